	.target	sm_90a

	.elftype	@"ET_EXEC"


//--------------------- .note.nv.tkinfo           --------------------------
	.section	.note.nv.tkinfo,"",@"SHT_NOTE"
	.sectionflags	@"SHF_NOTE_NV_TKINFO"
	.tkinfo
        /*0018*/ 	.word	0x00000002
        /*0030*/ 	.string	""
        /*0030*/ 	.string	"ptxas"
        /*0030*/ 	.string	"Cuda compilation tools, release 13.0, V13.0.88"
        /*0030*/ 	.string	"Build cuda_13.0.r13.0/compiler.36424714_0"
        /*0030*/ 	.string	"-arch sm_90a -m 64 "



//--------------------- .note.nv.cuinfo           --------------------------
	.section	.note.nv.cuinfo,"",@"SHT_NOTE"
	.sectionflags	@"SHF_NOTE_NV_CUINFO"
        /*0018*/ 	.short	0x0002
        /*001a*/ 	.short	0x005a
        /*001c*/ 	.short	0x0082
	.zero		2


//--------------------- .nv.info                  --------------------------
	.section	.nv.info,"",@"SHT_CUDA_INFO"
	.align	4


	//----- nvinfo : EIATTR_REGCOUNT
	.align		4
        /*0000*/ 	.byte	0x04, 0x2f
        /*0002*/ 	.short	(.L_19 - .L_18)
	.align		4
.L_18:
        /*0004*/ 	.word	index@(_ZN7cutlass13device_kernelIN5flash11enable_sm90INS1_16FlashAttnFwdSm90INS1_25CollectiveMainloopFwdSm90ILi2EN4cute5tupleIJNS5_1CILi1EEES8_S8_EEENS6_IJNS7_ILi128EEENS7_ILi96EEENS7_ILi192EEEEEELi192ENS_6half_tEfNS_4arch4Sm90ELb1ELb0ELb1ELb1ELb1ELb1ELb0ELb1ELb1ELb1ELb1ELb0EEENS1_21CollectiveEpilogueFwdINS6_IJSA_SC_SB_EEES9_SE_SG_Li256ELb1ELb1ELb1ELb0EEENS1_36VarlenDynamicPersistentTileSchedulerILi128ELi96ELi256ELi128ELb1ELb1ELb1ELb1ELb1ELb1EEEEEEEEEvNT_6ParamsE)
        /*0008*/ 	.word	0x000000a8


	//----- nvinfo : EIATTR_FRAME_SIZE
	.align		4
.L_19:
        /*000c*/ 	.byte	0x04, 0x11
        /*000e*/ 	.short	(.L_21 - .L_20)
	.align		4
.L_20:
        /*0010*/ 	.word	index@(_ZN7cutlass13device_kernelIN5flash11enable_sm90INS1_16FlashAttnFwdSm90INS1_25CollectiveMainloopFwdSm90ILi2EN4cute5tupleIJNS5_1CILi1EEES8_S8_EEENS6_IJNS7_ILi128EEENS7_ILi96EEENS7_ILi192EEEEEELi192ENS_6half_tEfNS_4arch4Sm90ELb1ELb0ELb1ELb1ELb1ELb1ELb0ELb1ELb1ELb1ELb1ELb0EEENS1_21CollectiveEpilogueFwdINS6_IJSA_SC_SB_EEES9_SE_SG_Li256ELb1ELb1ELb1ELb0EEENS1_36VarlenDynamicPersistentTileSchedulerILi128ELi96ELi256ELi128ELb1ELb1ELb1ELb1ELb1ELb1EEEEEEEEEvNT_6ParamsE)
        /*0014*/ 	.word	0x00000080


	//----- nvinfo : EIATTR_REGCOUNT
	.align		4
.L_21:
        /*0018*/ 	.byte	0x04, 0x2f
        /*001a*/ 	.short	(.L_23 - .L_22)
	.align		4
.L_22:
        /*001c*/ 	.word	index@(_ZN7cutlass13device_kernelIN5flash11enable_sm90INS1_16FlashAttnFwdSm90INS1_25CollectiveMainloopFwdSm90ILi2EN4cute5tupleIJNS5_1CILi1EEES8_S8_EEENS6_IJNS7_ILi128EEENS7_ILi96EEENS7_ILi192EEEEEELi192ENS_6half_tEfNS_4arch4Sm90ELb1ELb0ELb1ELb1ELb1ELb0ELb0ELb1ELb1ELb1ELb1ELb0EEENS1_21CollectiveEpilogueFwdINS6_IJSA_SC_SB_EEES9_SE_SG_Li256ELb1ELb1ELb1ELb0EEENS1_36VarlenDynamicPersistentTileSchedulerILi128ELi96ELi256ELi128ELb1ELb1ELb1ELb1ELb1ELb1EEEEEEEEEvNT_6ParamsE)
        /*0020*/ 	.word	0x000000a8


	//----- nvinfo : EIATTR_FRAME_SIZE
	.align		4
.L_23:
        /*0024*/ 	.byte	0x04, 0x11
        /*0026*/ 	.short	(.L_25 - .L_24)
	.align		4
.L_24:
        /*0028*/ 	.word	index@(_ZN7cutlass13device_kernelIN5flash11enable_sm90INS1_16FlashAttnFwdSm90INS1_25CollectiveMainloopFwdSm90ILi2EN4cute5tupleIJNS5_1CILi1EEES8_S8_EEENS6_IJNS7_ILi128EEENS7_ILi96EEENS7_ILi192EEEEEELi192ENS_6half_tEfNS_4arch4Sm90ELb1ELb0ELb1ELb1ELb1ELb0ELb0ELb1ELb1ELb1ELb1ELb0EEENS1_21CollectiveEpilogueFwdINS6_IJSA_SC_SB_EEES9_SE_SG_Li256ELb1ELb1ELb1ELb0EEENS1_36VarlenDynamicPersistentTileSchedulerILi128ELi96ELi256ELi128ELb1ELb1ELb1ELb1ELb1ELb1EEEEEEEEEvNT_6ParamsE)
        /*002c*/ 	.word	0x00000030


	//----- nvinfo : EIATTR_REGCOUNT
	.align		4
.L_25:
        /*0030*/ 	.byte	0x04, 0x2f
        /*0032*/ 	.short	(.L_27 - .L_26)
	.align		4
.L_26:
        /*0034*/ 	.word	index@(_ZN7cutlass13device_kernelIN5flash11enable_sm90INS1_16FlashAttnFwdSm90INS1_25CollectiveMainloopFwdSm90ILi2EN4cute5tupleIJNS5_1CILi1EEES8_S8_EEENS6_IJNS7_ILi128EEENS7_ILi96EEENS7_ILi192EEEEEELi192ENS_6half_tEfNS_4arch4Sm90ELb1ELb0ELb1ELb0ELb1ELb0ELb0ELb1ELb1ELb1ELb1ELb0EEENS1_21CollectiveEpilogueFwdINS6_IJSA_SC_SB_EEES9_SE_SG_Li256ELb0ELb1ELb1ELb0EEENS1_19SingleTileSchedulerILb0ELb1ELb1ELi128EEEEEEEEEvNT_6ParamsE)
        /*0038*/ 	.word	0x000000a8


	//----- nvinfo : EIATTR_FRAME_SIZE
	.align		4
.L_27:
        /*003c*/ 	.byte	0x04, 0x11
        /*003e*/ 	.short	(.L_29 - .L_28)
	.align		4
.L_28:
        /*0040*/ 	.word	index@(_ZN7cutlass13device_kernelIN5flash11enable_sm90INS1_16FlashAttnFwdSm90INS1_25CollectiveMainloopFwdSm90ILi2EN4cute5tupleIJNS5_1CILi1EEES8_S8_EEENS6_IJNS7_ILi128EEENS7_ILi96EEENS7_ILi192EEEEEELi192ENS_6half_tEfNS_4arch4Sm90ELb1ELb0ELb1ELb0ELb1ELb0ELb0ELb1ELb1ELb1ELb1ELb0EEENS1_21CollectiveEpilogueFwdINS6_IJSA_SC_SB_EEES9_SE_SG_Li256ELb0ELb1ELb1ELb0EEENS1_19SingleTileSchedulerILb0ELb1ELb1ELi128EEEEEEEEEvNT_6ParamsE)
        /*0044*/ 	.word	0x00000008


	//----- nvinfo : EIATTR_REGCOUNT
	.align		4
.L_29:
        /*0048*/ 	.byte	0x04, 0x2f
        /*004a*/ 	.short	(.L_31 - .L_30)
	.align		4
.L_30:
        /*004c*/ 	.word	index@(_ZN7cutlass13device_kernelIN5flash11enable_sm90INS1_16FlashAttnFwdSm90INS1_25CollectiveMainloopFwdSm90ILi2EN4cute5tupleIJNS5_1CILi1EEES8_S8_EEENS6_IJNS7_ILi128EEENS7_ILi96EEENS7_ILi192EEEEEELi192ENS_6half_tEfNS_4arch4Sm90ELb0ELb1ELb1ELb1ELb1ELb1ELb0ELb1ELb1ELb1ELb1ELb0EEENS1_21CollectiveEpilogueFwdINS6_IJSA_SC_SB_EEES9_SE_SG_Li256ELb1ELb1ELb1ELb0EEENS1_36VarlenDynamicPersistentTileSchedulerILi128ELi96ELi256ELi128ELb1ELb1ELb1ELb1ELb0ELb1EEEEEEEEEvNT_6ParamsE)
        /*0050*/ 	.word	0x000000a8


	//----- nvinfo : EIATTR_FRAME_SIZE
	.align		4
.L_31:
        /*0054*/ 	.byte	0x04, 0x11
        /*0056*/ 	.short	(.L_33 - .L_32)
	.align		4
.L_32:
        /*0058*/ 	.word	index@(_ZN7cutlass13device_kernelIN5flash11enable_sm90INS1_16FlashAttnFwdSm90INS1_25CollectiveMainloopFwdSm90ILi2EN4cute5tupleIJNS5_1CILi1EEES8_S8_EEENS6_IJNS7_ILi128EEENS7_ILi96EEENS7_ILi192EEEEEELi192ENS_6half_tEfNS_4arch4Sm90ELb0ELb1ELb1ELb1ELb1ELb1ELb0ELb1ELb1ELb1ELb1ELb0EEENS1_21CollectiveEpilogueFwdINS6_IJSA_SC_SB_EEES9_SE_SG_Li256ELb1ELb1ELb1ELb0EEENS1_36VarlenDynamicPersistentTileSchedulerILi128ELi96ELi256ELi128ELb1ELb1ELb1ELb1ELb0ELb1EEEEEEEEEvNT_6ParamsE)
        /*005c*/ 	.word	0x00000070


	//----- nvinfo : EIATTR_REGCOUNT
	.align		4
.L_33:
        /*0060*/ 	.byte	0x04, 0x2f
        /*0062*/ 	.short	(.L_35 - .L_34)
	.align		4
.L_34:
        /*0064*/ 	.word	index@(_ZN7cutlass13device_kernelIN5flash11enable_sm90INS1_16FlashAttnFwdSm90INS1_25CollectiveMainloopFwdSm90ILi2EN4cute5tupleIJNS5_1CILi1EEES8_S8_EEENS6_IJNS7_ILi128EEENS7_ILi96EEENS7_ILi192EEEEEELi192ENS_6half_tEfNS_4arch4Sm90ELb0ELb1ELb1ELb1ELb1ELb0ELb0ELb1ELb1ELb1ELb1ELb0EEENS1_21CollectiveEpilogueFwdINS6_IJSA_SC_SB_EEES9_SE_SG_Li256ELb1ELb1ELb1ELb0EEENS1_36VarlenDynamicPersistentTileSchedulerILi128ELi96ELi256ELi128ELb1ELb1ELb1ELb1ELb0ELb1EEEEEEEEEvNT_6ParamsE)
        /*0068*/ 	.word	0x000000a8


	//----- nvinfo : EIATTR_FRAME_SIZE
	.align		4
.L_35:
        /*006c*/ 	.byte	0x04, 0x11
        /*006e*/ 	.short	(.L_37 - .L_36)
	.align		4
.L_36:
        /*0070*/ 	.word	index@(_ZN7cutlass13device_kernelIN5flash11enable_sm90INS1_16FlashAttnFwdSm90INS1_25CollectiveMainloopFwdSm90ILi2EN4cute5tupleIJNS5_1CILi1EEES8_S8_EEENS6_IJNS7_ILi128EEENS7_ILi96EEENS7_ILi192EEEEEELi192ENS_6half_tEfNS_4arch4Sm90ELb0ELb1ELb1ELb1ELb1ELb0ELb0ELb1ELb1ELb1ELb1ELb0EEENS1_21CollectiveEpilogueFwdINS6_IJSA_SC_SB_EEES9_SE_SG_Li256ELb1ELb1ELb1ELb0EEENS1_36VarlenDynamicPersistentTileSchedulerILi128ELi96ELi256ELi128ELb1ELb1ELb1ELb1ELb0ELb1EEEEEEEEEvNT_6ParamsE)
        /*0074*/ 	.word	0x00000028


	//----- nvinfo : EIATTR_REGCOUNT
	.align		4
.L_37:
        /*0078*/ 	.byte	0x04, 0x2f
        /*007a*/ 	.short	(.L_39 - .L_38)
	.align		4
.L_38:
        /*007c*/ 	.word	index@(_ZN7cutlass13device_kernelIN5flash11enable_sm90INS1_16FlashAttnFwdSm90INS1_25CollectiveMainloopFwdSm90ILi2EN4cute5tupleIJNS5_1CILi1EEES8_S8_EEENS6_IJNS7_ILi128EEENS7_ILi96EEENS7_ILi192EEEEEELi192ENS_6half_tEfNS_4arch4Sm90ELb0ELb1ELb1ELb0ELb1ELb0ELb0ELb1ELb1ELb1ELb1ELb0EEENS1_21CollectiveEpilogueFwdINS6_IJSA_SC_SB_EEES9_SE_SG_Li256ELb0ELb1ELb1ELb0EEENS1_19SingleTileSchedulerILb0ELb1ELb1ELi128EEEEEEEEEvNT_6ParamsE)
        /*0080*/ 	.word	0x000000a8


	//----- nvinfo : EIATTR_FRAME_SIZE
	.align		4
.L_39:
        /*0084*/ 	.byte	0x04, 0x11
        /*0086*/ 	.short	(.L_41 - .L_40)
	.align		4
.L_40:
        /*0088*/ 	.word	index@(_ZN7cutlass13device_kernelIN5flash11enable_sm90INS1_16FlashAttnFwdSm90INS1_25CollectiveMainloopFwdSm90ILi2EN4cute5tupleIJNS5_1CILi1EEES8_S8_EEENS6_IJNS7_ILi128EEENS7_ILi96EEENS7_ILi192EEEEEELi192ENS_6half_tEfNS_4arch4Sm90ELb0ELb1ELb1ELb0ELb1ELb0ELb0ELb1ELb1ELb1ELb1ELb0EEENS1_21CollectiveEpilogueFwdINS6_IJSA_SC_SB_EEES9_SE_SG_Li256ELb0ELb1ELb1ELb0EEENS1_19SingleTileSchedulerILb0ELb1ELb1ELi128EEEEEEEEEvNT_6ParamsE)
        /*008c*/ 	.word	0x00000008


	//----- nvinfo : EIATTR_REGCOUNT
	.align		4
.L_41:
        /*0090*/ 	.byte	0x04, 0x2f
        /*0092*/ 	.short	(.L_43 - .L_42)
	.align		4
.L_42:
        /*0094*/ 	.word	index@(_ZN7cutlass13device_kernelIN5flash11enable_sm90INS1_16FlashAttnFwdSm90INS1_25CollectiveMainloopFwdSm90ILi2EN4cute5tupleIJNS5_1CILi1EEES8_S8_EEENS6_IJNS7_ILi128EEENS7_ILi96EEENS7_ILi192EEEEEELi192ENS_6half_tEfNS_4arch4Sm90ELb0ELb0ELb1ELb1ELb1ELb1ELb0ELb1ELb1ELb1ELb1ELb0EEENS1_21CollectiveEpilogueFwdINS6_IJSA_SC_SB_EEES9_SE_SG_Li256ELb1ELb1ELb1ELb0EEENS1_36VarlenDynamicPersistentTileSchedulerILi128ELi96ELi256ELi128ELb1ELb1ELb1ELb0ELb1ELb1EEEEEEEEEvNT_6ParamsE)
        /*0098*/ 	.word	0x000000a8


	//----- nvinfo : EIATTR_FRAME_SIZE
	.align		4
.L_43:
        /*009c*/ 	.byte	0x04, 0x11
        /*009e*/ 	.short	(.L_45 - .L_44)
	.align		4
.L_44:
        /*00a0*/ 	.word	index@(_ZN7cutlass13device_kernelIN5flash11enable_sm90INS1_16FlashAttnFwdSm90INS1_25CollectiveMainloopFwdSm90ILi2EN4cute5tupleIJNS5_1CILi1EEES8_S8_EEENS6_IJNS7_ILi128EEENS7_ILi96EEENS7_ILi192EEEEEELi192ENS_6half_tEfNS_4arch4Sm90ELb0ELb0ELb1ELb1ELb1ELb1ELb0ELb1ELb1ELb1ELb1ELb0EEENS1_21CollectiveEpilogueFwdINS6_IJSA_SC_SB_EEES9_SE_SG_Li256ELb1ELb1ELb1ELb0EEENS1_36VarlenDynamicPersistentTileSchedulerILi128ELi96ELi256ELi128ELb1ELb1ELb1ELb0ELb1ELb1EEEEEEEEEvNT_6ParamsE)
        /*00a4*/ 	.word	0x00000140


	//----- nvinfo : EIATTR_REGCOUNT
	.align		4
.L_45:
        /*00a8*/ 	.byte	0x04, 0x2f
        /*00aa*/ 	.short	(.L_47 - .L_46)
	.align		4
.L_46:
        /*00ac*/ 	.word	index@(_ZN7cutlass13device_kernelIN5flash11enable_sm90INS1_16FlashAttnFwdSm90INS1_25CollectiveMainloopFwdSm90ILi2EN4cute5tupleIJNS5_1CILi1EEES8_S8_EEENS6_IJNS7_ILi128EEENS7_ILi96EEENS7_ILi192EEEEEELi192ENS_6half_tEfNS_4arch4Sm90ELb0ELb0ELb1ELb1ELb1ELb0ELb0ELb1ELb1ELb1ELb1ELb0EEENS1_21CollectiveEpilogueFwdINS6_IJSA_SC_SB_EEES9_SE_SG_Li256ELb1ELb1ELb1ELb0EEENS1_36VarlenDynamicPersistentTileSchedulerILi128ELi96ELi256ELi128ELb1ELb1ELb1ELb0ELb1ELb1EEEEEEEEEvNT_6ParamsE)
        /*00b0*/ 	.word	0x000000a8


	//----- nvinfo : EIATTR_FRAME_SIZE
	.align		4
.L_47:
        /*00b4*/ 	.byte	0x04, 0x11
        /*00b6*/ 	.short	(.L_49 - .L_48)
	.align		4
.L_48:
        /*00b8*/ 	.word	index@(_ZN7cutlass13device_kernelIN5flash11enable_sm90INS1_16FlashAttnFwdSm90INS1_25CollectiveMainloopFwdSm90ILi2EN4cute5tupleIJNS5_1CILi1EEES8_S8_EEENS6_IJNS7_ILi128EEENS7_ILi96EEENS7_ILi192EEEEEELi192ENS_6half_tEfNS_4arch4Sm90ELb0ELb0ELb1ELb1ELb1ELb0ELb0ELb1ELb1ELb1ELb1ELb0EEENS1_21CollectiveEpilogueFwdINS6_IJSA_SC_SB_EEES9_SE_SG_Li256ELb1ELb1ELb1ELb0EEENS1_36VarlenDynamicPersistentTileSchedulerILi128ELi96ELi256ELi128ELb1ELb1ELb1ELb0ELb1ELb1EEEEEEEEEvNT_6ParamsE)
        /*00bc*/ 	.word	0x00000030


	//----- nvinfo : EIATTR_REGCOUNT
	.align		4
.L_49:
        /*00c0*/ 	.byte	0x04, 0x2f
        /*00c2*/ 	.short	(.L_51 - .L_50)
	.align		4
.L_50:
        /*00c4*/ 	.word	index@(_ZN7cutlass13device_kernelIN5flash11enable_sm90INS1_16FlashAttnFwdSm90INS1_25CollectiveMainloopFwdSm90ILi2EN4cute5tupleIJNS5_1CILi1EEES8_S8_EEENS6_IJNS7_ILi128EEENS7_ILi96EEENS7_ILi192EEEEEELi192ENS_6half_tEfNS_4arch4Sm90ELb0ELb0ELb1ELb0ELb1ELb0ELb0ELb1ELb1ELb1ELb1ELb0EEENS1_21CollectiveEpilogueFwdINS6_IJSA_SC_SB_EEES9_SE_SG_Li256ELb0ELb1ELb1ELb0EEENS1_19SingleTileSchedulerILb0ELb1ELb1ELi128EEEEEEEEEvNT_6ParamsE)
        /*00c8*/ 	.word	0x000000a8


	//----- nvinfo : EIATTR_FRAME_SIZE
	.align		4
.L_51:
        /*00cc*/ 	.byte	0x04, 0x11
        /*00ce*/ 	.short	(.L_53 - .L_52)
	.align		4
.L_52:
        /*00d0*/ 	.word	index@(_ZN7cutlass13device_kernelIN5flash11enable_sm90INS1_16FlashAttnFwdSm90INS1_25CollectiveMainloopFwdSm90ILi2EN4cute5tupleIJNS5_1CILi1EEES8_S8_EEENS6_IJNS7_ILi128EEENS7_ILi96EEENS7_ILi192EEEEEELi192ENS_6half_tEfNS_4arch4Sm90ELb0ELb0ELb1ELb0ELb1ELb0ELb0ELb1ELb1ELb1ELb1ELb0EEENS1_21CollectiveEpilogueFwdINS6_IJSA_SC_SB_EEES9_SE_SG_Li256ELb0ELb1ELb1ELb0EEENS1_19SingleTileSchedulerILb0ELb1ELb1ELi128EEEEEEEEEvNT_6ParamsE)
        /*00d4*/ 	.word	0x00000008


	//----- nvinfo : EIATTR_MIN_STACK_SIZE
	.align		4
.L_53:
        /*00d8*/ 	.byte	0x04, 0x12
        /*00da*/ 	.short	(.L_55 - .L_54)
	.align		4
.L_54:
        /*00dc*/ 	.word	index@(_ZN7cutlass13device_kernelIN5flash11enable_sm90INS1_16FlashAttnFwdSm90INS1_25CollectiveMainloopFwdSm90ILi2EN4cute5tupleIJNS5_1CILi1EEES8_S8_EEENS6_IJNS7_ILi128EEENS7_ILi96EEENS7_ILi192EEEEEELi192ENS_6half_tEfNS_4arch4Sm90ELb0ELb0ELb1ELb0ELb1ELb0ELb0ELb1ELb1ELb1ELb1ELb0EEENS1_21CollectiveEpilogueFwdINS6_IJSA_SC_SB_EEES9_SE_SG_Li256ELb0ELb1ELb1ELb0EEENS1_19SingleTileSchedulerILb0ELb1ELb1ELi128EEEEEEEEEvNT_6ParamsE)
        /*00e0*/ 	.word	0x00000008


	//----- nvinfo : EIATTR_MIN_STACK_SIZE
	.align		4
.L_55:
        /*00e4*/ 	.byte	0x04, 0x12
        /*00e6*/ 	.short	(.L_57 - .L_56)
	.align		4
.L_56:
        /*00e8*/ 	.word	index@(_ZN7cutlass13device_kernelIN5flash11enable_sm90INS1_16FlashAttnFwdSm90INS1_25CollectiveMainloopFwdSm90ILi2EN4cute5tupleIJNS5_1CILi1EEES8_S8_EEENS6_IJNS7_ILi128EEENS7_ILi96EEENS7_ILi192EEEEEELi192ENS_6half_tEfNS_4arch4Sm90ELb0ELb0ELb1ELb1ELb1ELb0ELb0ELb1ELb1ELb1ELb1ELb0EEENS1_21CollectiveEpilogueFwdINS6_IJSA_SC_SB_EEES9_SE_SG_Li256ELb1ELb1ELb1ELb0EEENS1_36VarlenDynamicPersistentTileSchedulerILi128ELi96ELi256ELi128ELb1ELb1ELb1ELb0ELb1ELb1EEEEEEEEEvNT_6ParamsE)
        /*00ec*/ 	.word	0x00000030


	//----- nvinfo : EIATTR_MIN_STACK_SIZE
	.align		4
.L_57:
        /*00f0*/ 	.byte	0x04, 0x12
        /*00f2*/ 	.short	(.L_59 - .L_58)
	.align		4
.L_58:
        /*00f4*/ 	.word	index@(_ZN7cutlass13device_kernelIN5flash11enable_sm90INS1_16FlashAttnFwdSm90INS1_25CollectiveMainloopFwdSm90ILi2EN4cute5tupleIJNS5_1CILi1EEES8_S8_EEENS6_IJNS7_ILi128EEENS7_ILi96EEENS7_ILi192EEEEEELi192ENS_6half_tEfNS_4arch4Sm90ELb0ELb0ELb1ELb1ELb1ELb1ELb0ELb1ELb1ELb1ELb1ELb0EEENS1_21CollectiveEpilogueFwdINS6_IJSA_SC_SB_EEES9_SE_SG_Li256ELb1ELb1ELb1ELb0EEENS1_36VarlenDynamicPersistentTileSchedulerILi128ELi96ELi256ELi128ELb1ELb1ELb1ELb0ELb1ELb1EEEEEEEEEvNT_6ParamsE)
        /*00f8*/ 	.word	0x00000140


	//----- nvinfo : EIATTR_MIN_STACK_SIZE
	.align		4
.L_59:
        /*00fc*/ 	.byte	0x04, 0x12
        /*00fe*/ 	.short	(.L_61 - .L_60)
	.align		4
.L_60:
        /*0100*/ 	.word	index@(_ZN7cutlass13device_kernelIN5flash11enable_sm90INS1_16FlashAttnFwdSm90INS1_25CollectiveMainloopFwdSm90ILi2EN4cute5tupleIJNS5_1CILi1EEES8_S8_EEENS6_IJNS7_ILi128EEENS7_ILi96EEENS7_ILi192EEEEEELi192ENS_6half_tEfNS_4arch4Sm90ELb0ELb1ELb1ELb0ELb1ELb0ELb0ELb1ELb1ELb1ELb1ELb0EEENS1_21CollectiveEpilogueFwdINS6_IJSA_SC_SB_EEES9_SE_SG_Li256ELb0ELb1ELb1ELb0EEENS1_19SingleTileSchedulerILb0ELb1ELb1ELi128EEEEEEEEEvNT_6ParamsE)
        /*0104*/ 	.word	0x00000008


	//----- nvinfo : EIATTR_MIN_STACK_SIZE
	.align		4
.L_61:
        /*0108*/ 	.byte	0x04, 0x12
        /*010a*/ 	.short	(.L_63 - .L_62)
	.align		4
.L_62:
        /*010c*/ 	.word	index@(_ZN7cutlass13device_kernelIN5flash11enable_sm90INS1_16FlashAttnFwdSm90INS1_25CollectiveMainloopFwdSm90ILi2EN4cute5tupleIJNS5_1CILi1EEES8_S8_EEENS6_IJNS7_ILi128EEENS7_ILi96EEENS7_ILi192EEEEEELi192ENS_6half_tEfNS_4arch4Sm90ELb0ELb1ELb1ELb1ELb1ELb0ELb0ELb1ELb1ELb1ELb1ELb0EEENS1_21CollectiveEpilogueFwdINS6_IJSA_SC_SB_EEES9_SE_SG_Li256ELb1ELb1ELb1ELb0EEENS1_36VarlenDynamicPersistentTileSchedulerILi128ELi96ELi256ELi128ELb1ELb1ELb1ELb1ELb0ELb1EEEEEEEEEvNT_6ParamsE)
        /*0110*/ 	.word	0x00000028


	//----- nvinfo : EIATTR_MIN_STACK_SIZE
	.align		4
.L_63:
        /*0114*/ 	.byte	0x04, 0x12
        /*0116*/ 	.short	(.L_65 - .L_64)
	.align		4
.L_64:
        /*0118*/ 	.word	index@(_ZN7cutlass13device_kernelIN5flash11enable_sm90INS1_16FlashAttnFwdSm90INS1_25CollectiveMainloopFwdSm90ILi2EN4cute5tupleIJNS5_1CILi1EEES8_S8_EEENS6_IJNS7_ILi128EEENS7_ILi96EEENS7_ILi192EEEEEELi192ENS_6half_tEfNS_4arch4Sm90ELb0ELb1ELb1ELb1ELb1ELb1ELb0ELb1ELb1ELb1ELb1ELb0EEENS1_21CollectiveEpilogueFwdINS6_IJSA_SC_SB_EEES9_SE_SG_Li256ELb1ELb1ELb1ELb0EEENS1_36VarlenDynamicPersistentTileSchedulerILi128ELi96ELi256ELi128ELb1ELb1ELb1ELb1ELb0ELb1EEEEEEEEEvNT_6ParamsE)
        /*011c*/ 	.word	0x00000070


	//----- nvinfo : EIATTR_MIN_STACK_SIZE
	.align		4
.L_65:
        /*0120*/ 	.byte	0x04, 0x12
        /*0122*/ 	.short	(.L_67 - .L_66)
	.align		4
.L_66:
        /*0124*/ 	.word	index@(_ZN7cutlass13device_kernelIN5flash11enable_sm90INS1_16FlashAttnFwdSm90INS1_25CollectiveMainloopFwdSm90ILi2EN4cute5tupleIJNS5_1CILi1EEES8_S8_EEENS6_IJNS7_ILi128EEENS7_ILi96EEENS7_ILi192EEEEEELi192ENS_6half_tEfNS_4arch4Sm90ELb1ELb0ELb1ELb0ELb1ELb0ELb0ELb1ELb1ELb1ELb1ELb0EEENS1_21CollectiveEpilogueFwdINS6_IJSA_SC_SB_EEES9_SE_SG_Li256ELb0ELb1ELb1ELb0EEENS1_19SingleTileSchedulerILb0ELb1ELb1ELi128EEEEEEEEEvNT_6ParamsE)
        /*0128*/ 	.word	0x00000008


	//----- nvinfo : EIATTR_MIN_STACK_SIZE
	.align		4
.L_67:
        /*012c*/ 	.byte	0x04, 0x12
        /*012e*/ 	.short	(.L_69 - .L_68)
	.align		4
.L_68:
        /*0130*/ 	.word	index@(_ZN7cutlass13device_kernelIN5flash11enable_sm90INS1_16FlashAttnFwdSm90INS1_25CollectiveMainloopFwdSm90ILi2EN4cute5tupleIJNS5_1CILi1EEES8_S8_EEENS6_IJNS7_ILi128EEENS7_ILi96EEENS7_ILi192EEEEEELi192ENS_6half_tEfNS_4arch4Sm90ELb1ELb0ELb1ELb1ELb1ELb0ELb0ELb1ELb1ELb1ELb1ELb0EEENS1_21CollectiveEpilogueFwdINS6_IJSA_SC_SB_EEES9_SE_SG_Li256ELb1ELb1ELb1ELb0EEENS1_36VarlenDynamicPersistentTileSchedulerILi128ELi96ELi256ELi128ELb1ELb1ELb1ELb1ELb1ELb1EEEEEEEEEvNT_6ParamsE)
        /*0134*/ 	.word	0x00000030


	//----- nvinfo : EIATTR_MIN_STACK_SIZE
	.align		4
.L_69:
        /*0138*/ 	.byte	0x04, 0x12
        /*013a*/ 	.short	(.L_71 - .L_70)
	.align		4
.L_70:
        /*013c*/ 	.word	index@(_ZN7cutlass13device_kernelIN5flash11enable_sm90INS1_16FlashAttnFwdSm90INS1_25CollectiveMainloopFwdSm90ILi2EN4cute5tupleIJNS5_1CILi1EEES8_S8_EEENS6_IJNS7_ILi128EEENS7_ILi96EEENS7_ILi192EEEEEELi192ENS_6half_tEfNS_4arch4Sm90ELb1ELb0ELb1ELb1ELb1ELb1ELb0ELb1ELb1ELb1ELb1ELb0EEENS1_21CollectiveEpilogueFwdINS6_IJSA_SC_SB_EEES9_SE_SG_Li256ELb1ELb1ELb1ELb0EEENS1_36VarlenDynamicPersistentTileSchedulerILi128ELi96ELi256ELi128ELb1ELb1ELb1ELb1ELb1ELb1EEEEEEEEEvNT_6ParamsE)
        /*0140*/ 	.word	0x00000080
.L_71:


//--------------------- .nv.compat                --------------------------
	.section	.nv.compat,"",@"SHT_CUDA_COMPAT_INFO"
	.align	4
        /*0000*/ 	.byte	0x02, 0x09, 0x01, 0x00, 0x02, 0x02, 0x04, 0x00, 0x02, 0x05, 0x05, 0x00, 0x03, 0x07, 0x01, 0x01
        /*0010*/ 	.byte	0x02, 0x03, 0x01, 0x00, 0x02, 0x06, 0x01, 0x00, 0x04, 0x0b, 0x08, 0x00, 0x00, 0x00, 0x00, 0x00
        /*0020*/ 	.byte	0x00, 0x00, 0x00, 0x00


//--------------------- .nv.info._ZN7cutlass13device_kernelIN5flash11enable_sm90INS1_16FlashAttnFwdSm90INS1_25CollectiveMainloopFwdSm90ILi2EN4cute5tupleIJNS5_1CILi1EEES8_S8_EEENS6_IJNS7_ILi128EEENS7_ILi96EEENS7_ILi192EEEEEELi192ENS_6half_tEfNS_4arch4Sm90ELb0ELb0ELb1ELb0ELb1ELb0ELb0ELb1ELb1ELb1ELb1ELb0EEENS1_21CollectiveEpilogueFwdINS6_IJSA_SC_SB_EEES9_SE_SG_Li256ELb0ELb1ELb1ELb0EEENS1_19SingleTileSchedulerILb0ELb1ELb1ELi128EEEEEEEEEvNT_6ParamsE --------------------------
	.section	.nv.info._ZN7cutlass13device_kernelIN5flash11enable_sm90INS1_16FlashAttnFwdSm90INS1_25CollectiveMainloopFwdSm90ILi2EN4cute5tupleIJNS5_1CILi1EEES8_S8_EEENS6_IJNS7_ILi128EEENS7_ILi96EEENS7_ILi192EEEEEELi192ENS_6half_tEfNS_4arch4Sm90ELb0ELb0ELb1ELb0ELb1ELb0ELb0ELb1ELb1ELb1ELb1ELb0EEENS1_21CollectiveEpilogueFwdINS6_IJSA_SC_SB_EEES9_SE_SG_Li256ELb0ELb1ELb1ELb0EEENS1_19SingleTileSchedulerILb0ELb1ELb1ELi128EEEEEEEEEvNT_6ParamsE,"",@"SHT_CUDA_INFO"
	.sectionflags	@""
	.align	4


	//----- nvinfo : EIATTR_CUDA_API_VERSION
	.align		4
        /*0000*/ 	.byte	0x04, 0x37
        /*0002*/ 	.short	(.L_73 - .L_72)
.L_72:
        /*0004*/ 	.word	0x00000082


	//----- nvinfo : EIATTR_KPARAM_INFO
	.align		4
.L_73:
        /*0008*/ 	.byte	0x04, 0x17
        /*000a*/ 	.short	(.L_75 - .L_74)
.L_74:
        /*000c*/ 	.word	0x00000000
        /*0010*/ 	.short	0x0000
        /*0012*/ 	.short	0x0070
        /*0014*/ 	.byte	0x00, 0xf0, 0x01, 0x28


	//----- nvinfo : EIATTR_SPARSE_MMA_MASK
	.align		4
.L_75:
        /*0018*/ 	.byte	0x03, 0x50
        /*001a*/ 	.short	0x0000


	//----- nvinfo : EIATTR_MAXREG_COUNT
	.align		4
        /*001c*/ 	.byte	0x03, 0x1b
        /*001e*/ 	.short	0x00a8


	//----- nvinfo : EIATTR_NUM_BARRIERS
	.align		4
        /*0020*/ 	.byte	0x02, 0x4c
        /*0022*/ 	.byte	0x09
	.zero		1


	//----- nvinfo : EIATTR_EXTERNS
	.align		4
        /*0024*/ 	.byte	0x04, 0x0f
        /*0026*/ 	.short	(.L_77 - .L_76)


	//   ....[0]....
	.align		4
.L_76:
        /*0028*/ 	.word	index@(__assertfail)


	//----- nvinfo : EIATTR_ANNOTATIONS
	.align		4
.L_77:
        /*002c*/ 	.byte	0x04, 0x55
        /*002e*/ 	.short	(.L_79 - .L_78)


	//   ....[0]....
.L_78:
        /*0030*/ 	.word	0x00000001
        /*0034*/ 	.byte	0xb0, 0x08, 0x00, 0x00, 0x01, 0x00, 0x00, 0x00, 0x60, 0x13, 0x00, 0x00, 0x01, 0x00, 0x00, 0x00
        /*0044*/ 	.byte	0x10, 0x9e, 0x00, 0x00, 0x01, 0x00, 0x00, 0x00, 0x70, 0x9e, 0x00, 0x00, 0x01, 0x00, 0x00, 0x00
        /*0054*/ 	.byte	0xc0, 0xb4, 0x00, 0x00, 0x01, 0x00, 0x00, 0x00, 0x10, 0xcc, 0x00, 0x00


	//----- nvinfo : EIATTR_MERCURY_ISA_VERSION
	.align		4
.L_79:
        /*0060*/ 	.byte	0x03, 0x5f
        /*0062*/ 	.short	0x0101


	//----- nvinfo : EIATTR_INT_WARP_WIDE_INSTR_OFFSETS
	.align		4
        /*0064*/ 	.byte	0x04, 0x31
        /*0066*/ 	.short	(.L_81 - .L_80)


	//   ....[0]....
.L_80:
        /*0068*/ 	.word	0x000000c0


	//   ....[1]....
        /*006c*/ 	.word	0x000000d0


	//   ....[2]....
        /*0070*/ 	.word	0x00000170


	//----- nvinfo : EIATTR_COOP_GROUP_MASK_REGIDS
	.align		4
.L_81:
        /*0074*/ 	.byte	0x04, 0x29
        /*0076*/ 	.short	(.L_83 - .L_82)


	//   ....[0]....
.L_82:
        /*0078*/ 	.word	0xffffffff


	//   ....[1]....
        /*007c*/ 	.word	0xffffffff


	//   ....[2]....
        /*0080*/ 	.word	0xffffffff


	//   ....[3]....
        /*0084*/ 	.word	0xffffffff


	//   ....[4]....
        /*0088*/ 	.word	0xffffffff


	//   ....[5]....
        /*008c*/ 	.word	0xffffffff


	//   ....[6]....
        /*0090*/ 	.word	0xffffffff


	//   ....[7]....
        /*0094*/ 	.word	0xffffffff


	//   ....[8]....
        /*0098*/ 	.word	0xffffffff


	//   ....[9]....
        /*009c*/ 	.word	0xffffffff


	//   ....[10]....
        /*00a0*/ 	.word	0xffffffff


	//   ....[11]....
        /*00a4*/ 	.word	0xffffffff


	//   ....[12]....
        /*00a8*/ 	.word	0xffffffff


	//   ....[13]....
        /*00ac*/ 	.word	0xffffffff


	//   ....[14]....
        /*00b0*/ 	.word	0xffffffff


	//   ....[15]....
        /*00b4*/ 	.word	0xffffffff


	//   ....[16]....
        /*00b8*/ 	.word	0xffffffff


	//   ....[17]....
        /*00bc*/ 	.word	0xffffffff


	//   ....[18]....
        /*00c0*/ 	.word	0xffffffff


	//   ....[19]....
        /*00c4*/ 	.word	0xffffffff


	//   ....[20]....
        /*00c8*/ 	.word	0xffffffff


	//   ....[21]....
        /*00cc*/ 	.word	0xffffffff


	//   ....[22]....
        /*00d0*/ 	.word	0xffffffff


	//   ....[23]....
        /*00d4*/ 	.word	0xffffffff


	//   ....[24]....
        /*00d8*/ 	.word	0xffffffff


	//   ....[25]....
        /*00dc*/ 	.word	0xffffffff


	//   ....[26]....
        /*00e0*/ 	.word	0xffffffff


	//   ....[27]....
        /*00e4*/ 	.word	0xffffffff


	//   ....[28]....
        /*00e8*/ 	.word	0xffffffff


	//   ....[29]....
        /*00ec*/ 	.word	0xffffffff


	//   ....[30]....
        /*00f0*/ 	.word	0xffffffff


	//   ....[31]....
        /*00f4*/ 	.word	0xffffffff


	//   ....[32]....
        /*00f8*/ 	.word	0xffffffff


	//   ....[33]....
        /*00fc*/ 	.word	0xffffffff


	//   ....[34]....
        /*0100*/ 	.word	0xffffffff


	//   ....[35]....
        /*0104*/ 	.word	0xffffffff


	//   ....[36]....
        /*0108*/ 	.word	0xffffffff


	//   ....[37]....
        /*010c*/ 	.word	0xffffffff


	//   ....[38]....
        /*0110*/ 	.word	0xffffffff


	//   ....[39]....
        /*0114*/ 	.word	0xffffffff


	//   ....[40]....
        /*0118*/ 	.word	0xffffffff


	//   ....[41]....
        /*011c*/ 	.word	0xffffffff


	//   ....[42]....
        /*0120*/ 	.word	0xffffffff


	//   ....[43]....
        /*0124*/ 	.word	0xffffffff


	//   ....[44]....
        /*0128*/ 	.word	0xffffffff


	//   ....[45]....
        /*012c*/ 	.word	0xffffffff


	//   ....[46]....
        /*0130*/ 	.word	0xffffffff


	//   ....[47]....
        /*0134*/ 	.word	0xffffffff


	//   ....[48]....
        /*0138*/ 	.word	0xffffffff


	//   ....[49]....
        /*013c*/ 	.word	0xffffffff


	//   ....[50]....
        /*0140*/ 	.word	0xffffffff


	//   ....[51]....
        /*0144*/ 	.word	0xffffffff


	//   ....[52]....
        /*0148*/ 	.word	0xffffffff


	//   ....[53]....
        /*014c*/ 	.word	0xffffffff


	//   ....[54]....
        /*0150*/ 	.word	0xffffffff


	//   ....[55]....
        /*0154*/ 	.word	0xffffffff


	//   ....[56]....
        /*0158*/ 	.word	0xffffffff


	//   ....[57]....
        /*015c*/ 	.word	0xffffffff


	//   ....[58]....
        /*0160*/ 	.word	0xffffffff


	//   ....[59]....
        /*0164*/ 	.word	0xffffffff


	//   ....[60]....
        /*0168*/ 	.word	0xffffffff


	//   ....[61]....
        /*016c*/ 	.word	0xffffffff


	//   ....[62]....
        /*0170*/ 	.word	0xffffffff


	//   ....[63]....
        /*0174*/ 	.word	0xffffffff


	//   ....[64]....
        /*0178*/ 	.word	0xffffffff


	//   ....[65]....
        /*017c*/ 	.word	0xffffffff


	//   ....[66]....
        /*0180*/ 	.word	0xffffffff


	//   ....[67]....
        /*0184*/ 	.word	0xffffffff


	//   ....[68]....
        /*0188*/ 	.word	0xffffffff


	//   ....[69]....
        /*018c*/ 	.word	0xffffffff


	//   ....[70]....
        /*0190*/ 	.word	0xffffffff


	//   ....[71]....
        /*0194*/ 	.word	0xffffffff


	//   ....[72]....
        /*0198*/ 	.word	0xffffffff


	//   ....[73]....
        /*019c*/ 	.word	0xffffffff


	//   ....[74]....
        /*01a0*/ 	.word	0xffffffff


	//   ....[75]....
        /*01a4*/ 	.word	0xffffffff


	//   ....[76]....
        /*01a8*/ 	.word	0xffffffff


	//   ....[77]....
        /*01ac*/ 	.word	0xffffffff


	//   ....[78]....
        /*01b0*/ 	.word	0xffffffff


	//   ....[79]....
        /*01b4*/ 	.word	0xffffffff


	//   ....[80]....
        /*01b8*/ 	.word	0xffffffff


	//   ....[81]....
        /*01bc*/ 	.word	0xffffffff


	//   ....[82]....
        /*01c0*/ 	.word	0xffffffff


	//   ....[83]....
        /*01c4*/ 	.word	0xffffffff


	//   ....[84]....
        /*01c8*/ 	.word	0xffffffff


	//   ....[85]....
        /*01cc*/ 	.word	0xffffffff


	//   ....[86]....
        /*01d0*/ 	.word	0xffffffff


	//   ....[87]....
        /*01d4*/ 	.word	0xffffffff


	//   ....[88]....
        /*01d8*/ 	.word	0xffffffff


	//   ....[89]....
        /*01dc*/ 	.word	0xffffffff


	//   ....[90]....
        /*01e0*/ 	.word	0xffffffff


	//   ....[91]....
        /*01e4*/ 	.word	0xffffffff


	//   ....[92]....
        /*01e8*/ 	.word	0xffffffff


	//   ....[93]....
        /*01ec*/ 	.word	0x0500000f


	//   ....[94]....
        /*01f0*/ 	.word	0x0500000f


	//   ....[95]....
        /*01f4*/ 	.word	0x0500000f


	//   ....[96]....
        /*01f8*/ 	.word	0x0500000f


	//   ....[97]....
        /*01fc*/ 	.word	0x0500000f


	//   ....[98]....
        /*0200*/ 	.word	0x0500000f


	//   ....[99]....
        /*0204*/ 	.word	0x0500000f


	//   ....[100]....
        /*0208*/ 	.word	0x0500000f


	//   ....[101]....
        /*020c*/ 	.word	0x0500000f


	//   ....[102]....
        /*0210*/ 	.word	0x0500000f


	//   ....[103]....
        /*0214*/ 	.word	0x0500000f


	//   ....[104]....
        /*0218*/ 	.word	0x0500000f


	//   ....[105]....
        /*021c*/ 	.word	0x0500000f


	//   ....[106]....
        /*0220*/ 	.word	0x0500000f


	//   ....[107]....
        /*0224*/ 	.word	0x0500000f


	//   ....[108]....
        /*0228*/ 	.word	0x0500000f


	//   ....[109]....
        /*022c*/ 	.word	0x0500000f


	//   ....[110]....
        /*0230*/ 	.word	0x0500000f


	//   ....[111]....
        /*0234*/ 	.word	0x0500000f


	//   ....[112]....
        /*0238*/ 	.word	0x0500000f


	//   ....[113]....
        /*023c*/ 	.word	0x0500000f


	//   ....[114]....
        /*0240*/ 	.word	0x0500000f


	//   ....[115]....
        /*0244*/ 	.word	0x0500000f


	//   ....[116]....
        /*0248*/ 	.word	0x0500000f


	//   ....[117]....
        /*024c*/ 	.word	0x0500000f


	//   ....[118]....
        /*0250*/ 	.word	0x0500000f


	//   ....[119]....
        /*0254*/ 	.word	0x0500000f


	//   ....[120]....
        /*0258*/ 	.word	0x0500000f


	//   ....[121]....
        /*025c*/ 	.word	0x0500000f


	//   ....[122]....
        /*0260*/ 	.word	0x0500000f


	//   ....[123]....
        /*0264*/ 	.word	0x0500000f


	//   ....[124]....
        /*0268*/ 	.word	0x0500000f


	//   ....[125]....
        /*026c*/ 	.word	0x0500000f


	//   ....[126]....
        /*0270*/ 	.word	0x0500000f


	//   ....[127]....
        /*0274*/ 	.word	0x0500000f


	//   ....[128]....
        /*0278*/ 	.word	0x0500000f


	//   ....[129]....
        /*027c*/ 	.word	0x0500000f


	//   ....[130]....
        /*0280*/ 	.word	0x0500000f


	//   ....[131]....
        /*0284*/ 	.word	0x0500000f


	//   ....[132]....
        /*0288*/ 	.word	0x0500000f


	//   ....[133]....
        /*028c*/ 	.word	0x0500000f


	//   ....[134]....
        /*0290*/ 	.word	0x0500000f


	//   ....[135]....
        /*0294*/ 	.word	0x0500000f


	//   ....[136]....
        /*0298*/ 	.word	0x0500000f


	//   ....[137]....
        /*029c*/ 	.word	0x0500000f


	//   ....[138]....
        /*02a0*/ 	.word	0x0500000f


	//   ....[139]....
        /*02a4*/ 	.word	0x0500000f


	//   ....[140]....
        /*02a8*/ 	.word	0x0500000f


	//   ....[141]....
        /*02ac*/ 	.word	0x0500000f


	//   ....[142]....
        /*02b0*/ 	.word	0x0500000f


	//   ....[143]....
        /*02b4*/ 	.word	0x0500000f


	//   ....[144]....
        /*02b8*/ 	.word	0x0500000f


	//   ....[145]....
        /*02bc*/ 	.word	0x0500000f


	//   ....[146]....
        /*02c0*/ 	.word	0x0500000f


	//   ....[147]....
        /*02c4*/ 	.word	0x0500000f


	//   ....[148]....
        /*02c8*/ 	.word	0x0500000f


	//   ....[149]....
        /*02cc*/ 	.word	0x0500000f


	//   ....[150]....
        /*02d0*/ 	.word	0x0500000f


	//   ....[151]....
        /*02d4*/ 	.word	0x0500000f


	//   ....[152]....
        /*02d8*/ 	.word	0x0500000f


	//   ....[153]....
        /*02dc*/ 	.word	0x0500000f


	//   ....[154]....
        /*02e0*/ 	.word	0x0500000f


	//   ....[155]....
        /*02e4*/ 	.word	0x0500000f


	//   ....[156]....
        /*02e8*/ 	.word	0x0500000f


	//   ....[157]....
        /*02ec*/ 	.word	0x0500000f


	//   ....[158]....
        /*02f0*/ 	.word	0x0500000f


	//----- nvinfo : EIATTR_COOP_GROUP_INSTR_OFFSETS
	.align		4
.L_83:
        /*02f4*/ 	.byte	0x04, 0x28
        /*02f6*/ 	.short	(.L_85 - .L_84)


	//   ....[0]....
.L_84:
        /*02f8*/ 	.word	0x00000070


	//   ....[1]....
        /*02fc*/ 	.word	0x000000b0


	//   ....[2]....
        /*0300*/ 	.word	0x000002d0


	//   ....[3]....
        /*0304*/ 	.word	0x00000430


	//   ....[4]....
        /*0308*/ 	.word	0x00000550


	//   ....[5]....
        /*030c*/ 	.word	0x000006b0


	//   ....[6]....
        /*0310*/ 	.word	0x00001160


	//   ....[7]....
        /*0314*/ 	.word	0x00002ac0


	//   ....[8]....
        /*0318*/ 	.word	0x00002b40


	//   ....[9]....
        /*031c*/ 	.word	0x00002f60


	//   ....[10]....
        /*0320*/ 	.word	0x00003010


	//   ....[11]....
        /*0324*/ 	.word	0x000055c0


	//   ....[12]....
        /*0328*/ 	.word	0x000055f0


	//   ....[13]....
        /*032c*/ 	.word	0x00005610


	//   ....[14]....
        /*0330*/ 	.word	0x00005640


	//   ....[15]....
        /*0334*/ 	.word	0x00006980


	//   ....[16]....
        /*0338*/ 	.word	0x000069a0


	//   ....[17]....
        /*033c*/ 	.word	0x00006a50


	//   ....[18]....
        /*0340*/ 	.word	0x00006a60


	//   ....[19]....
        /*0344*/ 	.word	0x00007af0


	//   ....[20]....
        /*0348*/ 	.word	0x00007b30


	//   ....[21]....
        /*034c*/ 	.word	0x00007b70


	//   ....[22]....
        /*0350*/ 	.word	0x00007bb0


	//   ....[23]....
        /*0354*/ 	.word	0x00007c00


	//   ....[24]....
        /*0358*/ 	.word	0x00007c20


	//   ....[25]....
        /*035c*/ 	.word	0x00008590


	//   ....[26]....
        /*0360*/ 	.word	0x000085a0


	//   ....[27]....
        /*0364*/ 	.word	0x000092e0


	//   ....[28]....
        /*0368*/ 	.word	0x0000a4d0


	//   ....[29]....
        /*036c*/ 	.word	0x0000a4f0


	//   ....[30]....
        /*0370*/ 	.word	0x0000a500


	//   ....[31]....
        /*0374*/ 	.word	0x0000a510


	//   ....[32]....
        /*0378*/ 	.word	0x0000a520


	//   ....[33]....
        /*037c*/ 	.word	0x0000a530


	//   ....[34]....
        /*0380*/ 	.word	0x0000a540


	//   ....[35]....
        /*0384*/ 	.word	0x0000a5a0


	//   ....[36]....
        /*0388*/ 	.word	0x0000a5e0


	//   ....[37]....
        /*038c*/ 	.word	0x0000a640


	//   ....[38]....
        /*0390*/ 	.word	0x0000a650


	//   ....[39]....
        /*0394*/ 	.word	0x0000a720


	//   ....[40]....
        /*0398*/ 	.word	0x0000ad40


	//   ....[41]....
        /*039c*/ 	.word	0x0000ad70


	//   ....[42]....
        /*03a0*/ 	.word	0x0000ada0


	//   ....[43]....
        /*03a4*/ 	.word	0x0000adc0


	//   ....[44]....
        /*03a8*/ 	.word	0x0000add0


	//   ....[45]....
        /*03ac*/ 	.word	0x0000ae50


	//   ....[46]....
        /*03b0*/ 	.word	0x0000ae90


	//   ....[47]....
        /*03b4*/ 	.word	0x0000aee0


	//   ....[48]....
        /*03b8*/ 	.word	0x0000af10


	//   ....[49]....
        /*03bc*/ 	.word	0x0000af70


	//   ....[50]....
        /*03c0*/ 	.word	0x0000afb0


	//   ....[51]....
        /*03c4*/ 	.word	0x0000b000


	//   ....[52]....
        /*03c8*/ 	.word	0x0000b030


	//   ....[53]....
        /*03cc*/ 	.word	0x0000b080


	//   ....[54]....
        /*03d0*/ 	.word	0x0000b0c0


	//   ....[55]....
        /*03d4*/ 	.word	0x0000b110


	//   ....[56]....
        /*03d8*/ 	.word	0x0000b8d0


	//   ....[57]....
        /*03dc*/ 	.word	0x0000b900


	//   ....[58]....
        /*03e0*/ 	.word	0x0000b920


	//   ....[59]....
        /*03e4*/ 	.word	0x0000b930


	//   ....[60]....
        /*03e8*/ 	.word	0x0000b950


	//   ....[61]....
        /*03ec*/ 	.word	0x0000b9b0


	//   ....[62]....
        /*03f0*/ 	.word	0x0000b9d0


	//   ....[63]....
        /*03f4*/ 	.word	0x0000b9f0


	//   ....[64]....
        /*03f8*/ 	.word	0x0000ba00


	//   ....[65]....
        /*03fc*/ 	.word	0x0000ba60


	//   ....[66]....
        /*0400*/ 	.word	0x0000ba80


	//   ....[67]....
        /*0404*/ 	.word	0x0000bb40


	//   ....[68]....
        /*0408*/ 	.word	0x0000bd80


	//   ....[69]....
        /*040c*/ 	.word	0x0000bda0


	//   ....[70]....
        /*0410*/ 	.word	0x0000bdb0


	//   ....[71]....
        /*0414*/ 	.word	0x0000bdd0


	//   ....[72]....
        /*0418*/ 	.word	0x0000be60


	//   ....[73]....
        /*041c*/ 	.word	0x0000be90


	//   ....[74]....
        /*0420*/ 	.word	0x0000bf00


	//   ....[75]....
        /*0424*/ 	.word	0x0000bf30


	//   ....[76]....
        /*0428*/ 	.word	0x0000bfa0


	//   ....[77]....
        /*042c*/ 	.word	0x0000bfd0


	//   ....[78]....
        /*0430*/ 	.word	0x0000c040


	//   ....[79]....
        /*0434*/ 	.word	0x0000c070


	//   ....[80]....
        /*0438*/ 	.word	0x0000c540


	//   ....[81]....
        /*043c*/ 	.word	0x0000c570


	//   ....[82]....
        /*0440*/ 	.word	0x0000c5a0


	//   ....[83]....
        /*0444*/ 	.word	0x0000c5d0


	//   ....[84]....
        /*0448*/ 	.word	0x0000c600


	//   ....[85]....
        /*044c*/ 	.word	0x0000c610


	//   ....[86]....
        /*0450*/ 	.word	0x0000c6b0


	//   ....[87]....
        /*0454*/ 	.word	0x0000c6d0


	//   ....[88]....
        /*0458*/ 	.word	0x0000c760


	//   ....[89]....
        /*045c*/ 	.word	0x0000c780


	//   ....[90]....
        /*0460*/ 	.word	0x0000c7f0


	//   ....[91]....
        /*0464*/ 	.word	0x0000c820


	//   ....[92]....
        /*0468*/ 	.word	0x0000cba0


	//   ....[93]....
        /*046c*/ 	.word	0x0000d060


	//   ....[94]....
        /*0470*/ 	.word	0x0000d150


	//   ....[95]....
        /*0474*/ 	.word	0x0000d1f0


	//   ....[96]....
        /*0478*/ 	.word	0x0000d250


	//   ....[97]....
        /*047c*/ 	.word	0x0000d320


	//   ....[98]....
        /*0480*/ 	.word	0x0000d390


	//   ....[99]....
        /*0484*/ 	.word	0x0000d460


	//   ....[100]....
        /*0488*/ 	.word	0x0000d4e0


	//   ....[101]....
        /*048c*/ 	.word	0x0000d5b0


	//   ....[102]....
        /*0490*/ 	.word	0x0000d630


	//   ....[103]....
        /*0494*/ 	.word	0x0000d710


	//   ....[104]....
        /*0498*/ 	.word	0x0000d790


	//   ....[105]....
        /*049c*/ 	.word	0x0000d850


	//   ....[106]....
        /*04a0*/ 	.word	0x0000d8e0


	//   ....[107]....
        /*04a4*/ 	.word	0x0000d940


	//   ....[108]....
        /*04a8*/ 	.word	0x0000d9e0


	//   ....[109]....
        /*04ac*/ 	.word	0x0000dab0


	//   ....[110]....
        /*04b0*/ 	.word	0x0000db30


	//   ....[111]....
        /*04b4*/ 	.word	0x0000dc00


	//   ....[112]....
        /*04b8*/ 	.word	0x0000dc80


	//   ....[113]....
        /*04bc*/ 	.word	0x0000dd50


	//   ....[114]....
        /*04c0*/ 	.word	0x0000ddd0


	//   ....[115]....
        /*04c4*/ 	.word	0x0000dea0


	//   ....[116]....
        /*04c8*/ 	.word	0x0000df20


	//   ....[117]....
        /*04cc*/ 	.word	0x0000dff0


	//   ....[118]....
        /*04d0*/ 	.word	0x0000e070


	//   ....[119]....
        /*04d4*/ 	.word	0x0000e140


	//   ....[120]....
        /*04d8*/ 	.word	0x0000e1b0


	//   ....[121]....
        /*04dc*/ 	.word	0x0000e270


	//   ....[122]....
        /*04e0*/ 	.word	0x0000e3b0


	//   ....[123]....
        /*04e4*/ 	.word	0x0000e470


	//   ....[124]....
        /*04e8*/ 	.word	0x0000e4e0


	//   ....[125]....
        /*04ec*/ 	.word	0x0000e5a0


	//   ....[126]....
        /*04f0*/ 	.word	0x0000e600


	//   ....[127]....
        /*04f4*/ 	.word	0x0000e6c0


	//   ....[128]....
        /*04f8*/ 	.word	0x0000e720


	//   ....[129]....
        /*04fc*/ 	.word	0x0000e7f0


	//   ....[130]....
        /*0500*/ 	.word	0x0000e850


	//   ....[131]....
        /*0504*/ 	.word	0x0000e920


	//   ....[132]....
        /*0508*/ 	.word	0x0000e980


	//   ....[133]....
        /*050c*/ 	.word	0x0000ea60


	//   ....[134]....
        /*0510*/ 	.word	0x0000eb40


	//   ....[135]....
        /*0514*/ 	.word	0x0000ebe0


	//   ....[136]....
        /*0518*/ 	.word	0x0000ec40


	//   ....[137]....
        /*051c*/ 	.word	0x0000ed00


	//   ....[138]....
        /*0520*/ 	.word	0x0000edc0


	//   ....[139]....
        /*0524*/ 	.word	0x0000ee80


	//   ....[140]....
        /*0528*/ 	.word	0x0000ef40


	//   ....[141]....
        /*052c*/ 	.word	0x0000f000


	//   ....[142]....
        /*0530*/ 	.word	0x0000f0c0


	//   ....[143]....
        /*0534*/ 	.word	0x0000f180


	//   ....[144]....
        /*0538*/ 	.word	0x0000f240


	//   ....[145]....
        /*053c*/ 	.word	0x0000f300


	//   ....[146]....
        /*0540*/ 	.word	0x0000f440


	//   ....[147]....
        /*0544*/ 	.word	0x0000f4e0


	//   ....[148]....
        /*0548*/ 	.word	0x0000f5b0


	//   ....[149]....
        /*054c*/ 	.word	0x0000f6a0


	//   ....[150]....
        /*0550*/ 	.word	0x0000f710


	//   ....[151]....
        /*0554*/ 	.word	0x0000f800


	//   ....[152]....
        /*0558*/ 	.word	0x0000f870


	//   ....[153]....
        /*055c*/ 	.word	0x0000f970


	//   ....[154]....
        /*0560*/ 	.word	0x0000f9f0


	//   ....[155]....
        /*0564*/ 	.word	0x0000fae0


	//   ....[156]....
        /*0568*/ 	.word	0x0000fb50


	//   ....[157]....
        /*056c*/ 	.word	0x0000fc20


	//   ....[158]....
        /*0570*/ 	.word	0x0000fd30


	//----- nvinfo : EIATTR_REG_RECONFIG
	.align		4
.L_85:
        /*0574*/ 	.byte	0x01, 0x54
	.zero		2


	//----- nvinfo : EIATTR_SYSCALL_OFFSETS
	.align		4
        /*0578*/ 	.byte	0x04, 0x46
        /*057a*/ 	.short	(.L_87 - .L_86)


	//   ....[0]....
.L_86:
        /*057c*/ 	.word	0x00001320


	//   ....[1]....
        /*0580*/ 	.word	0x00009a20


	//   ....[2]....
        /*0584*/ 	.word	0x00009b60


	//   ....[3]....
        /*0588*/ 	.word	0x00009c50


	//   ....[4]....
        /*058c*/ 	.word	0x0000aab0


	//----- nvinfo : EIATTR_MBARRIER_INSTR_OFFSETS
	.align		4
.L_87:
        /*0590*/ 	.byte	0x04, 0x39
        /*0592*/ 	.short	(.L_89 - .L_88)


	//   ....[0]....
.L_88:
        /*0594*/ 	.word	0x00000180
        /*0598*/ 	.word	0x000000ff
        /*059c*/ 	.word	0x00030800
        /*05a0*/ 	.short	0x0100
        /*05a2*/ 	.byte	0x08
	.zero		1


	//   ....[1]....
        /*05a4*/ 	.word	0x00000190
        /*05a8*/ 	.word	0x000000ff
        /*05ac*/ 	.word	0x00030820
        /*05b0*/ 	.short	0x0100
        /*05b2*/ 	.byte	0x08
	.zero		1


	//   ....[2]....
        /*05b4*/ 	.word	0x00000280
        /*05b8*/ 	.word	0x000000ff
        /*05bc*/ 	.word	0x00030830
        /*05c0*/ 	.short	0x0100
        /*05c2*/ 	.byte	0x08
	.zero		1


	//   ....[3]....
        /*05c4*/ 	.word	0x00000290
        /*05c8*/ 	.word	0x000000ff
        /*05cc*/ 	.word	0x00030840
        /*05d0*/ 	.short	0x0100
        /*05d2*/ 	.byte	0x08
	.zero		1


	//   ....[4]....
        /*05d4*/ 	.word	0x000002a0
        /*05d8*/ 	.word	0x000000ff
        /*05dc*/ 	.word	0x00030838
        /*05e0*/ 	.short	0x0100
        /*05e2*/ 	.byte	0x08
	.zero		1


	//   ....[5]....
        /*05e4*/ 	.word	0x000002b0
        /*05e8*/ 	.word	0x000000ff
        /*05ec*/ 	.word	0x00030848
        /*05f0*/ 	.short	0x0100
        /*05f2*/ 	.byte	0x08
	.zero		1


	//   ....[6]....
        /*05f4*/ 	.word	0x000003e0
        /*05f8*/ 	.word	0x000000ff
        /*05fc*/ 	.word	0x00030850
        /*0600*/ 	.short	0x0100
        /*0602*/ 	.byte	0x08
	.zero		1


	//   ....[7]....
        /*0604*/ 	.word	0x000003f0
        /*0608*/ 	.word	0x000000ff
        /*060c*/ 	.word	0x00030860
        /*0610*/ 	.short	0x0100
        /*0612*/ 	.byte	0x08
	.zero		1


	//   ....[8]....
        /*0614*/ 	.word	0x00000400
        /*0618*/ 	.word	0x000000ff
        /*061c*/ 	.word	0x00030858
        /*0620*/ 	.short	0x0100
        /*0622*/ 	.byte	0x08
	.zero		1


	//   ....[9]....
        /*0624*/ 	.word	0x00000410
        /*0628*/ 	.word	0x000000ff
        /*062c*/ 	.word	0x00030868
        /*0630*/ 	.short	0x0100
        /*0632*/ 	.byte	0x08
	.zero		1


	//   ....[10]....
        /*0634*/ 	.word	0x00000500
        /*0638*/ 	.word	0x000000ff
        /*063c*/ 	.word	0x00030870
        /*0640*/ 	.short	0x0100
        /*0642*/ 	.byte	0x06
	.zero		1


	//   ....[11]....
        /*0644*/ 	.word	0x00000510
        /*0648*/ 	.word	0x000000ff
        /*064c*/ 	.word	0x00030880
        /*0650*/ 	.short	0x0100
        /*0652*/ 	.byte	0x06
	.zero		1


	//   ....[12]....
        /*0654*/ 	.word	0x00000520
        /*0658*/ 	.word	0x000000ff
        /*065c*/ 	.word	0x00030878
        /*0660*/ 	.short	0x0100
        /*0662*/ 	.byte	0x06
	.zero		1


	//   ....[13]....
        /*0664*/ 	.word	0x00000530
        /*0668*/ 	.word	0x000000ff
        /*066c*/ 	.word	0x00030888
        /*0670*/ 	.short	0x0100
        /*0672*/ 	.byte	0x06
	.zero		1


	//   ....[14]....
        /*0674*/ 	.word	0x00000660
        /*0678*/ 	.word	0x000000ff
        /*067c*/ 	.word	0x00030890
        /*0680*/ 	.short	0x0100
        /*0682*/ 	.byte	0x08
	.zero		1


	//   ....[15]....
        /*0684*/ 	.word	0x00000670
        /*0688*/ 	.word	0x000000ff
        /*068c*/ 	.word	0x000308a0
        /*0690*/ 	.short	0x0100
        /*0692*/ 	.byte	0x08
	.zero		1


	//   ....[16]....
        /*0694*/ 	.word	0x00000680
        /*0698*/ 	.word	0x000000ff
        /*069c*/ 	.word	0x00030898
        /*06a0*/ 	.short	0x0100
        /*06a2*/ 	.byte	0x08
	.zero		1


	//   ....[17]....
        /*06a4*/ 	.word	0x00000690
        /*06a8*/ 	.word	0x000000ff
        /*06ac*/ 	.word	0x000308a8
        /*06b0*/ 	.short	0x0100
        /*06b2*/ 	.byte	0x08
	.zero		1


	//   ....[18]....
        /*06b4*/ 	.word	0x000007d0
        /*06b8*/ 	.word	0x000000ff
        /*06bc*/ 	.word	0x000308b0
        /*06c0*/ 	.short	0x0100
        /*06c2*/ 	.byte	0x08
	.zero		1


	//   ....[19]....
        /*06c4*/ 	.word	0x000007e0
        /*06c8*/ 	.word	0x000000ff
        /*06cc*/ 	.word	0x000308c0
        /*06d0*/ 	.short	0x0100
        /*06d2*/ 	.byte	0x08
	.zero		1


	//   ....[20]....
        /*06d4*/ 	.word	0x000007f0
        /*06d8*/ 	.word	0x000000ff
        /*06dc*/ 	.word	0x000308b8
        /*06e0*/ 	.short	0x0100
        /*06e2*/ 	.byte	0x08
	.zero		1


	//   ....[21]....
        /*06e4*/ 	.word	0x00000800
        /*06e8*/ 	.word	0x000000ff
        /*06ec*/ 	.word	0x000308c8
        /*06f0*/ 	.short	0x0100
        /*06f2*/ 	.byte	0x08
	.zero		1


	//   ....[22]....
        /*06f4*/ 	.word	0x00001340
        /*06f8*/ 	.word	0x000000ff
        /*06fc*/ 	.word	0x00030800
        /*0700*/ 	.short	0x010a
        /*0702*/ 	.byte	0x26
	.zero		1


	//   ....[23]....
        /*0704*/ 	.word	0x000013d0
        /*0708*/ 	.word	0x000000ff
        /*070c*/ 	.word	0x00030830
        /*0710*/ 	.short	0x010a
        /*0712*/ 	.byte	0x26
	.zero		1


	//   ....[24]....
        /*0714*/ 	.word	0x00001430
        /*0718*/ 	.word	0x000000ff
        /*071c*/ 	.word	0x00030830
        /*0720*/ 	.short	0x010a
        /*0722*/ 	.byte	0x26
	.zero		1


	//   ....[25]....
        /*0724*/ 	.word	0x00002320
        /*0728*/ 	.word	0x000000ff
        /*072c*/ 	.word	0x00000000
        /*0730*/ 	.short	0x0101
        /*0732*/ 	.byte	0x04
	.zero		1


	//   ....[26]....
        /*0734*/ 	.word	0x00003f60
        /*0738*/ 	.word	0x000000ff
        /*073c*/ 	.word	0x00030830
        /*0740*/ 	.short	0x010a
        /*0742*/ 	.byte	0x3d
	.zero		1


	//   ....[27]....
        /*0744*/ 	.word	0x00003fa0
        /*0748*/ 	.word	0x000000ff
        /*074c*/ 	.word	0x00030830
        /*0750*/ 	.short	0x010a
        /*0752*/ 	.byte	0x3d
	.zero		1


	//   ....[28]....
        /*0754*/ 	.word	0x00004a00
        /*0758*/ 	.word	0x000000ff
        /*075c*/ 	.word	0x00030850
        /*0760*/ 	.short	0x010a
        /*0762*/ 	.byte	0x04
	.zero		1


	//   ....[29]....
        /*0764*/ 	.word	0x00004a40
        /*0768*/ 	.word	0x000000ff
        /*076c*/ 	.word	0x00030850
        /*0770*/ 	.short	0x010a
        /*0772*/ 	.byte	0x04
	.zero		1


	//   ....[30]....
        /*0774*/ 	.word	0x00005110
        /*0778*/ 	.word	0x000000ff
        /*077c*/ 	.word	0x00000000
        /*0780*/ 	.short	0x0101
        /*0782*/ 	.byte	0x3d
	.zero		1


	//   ....[31]....
        /*0784*/ 	.word	0x00006180
        /*0788*/ 	.word	0x000000ff
        /*078c*/ 	.word	0x00000000
        /*0790*/ 	.short	0x0101
        /*0792*/ 	.byte	0x04
	.zero		1


	//   ....[32]....
        /*0794*/ 	.word	0x000068d0
        /*0798*/ 	.word	0x000000ff
        /*079c*/ 	.word	0x00030850
        /*07a0*/ 	.short	0x010a
        /*07a2*/ 	.byte	0x05
	.zero		1


	//   ....[33]....
        /*07a4*/ 	.word	0x00006910
        /*07a8*/ 	.word	0x000000ff
        /*07ac*/ 	.word	0x00030850
        /*07b0*/ 	.short	0x010a
        /*07b2*/ 	.byte	0x05
	.zero		1


	//   ....[34]....
        /*07b4*/ 	.word	0x00006f30
        /*07b8*/ 	.word	0x000000ff
        /*07bc*/ 	.word	0x00000000
        /*07c0*/ 	.short	0x0101
        /*07c2*/ 	.byte	0x04
	.zero		1


	//   ....[35]....
        /*07c4*/ 	.word	0x00007c40
        /*07c8*/ 	.word	0x000000ff
        /*07cc*/ 	.word	0x00000000
        /*07d0*/ 	.short	0x0101
        /*07d2*/ 	.byte	0x04
	.zero		1


	//   ....[36]....
        /*07d4*/ 	.word	0x0000a280
        /*07d8*/ 	.word	0x000000ff
        /*07dc*/ 	.word	0x00030840
        /*07e0*/ 	.short	0x010a
        /*07e2*/ 	.byte	0x2c
	.zero		1


	//   ....[37]....
        /*07e4*/ 	.word	0x0000a870
        /*07e8*/ 	.word	0x000000ff
        /*07ec*/ 	.word	0x00030830
        /*07f0*/ 	.short	0x0107
        /*07f2*/ 	.byte	0x2c
	.zero		1


	//   ....[38]....
        /*07f4*/ 	.word	0x0000a8e0
        /*07f8*/ 	.word	0x000000ff
        /*07fc*/ 	.word	0x00030830
        /*0800*/ 	.short	0x0101
        /*0802*/ 	.byte	0x2c
	.zero		1


	//   ....[39]....
        /*0804*/ 	.word	0x0000b260
        /*0808*/ 	.word	0x000000ff
        /*080c*/ 	.word	0x00030800
        /*0810*/ 	.short	0x0107
        /*0812*/ 	.byte	0x2c
	.zero		1


	//   ....[40]....
        /*0814*/ 	.word	0x0000b2c0
        /*0818*/ 	.word	0x000000ff
        /*081c*/ 	.word	0x00030800
        /*0820*/ 	.short	0x0101
        /*0822*/ 	.byte	0x2c
	.zero		1


	//   ....[41]....
        /*0824*/ 	.word	0x0000b2d0
        /*0828*/ 	.word	0x000000ff
        /*082c*/ 	.word	0x00030820
        /*0830*/ 	.short	0x010a
        /*0832*/ 	.byte	0x2c
	.zero		1


	//   ....[42]....
        /*0834*/ 	.word	0x0000b6c0
        /*0838*/ 	.word	0x00000013
        /*083c*/ 	.word	0x00030840
        /*0840*/ 	.short	0x010a
        /*0842*/ 	.byte	0x3f
	.zero		1


	//   ....[43]....
        /*0844*/ 	.word	0x0000bc00
        /*0848*/ 	.word	0x00000013
        /*084c*/ 	.word	0x00030830
        /*0850*/ 	.short	0x0107
        /*0852*/ 	.byte	0x3f
	.zero		1


	//   ....[44]....
        /*0854*/ 	.word	0x0000bcb0
        /*0858*/ 	.word	0x00000013
        /*085c*/ 	.word	0x00030830
        /*0860*/ 	.short	0x0101
        /*0862*/ 	.byte	0x3f
	.zero		1


	//   ....[45]....
        /*0864*/ 	.word	0x0000bd10
        /*0868*/ 	.word	0x00000006
        /*086c*/ 	.word	0x00030860
        /*0870*/ 	.short	0x010a
        /*0872*/ 	.byte	0x3f
	.zero		1


	//   ....[46]....
        /*0874*/ 	.word	0x0000c1c0
        /*0878*/ 	.word	0x00000006
        /*087c*/ 	.word	0x00030850
        /*0880*/ 	.short	0x0107
        /*0882*/ 	.byte	0x3f
	.zero		1


	//   ....[47]....
        /*0884*/ 	.word	0x0000c330
        /*0888*/ 	.word	0x00000006
        /*088c*/ 	.word	0x00030850
        /*0890*/ 	.short	0x0101
        /*0892*/ 	.byte	0x3f
	.zero		1


	//   ....[48]....
        /*0894*/ 	.word	0x0000c4b0
        /*0898*/ 	.word	0x00000000
        /*089c*/ 	.word	0x00030860
        /*08a0*/ 	.short	0x010a
        /*08a2*/ 	.byte	0x3f
	.zero		1


	//   ....[49]....
        /*08a4*/ 	.word	0x0000c9e0
        /*08a8*/ 	.word	0x00000000
        /*08ac*/ 	.word	0x00030850
        /*08b0*/ 	.short	0x0107
        /*08b2*/ 	.byte	0x3f
	.zero		1


	//   ....[50]....
        /*08b4*/ 	.word	0x0000ca90
        /*08b8*/ 	.word	0x00000000
        /*08bc*/ 	.word	0x00030850
        /*08c0*/ 	.short	0x0101
        /*08c2*/ 	.byte	0x3f
	.zero		1


	//   ....[51]....
        /*08c4*/ 	.word	0x0000cb30
        /*08c8*/ 	.word	0x00000007
        /*08cc*/ 	.word	0x00030820
        /*08d0*/ 	.short	0x010a
        /*08d2*/ 	.byte	0x3f
	.zero		1


	//   ....[52]....
        /*08d4*/ 	.word	0x0000ccb0
        /*08d8*/ 	.word	0x00000005
        /*08dc*/ 	.word	0x00030840
        /*08e0*/ 	.short	0x010a
        /*08e2*/ 	.byte	0x3f
	.zero		1


	//   ....[53]....
        /*08e4*/ 	.word	0x0000cd50
        /*08e8*/ 	.word	0x00000007
        /*08ec*/ 	.word	0x00030840
        /*08f0*/ 	.short	0x010a
        /*08f2*/ 	.byte	0x3f
	.zero		1


	//   ....[54]....
        /*08f4*/ 	.word	0x0000cd90
        /*08f8*/ 	.word	0x00000005
        /*08fc*/ 	.word	0x00030860
        /*0900*/ 	.short	0x010a
        /*0902*/ 	.byte	0x3f
	.zero		1


	//   ....[55]....
        /*0904*/ 	.word	0x0000cdd0
        /*0908*/ 	.word	0x00000007
        /*090c*/ 	.word	0x00030860
        /*0910*/ 	.short	0x010a
        /*0912*/ 	.byte	0x3f
	.zero		1


	//   ....[56]....
        /*0914*/ 	.word	0x0000ce40
        /*0918*/ 	.word	0x00000003
        /*091c*/ 	.word	0x00030800
        /*0920*/ 	.short	0x010a
        /*0922*/ 	.byte	0x3f
	.zero		1


	//   ....[57]....
        /*0924*/ 	.word	0x0000cea0
        /*0928*/ 	.word	0x00000003
        /*092c*/ 	.word	0x00030830
        /*0930*/ 	.short	0x010a
        /*0932*/ 	.byte	0x3f
	.zero		1


	//   ....[58]....
        /*0934*/ 	.word	0x0000cf00
        /*0938*/ 	.word	0x00000005
        /*093c*/ 	.word	0x00030830
        /*0940*/ 	.short	0x010a
        /*0942*/ 	.byte	0x3f
	.zero		1


	//   ....[59]....
        /*0944*/ 	.word	0x0000cf60
        /*0948*/ 	.word	0x00000005
        /*094c*/ 	.word	0x00030850
        /*0950*/ 	.short	0x010a
        /*0952*/ 	.byte	0x3f
	.zero		1


	//   ....[60]....
        /*0954*/ 	.word	0x0000cfc0
        /*0958*/ 	.word	0x00000007
        /*095c*/ 	.word	0x00030850
        /*0960*/ 	.short	0x010a
        /*0962*/ 	.byte	0x3f
	.zero		1


	//   ....[61]....
        /*0964*/ 	.word	0x0000d0a0
        /*0968*/ 	.word	0x00000003
        /*096c*/ 	.word	0x00030840
        /*0970*/ 	.short	0x010a
        /*0972*/ 	.byte	0x3f
	.zero		1


	//   ....[62]....
        /*0974*/ 	.word	0x0000e2b0
        /*0978*/ 	.word	0x00000003
        /*097c*/ 	.word	0x00030820
        /*0980*/ 	.short	0x010a
        /*0982*/ 	.byte	0x3f
	.zero		1


	//   ....[63]....
        /*0984*/ 	.word	0x0000e300
        /*0988*/ 	.word	0x00000013
        /*098c*/ 	.word	0x00030840
        /*0990*/ 	.short	0x010a
        /*0992*/ 	.byte	0x3f
	.zero		1


	//   ....[64]....
        /*0994*/ 	.word	0x0000ea90
        /*0998*/ 	.word	0x00000006
        /*099c*/ 	.word	0x00030860
        /*09a0*/ 	.short	0x010a
        /*09a2*/ 	.byte	0x3f
	.zero		1


	//   ....[65]....
        /*09a4*/ 	.word	0x0000f390
        /*09a8*/ 	.word	0x00000000
        /*09ac*/ 	.word	0x00030860
        /*09b0*/ 	.short	0x010a
        /*09b2*/ 	.byte	0x3f
	.zero		1


	//   ....[66]....
        /*09b4*/ 	.word	0x0000fc50
        /*09b8*/ 	.word	0x00000007
        /*09bc*/ 	.word	0x00030820
        /*09c0*/ 	.short	0x010a
        /*09c2*/ 	.byte	0x3f
	.zero		1


	//   ....[67]....
        /*09c4*/ 	.word	0x0000fdf0
        /*09c8*/ 	.word	0x00000005
        /*09cc*/ 	.word	0x00030840
        /*09d0*/ 	.short	0x010a
        /*09d2*/ 	.byte	0x3f
	.zero		1


	//   ....[68]....
        /*09d4*/ 	.word	0x0000fe40
        /*09d8*/ 	.word	0x00000007
        /*09dc*/ 	.word	0x00030840
        /*09e0*/ 	.short	0x010a
        /*09e2*/ 	.byte	0x3f
	.zero		1


	//   ....[69]....
        /*09e4*/ 	.word	0x0000fe90
        /*09e8*/ 	.word	0x00000005
        /*09ec*/ 	.word	0x00030860
        /*09f0*/ 	.short	0x010a
        /*09f2*/ 	.byte	0x3f
	.zero		1


	//----- nvinfo : EIATTR_NUM_MBARRIERS
	.align		4
.L_89:
        /*09f4*/ 	.byte	0x03, 0x38
        /*09f6*/ 	.short	0x0016


	//----- nvinfo : EIATTR_EXIT_INSTR_OFFSETS
	.align		4
        /*09f8*/ 	.byte	0x04, 0x1c
        /*09fa*/ 	.short	(.L_91 - .L_90)


	//   ....[0]....
.L_90:
        /*09fc*/ 	.word	0x0000ce20


	//----- nvinfo : EIATTR_MAX_THREADS
	.align		4
.L_91:
        /*0a00*/ 	.byte	0x04, 0x05
        /*0a02*/ 	.short	(.L_93 - .L_92)
.L_92:
        /*0a04*/ 	.word	0x00000180
        /*0a08*/ 	.word	0x00000001
        /*0a0c*/ 	.word	0x00000001


	//----- nvinfo : EIATTR_CRS_STACK_SIZE
	.align		4
.L_93:
        /*0a10*/ 	.byte	0x04, 0x1e
        /*0a12*/ 	.short	(.L_95 - .L_94)
.L_94:
        /*0a14*/ 	.word	0x00000000


	//----- nvinfo : EIATTR_CBANK_PARAM_SIZE
	.align		4
.L_95:
        /*0a18*/ 	.byte	0x03, 0x19
        /*0a1a*/ 	.short	0x0a70


	//----- nvinfo : EIATTR_PARAM_CBANK
	.align		4
        /*0a1c*/ 	.byte	0x04, 0x0a
        /*0a1e*/ 	.short	(.L_97 - .L_96)
	.align		4
.L_96:
        /*0a20*/ 	.word	index@(.nv.constant0._ZN7cutlass13device_kernelIN5flash11enable_sm90INS1_16FlashAttnFwdSm90INS1_25CollectiveMainloopFwdSm90ILi2EN4cute5tupleIJNS5_1CILi1EEES8_S8_EEENS6_IJNS7_ILi128EEENS7_ILi96EEENS7_ILi192EEEEEELi192ENS_6half_tEfNS_4arch4Sm90ELb0ELb0ELb1ELb0ELb1ELb0ELb0ELb1ELb1ELb1ELb1ELb0EEENS1_21CollectiveEpilogueFwdINS6_IJSA_SC_SB_EEES9_SE_SG_Li256ELb0ELb1ELb1ELb0EEENS1_19SingleTileSchedulerILb0ELb1ELb1ELi128EEEEEEEEEvNT_6ParamsE)
        /*0a24*/ 	.short	0x0210
        /*0a26*/ 	.short	0x0a70


	//----- nvinfo : EIATTR_SW_WAR
	.align		4
.L_97:
        /*0a28*/ 	.byte	0x04, 0x36
        /*0a2a*/ 	.short	(.L_99 - .L_98)
.L_98:
        /*0a2c*/ 	.word	0x00000008
.L_99:


//--------------------- .nv.info._ZN7cutlass13device_kernelIN5flash11enable_sm90INS1_16FlashAttnFwdSm90INS1_25CollectiveMainloopFwdSm90ILi2EN4cute5tupleIJNS5_1CILi1EEES8_S8_EEENS6_IJNS7_ILi128EEENS7_ILi96EEENS7_ILi192EEEEEELi192ENS_6half_tEfNS_4arch4Sm90ELb0ELb0ELb1ELb1ELb1ELb0ELb0ELb1ELb1ELb1ELb1ELb0EEENS1_21CollectiveEpilogueFwdINS6_IJSA_SC_SB_EEES9_SE_SG_Li256ELb1ELb1ELb1ELb0EEENS1_36VarlenDynamicPersistentTileSchedulerILi128ELi96ELi256ELi128ELb1ELb1ELb1ELb0ELb1ELb1EEEEEEEEEvNT_6ParamsE --------------------------
	.section	.nv.info._ZN7cutlass13device_kernelIN5flash11enable_sm90INS1_16FlashAttnFwdSm90INS1_25CollectiveMainloopFwdSm90ILi2EN4cute5tupleIJNS5_1CILi1EEES8_S8_EEENS6_IJNS7_ILi128EEENS7_ILi96EEENS7_ILi192EEEEEELi192ENS_6half_tEfNS_4arch4Sm90ELb0ELb0ELb1ELb1ELb1ELb0ELb0ELb1ELb1ELb1ELb1ELb0EEENS1_21CollectiveEpilogueFwdINS6_IJSA_SC_SB_EEES9_SE_SG_Li256ELb1ELb1ELb1ELb0EEENS1_36VarlenDynamicPersistentTileSchedulerILi128ELi96ELi256ELi128ELb1ELb1ELb1ELb0ELb1ELb1EEEEEEEEEvNT_6ParamsE,"",@"SHT_CUDA_INFO"
	.sectionflags	@""
	.align	4


	//----- nvinfo : EIATTR_CUDA_API_VERSION
	.align		4
        /*0000*/ 	.byte	0x04, 0x37
        /*0002*/ 	.short	(.L_101 - .L_100)
.L_100:
        /*0004*/ 	.word	0x00000082


	//----- nvinfo : EIATTR_KPARAM_INFO
	.align		4
.L_101:
        /*0008*/ 	.byte	0x04, 0x17
        /*000a*/ 	.short	(.L_103 - .L_102)
.L_102:
        /*000c*/ 	.word	0x00000000
        /*0010*/ 	.short	0x0000
        /*0012*/ 	.short	0x0070
        /*0014*/ 	.byte	0x00, 0xf0, 0x01, 0x2a


	//----- nvinfo : EIATTR_SPARSE_MMA_MASK
	.align		4
.L_103:
        /*0018*/ 	.byte	0x03, 0x50
        /*001a*/ 	.short	0x0000


	//----- nvinfo : EIATTR_MAXREG_COUNT
	.align		4
        /*001c*/ 	.byte	0x03, 0x1b
        /*001e*/ 	.short	0x00a8


	//----- nvinfo : EIATTR_NUM_BARRIERS
	.align		4
        /*0020*/ 	.byte	0x02, 0x4c
        /*0022*/ 	.byte	0x09
	.zero		1


	//----- nvinfo : EIATTR_EXTERNS
	.align		4
        /*0024*/ 	.byte	0x04, 0x0f
        /*0026*/ 	.short	(.L_105 - .L_104)


	//   ....[0]....
	.align		4
.L_104:
        /*0028*/ 	.word	index@(__assertfail)


	//----- nvinfo : EIATTR_ANNOTATIONS
	.align		4
.L_105:
        /*002c*/ 	.byte	0x04, 0x55
        /*002e*/ 	.short	(.L_107 - .L_106)


	//   ....[0]....
.L_106:
        /*0030*/ 	.word	0x00000001
        /*0034*/ 	.byte	0xa0, 0x08, 0x00, 0x00, 0x01, 0x00, 0x00, 0x00, 0xa0, 0x09, 0x00, 0x00, 0x01, 0x00, 0x00, 0x00
        /* <DEDUP_REMOVED lines=17> */
        /*0154*/ 	.byte	0xf0, 0x12, 0x01, 0x00, 0x01, 0x00, 0x00, 0x00, 0x90, 0x14, 0x01, 0x00


	//----- nvinfo : EIATTR_MERCURY_ISA_VERSION
	.align		4
.L_107:
        /*0160*/ 	.byte	0x03, 0x5f
        /*0162*/ 	.short	0x0101


	//----- nvinfo : EIATTR_UNUSED_LOAD_BYTE_OFFSET
	.align		4
        /*0164*/ 	.byte	0x04, 0x44
        /*0166*/ 	.short	(.L_109 - .L_108)


	//   ....[0]....
.L_108:
        /*0168*/ 	.word	0x00000950
        /*016c*/ 	.word	0x0000fff0


	//   ....[1]....
        /*0170*/ 	.word	0x00007f70
        /*0174*/ 	.word	0x0000fff0


	//----- nvinfo : EIATTR_INT_WARP_WIDE_INSTR_OFFSETS
	.align		4
.L_109:
        /*0178*/ 	.byte	0x04, 0x31
        /*017a*/ 	.short	(.L_111 - .L_110)


	//   ....[0]....
.L_110:
        /*017c*/ 	.word	0x000000c0


	//   ....[1]....
        /*0180*/ 	.word	0x000000d0


	//   ....[2]....
        /*0184*/ 	.word	0x00000170


	//   ....[3]....
        /*0188*/ 	.word	0x0000d110


	//   ....[4]....
        /*018c*/ 	.word	0x0000d1a0


	//   ....[5]....
        /*0190*/ 	.word	0x0000ff70


	//   ....[6]....
        /*0194*/ 	.word	0x00010000


	//----- nvinfo : EIATTR_COOP_GROUP_MASK_REGIDS
	.align		4
.L_111:
        /*0198*/ 	.byte	0x04, 0x29
        /*019a*/ 	.short	(.L_113 - .L_112)


	//   ....[0]....
.L_112:
        /*019c*/ 	.word	0xffffffff


	//   ....[1]....
        /*01a0*/ 	.word	0xffffffff


	//   ....[2]....
        /*01a4*/ 	.word	0xffffffff


	//   ....[3]....
        /*01a8*/ 	.word	0xffffffff


	//   ....[4]....
        /*01ac*/ 	.word	0xffffffff


	//   ....[5]....
        /*01b0*/ 	.word	0xffffffff


	//   ....[6]....
        /*01b4*/ 	.word	0xffffffff


	//   ....[7]....
        /*01b8*/ 	.word	0xffffffff


	//   ....[8]....
        /*01bc*/ 	.word	0xffffffff


	//   ....[9]....
        /*01c0*/ 	.word	0xffffffff


	//   ....[10]....
        /*01c4*/ 	.word	0xffffffff


	//   ....[11]....
        /*01c8*/ 	.word	0xffffffff


	//   ....[12]....
        /*01cc*/ 	.word	0xffffffff


	//   ....[13]....
        /*01d0*/ 	.word	0xffffffff


	//   ....[14]....
        /*01d4*/ 	.word	0xffffffff


	//   ....[15]....
        /*01d8*/ 	.word	0xffffffff


	//   ....[16]....
        /*01dc*/ 	.word	0xffffffff


	//   ....[17]....
        /*01e0*/ 	.word	0xffffffff


	//   ....[18]....
        /*01e4*/ 	.word	0xffffffff


	//   ....[19]....
        /*01e8*/ 	.word	0xffffffff


	//   ....[20]....
        /*01ec*/ 	.word	0xffffffff


	//   ....[21]....
        /*01f0*/ 	.word	0xffffffff


	//   ....[22]....
        /*01f4*/ 	.word	0xffffffff


	//   ....[23]....
        /*01f8*/ 	.word	0xffffffff


	//   ....[24]....
        /*01fc*/ 	.word	0xffffffff


	//   ....[25]....
        /*0200*/ 	.word	0xffffffff


	//   ....[26]....
        /*0204*/ 	.word	0xffffffff


	//   ....[27]....
        /*0208*/ 	.word	0xffffffff


	//   ....[28]....
        /*020c*/ 	.word	0xffffffff


	//   ....[29]....
        /*0210*/ 	.word	0xffffffff


	//   ....[30]....
        /*0214*/ 	.word	0xffffffff


	//   ....[31]....
        /*0218*/ 	.word	0xffffffff


	//   ....[32]....
        /*021c*/ 	.word	0xffffffff


	//   ....[33]....
        /*0220*/ 	.word	0xffffffff


	//   ....[34]....
        /*0224*/ 	.word	0xffffffff


	//   ....[35]....
        /*0228*/ 	.word	0xffffffff


	//   ....[36]....
        /*022c*/ 	.word	0xffffffff


	//   ....[37]....
        /*0230*/ 	.word	0xffffffff


	//   ....[38]....
        /*0234*/ 	.word	0xffffffff


	//   ....[39]....
        /*0238*/ 	.word	0xffffffff


	//   ....[40]....
        /*023c*/ 	.word	0xffffffff


	//   ....[41]....
        /*0240*/ 	.word	0xffffffff


	//   ....[42]....
        /*0244*/ 	.word	0xffffffff


	//   ....[43]....
        /*0248*/ 	.word	0xffffffff


	//   ....[44]....
        /*024c*/ 	.word	0xffffffff


	//   ....[45]....
        /*0250*/ 	.word	0xffffffff


	//   ....[46]....
        /*0254*/ 	.word	0xffffffff


	//   ....[47]....
        /*0258*/ 	.word	0xffffffff


	//   ....[48]....
        /*025c*/ 	.word	0xffffffff


	//   ....[49]....
        /*0260*/ 	.word	0xffffffff


	//   ....[50]....
        /*0264*/ 	.word	0xffffffff


	//   ....[51]....
        /*0268*/ 	.word	0xffffffff


	//   ....[52]....
        /*026c*/ 	.word	0xffffffff


	//   ....[53]....
        /*0270*/ 	.word	0xffffffff


	//   ....[54]....
        /*0274*/ 	.word	0xffffffff


	//   ....[55]....
        /*0278*/ 	.word	0xffffffff


	//   ....[56]....
        /*027c*/ 	.word	0xffffffff


	//   ....[57]....
        /*0280*/ 	.word	0xffffffff


	//   ....[58]....
        /*0284*/ 	.word	0xffffffff


	//   ....[59]....
        /*0288*/ 	.word	0xffffffff


	//   ....[60]....
        /*028c*/ 	.word	0xffffffff


	//   ....[61]....
        /*0290*/ 	.word	0xffffffff


	//   ....[62]....
        /*0294*/ 	.word	0xffffffff


	//   ....[63]....
        /*0298*/ 	.word	0xffffffff


	//   ....[64]....
        /*029c*/ 	.word	0xffffffff


	//   ....[65]....
        /*02a0*/ 	.word	0xffffffff


	//   ....[66]....
        /*02a4*/ 	.word	0xffffffff


	//   ....[67]....
        /*02a8*/ 	.word	0xffffffff


	//   ....[68]....
        /*02ac*/ 	.word	0xffffffff


	//   ....[69]....
        /*02b0*/ 	.word	0xffffffff


	//   ....[70]....
        /*02b4*/ 	.word	0xffffffff


	//   ....[71]....
        /*02b8*/ 	.word	0xffffffff


	//   ....[72]....
        /*02bc*/ 	.word	0xffffffff


	//   ....[73]....
        /*02c0*/ 	.word	0xffffffff


	//   ....[74]....
        /*02c4*/ 	.word	0xffffffff


	//   ....[75]....
        /*02c8*/ 	.word	0xffffffff


	//   ....[76]....
        /*02cc*/ 	.word	0xffffffff


	//   ....[77]....
        /*02d0*/ 	.word	0xffffffff


	//   ....[78]....
        /*02d4*/ 	.word	0xffffffff


	//   ....[79]....
        /*02d8*/ 	.word	0xffffffff


	//   ....[80]....
        /*02dc*/ 	.word	0xffffffff


	//   ....[81]....
        /*02e0*/ 	.word	0xffffffff


	//   ....[82]....
        /*02e4*/ 	.word	0xffffffff


	//   ....[83]....
        /*02e8*/ 	.word	0xffffffff


	//   ....[84]....
        /*02ec*/ 	.word	0xffffffff


	//   ....[85]....
        /*02f0*/ 	.word	0xffffffff


	//   ....[86]....
        /*02f4*/ 	.word	0xffffffff


	//   ....[87]....
        /*02f8*/ 	.word	0xffffffff


	//   ....[88]....
        /*02fc*/ 	.word	0xffffffff


	//   ....[89]....
        /*0300*/ 	.word	0xffffffff


	//   ....[90]....
        /*0304*/ 	.word	0xffffffff


	//   ....[91]....
        /*0308*/ 	.word	0xffffffff


	//   ....[92]....
        /*030c*/ 	.word	0xffffffff


	//   ....[93]....
        /*0310*/ 	.word	0xffffffff


	//   ....[94]....
        /*0314*/ 	.word	0xffffffff


	//   ....[95]....
        /*0318*/ 	.word	0xffffffff


	//   ....[96]....
        /*031c*/ 	.word	0xffffffff


	//   ....[97]....
        /*0320*/ 	.word	0xffffffff


	//   ....[98]....
        /*0324*/ 	.word	0xffffffff


	//   ....[99]....
        /*0328*/ 	.word	0xffffffff


	//   ....[100]....
        /*032c*/ 	.word	0xffffffff


	//   ....[101]....
        /*0330*/ 	.word	0xffffffff


	//   ....[102]....
        /*0334*/ 	.word	0xffffffff


	//   ....[103]....
        /*0338*/ 	.word	0xffffffff


	//   ....[104]....
        /*033c*/ 	.word	0xffffffff


	//   ....[105]....
        /*0340*/ 	.word	0xffffffff


	//   ....[106]....
        /*0344*/ 	.word	0xffffffff


	//   ....[107]....
        /*0348*/ 	.word	0xffffffff


	//   ....[108]....
        /*034c*/ 	.word	0xffffffff


	//   ....[109]....
        /*0350*/ 	.word	0xffffffff


	//   ....[110]....
        /*0354*/ 	.word	0xffffffff


	//   ....[111]....
        /*0358*/ 	.word	0xffffffff


	//   ....[112]....
        /*035c*/ 	.word	0xffffffff


	//   ....[113]....
        /*0360*/ 	.word	0xffffffff


	//   ....[114]....
        /*0364*/ 	.word	0xffffffff


	//   ....[115]....
        /*0368*/ 	.word	0xffffffff


	//   ....[116]....
        /*036c*/ 	.word	0xffffffff


	//   ....[117]....
        /*0370*/ 	.word	0xffffffff


	//   ....[118]....
        /*0374*/ 	.word	0xffffffff


	//   ....[119]....
        /*0378*/ 	.word	0xffffffff


	//   ....[120]....
        /*037c*/ 	.word	0xffffffff


	//   ....[121]....
        /*0380*/ 	.word	0xffffffff


	//   ....[122]....
        /*0384*/ 	.word	0xffffffff


	//   ....[123]....
        /*0388*/ 	.word	0xffffffff


	//   ....[124]....
        /*038c*/ 	.word	0xffffffff


	//   ....[125]....
        /*0390*/ 	.word	0xffffffff


	//   ....[126]....
        /*0394*/ 	.word	0xffffffff


	//   ....[127]....
        /*0398*/ 	.word	0xffffffff


	//   ....[128]....
        /*039c*/ 	.word	0xffffffff


	//   ....[129]....
        /*03a0*/ 	.word	0xffffffff


	//   ....[130]....
        /*03a4*/ 	.word	0xffffffff


	//   ....[131]....
        /*03a8*/ 	.word	0xffffffff


	//   ....[132]....
        /*03ac*/ 	.word	0xffffffff


	//   ....[133]....
        /*03b0*/ 	.word	0xffffffff


	//   ....[134]....
        /*03b4*/ 	.word	0xffffffff


	//   ....[135]....
        /*03b8*/ 	.word	0xffffffff


	//   ....[136]....
        /*03bc*/ 	.word	0xffffffff


	//   ....[137]....
        /*03c0*/ 	.word	0xffffffff


	//   ....[138]....
        /*03c4*/ 	.word	0xffffffff


	//   ....[139]....
        /*03c8*/ 	.word	0xffffffff


	//   ....[140]....
        /*03cc*/ 	.word	0xffffffff


	//   ....[141]....
        /*03d0*/ 	.word	0xffffffff


	//   ....[142]....
        /*03d4*/ 	.word	0xffffffff


	//   ....[143]....
        /*03d8*/ 	.word	0x0500000f


	//   ....[144]....
        /*03dc*/ 	.word	0x0500000f


	//   ....[145]....
        /*03e0*/ 	.word	0x0500000f


	//   ....[146]....
        /*03e4*/ 	.word	0x0500000f


	//   ....[147]....
        /*03e8*/ 	.word	0x0500000f


	//   ....[148]....
        /*03ec*/ 	.word	0x0500000f


	//   ....[149]....
        /*03f0*/ 	.word	0x0500000f


	//   ....[150]....
        /*03f4*/ 	.word	0x0500000f


	//   ....[151]....
        /*03f8*/ 	.word	0x0500000f


	//   ....[152]....
        /*03fc*/ 	.word	0x0500000f


	//   ....[153]....
        /*0400*/ 	.word	0x0500000f


	//   ....[154]....
        /*0404*/ 	.word	0x0500000f


	//   ....[155]....
        /*0408*/ 	.word	0x0500000f


	//   ....[156]....
        /*040c*/ 	.word	0x0500000f


	//   ....[157]....
        /*0410*/ 	.word	0x0500000f


	//   ....[158]....
        /*0414*/ 	.word	0x0500000f


	//   ....[159]....
        /*0418*/ 	.word	0x0500000f


	//   ....[160]....
        /*041c*/ 	.word	0x0500000f


	//   ....[161]....
        /*0420*/ 	.word	0x0500000f


	//   ....[162]....
        /*0424*/ 	.word	0x0500000f


	//   ....[163]....
        /*0428*/ 	.word	0x0500000f


	//   ....[164]....
        /*042c*/ 	.word	0x0500000f


	//   ....[165]....
        /*0430*/ 	.word	0x0500000f


	//   ....[166]....
        /*0434*/ 	.word	0x0500000f


	//   ....[167]....
        /*0438*/ 	.word	0x0500000f


	//   ....[168]....
        /*043c*/ 	.word	0x0500000f


	//   ....[169]....
        /*0440*/ 	.word	0x0500000f


	//   ....[170]....
        /*0444*/ 	.word	0x0500000f


	//   ....[171]....
        /*0448*/ 	.word	0x0500000f


	//   ....[172]....
        /*044c*/ 	.word	0x0500000f


	//   ....[173]....
        /*0450*/ 	.word	0x0500000f


	//   ....[174]....
        /*0454*/ 	.word	0x0500000f


	//   ....[175]....
        /*0458*/ 	.word	0x0500000f


	//   ....[176]....
        /*045c*/ 	.word	0x0500000f


	//   ....[177]....
        /*0460*/ 	.word	0x0500000f


	//   ....[178]....
        /*0464*/ 	.word	0x0500000f


	//   ....[179]....
        /*0468*/ 	.word	0x0500000f


	//   ....[180]....
        /*046c*/ 	.word	0x0500000f


	//   ....[181]....
        /*0470*/ 	.word	0x0500000f


	//   ....[182]....
        /*0474*/ 	.word	0x0500000f


	//   ....[183]....
        /*0478*/ 	.word	0x0500000f


	//   ....[184]....
        /*047c*/ 	.word	0x0500000f


	//   ....[185]....
        /*0480*/ 	.word	0x0500000f


	//   ....[186]....
        /*0484*/ 	.word	0x0500000f


	//   ....[187]....
        /*0488*/ 	.word	0x0500000f


	//   ....[188]....
        /*048c*/ 	.word	0x0500000f


	//   ....[189]....
        /*0490*/ 	.word	0x0500000f


	//   ....[190]....
        /*0494*/ 	.word	0x0500000f


	//   ....[191]....
        /*0498*/ 	.word	0x0500000f


	//   ....[192]....
        /*049c*/ 	.word	0x0500000f


	//   ....[193]....
        /*04a0*/ 	.word	0x0500000f


	//   ....[194]....
        /*04a4*/ 	.word	0x0500000f


	//   ....[195]....
        /*04a8*/ 	.word	0x0500000f


	//   ....[196]....
        /*04ac*/ 	.word	0x0500000f


	//   ....[197]....
        /*04b0*/ 	.word	0x0500000f


	//   ....[198]....
        /*04b4*/ 	.word	0x0500000f


	//   ....[199]....
        /*04b8*/ 	.word	0x0500000f


	//   ....[200]....
        /*04bc*/ 	.word	0x0500000f


	//   ....[201]....
        /*04c0*/ 	.word	0x0500000f


	//   ....[202]....
        /*04c4*/ 	.word	0x0500000f


	//   ....[203]....
        /*04c8*/ 	.word	0x0500000f


	//   ....[204]....
        /*04cc*/ 	.word	0x0500000f


	//   ....[205]....
        /*04d0*/ 	.word	0x0500000f


	//   ....[206]....
        /*04d4*/ 	.word	0x0500000f


	//   ....[207]....
        /*04d8*/ 	.word	0x0500000f


	//   ....[208]....
        /*04dc*/ 	.word	0x0500000f


	//   ....[209]....
        /*04e0*/ 	.word	0x0500000f


	//   ....[210]....
        /*04e4*/ 	.word	0x0500000f


	//   ....[211]....
        /*04e8*/ 	.word	0x0500000f


	//   ....[212]....
        /*04ec*/ 	.word	0x0500000f


	//   ....[213]....
        /*04f0*/ 	.word	0x0500000f


	//   ....[214]....
        /*04f4*/ 	.word	0x0500000f


	//   ....[215]....
        /*04f8*/ 	.word	0x0500000f


	//   ....[216]....
        /*04fc*/ 	.word	0x0500000f


	//   ....[217]....
        /*0500*/ 	.word	0x0500000f


	//   ....[218]....
        /*0504*/ 	.word	0x0500000f


	//   ....[219]....
        /*0508*/ 	.word	0x0500000f


	//   ....[220]....
        /*050c*/ 	.word	0x0500000f


	//   ....[221]....
        /*0510*/ 	.word	0x0500000f


	//   ....[222]....
        /*0514*/ 	.word	0x0500000f


	//   ....[223]....
        /*0518*/ 	.word	0x0500000f


	//   ....[224]....
        /*051c*/ 	.word	0x0500000f


	//   ....[225]....
        /*0520*/ 	.word	0x0500000f


	//   ....[226]....
        /*0524*/ 	.word	0x0500000f


	//----- nvinfo : EIATTR_COOP_GROUP_INSTR_OFFSETS
	.align		4
.L_113:
        /*0528*/ 	.byte	0x04, 0x28
        /*052a*/ 	.short	(.L_115 - .L_114)


	//   ....[0]....
.L_114:
        /*052c*/ 	.word	0x00000070


	//   ....[1]....
        /*0530*/ 	.word	0x000000b0


	//   ....[2]....
        /*0534*/ 	.word	0x000002d0


	//   ....[3]....
        /*0538*/ 	.word	0x00000430


	//   ....[4]....
        /*053c*/ 	.word	0x00000550


	//   ....[5]....
        /*0540*/ 	.word	0x000006b0


	//   ....[6]....
        /*0544*/ 	.word	0x00001b30


	//   ....[7]....
        /*0548*/ 	.word	0x00003430


	//   ....[8]....
        /*054c*/ 	.word	0x000034c0


	//   ....[9]....
        /*0550*/ 	.word	0x00003970


	//   ....[10]....
        /*0554*/ 	.word	0x000039d0


	//   ....[11]....
        /*0558*/ 	.word	0x00006060


	//   ....[12]....
        /*055c*/ 	.word	0x00006080


	//   ....[13]....
        /*0560*/ 	.word	0x000060a0


	//   ....[14]....
        /*0564*/ 	.word	0x000060c0


	//   ....[15]....
        /*0568*/ 	.word	0x00007450


	//   ....[16]....
        /*056c*/ 	.word	0x00007650


	//   ....[17]....
        /*0570*/ 	.word	0x00007720


	//   ....[18]....
        /*0574*/ 	.word	0x00007750


	//   ....[19]....
        /*0578*/ 	.word	0x00008e40


	//   ....[20]....
        /*057c*/ 	.word	0x00008e60


	//   ....[21]....
        /*0580*/ 	.word	0x00008e70


	//   ....[22]....
        /*0584*/ 	.word	0x00008e90


	//   ....[23]....
        /*0588*/ 	.word	0x000097b0


	//   ....[24]....
        /*058c*/ 	.word	0x000097d0


	//   ....[25]....
        /*0590*/ 	.word	0x00009900


	//   ....[26]....
        /*0594*/ 	.word	0x00009920


	//   ....[27]....
        /*0598*/ 	.word	0x00009a20


	//   ....[28]....
        /*059c*/ 	.word	0x00009a40


	//   ....[29]....
        /*05a0*/ 	.word	0x00009b50


	//   ....[30]....
        /*05a4*/ 	.word	0x00009b70


	//   ....[31]....
        /*05a8*/ 	.word	0x00009fe0


	//   ....[32]....
        /*05ac*/ 	.word	0x00009ff0


	//   ....[33]....
        /*05b0*/ 	.word	0x0000a680


	//   ....[34]....
        /*05b4*/ 	.word	0x0000a690


	//   ....[35]....
        /*05b8*/ 	.word	0x0000b730


	//   ....[36]....
        /*05bc*/ 	.word	0x0000b760


	//   ....[37]....
        /*05c0*/ 	.word	0x0000b870


	//   ....[38]....
        /*05c4*/ 	.word	0x0000b890


	//   ....[39]....
        /*05c8*/ 	.word	0x0000b990


	//   ....[40]....
        /*05cc*/ 	.word	0x0000b9b0


	//   ....[41]....
        /*05d0*/ 	.word	0x0000bac0


	//   ....[42]....
        /*05d4*/ 	.word	0x0000bae0


	//   ....[43]....
        /*05d8*/ 	.word	0x0000bc80


	//   ....[44]....
        /*05dc*/ 	.word	0x0000be70


	//   ....[45]....
        /*05e0*/ 	.word	0x0000bea0


	//   ....[46]....
        /*05e4*/ 	.word	0x0000bed0


	//   ....[47]....
        /*05e8*/ 	.word	0x0000bf00


	//   ....[48]....
        /*05ec*/ 	.word	0x0000bf30


	//   ....[49]....
        /*05f0*/ 	.word	0x0000bf60


	//   ....[50]....
        /*05f4*/ 	.word	0x0000c0d0


	//   ....[51]....
        /*05f8*/ 	.word	0x0000c100


	//   ....[52]....
        /*05fc*/ 	.word	0x0000c130


	//   ....[53]....
        /*0600*/ 	.word	0x0000c160


	//   ....[54]....
        /*0604*/ 	.word	0x0000c190


	//   ....[55]....
        /*0608*/ 	.word	0x0000c1c0


	//   ....[56]....
        /*060c*/ 	.word	0x0000c250


	//   ....[57]....
        /*0610*/ 	.word	0x0000c280


	//   ....[58]....
        /*0614*/ 	.word	0x0000c290


	//   ....[59]....
        /*0618*/ 	.word	0x0000c320


	//   ....[60]....
        /*061c*/ 	.word	0x0000dcb0


	//   ....[61]....
        /*0620*/ 	.word	0x0000dcd0


	//   ....[62]....
        /*0624*/ 	.word	0x0000dd80


	//   ....[63]....
        /*0628*/ 	.word	0x0000dda0


	//   ....[64]....
        /*062c*/ 	.word	0x0000de40


	//   ....[65]....
        /*0630*/ 	.word	0x0000de60


	//   ....[66]....
        /*0634*/ 	.word	0x0000df00


	//   ....[67]....
        /*0638*/ 	.word	0x0000df20


	//   ....[68]....
        /*063c*/ 	.word	0x0000dfc0


	//   ....[69]....
        /*0640*/ 	.word	0x0000dfe0


	//   ....[70]....
        /*0644*/ 	.word	0x0000dff0


	//   ....[71]....
        /*0648*/ 	.word	0x0000e080


	//   ....[72]....
        /*064c*/ 	.word	0x0000e780


	//   ....[73]....
        /*0650*/ 	.word	0x0000e7b0


	//   ....[74]....
        /*0654*/ 	.word	0x0000e810


	//   ....[75]....
        /*0658*/ 	.word	0x0000e860


	//   ....[76]....
        /*065c*/ 	.word	0x0000e8a0


	//   ....[77]....
        /*0660*/ 	.word	0x0000e910


	//   ....[78]....
        /*0664*/ 	.word	0x0000e960


	//   ....[79]....
        /*0668*/ 	.word	0x0000e9c0


	//   ....[80]....
        /*066c*/ 	.word	0x0000ea00


	//   ....[81]....
        /*0670*/ 	.word	0x0000ea70


	//   ....[82]....
        /*0674*/ 	.word	0x0000eac0


	//   ....[83]....
        /*0678*/ 	.word	0x0000eb20


	//   ....[84]....
        /*067c*/ 	.word	0x0000eb70


	//   ....[85]....
        /*0680*/ 	.word	0x0000ebd0


	//   ....[86]....
        /*0684*/ 	.word	0x0000ebf0


	//   ....[87]....
        /*0688*/ 	.word	0x0000ec30


	//   ....[88]....
        /*068c*/ 	.word	0x0000f3e0


	//   ....[89]....
        /*0690*/ 	.word	0x0000f420


	//   ....[90]....
        /*0694*/ 	.word	0x0000f430


	//   ....[91]....
        /*0698*/ 	.word	0x0000f490


	//   ....[92]....
        /*069c*/ 	.word	0x0000f4a0


	//   ....[93]....
        /*06a0*/ 	.word	0x0000f500


	//   ....[94]....
        /*06a4*/ 	.word	0x0000f530


	//   ....[95]....
        /*06a8*/ 	.word	0x0000f570


	//   ....[96]....
        /*06ac*/ 	.word	0x0000f5a0


	//   ....[97]....
        /*06b0*/ 	.word	0x0000f5e0


	//   ....[98]....
        /*06b4*/ 	.word	0x0000f610


	//   ....[99]....
        /*06b8*/ 	.word	0x0000f650


	//   ....[100]....
        /*06bc*/ 	.word	0x0000f8c0


	//   ....[101]....
        /*06c0*/ 	.word	0x0000f8e0


	//   ....[102]....
        /*06c4*/ 	.word	0x0000f8f0


	//   ....[103]....
        /*06c8*/ 	.word	0x0000f980


	//   ....[104]....
        /*06cc*/ 	.word	0x0000f990


	//   ....[105]....
        /*06d0*/ 	.word	0x0000fa20


	//   ....[106]....
        /*06d4*/ 	.word	0x0000fa30


	//   ....[107]....
        /*06d8*/ 	.word	0x0000fac0


	//   ....[108]....
        /*06dc*/ 	.word	0x0000fad0


	//   ....[109]....
        /*06e0*/ 	.word	0x0000fb60


	//   ....[110]....
        /*06e4*/ 	.word	0x0000fb70


	//   ....[111]....
        /*06e8*/ 	.word	0x0000fb80


	//   ....[112]....
        /*06ec*/ 	.word	0x00010140


	//   ....[113]....
        /*06f0*/ 	.word	0x00010180


	//   ....[114]....
        /*06f4*/ 	.word	0x000101c0


	//   ....[115]....
        /*06f8*/ 	.word	0x000101f0


	//   ....[116]....
        /*06fc*/ 	.word	0x00010280


	//   ....[117]....
        /*0700*/ 	.word	0x000102b0


	//   ....[118]....
        /*0704*/ 	.word	0x00010320


	//   ....[119]....
        /*0708*/ 	.word	0x00010350


	//   ....[120]....
        /*070c*/ 	.word	0x000103c0


	//   ....[121]....
        /*0710*/ 	.word	0x000103e0


	//   ....[122]....
        /*0714*/ 	.word	0x00010420


	//   ....[123]....
        /*0718*/ 	.word	0x00010470


	//   ....[124]....
        /*071c*/ 	.word	0x000108b0


	//   ....[125]....
        /*0720*/ 	.word	0x000108c0


	//   ....[126]....
        /*0724*/ 	.word	0x00010900


	//   ....[127]....
        /*0728*/ 	.word	0x00010940


	//   ....[128]....
        /*072c*/ 	.word	0x00010970


	//   ....[129]....
        /*0730*/ 	.word	0x000109a0


	//   ....[130]....
        /*0734*/ 	.word	0x000109d0


	//   ....[131]....
        /*0738*/ 	.word	0x00010a00


	//   ....[132]....
        /*073c*/ 	.word	0x00010bb0


	//   ....[133]....
        /*0740*/ 	.word	0x00010be0


	//   ....[134]....
        /*0744*/ 	.word	0x00010c10


	//   ....[135]....
        /*0748*/ 	.word	0x00010c40


	//   ....[136]....
        /*074c*/ 	.word	0x00010c70


	//   ....[137]....
        /*0750*/ 	.word	0x00010ca0


	//   ....[138]....
        /*0754*/ 	.word	0x00010d60


	//   ....[139]....
        /*0758*/ 	.word	0x00010d80


	//   ....[140]....
        /*075c*/ 	.word	0x00010d90


	//   ....[141]....
        /*0760*/ 	.word	0x00010df0


	//   ....[142]....
        /*0764*/ 	.word	0x00011410


	//   ....[143]....
        /*0768*/ 	.word	0x000118f0


	//   ....[144]....
        /*076c*/ 	.word	0x000119e0


	//   ....[145]....
        /*0770*/ 	.word	0x00011a80


	//   ....[146]....
        /*0774*/ 	.word	0x00011ae0


	//   ....[147]....
        /*0778*/ 	.word	0x00011bf0


	//   ....[148]....
        /*077c*/ 	.word	0x00011c60


	//   ....[149]....
        /*0780*/ 	.word	0x00011d70


	//   ....[150]....
        /*0784*/ 	.word	0x00011de0


	//   ....[151]....
        /*0788*/ 	.word	0x00011ef0


	//   ....[152]....
        /*078c*/ 	.word	0x00011f60


	//   ....[153]....
        /*0790*/ 	.word	0x00012070


	//   ....[154]....
        /*0794*/ 	.word	0x000120e0


	//   ....[155]....
        /*0798*/ 	.word	0x00012180


	//   ....[156]....
        /*079c*/ 	.word	0x00012290


	//   ....[157]....
        /*07a0*/ 	.word	0x00012300


	//   ....[158]....
        /*07a4*/ 	.word	0x00012380


	//   ....[159]....
        /*07a8*/ 	.word	0x00012440


	//   ....[160]....
        /*07ac*/ 	.word	0x000124c0


	//   ....[161]....
        /*07b0*/ 	.word	0x000125a0


	//   ....[162]....
        /*07b4*/ 	.word	0x00012620


	//   ....[163]....
        /*07b8*/ 	.word	0x00012700


	//   ....[164]....
        /*07bc*/ 	.word	0x00012780


	//   ....[165]....
        /*07c0*/ 	.word	0x00012860


	//   ....[166]....
        /*07c4*/ 	.word	0x000128e0


	//   ....[167]....
        /*07c8*/ 	.word	0x000129c0


	//   ....[168]....
        /*07cc*/ 	.word	0x00012a40


	//   ....[169]....
        /*07d0*/ 	.word	0x00012b20


	//   ....[170]....
        /*07d4*/ 	.word	0x00012ba0


	//   ....[171]....
        /*07d8*/ 	.word	0x00012c60


	//   ....[172]....
        /*07dc*/ 	.word	0x00012d90


	//   ....[173]....
        /*07e0*/ 	.word	0x00012e50


	//   ....[174]....
        /*07e4*/ 	.word	0x00012ed0


	//   ....[175]....
        /*07e8*/ 	.word	0x00012fa0


	//   ....[176]....
        /*07ec*/ 	.word	0x00013000


	//   ....[177]....
        /*07f0*/ 	.word	0x000130d0


	//   ....[178]....
        /*07f4*/ 	.word	0x00013130


	//   ....[179]....
        /*07f8*/ 	.word	0x00013200


	//   ....[180]....
        /*07fc*/ 	.word	0x00013260


	//   ....[181]....
        /*0800*/ 	.word	0x00013330


	//   ....[182]....
        /*0804*/ 	.word	0x00013390


	//   ....[183]....
        /*0808*/ 	.word	0x00013470


	//   ....[184]....
        /*080c*/ 	.word	0x00013560


	//   ....[185]....
        /*0810*/ 	.word	0x00013600


	//   ....[186]....
        /*0814*/ 	.word	0x00013660


	//   ....[187]....
        /*0818*/ 	.word	0x00013760


	//   ....[188]....
        /*081c*/ 	.word	0x000137c0


	//   ....[189]....
        /*0820*/ 	.word	0x000138c0


	//   ....[190]....
        /*0824*/ 	.word	0x00013920


	//   ....[191]....
        /*0828*/ 	.word	0x00013a20


	//   ....[192]....
        /*082c*/ 	.word	0x00013a80


	//   ....[193]....
        /*0830*/ 	.word	0x00013b80


	//   ....[194]....
        /*0834*/ 	.word	0x00013be0


	//   ....[195]....
        /*0838*/ 	.word	0x00013cb0


	//   ....[196]....
        /*083c*/ 	.word	0x00013df0


	//   ....[197]....
        /*0840*/ 	.word	0x00013e90


	//   ....[198]....
        /*0844*/ 	.word	0x00013f70


	//   ....[199]....
        /*0848*/ 	.word	0x00014040


	//   ....[200]....
        /*084c*/ 	.word	0x000140a0


	//   ....[201]....
        /*0850*/ 	.word	0x00014190


	//   ....[202]....
        /*0854*/ 	.word	0x000141f0


	//   ....[203]....
        /*0858*/ 	.word	0x000142e0


	//   ....[204]....
        /*085c*/ 	.word	0x00014340


	//   ....[205]....
        /*0860*/ 	.word	0x00014430


	//   ....[206]....
        /*0864*/ 	.word	0x00014490


	//   ....[207]....
        /*0868*/ 	.word	0x00014570


	//   ....[208]....
        /*086c*/ 	.word	0x00014600


	//   ....[209]....
        /*0870*/ 	.word	0x000146a0


	//   ....[210]....
        /*0874*/ 	.word	0x00014800


	//   ....[211]....
        /*0878*/ 	.word	0x00014870


	//   ....[212]....
        /*087c*/ 	.word	0x000148f0


	//   ....[213]....
        /*0880*/ 	.word	0x00014960


	//   ....[214]....
        /*0884*/ 	.word	0x000149d0


	//   ....[215]....
        /*0888*/ 	.word	0x00014a50


	//   ....[216]....
        /*088c*/ 	.word	0x00014ad0


	//   ....[217]....
        /*0890*/ 	.word	0x00014b60


	//   ....[218]....
        /*0894*/ 	.word	0x00014bd0


	//   ....[219]....
        /*0898*/ 	.word	0x00014c40


	//   ....[220]....
        /*089c*/ 	.word	0x00014cb0


	//   ....[221]....
        /*08a0*/ 	.word	0x00014d30


	//   ....[222]....
        /*08a4*/ 	.word	0x00014da0


	//   ....[223]....
        /*08a8*/ 	.word	0x00014e40


	//   ....[224]....
        /*08ac*/ 	.word	0x00014e90


	//   ....[225]....
        /*08b0*/ 	.word	0x00014f20


	//   ....[226]....
        /*08b4*/ 	.word	0x00015050


	//----- nvinfo : EIATTR_REG_RECONFIG
	.align		4
.L_115:
        /*08b8*/ 	.byte	0x01, 0x54
	.zero		2


	//----- nvinfo : EIATTR_SYSCALL_OFFSETS
	.align		4
        /*08bc*/ 	.byte	0x04, 0x46
        /*08be*/ 	.short	(.L_117 - .L_116)


	//   ....[0]....
.L_116:
        /*08c0*/ 	.word	0x00001cb0


	//   ....[1]....
        /*08c4*/ 	.word	0x0000d300


	//   ....[2]....
        /*08c8*/ 	.word	0x0000d450


	//   ....[3]....
        /*08cc*/ 	.word	0x0000d540


	//   ....[4]....
        /*08d0*/ 	.word	0x0000e410


	//----- nvinfo : EIATTR_MBARRIER_INSTR_OFFSETS
	.align		4
.L_117:
        /*08d4*/ 	.byte	0x04, 0x39
        /*08d6*/ 	.short	(.L_119 - .L_118)


	//   ....[0]....
.L_118:
        /*08d8*/ 	.word	0x00000180
        /*08dc*/ 	.word	0x000000ff
        /*08e0*/ 	.word	0x00030800
        /*08e4*/ 	.short	0x0100
        /*08e6*/ 	.byte	0x08
	.zero		1


	//   ....[1]....
        /*08e8*/ 	.word	0x00000190
        /*08ec*/ 	.word	0x000000ff
        /*08f0*/ 	.word	0x00030820
        /*08f4*/ 	.short	0x0100
        /*08f6*/ 	.byte	0x08
	.zero		1


	//   ....[2]....
        /*08f8*/ 	.word	0x00000280
        /*08fc*/ 	.word	0x000000ff
        /*0900*/ 	.word	0x00030830
        /*0904*/ 	.short	0x0100
        /*0906*/ 	.byte	0x08
	.zero		1


	//   ....[3]....
        /*0908*/ 	.word	0x00000290
        /*090c*/ 	.word	0x000000ff
        /*0910*/ 	.word	0x00030840
        /*0914*/ 	.short	0x0100
        /*0916*/ 	.byte	0x08
	.zero		1


	//   ....[4]....
        /*0918*/ 	.word	0x000002a0
        /*091c*/ 	.word	0x000000ff
        /*0920*/ 	.word	0x00030838
        /*0924*/ 	.short	0x0100
        /*0926*/ 	.byte	0x08
	.zero		1


	//   ....[5]....
        /*0928*/ 	.word	0x000002b0
        /*092c*/ 	.word	0x000000ff
        /*0930*/ 	.word	0x00030848
        /*0934*/ 	.short	0x0100
        /*0936*/ 	.byte	0x08
	.zero		1


	//   ....[6]....
        /*0938*/ 	.word	0x000003e0
        /*093c*/ 	.word	0x000000ff
        /*0940*/ 	.word	0x00030850
        /*0944*/ 	.short	0x0100
        /*0946*/ 	.byte	0x08
	.zero		1


	//   ....[7]....
        /*0948*/ 	.word	0x000003f0
        /*094c*/ 	.word	0x000000ff
        /*0950*/ 	.word	0x00030860
        /*0954*/ 	.short	0x0100
        /*0956*/ 	.byte	0x08
	.zero		1


	//   ....[8]....
        /*0958*/ 	.word	0x00000400
        /*095c*/ 	.word	0x000000ff
        /*0960*/ 	.word	0x00030858
        /*0964*/ 	.short	0x0100
        /*0966*/ 	.byte	0x08
	.zero		1


	//   ....[9]....
        /*0968*/ 	.word	0x00000410
        /*096c*/ 	.word	0x000000ff
        /*0970*/ 	.word	0x00030868
        /*0974*/ 	.short	0x0100
        /*0976*/ 	.byte	0x08
	.zero		1


	//   ....[10]....
        /*0978*/ 	.word	0x00000500
        /*097c*/ 	.word	0x000000ff
        /*0980*/ 	.word	0x00030870
        /*0984*/ 	.short	0x0100
        /*0986*/ 	.byte	0x06
	.zero		1


	//   ....[11]....
        /*0988*/ 	.word	0x00000510
        /*098c*/ 	.word	0x000000ff
        /*0990*/ 	.word	0x00030880
        /*0994*/ 	.short	0x0100
        /*0996*/ 	.byte	0x06
	.zero		1


	//   ....[12]....
        /*0998*/ 	.word	0x00000520
        /*099c*/ 	.word	0x000000ff
        /*09a0*/ 	.word	0x00030878
        /*09a4*/ 	.short	0x0100
        /*09a6*/ 	.byte	0x06
	.zero		1


	//   ....[13]....
        /*09a8*/ 	.word	0x00000530
        /*09ac*/ 	.word	0x000000ff
        /*09b0*/ 	.word	0x00030888
        /*09b4*/ 	.short	0x0100
        /*09b6*/ 	.byte	0x06
	.zero		1


	//   ....[14]....
        /*09b8*/ 	.word	0x00000660
        /*09bc*/ 	.word	0x000000ff
        /*09c0*/ 	.word	0x00030890
        /*09c4*/ 	.short	0x0100
        /*09c6*/ 	.byte	0x08
	.zero		1


	//   ....[15]....
        /*09c8*/ 	.word	0x00000670
        /*09cc*/ 	.word	0x000000ff
        /*09d0*/ 	.word	0x000308a0
        /*09d4*/ 	.short	0x0100
        /*09d6*/ 	.byte	0x08
	.zero		1


	//   ....[16]....
        /*09d8*/ 	.word	0x00000680
        /*09dc*/ 	.word	0x000000ff
        /*09e0*/ 	.word	0x00030898
        /*09e4*/ 	.short	0x0100
        /*09e6*/ 	.byte	0x08
	.zero		1


	//   ....[17]....
        /*09e8*/ 	.word	0x00000690
        /*09ec*/ 	.word	0x000000ff
        /*09f0*/ 	.word	0x000308a8
        /*09f4*/ 	.short	0x0100
        /*09f6*/ 	.byte	0x08
	.zero		1


	//   ....[18]....
        /*09f8*/ 	.word	0x000007d0
        /*09fc*/ 	.word	0x000000ff
        /*0a00*/ 	.word	0x000308b0
        /*0a04*/ 	.short	0x0100
        /*0a06*/ 	.byte	0x08
	.zero		1


	//   ....[19]....
        /*0a08*/ 	.word	0x000007e0
        /*0a0c*/ 	.word	0x000000ff
        /*0a10*/ 	.word	0x000308c0
        /*0a14*/ 	.short	0x0100
        /*0a16*/ 	.byte	0x08
	.zero		1


	//   ....[20]....
        /*0a18*/ 	.word	0x000007f0
        /*0a1c*/ 	.word	0x000000ff
        /*0a20*/ 	.word	0x000308b8
        /*0a24*/ 	.short	0x0100
        /*0a26*/ 	.byte	0x08
	.zero		1


	//   ....[21]....
        /*0a28*/ 	.word	0x00000800
        /*0a2c*/ 	.word	0x000000ff
        /*0a30*/ 	.word	0x000308c8
        /*0a34*/ 	.short	0x0100
        /*0a36*/ 	.byte	0x08
	.zero		1


	//   ....[22]....
        /*0a38*/ 	.word	0x00001d80
        /*0a3c*/ 	.word	0x00000002
        /*0a40*/ 	.word	0x00030800
        /*0a44*/ 	.short	0x010a
        /*0a46*/ 	.byte	0x3f
	.zero		1


	//   ....[23]....
        /*0a48*/ 	.word	0x00001e20
        /*0a4c*/ 	.word	0x00000000
        /*0a50*/ 	.word	0x00030830
        /*0a54*/ 	.short	0x010a
        /*0a56*/ 	.byte	0x3f
	.zero		1


	//   ....[24]....
        /*0a58*/ 	.word	0x00001e70
        /*0a5c*/ 	.word	0x00000000
        /*0a60*/ 	.word	0x00030830
        /*0a64*/ 	.short	0x010a
        /*0a66*/ 	.byte	0x3f
	.zero		1


	//   ....[25]....
        /*0a68*/ 	.word	0x00002a10
        /*0a6c*/ 	.word	0x00000000
        /*0a70*/ 	.word	0x00000000
        /*0a74*/ 	.short	0x0101
        /*0a76*/ 	.byte	0x3f
	.zero		1


	//   ....[26]....
        /*0a78*/ 	.word	0x00004900
        /*0a7c*/ 	.word	0x000000ff
        /*0a80*/ 	.word	0x00030830
        /*0a84*/ 	.short	0x010a
        /*0a86*/ 	.byte	0x09
	.zero		1


	//   ....[27]....
        /*0a88*/ 	.word	0x00004940
        /*0a8c*/ 	.word	0x000000ff
        /*0a90*/ 	.word	0x00030830
        /*0a94*/ 	.short	0x010a
        /*0a96*/ 	.byte	0x09
	.zero		1


	//   ....[28]....
        /*0a98*/ 	.word	0x00005470
        /*0a9c*/ 	.word	0x000000ff
        /*0aa0*/ 	.word	0x00030850
        /*0aa4*/ 	.short	0x010a
        /*0aa6*/ 	.byte	0x0a
	.zero		1


	//   ....[29]....
        /*0aa8*/ 	.word	0x000054b0
        /*0aac*/ 	.word	0x000000ff
        /*0ab0*/ 	.word	0x00030850
        /*0ab4*/ 	.short	0x010a
        /*0ab6*/ 	.byte	0x0a
	.zero		1


	//   ....[30]....
        /*0ab8*/ 	.word	0x00005af0
        /*0abc*/ 	.word	0x000000ff
        /*0ac0*/ 	.word	0x00000000
        /*0ac4*/ 	.short	0x0101
        /*0ac6*/ 	.byte	0x09
	.zero		1


	//   ....[31]....
        /*0ac8*/ 	.word	0x00006bc0
        /*0acc*/ 	.word	0x000000ff
        /*0ad0*/ 	.word	0x00000000
        /*0ad4*/ 	.short	0x0101
        /*0ad6*/ 	.byte	0x0a
	.zero		1


	//   ....[32]....
        /*0ad8*/ 	.word	0x00007340
        /*0adc*/ 	.word	0x0000000d
        /*0ae0*/ 	.word	0x00030850
        /*0ae4*/ 	.short	0x010a
        /*0ae6*/ 	.byte	0x3f
	.zero		1


	//   ....[33]....
        /*0ae8*/ 	.word	0x000073d0
        /*0aec*/ 	.word	0x0000000d
        /*0af0*/ 	.word	0x00030850
        /*0af4*/ 	.short	0x010a
        /*0af6*/ 	.byte	0x3f
	.zero		1


	//   ....[34]....
        /*0af8*/ 	.word	0x000078f0
        /*0afc*/ 	.word	0x00000004
        /*0b00*/ 	.word	0x00000000
        /*0b04*/ 	.short	0x0101
        /*0b06*/ 	.byte	0x3f
	.zero		1


	//   ....[35]....
        /*0b08*/ 	.word	0x000097a0
        /*0b0c*/ 	.word	0x000000ff
        /*0b10*/ 	.word	0x00000000
        /*0b14*/ 	.short	0x0101
        /*0b16*/ 	.byte	0x08
	.zero		1


	//   ....[36]....
        /*0b18*/ 	.word	0x00009e40
        /*0b1c*/ 	.word	0x000000ff
        /*0b20*/ 	.word	0x00000000
        /*0b24*/ 	.short	0x0101
        /*0b26*/ 	.byte	0x08
	.zero		1


	//   ....[37]....
        /*0b28*/ 	.word	0x0000dac0
        /*0b2c*/ 	.word	0x00000007
        /*0b30*/ 	.word	0x00030840
        /*0b34*/ 	.short	0x010a
        /*0b36*/ 	.byte	0x3f
	.zero		1


	//   ....[38]....
        /*0b38*/ 	.word	0x0000e140
        /*0b3c*/ 	.word	0x00000007
        /*0b40*/ 	.word	0x00030830
        /*0b44*/ 	.short	0x0107
        /*0b46*/ 	.byte	0x3f
	.zero		1


	//   ....[39]....
        /*0b48*/ 	.word	0x0000e210
        /*0b4c*/ 	.word	0x00000007
        /*0b50*/ 	.word	0x00030830
        /*0b54*/ 	.short	0x0101
        /*0b56*/ 	.byte	0x3f
	.zero		1


	//   ....[40]....
        /*0b58*/ 	.word	0x0000ed40
        /*0b5c*/ 	.word	0x00000016
        /*0b60*/ 	.word	0x00030800
        /*0b64*/ 	.short	0x0107
        /*0b66*/ 	.byte	0x3f
	.zero		1


	//   ....[41]....
        /*0b68*/ 	.word	0x0000ee60
        /*0b6c*/ 	.word	0x00000016
        /*0b70*/ 	.word	0x00030800
        /*0b74*/ 	.short	0x0101
        /*0b76*/ 	.byte	0x3f
	.zero		1


	//   ....[42]....
        /*0b78*/ 	.word	0x0000ee80
        /*0b7c*/ 	.word	0x00000016
        /*0b80*/ 	.word	0x00030820
        /*0b84*/ 	.short	0x010a
        /*0b86*/ 	.byte	0x3f
	.zero		1


	//   ....[43]....
        /*0b88*/ 	.word	0x0000f240
        /*0b8c*/ 	.word	0x00000006
        /*0b90*/ 	.word	0x00030840
        /*0b94*/ 	.short	0x010a
        /*0b96*/ 	.byte	0x3f
	.zero		1


	//   ....[44]....
        /*0b98*/ 	.word	0x0000f700
        /*0b9c*/ 	.word	0x00000006
        /*0ba0*/ 	.word	0x00030830
        /*0ba4*/ 	.short	0x0107
        /*0ba6*/ 	.byte	0x3f
	.zero		1


	//   ....[45]....
        /*0ba8*/ 	.word	0x0000f7b0
        /*0bac*/ 	.word	0x00000006
        /*0bb0*/ 	.word	0x00030830
        /*0bb4*/ 	.short	0x0101
        /*0bb6*/ 	.byte	0x3f
	.zero		1


	//   ....[46]....
        /*0bb8*/ 	.word	0x0000f820
        /*0bbc*/ 	.word	0x00000006
        /*0bc0*/ 	.word	0x00030860
        /*0bc4*/ 	.short	0x010a
        /*0bc6*/ 	.byte	0x3f
	.zero		1


	//   ....[47]....
        /*0bc8*/ 	.word	0x0000fd70
        /*0bcc*/ 	.word	0x00000006
        /*0bd0*/ 	.word	0x00030850
        /*0bd4*/ 	.short	0x0107
        /*0bd6*/ 	.byte	0x3f
	.zero		1


	//   ....[48]....
        /*0bd8*/ 	.word	0x0000fe90
        /*0bdc*/ 	.word	0x00000006
        /*0be0*/ 	.word	0x00030850
        /*0be4*/ 	.short	0x0101
        /*0be6*/ 	.byte	0x3f
	.zero		1


	//   ....[49]....
        /*0be8*/ 	.word	0x000100a0
        /*0bec*/ 	.word	0x00000000
        /*0bf0*/ 	.word	0x00030860
        /*0bf4*/ 	.short	0x010a
        /*0bf6*/ 	.byte	0x3f
	.zero		1


	//   ....[50]....
        /*0bf8*/ 	.word	0x000105a0
        /*0bfc*/ 	.word	0x00000000
        /*0c00*/ 	.word	0x00030850
        /*0c04*/ 	.short	0x0107
        /*0c06*/ 	.byte	0x3f
	.zero		1


	//   ....[51]....
        /*0c08*/ 	.word	0x00010650
        /*0c0c*/ 	.word	0x00000000
        /*0c10*/ 	.word	0x00030850
        /*0c14*/ 	.short	0x0101
        /*0c16*/ 	.byte	0x3f
	.zero		1


	//   ....[52]....
        /*0c18*/ 	.word	0x00011390
        /*0c1c*/ 	.word	0x00000004
        /*0c20*/ 	.word	0x00030820
        /*0c24*/ 	.short	0x010a
        /*0c26*/ 	.byte	0x3f
	.zero		1


	//   ....[53]....
        /*0c28*/ 	.word	0x00011530
        /*0c2c*/ 	.word	0x00000005
        /*0c30*/ 	.word	0x00030840
        /*0c34*/ 	.short	0x010a
        /*0c36*/ 	.byte	0x3f
	.zero		1


	//   ....[54]....
        /*0c38*/ 	.word	0x000115d0
        /*0c3c*/ 	.word	0x0000001b
        /*0c40*/ 	.word	0x00030840
        /*0c44*/ 	.short	0x010a
        /*0c46*/ 	.byte	0x3f
	.zero		1


	//   ....[55]....
        /*0c48*/ 	.word	0x00011610
        /*0c4c*/ 	.word	0x00000005
        /*0c50*/ 	.word	0x00030860
        /*0c54*/ 	.short	0x010a
        /*0c56*/ 	.byte	0x3f
	.zero		1


	//   ....[56]....
        /*0c58*/ 	.word	0x00011650
        /*0c5c*/ 	.word	0x0000001b
        /*0c60*/ 	.word	0x00030860
        /*0c64*/ 	.short	0x010a
        /*0c66*/ 	.byte	0x3f
	.zero		1


	//   ....[57]....
        /*0c68*/ 	.word	0x000116b0
        /*0c6c*/ 	.word	0x00000002
        /*0c70*/ 	.word	0x00030800
        /*0c74*/ 	.short	0x010a
        /*0c76*/ 	.byte	0x3f
	.zero		1


	//   ....[58]....
        /*0c78*/ 	.word	0x00011700
        /*0c7c*/ 	.word	0x00000000
        /*0c80*/ 	.word	0x00030830
        /*0c84*/ 	.short	0x010a
        /*0c86*/ 	.byte	0x3f
	.zero		1


	//   ....[59]....
        /*0c88*/ 	.word	0x00011760
        /*0c8c*/ 	.word	0x0000000b
        /*0c90*/ 	.word	0x00030830
        /*0c94*/ 	.short	0x010a
        /*0c96*/ 	.byte	0x3f
	.zero		1


	//   ....[60]....
        /*0c98*/ 	.word	0x000117c0
        /*0c9c*/ 	.word	0x00000004
        /*0ca0*/ 	.word	0x00030850
        /*0ca4*/ 	.short	0x010a
        /*0ca6*/ 	.byte	0x3f
	.zero		1


	//   ....[61]....
        /*0ca8*/ 	.word	0x00011810
        /*0cac*/ 	.word	0x0000000d
        /*0cb0*/ 	.word	0x00030850
        /*0cb4*/ 	.short	0x010a
        /*0cb6*/ 	.byte	0x3f
	.zero		1


	//   ....[62]....
        /*0cb8*/ 	.word	0x00011930
        /*0cbc*/ 	.word	0x00000007
        /*0cc0*/ 	.word	0x00030840
        /*0cc4*/ 	.short	0x010a
        /*0cc6*/ 	.byte	0x3f
	.zero		1


	//   ....[63]....
        /*0cc8*/ 	.word	0x00012c90
        /*0ccc*/ 	.word	0x00000016
        /*0cd0*/ 	.word	0x00030820
        /*0cd4*/ 	.short	0x010a
        /*0cd6*/ 	.byte	0x3f
	.zero		1


	//   ....[64]....
        /*0cd8*/ 	.word	0x00012ce0
        /*0cdc*/ 	.word	0x00000006
        /*0ce0*/ 	.word	0x00030840
        /*0ce4*/ 	.short	0x010a
        /*0ce6*/ 	.byte	0x3f
	.zero		1


	//   ....[65]....
        /*0ce8*/ 	.word	0x000134b0
        /*0cec*/ 	.word	0x00000006
        /*0cf0*/ 	.word	0x00030860
        /*0cf4*/ 	.short	0x010a
        /*0cf6*/ 	.byte	0x3f
	.zero		1


	//   ....[66]....
        /*0cf8*/ 	.word	0x00013d40
        /*0cfc*/ 	.word	0x00000000
        /*0d00*/ 	.word	0x00030860
        /*0d04*/ 	.short	0x010a
        /*0d06*/ 	.byte	0x3f
	.zero		1


	//   ....[67]....
        /*0d08*/ 	.word	0x00014f70
        /*0d0c*/ 	.word	0x00000004
        /*0d10*/ 	.word	0x00030820
        /*0d14*/ 	.short	0x010a
        /*0d16*/ 	.byte	0x3f
	.zero		1


	//   ....[68]....
        /*0d18*/ 	.word	0x00015110
        /*0d1c*/ 	.word	0x00000005
        /*0d20*/ 	.word	0x00030840
        /*0d24*/ 	.short	0x010a
        /*0d26*/ 	.byte	0x3f
	.zero		1


	//   ....[69]....
        /*0d28*/ 	.word	0x00015160
        /*0d2c*/ 	.word	0x0000001b
        /*0d30*/ 	.word	0x00030840
        /*0d34*/ 	.short	0x010a
        /*0d36*/ 	.byte	0x3f
	.zero		1


	//   ....[70]....
        /*0d38*/ 	.word	0x000151b0
        /*0d3c*/ 	.word	0x00000005
        /*0d40*/ 	.word	0x00030860
        /*0d44*/ 	.short	0x010a
        /*0d46*/ 	.byte	0x3f
	.zero		1


	//----- nvinfo : EIATTR_NUM_MBARRIERS
	.align		4
.L_119:
        /*0d48*/ 	.byte	0x03, 0x38
        /*0d4a*/ 	.short	0x0016


	//----- nvinfo : EIATTR_EXIT_INSTR_OFFSETS
	.align		4
        /*0d4c*/ 	.byte	0x04, 0x1c
        /*0d4e*/ 	.short	(.L_121 - .L_120)


	//   ....[0]....
.L_120:
        /*0d50*/ 	.word	0x00000990


	//   ....[1]....
        /*0d54*/ 	.word	0x0000bc20


	//   ....[2]....
        /*0d58*/ 	.word	0x000116a0


	//----- nvinfo : EIATTR_MAX_THREADS
	.align		4
.L_121:
        /*0d5c*/ 	.byte	0x04, 0x05
        /*0d5e*/ 	.short	(.L_123 - .L_122)
.L_122:
        /*0d60*/ 	.word	0x00000180
        /*0d64*/ 	.word	0x00000001
        /*0d68*/ 	.word	0x00000001


	//----- nvinfo : EIATTR_CRS_STACK_SIZE
	.align		4
.L_123:
        /*0d6c*/ 	.byte	0x04, 0x1e
        /*0d6e*/ 	.short	(.L_125 - .L_124)
.L_124:
        /*0d70*/ 	.word	0x00000000


	//----- nvinfo : EIATTR_CBANK_PARAM_SIZE
	.align		4
.L_125:
        /*0d74*/ 	.byte	0x03, 0x19
        /*0d76*/ 	.short	0x0af0


	//----- nvinfo : EIATTR_PARAM_CBANK
	.align		4
        /*0d78*/ 	.byte	0x04, 0x0a
        /*0d7a*/ 	.short	(.L_127 - .L_126)
	.align		4
.L_126:
        /*0d7c*/ 	.word	index@(.nv.constant0._ZN7cutlass13device_kernelIN5flash11enable_sm90INS1_16FlashAttnFwdSm90INS1_25CollectiveMainloopFwdSm90ILi2EN4cute5tupleIJNS5_1CILi1EEES8_S8_EEENS6_IJNS7_ILi128EEENS7_ILi96EEENS7_ILi192EEEEEELi192ENS_6half_tEfNS_4arch4Sm90ELb0ELb0ELb1ELb1ELb1ELb0ELb0ELb1ELb1ELb1ELb1ELb0EEENS1_21CollectiveEpilogueFwdINS6_IJSA_SC_SB_EEES9_SE_SG_Li256ELb1ELb1ELb1ELb0EEENS1_36VarlenDynamicPersistentTileSchedulerILi128ELi96ELi256ELi128ELb1ELb1ELb1ELb0ELb1ELb1EEEEEEEEEvNT_6ParamsE)
        /*0d80*/ 	.short	0x0210
        /*0d82*/ 	.short	0x0af0


	//----- nvinfo : EIATTR_SW_WAR
	.align		4
.L_127:
        /*0d84*/ 	.byte	0x04, 0x36
        /*0d86*/ 	.short	(.L_129 - .L_128)
.L_128:
        /*0d88*/ 	.word	0x00000008
.L_129:


//--------------------- .nv.info._ZN7cutlass13device_kernelIN5flash11enable_sm90INS1_16FlashAttnFwdSm90INS1_25CollectiveMainloopFwdSm90ILi2EN4cute5tupleIJNS5_1CILi1EEES8_S8_EEENS6_IJNS7_ILi128EEENS7_ILi96EEENS7_ILi192EEEEEELi192ENS_6half_tEfNS_4arch4Sm90ELb0ELb0ELb1ELb1ELb1ELb1ELb0ELb1ELb1ELb1ELb1ELb0EEENS1_21CollectiveEpilogueFwdINS6_IJSA_SC_SB_EEES9_SE_SG_Li256ELb1ELb1ELb1ELb0EEENS1_36VarlenDynamicPersistentTileSchedulerILi128ELi96ELi256ELi128ELb1ELb1ELb1ELb0ELb1ELb1EEEEEEEEEvNT_6ParamsE --------------------------
	.section	.nv.info._ZN7cutlass13device_kernelIN5flash11enable_sm90INS1_16FlashAttnFwdSm90INS1_25CollectiveMainloopFwdSm90ILi2EN4cute5tupleIJNS5_1CILi1EEES8_S8_EEENS6_IJNS7_ILi128EEENS7_ILi96EEENS7_ILi192EEEEEELi192ENS_6half_tEfNS_4arch4Sm90ELb0ELb0ELb1ELb1ELb1ELb1ELb0ELb1ELb1ELb1ELb1ELb0EEENS1_21CollectiveEpilogueFwdINS6_IJSA_SC_SB_EEES9_SE_SG_Li256ELb1ELb1ELb1ELb0EEENS1_36VarlenDynamicPersistentTileSchedulerILi128ELi96ELi256ELi128ELb1ELb1ELb1ELb0ELb1ELb1EEEEEEEEEvNT_6ParamsE,"",@"SHT_CUDA_INFO"
	.sectionflags	@""
	.align	4


	//----- nvinfo : EIATTR_CUDA_API_VERSION
	.align		4
        /*0000*/ 	.byte	0x04, 0x37
        /*0002*/ 	.short	(.L_131 - .L_130)
.L_130:
        /*0004*/ 	.word	0x00000082


	//----- nvinfo : EIATTR_KPARAM_INFO
	.align		4
.L_131:
        /*0008*/ 	.byte	0x04, 0x17
        /*000a*/ 	.short	(.L_133 - .L_132)
.L_132:
        /*000c*/ 	.word	0x00000000
        /*0010*/ 	.short	0x0000
        /*0012*/ 	.short	0x0070
        /*0014*/ 	.byte	0x00, 0xf0, 0x01, 0x2a


	//----- nvinfo : EIATTR_SPARSE_MMA_MASK
	.align		4
.L_133:
        /*0018*/ 	.byte	0x03, 0x50
        /*001a*/ 	.short	0x0000


	//----- nvinfo : EIATTR_MAXREG_COUNT
	.align		4
        /*001c*/ 	.byte	0x03, 0x1b
        /*001e*/ 	.short	0x00a8


	//----- nvinfo : EIATTR_NUM_BARRIERS
	.align		4
        /*0020*/ 	.byte	0x02, 0x4c
        /*0022*/ 	.byte	0x10
	.zero		1


	//----- nvinfo : EIATTR_EXTERNS
	.align		4
        /*0024*/ 	.byte	0x04, 0x0f
        /*0026*/ 	.short	(.L_135 - .L_134)


	//   ....[0]....
	.align		4
.L_134:
        /*0028*/ 	.word	index@(__assertfail)


	//----- nvinfo : EIATTR_ANNOTATIONS
	.align		4
.L_135:
        /*002c*/ 	.byte	0x04, 0x55
        /*002e*/ 	.short	(.L_137 - .L_136)


	//   ....[0]....
.L_136:
        /* <DEDUP_REMOVED lines=105> */


	//----- nvinfo : EIATTR_MERCURY_ISA_VERSION
	.align		4
.L_137:
        /*06b0*/ 	.byte	0x03, 0x5f
        /*06b2*/ 	.short	0x0101


	//----- nvinfo : EIATTR_UNUSED_LOAD_BYTE_OFFSET
	.align		4
        /*06b4*/ 	.byte	0x04, 0x44
        /*06b6*/ 	.short	(.L_139 - .L_138)


	//   ....[0]....
.L_138:
        /*06b8*/ 	.word	0x00000a30
        /*06bc*/ 	.word	0x0000fff0


	//   ....[1]....
        /*06c0*/ 	.word	0x00017d90
        /*06c4*/ 	.word	0x0000fff0


	//----- nvinfo : EIATTR_INT_WARP_WIDE_INSTR_OFFSETS
	.align		4
.L_139:
        /*06c8*/ 	.byte	0x04, 0x31
        /*06ca*/ 	.short	(.L_141 - .L_140)


	//   ....[0]....
.L_140:
        /*06cc*/ 	.word	0x00000130


	//   ....[1]....
        /*06d0*/ 	.word	0x00000170


	//   ....[2]....
        /*06d4*/ 	.word	0x000001e0


	//   ....[3]....
        /*06d8*/ 	.word	0x0001e6e0


	//   ....[4]....
        /*06dc*/ 	.word	0x0001e770


	//   ....[5]....
        /*06e0*/ 	.word	0x00021600


	//   ....[6]....
        /*06e4*/ 	.word	0x00021690


	//----- nvinfo : EIATTR_COOP_GROUP_MASK_REGIDS
	.align		4
.L_141:
        /*06e8*/ 	.byte	0x04, 0x29
        /*06ea*/ 	.short	(.L_143 - .L_142)


	//   ....[0]....
.L_142:
        /*06ec*/ 	.word	0xffffffff


	//   ....[1]....
        /*06f0*/ 	.word	0xffffffff


	//   ....[2]....
        /*06f4*/ 	.word	0xffffffff


	//   ....[3]....
        /*06f8*/ 	.word	0xffffffff


	//   ....[4]....
        /*06fc*/ 	.word	0xffffffff


	//   ....[5]....
        /*0700*/ 	.word	0xffffffff


	//   ....[6]....
        /*0704*/ 	.word	0xffffffff


	//   ....[7]....
        /*0708*/ 	.word	0xffffffff


	//   ....[8]....
        /*070c*/ 	.word	0xffffffff


	//   ....[9]....
        /*0710*/ 	.word	0xffffffff


	//   ....[10]....
        /*0714*/ 	.word	0xffffffff


	//   ....[11]....
        /*0718*/ 	.word	0xffffffff


	//   ....[12]....
        /*071c*/ 	.word	0xffffffff


	//   ....[13]....
        /*0720*/ 	.word	0xffffffff


	//   ....[14]....
        /*0724*/ 	.word	0xffffffff


	//   ....[15]....
        /*0728*/ 	.word	0xffffffff


	//   ....[16]....
        /*072c*/ 	.word	0xffffffff


	//   ....[17]....
        /*0730*/ 	.word	0xffffffff


	//   ....[18]....
        /*0734*/ 	.word	0xffffffff


	//   ....[19]....
        /*0738*/ 	.word	0xffffffff


	//   ....[20]....
        /*073c*/ 	.word	0xffffffff


	//   ....[21]....
        /*0740*/ 	.word	0xffffffff


	//   ....[22]....
        /*0744*/ 	.word	0xffffffff


	//   ....[23]....
        /*0748*/ 	.word	0xffffffff


	//   ....[24]....
        /*074c*/ 	.word	0xffffffff


	//   ....[25]....
        /*0750*/ 	.word	0xffffffff


	//   ....[26]....
        /*0754*/ 	.word	0xffffffff


	//   ....[27]....
        /*0758*/ 	.word	0xffffffff


	//   ....[28]....
        /*075c*/ 	.word	0xffffffff


	//   ....[29]....
        /*0760*/ 	.word	0xffffffff


	//   ....[30]....
        /*0764*/ 	.word	0xffffffff


	//   ....[31]....
        /*0768*/ 	.word	0xffffffff


	//   ....[32]....
        /*076c*/ 	.word	0xffffffff


	//   ....[33]....
        /*0770*/ 	.word	0xffffffff


	//   ....[34]....
        /*0774*/ 	.word	0xffffffff


	//   ....[35]....
        /*0778*/ 	.word	0xffffffff


	//   ....[36]....
        /*077c*/ 	.word	0xffffffff


	//   ....[37]....
        /*0780*/ 	.word	0xffffffff


	//   ....[38]....
        /*0784*/ 	.word	0xffffffff


	//   ....[39]....
        /*0788*/ 	.word	0xffffffff


	//   ....[40]....
        /*078c*/ 	.word	0xffffffff


	//   ....[41]....
        /*0790*/ 	.word	0xffffffff


	//   ....[42]....
        /*0794*/ 	.word	0xffffffff


	//   ....[43]....
        /*0798*/ 	.word	0xffffffff


	//   ....[44]....
        /*079c*/ 	.word	0xffffffff


	//   ....[45]....
        /*07a0*/ 	.word	0xffffffff


	//   ....[46]....
        /*07a4*/ 	.word	0xffffffff


	//   ....[47]....
        /*07a8*/ 	.word	0xffffffff


	//   ....[48]....
        /*07ac*/ 	.word	0xffffffff


	//   ....[49]....
        /*07b0*/ 	.word	0xffffffff


	//   ....[50]....
        /*07b4*/ 	.word	0xffffffff


	//   ....[51]....
        /*07b8*/ 	.word	0xffffffff


	//   ....[52]....
        /*07bc*/ 	.word	0xffffffff


	//   ....[53]....
        /*07c0*/ 	.word	0xffffffff


	//   ....[54]....
        /*07c4*/ 	.word	0xffffffff


	//   ....[55]....
        /*07c8*/ 	.word	0xffffffff


	//   ....[56]....
        /*07cc*/ 	.word	0xffffffff


	//   ....[57]....
        /*07d0*/ 	.word	0xffffffff


	//   ....[58]....
        /*07d4*/ 	.word	0xffffffff


	//   ....[59]....
        /*07d8*/ 	.word	0xffffffff


	//   ....[60]....
        /*07dc*/ 	.word	0xffffffff


	//   ....[61]....
        /*07e0*/ 	.word	0xffffffff


	//   ....[62]....
        /*07e4*/ 	.word	0xffffffff


	//   ....[63]....
        /*07e8*/ 	.word	0xffffffff


	//   ....[64]....
        /*07ec*/ 	.word	0xffffffff


	//   ....[65]....
        /*07f0*/ 	.word	0xffffffff


	//   ....[66]....
        /*07f4*/ 	.word	0xffffffff


	//   ....[67]....
        /*07f8*/ 	.word	0xffffffff


	//   ....[68]....
        /*07fc*/ 	.word	0xffffffff


	//   ....[69]....
        /*0800*/ 	.word	0xffffffff


	//   ....[70]....
        /*0804*/ 	.word	0xffffffff


	//   ....[71]....
        /*0808*/ 	.word	0xffffffff


	//   ....[72]....
        /*080c*/ 	.word	0xffffffff


	//   ....[73]....
        /*0810*/ 	.word	0xffffffff


	//   ....[74]....
        /*0814*/ 	.word	0xffffffff


	//   ....[75]....
        /*0818*/ 	.word	0xffffffff


	//   ....[76]....
        /*081c*/ 	.word	0xffffffff


	//   ....[77]....
        /*0820*/ 	.word	0xffffffff


	//   ....[78]....
        /*0824*/ 	.word	0xffffffff


	//   ....[79]....
        /*0828*/ 	.word	0xffffffff


	//   ....[80]....
        /*082c*/ 	.word	0xffffffff


	//   ....[81]....
        /*0830*/ 	.word	0xffffffff


	//   ....[82]....
        /*0834*/ 	.word	0xffffffff


	//   ....[83]....
        /*0838*/ 	.word	0xffffffff


	//   ....[84]....
        /*083c*/ 	.word	0xffffffff


	//   ....[85]....
        /*0840*/ 	.word	0xffffffff


	//   ....[86]....
        /*0844*/ 	.word	0xffffffff


	//   ....[87]....
        /*0848*/ 	.word	0xffffffff


	//   ....[88]....
        /*084c*/ 	.word	0xffffffff


	//   ....[89]....
        /*0850*/ 	.word	0xffffffff


	//   ....[90]....
        /*0854*/ 	.word	0xffffffff


	//   ....[91]....
        /*0858*/ 	.word	0xffffffff


	//   ....[92]....
        /*085c*/ 	.word	0xffffffff


	//   ....[93]....
        /*0860*/ 	.word	0xffffffff


	//   ....[94]....
        /*0864*/ 	.word	0xffffffff


	//   ....[95]....
        /*0868*/ 	.word	0xffffffff


	//   ....[96]....
        /*086c*/ 	.word	0xffffffff


	//   ....[97]....
        /*0870*/ 	.word	0xffffffff


	//   ....[98]....
        /*0874*/ 	.word	0xffffffff


	//   ....[99]....
        /*0878*/ 	.word	0xffffffff


	//   ....[100]....
        /*087c*/ 	.word	0xffffffff


	//   ....[101]....
        /*0880*/ 	.word	0xffffffff


	//   ....[102]....
        /*0884*/ 	.word	0xffffffff


	//   ....[103]....
        /*0888*/ 	.word	0xffffffff


	//   ....[104]....
        /*088c*/ 	.word	0xffffffff


	//   ....[105]....
        /*0890*/ 	.word	0xffffffff


	//   ....[106]....
        /*0894*/ 	.word	0xffffffff


	//   ....[107]....
        /*0898*/ 	.word	0xffffffff


	//   ....[108]....
        /*089c*/ 	.word	0xffffffff


	//   ....[109]....
        /*08a0*/ 	.word	0xffffffff


	//   ....[110]....
        /*08a4*/ 	.word	0xffffffff


	//   ....[111]....
        /*08a8*/ 	.word	0xffffffff


	//   ....[112]....
        /*08ac*/ 	.word	0xffffffff


	//   ....[113]....
        /*08b0*/ 	.word	0xffffffff


	//   ....[114]....
        /*08b4*/ 	.word	0xffffffff


	//   ....[115]....
        /*08b8*/ 	.word	0xffffffff


	//   ....[116]....
        /*08bc*/ 	.word	0xffffffff


	//   ....[117]....
        /*08c0*/ 	.word	0xffffffff


	//   ....[118]....
        /*08c4*/ 	.word	0xffffffff


	//   ....[119]....
        /*08c8*/ 	.word	0xffffffff


	//   ....[120]....
        /*08cc*/ 	.word	0xffffffff


	//   ....[121]....
        /*08d0*/ 	.word	0xffffffff


	//   ....[122]....
        /*08d4*/ 	.word	0xffffffff


	//   ....[123]....
        /*08d8*/ 	.word	0xffffffff


	//   ....[124]....
        /*08dc*/ 	.word	0xffffffff


	//   ....[125]....
        /*08e0*/ 	.word	0xffffffff


	//   ....[126]....
        /*08e4*/ 	.word	0xffffffff


	//   ....[127]....
        /*08e8*/ 	.word	0xffffffff


	//   ....[128]....
        /*08ec*/ 	.word	0xffffffff


	//   ....[129]....
        /*08f0*/ 	.word	0xffffffff


	//   ....[130]....
        /*08f4*/ 	.word	0xffffffff


	//   ....[131]....
        /*08f8*/ 	.word	0xffffffff


	//   ....[132]....
        /*08fc*/ 	.word	0xffffffff


	//   ....[133]....
        /*0900*/ 	.word	0xffffffff


	//   ....[134]....
        /*0904*/ 	.word	0xffffffff


	//   ....[135]....
        /*0908*/ 	.word	0xffffffff


	//   ....[136]....
        /*090c*/ 	.word	0xffffffff


	//   ....[137]....
        /*0910*/ 	.word	0xffffffff


	//   ....[138]....
        /*0914*/ 	.word	0xffffffff


	//   ....[139]....
        /*0918*/ 	.word	0xffffffff


	//   ....[140]....
        /*091c*/ 	.word	0xffffffff


	//   ....[141]....
        /*0920*/ 	.word	0xffffffff


	//   ....[142]....
        /*0924*/ 	.word	0xffffffff


	//   ....[143]....
        /*0928*/ 	.word	0xffffffff


	//   ....[144]....
        /*092c*/ 	.word	0xffffffff


	//   ....[145]....
        /*0930*/ 	.word	0xffffffff


	//   ....[146]....
        /*0934*/ 	.word	0xffffffff


	//   ....[147]....
        /*0938*/ 	.word	0xffffffff


	//   ....[148]....
        /*093c*/ 	.word	0xffffffff


	//   ....[149]....
        /*0940*/ 	.word	0xffffffff


	//   ....[150]....
        /*0944*/ 	.word	0xffffffff


	//   ....[151]....
        /*0948*/ 	.word	0xffffffff


	//   ....[152]....
        /*094c*/ 	.word	0xffffffff


	//   ....[153]....
        /*0950*/ 	.word	0xffffffff


	//   ....[154]....
        /*0954*/ 	.word	0xffffffff


	//   ....[155]....
        /*0958*/ 	.word	0xffffffff


	//   ....[156]....
        /*095c*/ 	.word	0xffffffff


	//   ....[157]....
        /*0960*/ 	.word	0xffffffff


	//   ....[158]....
        /*0964*/ 	.word	0xffffffff


	//   ....[159]....
        /*0968*/ 	.word	0xffffffff


	//   ....[160]....
        /*096c*/ 	.word	0xffffffff


	//   ....[161]....
        /*0970*/ 	.word	0xffffffff


	//   ....[162]....
        /*0974*/ 	.word	0xffffffff


	//   ....[163]....
        /*0978*/ 	.word	0xffffffff


	//   ....[164]....
        /*097c*/ 	.word	0xffffffff


	//   ....[165]....
        /*0980*/ 	.word	0xffffffff


	//   ....[166]....
        /*0984*/ 	.word	0xffffffff


	//   ....[167]....
        /*0988*/ 	.word	0xffffffff


	//   ....[168]....
        /*098c*/ 	.word	0xffffffff


	//   ....[169]....
        /*0990*/ 	.word	0x0500000f


	//   ....[170]....
        /*0994*/ 	.word	0x0500000f


	//   ....[171]....
        /*0998*/ 	.word	0x0500000f


	//   ....[172]....
        /*099c*/ 	.word	0x0500000f


	//   ....[173]....
        /*09a0*/ 	.word	0x0500000f


	//   ....[174]....
        /*09a4*/ 	.word	0x0500000f


	//   ....[175]....
        /*09a8*/ 	.word	0x0500000f


	//   ....[176]....
        /*09ac*/ 	.word	0x0500000f


	//   ....[177]....
        /*09b0*/ 	.word	0x0500000f


	//   ....[178]....
        /*09b4*/ 	.word	0x0500000f


	//   ....[179]....
        /*09b8*/ 	.word	0x0500000f


	//   ....[180]....
        /*09bc*/ 	.word	0x0500000f


	//   ....[181]....
        /*09c0*/ 	.word	0x0500000f


	//   ....[182]....
        /*09c4*/ 	.word	0x0500000f


	//   ....[183]....
        /*09c8*/ 	.word	0x0500000f


	//   ....[184]....
        /*09cc*/ 	.word	0x0500000f


	//   ....[185]....
        /*09d0*/ 	.word	0x0500000f


	//   ....[186]....
        /*09d4*/ 	.word	0x0500000f


	//   ....[187]....
        /*09d8*/ 	.word	0x0500000f


	//   ....[188]....
        /*09dc*/ 	.word	0x0500000f


	//   ....[189]....
        /*09e0*/ 	.word	0x0500000f


	//   ....[190]....
        /*09e4*/ 	.word	0x0500000f


	//   ....[191]....
        /*09e8*/ 	.word	0x0500000f


	//   ....[192]....
        /*09ec*/ 	.word	0x0500000f


	//   ....[193]....
        /*09f0*/ 	.word	0x0500000f


	//   ....[194]....
        /*09f4*/ 	.word	0x0500000f


	//   ....[195]....
        /*09f8*/ 	.word	0x0500000f


	//   ....[196]....
        /*09fc*/ 	.word	0x0500000f


	//   ....[197]....
        /*0a00*/ 	.word	0x0500000f


	//   ....[198]....
        /*0a04*/ 	.word	0x0500000f


	//   ....[199]....
        /*0a08*/ 	.word	0x0500000f


	//   ....[200]....
        /*0a0c*/ 	.word	0x0500000f


	//   ....[201]....
        /*0a10*/ 	.word	0x0500000f


	//   ....[202]....
        /*0a14*/ 	.word	0x0500000f


	//   ....[203]....
        /*0a18*/ 	.word	0x0500000f


	//   ....[204]....
        /*0a1c*/ 	.word	0x0500000f


	//   ....[205]....
        /*0a20*/ 	.word	0x0500000f


	//   ....[206]....
        /*0a24*/ 	.word	0x0500000f


	//   ....[207]....
        /*0a28*/ 	.word	0x0500000f


	//   ....[208]....
        /*0a2c*/ 	.word	0x0500000f


	//   ....[209]....
        /*0a30*/ 	.word	0x0500000f


	//   ....[210]....
        /*0a34*/ 	.word	0x0500000f


	//   ....[211]....
        /*0a38*/ 	.word	0x0500000f


	//   ....[212]....
        /*0a3c*/ 	.word	0x0500000f


	//   ....[213]....
        /*0a40*/ 	.word	0x0500000f


	//   ....[214]....
        /*0a44*/ 	.word	0x0500000f


	//   ....[215]....
        /*0a48*/ 	.word	0x0500000f


	//   ....[216]....
        /*0a4c*/ 	.word	0x0500000f


	//   ....[217]....
        /*0a50*/ 	.word	0x0500000f


	//   ....[218]....
        /*0a54*/ 	.word	0x0500000f


	//   ....[219]....
        /*0a58*/ 	.word	0x0500000f


	//   ....[220]....
        /*0a5c*/ 	.word	0x0500000f


	//   ....[221]....
        /*0a60*/ 	.word	0x0500000f


	//   ....[222]....
        /*0a64*/ 	.word	0x0500000f


	//   ....[223]....
        /*0a68*/ 	.word	0x0500000f


	//   ....[224]....
        /*0a6c*/ 	.word	0x0500000f


	//   ....[225]....
        /*0a70*/ 	.word	0x0500000f


	//   ....[226]....
        /*0a74*/ 	.word	0x0500000f


	//   ....[227]....
        /*0a78*/ 	.word	0x0500000f


	//   ....[228]....
        /*0a7c*/ 	.word	0x0500000f


	//   ....[229]....
        /*0a80*/ 	.word	0x0500000f


	//   ....[230]....
        /*0a84*/ 	.word	0x0500000f


	//   ....[231]....
        /*0a88*/ 	.word	0x0500000f


	//   ....[232]....
        /*0a8c*/ 	.word	0x0500000f


	//   ....[233]....
        /*0a90*/ 	.word	0x0500000f


	//   ....[234]....
        /*0a94*/ 	.word	0x0500000f


	//   ....[235]....
        /*0a98*/ 	.word	0x0500000f


	//   ....[236]....
        /*0a9c*/ 	.word	0x0500000f


	//   ....[237]....
        /*0aa0*/ 	.word	0x0500000f


	//   ....[238]....
        /*0aa4*/ 	.word	0x0500000f


	//   ....[239]....
        /*0aa8*/ 	.word	0x0500000f


	//   ....[240]....
        /*0aac*/ 	.word	0x0500000f


	//   ....[241]....
        /*0ab0*/ 	.word	0x0500000f


	//   ....[242]....
        /*0ab4*/ 	.word	0x0500000f


	//   ....[243]....
        /*0ab8*/ 	.word	0x0500000f


	//   ....[244]....
        /*0abc*/ 	.word	0x0500000f


	//   ....[245]....
        /*0ac0*/ 	.word	0x0500000f


	//   ....[246]....
        /*0ac4*/ 	.word	0x0500000f


	//   ....[247]....
        /*0ac8*/ 	.word	0x0500000f


	//   ....[248]....
        /*0acc*/ 	.word	0x0500000f


	//   ....[249]....
        /*0ad0*/ 	.word	0x0500000f


	//   ....[250]....
        /*0ad4*/ 	.word	0x0500000f


	//   ....[251]....
        /*0ad8*/ 	.word	0x0500000f


	//   ....[252]....
        /*0adc*/ 	.word	0x0500000f


	//   ....[253]....
        /*0ae0*/ 	.word	0x0500000f


	//   ....[254]....
        /*0ae4*/ 	.word	0x0500000f


	//   ....[255]....
        /*0ae8*/ 	.word	0x0500000f


	//   ....[0]....
        /*0aec*/ 	.word	0x0500000f


	//   ....[1]....
        /*0af0*/ 	.word	0x0500000f


	//   ....[2]....
        /*0af4*/ 	.word	0x0500000f


	//   ....[3]....
        /*0af8*/ 	.word	0x0500000f


	//   ....[4]....
        /*0afc*/ 	.word	0x0500000f


	//   ....[5]....
        /*0b00*/ 	.word	0x0500000f


	//   ....[6]....
        /*0b04*/ 	.word	0x0500000f


	//   ....[7]....
        /*0b08*/ 	.word	0x0500000f


	//   ....[8]....
        /*0b0c*/ 	.word	0x0500000f


	//   ....[9]....
        /*0b10*/ 	.word	0x0500000f


	//   ....[10]....
        /*0b14*/ 	.word	0x0500000f


	//   ....[11]....
        /*0b18*/ 	.word	0x0500000f


	//   ....[12]....
        /*0b1c*/ 	.word	0x0500000f


	//   ....[13]....
        /*0b20*/ 	.word	0x0500000f


	//   ....[14]....
        /*0b24*/ 	.word	0x0500000f


	//   ....[15]....
        /*0b28*/ 	.word	0x0500000f


	//   ....[16]....
        /*0b2c*/ 	.word	0x0500000f


	//   ....[17]....
        /*0b30*/ 	.word	0x0500000f


	//----- nvinfo : EIATTR_COOP_GROUP_INSTR_OFFSETS
	.align		4
.L_143:
        /*0b34*/ 	.byte	0x04, 0x28
        /*0b36*/ 	.short	(.L_145 - .L_144)


	//   ....[0]....
.L_144:
        /*0b38*/ 	.word	0x00000060


	//   ....[1]....
        /*0b3c*/ 	.word	0x00000140


	//   ....[2]....
        /*0b40*/ 	.word	0x00000190


	//   ....[3]....
        /*0b44*/ 	.word	0x000003c0


	//   ....[4]....
        /*0b48*/ 	.word	0x00000520


	//   ....[5]....
        /*0b4c*/ 	.word	0x00000640


	//   ....[6]....
        /*0b50*/ 	.word	0x000007a0


	//   ....[7]....
        /*0b54*/ 	.word	0x00003d40


	//   ....[8]....
        /*0b58*/ 	.word	0x00003d50


	//   ....[9]....
        /*0b5c*/ 	.word	0x000052b0


	//   ....[10]....
        /*0b60*/ 	.word	0x000052c0


	//   ....[11]....
        /*0b64*/ 	.word	0x00007330


	//   ....[12]....
        /*0b68*/ 	.word	0x00007340


	//   ....[13]....
        /*0b6c*/ 	.word	0x00008a50


	//   ....[14]....
        /*0b70*/ 	.word	0x00008a60


	//   ....[15]....
        /*0b74*/ 	.word	0x0000a2f0


	//   ....[16]....
        /*0b78*/ 	.word	0x0000a300


	//   ....[17]....
        /*0b7c*/ 	.word	0x0000a590


	//   ....[18]....
        /*0b80*/ 	.word	0x0000a5a0


	//   ....[19]....
        /*0b84*/ 	.word	0x0000aaa0


	//   ....[20]....
        /*0b88*/ 	.word	0x0000aac0


	//   ....[21]....
        /*0b8c*/ 	.word	0x0000ad00


	//   ....[22]....
        /*0b90*/ 	.word	0x0000ad20


	//   ....[23]....
        /*0b94*/ 	.word	0x0000b6f0


	//   ....[24]....
        /*0b98*/ 	.word	0x0000bc50


	//   ....[25]....
        /*0b9c*/ 	.word	0x0000bc60


	//   ....[26]....
        /*0ba0*/ 	.word	0x0000bc70


	//   ....[27]....
        /*0ba4*/ 	.word	0x0000bc80


	//   ....[28]....
        /*0ba8*/ 	.word	0x0000e7e0


	//   ....[29]....
        /*0bac*/ 	.word	0x0000e7f0


	//   ....[30]....
        /*0bb0*/ 	.word	0x0000e800


	//   ....[31]....
        /*0bb4*/ 	.word	0x0000e810


	//   ....[32]....
        /*0bb8*/ 	.word	0x00012e40


	//   ....[33]....
        /*0bbc*/ 	.word	0x00012e70


	//   ....[34]....
        /*0bc0*/ 	.word	0x000132a0


	//   ....[35]....
        /*0bc4*/ 	.word	0x00013360


	//   ....[36]....
        /*0bc8*/ 	.word	0x00015bd0


	//   ....[37]....
        /*0bcc*/ 	.word	0x00015c30


	//   ....[38]....
        /*0bd0*/ 	.word	0x00015f00


	//   ....[39]....
        /*0bd4*/ 	.word	0x00015f20


	//   ....[40]....
        /*0bd8*/ 	.word	0x000174b0


	//   ....[41]....
        /*0bdc*/ 	.word	0x000174c0


	//   ....[42]....
        /*0be0*/ 	.word	0x000174f0


	//   ....[43]....
        /*0be4*/ 	.word	0x00017500


	//   ....[44]....
        /*0be8*/ 	.word	0x00018b30


	//   ....[45]....
        /*0bec*/ 	.word	0x00018b40


	//   ....[46]....
        /*0bf0*/ 	.word	0x00018b50


	//   ....[47]....
        /*0bf4*/ 	.word	0x00018b60


	//   ....[48]....
        /*0bf8*/ 	.word	0x00019440


	//   ....[49]....
        /*0bfc*/ 	.word	0x000194a0


	//   ....[50]....
        /*0c00*/ 	.word	0x000195d0


	//   ....[51]....
        /*0c04*/ 	.word	0x00019600


	//   ....[52]....
        /*0c08*/ 	.word	0x00019720


	//   ....[53]....
        /*0c0c*/ 	.word	0x00019740


	//   ....[54]....
        /*0c10*/ 	.word	0x00019850


	//   ....[55]....
        /*0c14*/ 	.word	0x00019870


	//   ....[56]....
        /*0c18*/ 	.word	0x00019f30


	//   ....[57]....
        /*0c1c*/ 	.word	0x00019f40


	//   ....[58]....
        /*0c20*/ 	.word	0x0001a580


	//   ....[59]....
        /*0c24*/ 	.word	0x0001a590


	//   ....[60]....
        /*0c28*/ 	.word	0x0001b4c0


	//   ....[61]....
        /*0c2c*/ 	.word	0x0001b4f0


	//   ....[62]....
        /*0c30*/ 	.word	0x0001b600


	//   ....[63]....
        /*0c34*/ 	.word	0x0001b620


	//   ....[64]....
        /*0c38*/ 	.word	0x0001b720


	//   ....[65]....
        /*0c3c*/ 	.word	0x0001b740


	//   ....[66]....
        /*0c40*/ 	.word	0x0001b850


	//   ....[67]....
        /*0c44*/ 	.word	0x0001b870


	//   ....[68]....
        /*0c48*/ 	.word	0x0001ba00


	//   ....[69]....
        /*0c4c*/ 	.word	0x0001bc10


	//   ....[70]....
        /*0c50*/ 	.word	0x0001bc40


	//   ....[71]....
        /*0c54*/ 	.word	0x0001bc70


	//   ....[72]....
        /*0c58*/ 	.word	0x0001bca0


	//   ....[73]....
        /*0c5c*/ 	.word	0x0001bcd0


	//   ....[74]....
        /*0c60*/ 	.word	0x0001bd00


	//   ....[75]....
        /*0c64*/ 	.word	0x0001be90


	//   ....[76]....
        /*0c68*/ 	.word	0x0001bec0


	//   ....[77]....
        /*0c6c*/ 	.word	0x0001bef0


	//   ....[78]....
        /*0c70*/ 	.word	0x0001bf20


	//   ....[79]....
        /*0c74*/ 	.word	0x0001bf50


	//   ....[80]....
        /*0c78*/ 	.word	0x0001bf80


	//   ....[81]....
        /*0c7c*/ 	.word	0x0001c010


	//   ....[82]....
        /*0c80*/ 	.word	0x0001c040


	//   ....[83]....
        /*0c84*/ 	.word	0x0001c050


	//   ....[84]....
        /*0c88*/ 	.word	0x0001c0e0


	//   ....[85]....
        /*0c8c*/ 	.word	0x0001d050


	//   ....[86]....
        /*0c90*/ 	.word	0x0001f2b0


	//   ....[87]....
        /*0c94*/ 	.word	0x0001f2d0


	//   ....[88]....
        /*0c98*/ 	.word	0x0001f380


	//   ....[89]....
        /*0c9c*/ 	.word	0x0001f3a0


	//   ....[90]....
        /*0ca0*/ 	.word	0x0001f440


	//   ....[91]....
        /*0ca4*/ 	.word	0x0001f460


	//   ....[92]....
        /*0ca8*/ 	.word	0x0001f500


	//   ....[93]....
        /*0cac*/ 	.word	0x0001f520


	//   ....[94]....
        /*0cb0*/ 	.word	0x0001f5c0


	//   ....[95]....
        /*0cb4*/ 	.word	0x0001f5e0


	//   ....[96]....
        /*0cb8*/ 	.word	0x0001f5f0


	//   ....[97]....
        /*0cbc*/ 	.word	0x0001f680


	//   ....[98]....
        /*0cc0*/ 	.word	0x0001fdb0


	//   ....[99]....
        /*0cc4*/ 	.word	0x0001fde0


	//   ....[100]....
        /*0cc8*/ 	.word	0x0001fe40


	//   ....[101]....
        /*0ccc*/ 	.word	0x0001fe90


	//   ....[102]....
        /*0cd0*/ 	.word	0x0001fed0


	//   ....[103]....
        /*0cd4*/ 	.word	0x0001ff40


	//   ....[104]....
        /*0cd8*/ 	.word	0x0001ff80


	//   ....[105]....
        /*0cdc*/ 	.word	0x0001fff0


	//   ....[106]....
        /*0ce0*/ 	.word	0x00020030


	//   ....[107]....
        /*0ce4*/ 	.word	0x000200a0


	//   ....[108]....
        /*0ce8*/ 	.word	0x000200e0


	//   ....[109]....
        /*0cec*/ 	.word	0x00020150


	//   ....[110]....
        /*0cf0*/ 	.word	0x00020190


	//   ....[111]....
        /*0cf4*/ 	.word	0x00020200


	//   ....[112]....
        /*0cf8*/ 	.word	0x00020220


	//   ....[113]....
        /*0cfc*/ 	.word	0x00020250


	//   ....[114]....
        /*0d00*/ 	.word	0x00020a50


	//   ....[115]....
        /*0d04*/ 	.word	0x00020a60


	//   ....[116]....
        /*0d08*/ 	.word	0x00020a90


	//   ....[117]....
        /*0d0c*/ 	.word	0x00020ae0


	//   ....[118]....
        /*0d10*/ 	.word	0x00020af0


	//   ....[119]....
        /*0d14*/ 	.word	0x00020b50


	//   ....[120]....
        /*0d18*/ 	.word	0x00020b80


	//   ....[121]....
        /*0d1c*/ 	.word	0x00020bc0


	//   ....[122]....
        /*0d20*/ 	.word	0x00020bf0


	//   ....[123]....
        /*0d24*/ 	.word	0x00020c30


	//   ....[124]....
        /*0d28*/ 	.word	0x00020c60


	//   ....[125]....
        /*0d2c*/ 	.word	0x00020ca0


	//   ....[126]....
        /*0d30*/ 	.word	0x00020f40


	//   ....[127]....
        /*0d34*/ 	.word	0x00020f60


	//   ....[128]....
        /*0d38*/ 	.word	0x00020f70


	//   ....[129]....
        /*0d3c*/ 	.word	0x00021000


	//   ....[130]....
        /*0d40*/ 	.word	0x00021010


	//   ....[131]....
        /*0d44*/ 	.word	0x000210a0


	//   ....[132]....
        /*0d48*/ 	.word	0x000210b0


	//   ....[133]....
        /*0d4c*/ 	.word	0x00021140


	//   ....[134]....
        /*0d50*/ 	.word	0x00021150


	//   ....[135]....
        /*0d54*/ 	.word	0x000211e0


	//   ....[136]....
        /*0d58*/ 	.word	0x000211f0


	//   ....[137]....
        /*0d5c*/ 	.word	0x00021200


	//   ....[138]....
        /*0d60*/ 	.word	0x000217f0


	//   ....[139]....
        /*0d64*/ 	.word	0x00021830


	//   ....[140]....
        /*0d68*/ 	.word	0x00021860


	//   ....[141]....
        /*0d6c*/ 	.word	0x000218a0


	//   ....[142]....
        /*0d70*/ 	.word	0x00021930


	//   ....[143]....
        /*0d74*/ 	.word	0x00021960


	//   ....[144]....
        /*0d78*/ 	.word	0x000219d0


	//   ....[145]....
        /*0d7c*/ 	.word	0x000219f0


	//   ....[146]....
        /*0d80*/ 	.word	0x00021a70


	//   ....[147]....
        /*0d84*/ 	.word	0x00021aa0


	//   ....[148]....
        /*0d88*/ 	.word	0x00021ad0


	//   ....[149]....
        /*0d8c*/ 	.word	0x00021b20


	//   ....[150]....
        /*0d90*/ 	.word	0x00021f50


	//   ....[151]....
        /*0d94*/ 	.word	0x00021f80


	//   ....[152]....
        /*0d98*/ 	.word	0x00021ff0


	//   ....[153]....
        /*0d9c*/ 	.word	0x00022020


	//   ....[154]....
        /*0da0*/ 	.word	0x00022050


	//   ....[155]....
        /*0da4*/ 	.word	0x00022080


	//   ....[156]....
        /*0da8*/ 	.word	0x000220b0


	//   ....[157]....
        /*0dac*/ 	.word	0x000220e0


	//   ....[158]....
        /*0db0*/ 	.word	0x00022280


	//   ....[159]....
        /*0db4*/ 	.word	0x000222b0


	//   ....[160]....
        /*0db8*/ 	.word	0x000222e0


	//   ....[161]....
        /*0dbc*/ 	.word	0x00022310


	//   ....[162]....
        /*0dc0*/ 	.word	0x00022340


	//   ....[163]....
        /*0dc4*/ 	.word	0x00022370


	//   ....[164]....
        /*0dc8*/ 	.word	0x00022430


	//   ....[165]....
        /*0dcc*/ 	.word	0x00022450


	//   ....[166]....
        /*0dd0*/ 	.word	0x00022460


	//   ....[167]....
        /*0dd4*/ 	.word	0x000224c0


	//   ....[168]....
        /*0dd8*/ 	.word	0x00022ae0


	//   ....[169]....
        /*0ddc*/ 	.word	0x00022e00


	//   ....[170]....
        /*0de0*/ 	.word	0x00022e90


	//   ....[171]....
        /*0de4*/ 	.word	0x00022f30


	//   ....[172]....
        /*0de8*/ 	.word	0x00022fc0


	//   ....[173]....
        /*0dec*/ 	.word	0x000230b0


	//   ....[174]....
        /*0df0*/ 	.word	0x00023140


	//   ....[175]....
        /*0df4*/ 	.word	0x000231e0


	//   ....[176]....
        /*0df8*/ 	.word	0x00023270


	//   ....[177]....
        /*0dfc*/ 	.word	0x00023360


	//   ....[178]....
        /*0e00*/ 	.word	0x000233f0


	//   ....[179]....
        /*0e04*/ 	.word	0x00023490


	//   ....[180]....
        /*0e08*/ 	.word	0x00023520


	//   ....[181]....
        /*0e0c*/ 	.word	0x00023610


	//   ....[182]....
        /*0e10*/ 	.word	0x000236a0


	//   ....[183]....
        /*0e14*/ 	.word	0x000236f0


	//   ....[184]....
        /*0e18*/ 	.word	0x00023740


	//   ....[185]....
        /*0e1c*/ 	.word	0x00023830


	//   ....[186]....
        /*0e20*/ 	.word	0x000238c0


	//   ....[187]....
        /*0e24*/ 	.word	0x00023910


	//   ....[188]....
        /*0e28*/ 	.word	0x00023960


	//   ....[189]....
        /*0e2c*/ 	.word	0x00023bc0


	//   ....[190]....
        /*0e30*/ 	.word	0x00023ea0


	//   ....[191]....
        /*0e34*/ 	.word	0x00023f90


	//   ....[192]....
        /*0e38*/ 	.word	0x00024030


	//   ....[193]....
        /*0e3c*/ 	.word	0x00024090


	//   ....[194]....
        /*0e40*/ 	.word	0x000241a0


	//   ....[195]....
        /*0e44*/ 	.word	0x00024210


	//   ....[196]....
        /*0e48*/ 	.word	0x00024320


	//   ....[197]....
        /*0e4c*/ 	.word	0x00024390


	//   ....[198]....
        /*0e50*/ 	.word	0x000244a0


	//   ....[199]....
        /*0e54*/ 	.word	0x00024510


	//   ....[200]....
        /*0e58*/ 	.word	0x00024620


	//   ....[201]....
        /*0e5c*/ 	.word	0x00024690


	//   ....[202]....
        /*0e60*/ 	.word	0x00024770


	//   ....[203]....
        /*0e64*/ 	.word	0x00024870


	//   ....[204]....
        /*0e68*/ 	.word	0x000248e0


	//   ....[205]....
        /*0e6c*/ 	.word	0x00024960


	//   ....[206]....
        /*0e70*/ 	.word	0x00024a20


	//   ....[207]....
        /*0e74*/ 	.word	0x00024aa0


	//   ....[208]....
        /*0e78*/ 	.word	0x00024b80


	//   ....[209]....
        /*0e7c*/ 	.word	0x00024c00


	//   ....[210]....
        /*0e80*/ 	.word	0x00024ce0


	//   ....[211]....
        /*0e84*/ 	.word	0x00024d60


	//   ....[212]....
        /*0e88*/ 	.word	0x00024e40


	//   ....[213]....
        /*0e8c*/ 	.word	0x00024ec0


	//   ....[214]....
        /*0e90*/ 	.word	0x00024fa0


	//   ....[215]....
        /*0e94*/ 	.word	0x00025020


	//   ....[216]....
        /*0e98*/ 	.word	0x00025100


	//   ....[217]....
        /*0e9c*/ 	.word	0x00025180


	//   ....[218]....
        /*0ea0*/ 	.word	0x00025240


	//   ....[219]....
        /*0ea4*/ 	.word	0x00025370


	//   ....[220]....
        /*0ea8*/ 	.word	0x00025440


	//   ....[221]....
        /*0eac*/ 	.word	0x000254a0


	//   ....[222]....
        /*0eb0*/ 	.word	0x000255b0


	//   ....[223]....
        /*0eb4*/ 	.word	0x00025610


	//   ....[224]....
        /*0eb8*/ 	.word	0x000256e0


	//   ....[225]....
        /*0ebc*/ 	.word	0x00025740


	//   ....[226]....
        /*0ec0*/ 	.word	0x00025810


	//   ....[227]....
        /*0ec4*/ 	.word	0x00025870


	//   ....[228]....
        /*0ec8*/ 	.word	0x00025940


	//   ....[229]....
        /*0ecc*/ 	.word	0x00025a30


	//   ....[230]....
        /*0ed0*/ 	.word	0x00025ac0


	//   ....[231]....
        /*0ed4*/ 	.word	0x00025bb0


	//   ....[232]....
        /*0ed8*/ 	.word	0x00025c50


	//   ....[233]....
        /*0edc*/ 	.word	0x00025cb0


	//   ....[234]....
        /*0ee0*/ 	.word	0x00025db0


	//   ....[235]....
        /*0ee4*/ 	.word	0x00025e10


	//   ....[236]....
        /*0ee8*/ 	.word	0x00025f10


	//   ....[237]....
        /*0eec*/ 	.word	0x00025f70


	//   ....[238]....
        /*0ef0*/ 	.word	0x00026070


	//   ....[239]....
        /*0ef4*/ 	.word	0x000260d0


	//   ....[240]....
        /*0ef8*/ 	.word	0x000261d0


	//   ....[241]....
        /*0efc*/ 	.word	0x00026230


	//   ....[242]....
        /*0f00*/ 	.word	0x00026300


	//   ....[243]....
        /*0f04*/ 	.word	0x00026440


	//   ....[244]....
        /*0f08*/ 	.word	0x000264f0


	//   ....[245]....
        /*0f0c*/ 	.word	0x000265c0


	//   ....[246]....
        /*0f10*/ 	.word	0x00026690


	//   ....[247]....
        /*0f14*/ 	.word	0x000266f0


	//   ....[248]....
        /*0f18*/ 	.word	0x000267e0


	//   ....[249]....
        /*0f1c*/ 	.word	0x00026840


	//   ....[250]....
        /*0f20*/ 	.word	0x00026930


	//   ....[251]....
        /*0f24*/ 	.word	0x00026990


	//   ....[252]....
        /*0f28*/ 	.word	0x00026a80


	//   ....[253]....
        /*0f2c*/ 	.word	0x00026ae0


	//   ....[254]....
        /*0f30*/ 	.word	0x00026bc0


	//   ....[255]....
        /*0f34*/ 	.word	0x00026c50


	//   ....[0]....
        /*0f38*/ 	.word	0x00026cf0


	//   ....[1]....
        /*0f3c*/ 	.word	0x00026e70


	//   ....[2]....
        /*0f40*/ 	.word	0x00026ee0


	//   ....[3]....
        /*0f44*/ 	.word	0x00026f50


	//   ....[4]....
        /*0f48*/ 	.word	0x00026fc0


	//   ....[5]....
        /*0f4c*/ 	.word	0x00027030


	//   ....[6]....
        /*0f50*/ 	.word	0x000270b0


	//   ....[7]....
        /*0f54*/ 	.word	0x00027130


	//   ....[8]....
        /*0f58*/ 	.word	0x000271c0


	//   ....[9]....
        /*0f5c*/ 	.word	0x00027230


	//   ....[10]....
        /*0f60*/ 	.word	0x000272a0


	//   ....[11]....
        /*0f64*/ 	.word	0x00027310


	//   ....[12]....
        /*0f68*/ 	.word	0x00027390


	//   ....[13]....
        /*0f6c*/ 	.word	0x00027400


	//   ....[14]....
        /*0f70*/ 	.word	0x000274a0


	//   ....[15]....
        /*0f74*/ 	.word	0x000274f0


	//   ....[16]....
        /*0f78*/ 	.word	0x00027580


	//   ....[17]....
        /*0f7c*/ 	.word	0x000276b0


	//----- nvinfo : EIATTR_REG_RECONFIG
	.align		4
.L_145:
        /*0f80*/ 	.byte	0x01, 0x54
	.zero		2


	//----- nvinfo : EIATTR_SYSCALL_OFFSETS
	.align		4
        /*0f84*/ 	.byte	0x04, 0x46
        /*0f86*/ 	.short	(.L_147 - .L_146)


	//   ....[0]....
.L_146:
        /*0f88*/ 	.word	0x000021b0


	//   ....[1]....
        /*0f8c*/ 	.word	0x00002300


	//   ....[2]....
        /*0f90*/ 	.word	0x0000b860


	//   ....[3]....
        /*0f94*/ 	.word	0x0000bbd0


	//   ....[4]....
        /*0f98*/ 	.word	0x0001e8d0


	//   ....[5]....
        /*0f9c*/ 	.word	0x0001ea20


	//   ....[6]....
        /*0fa0*/ 	.word	0x0001eb10


	//   ....[7]....
        /*0fa4*/ 	.word	0x0001fa40


	//----- nvinfo : EIATTR_MBARRIER_INSTR_OFFSETS
	.align		4
.L_147:
        /*0fa8*/ 	.byte	0x04, 0x39
        /*0faa*/ 	.short	(.L_149 - .L_148)


	//   ....[0]....
.L_148:
        /*0fac*/ 	.word	0x00000270
        /*0fb0*/ 	.word	0x000000ff
        /*0fb4*/ 	.word	0x00030800
        /*0fb8*/ 	.short	0x0100
        /*0fba*/ 	.byte	0x08
	.zero		1


	//   ....[1]....
        /*0fbc*/ 	.word	0x00000280
        /*0fc0*/ 	.word	0x000000ff
        /*0fc4*/ 	.word	0x00030820
        /*0fc8*/ 	.short	0x0100
        /*0fca*/ 	.byte	0x08
	.zero		1


	//   ....[2]....
        /*0fcc*/ 	.word	0x00000370
        /*0fd0*/ 	.word	0x000000ff
        /*0fd4*/ 	.word	0x00030830
        /*0fd8*/ 	.short	0x0100
        /*0fda*/ 	.byte	0x08
	.zero		1


	//   ....[3]....
        /*0fdc*/ 	.word	0x00000380
        /*0fe0*/ 	.word	0x000000ff
        /*0fe4*/ 	.word	0x00030840
        /*0fe8*/ 	.short	0x0100
        /*0fea*/ 	.byte	0x08
	.zero		1


	//   ....[4]....
        /*0fec*/ 	.word	0x00000390
        /*0ff0*/ 	.word	0x000000ff
        /*0ff4*/ 	.word	0x00030838
        /*0ff8*/ 	.short	0x0100
        /*0ffa*/ 	.byte	0x08
	.zero		1


	//   ....[5]....
        /*0ffc*/ 	.word	0x000003a0
        /*1000*/ 	.word	0x000000ff
        /*1004*/ 	.word	0x00030848
        /*1008*/ 	.short	0x0100
        /*100a*/ 	.byte	0x08
	.zero		1


	//   ....[6]....
        /*100c*/ 	.word	0x000004d0
        /*1010*/ 	.word	0x000000ff
        /*1014*/ 	.word	0x00030850
        /*1018*/ 	.short	0x0100
        /*101a*/ 	.byte	0x08
	.zero		1


	//   ....[7]....
        /*101c*/ 	.word	0x000004e0
        /*1020*/ 	.word	0x000000ff
        /*1024*/ 	.word	0x00030860
        /*1028*/ 	.short	0x0100
        /*102a*/ 	.byte	0x08
	.zero		1


	//   ....[8]....
        /*102c*/ 	.word	0x000004f0
        /*1030*/ 	.word	0x000000ff
        /*1034*/ 	.word	0x00030858
        /*1038*/ 	.short	0x0100
        /*103a*/ 	.byte	0x08
	.zero		1


	//   ....[9]....
        /*103c*/ 	.word	0x00000500
        /*1040*/ 	.word	0x000000ff
        /*1044*/ 	.word	0x00030868
        /*1048*/ 	.short	0x0100
        /*104a*/ 	.byte	0x08
	.zero		1


	//   ....[10]....
        /*104c*/ 	.word	0x000005f0
        /*1050*/ 	.word	0x000000ff
        /*1054*/ 	.word	0x00030870
        /*1058*/ 	.short	0x0100
        /*105a*/ 	.byte	0x06
	.zero		1


	//   ....[11]....
        /*105c*/ 	.word	0x00000600
        /*1060*/ 	.word	0x000000ff
        /*1064*/ 	.word	0x00030880
        /*1068*/ 	.short	0x0100
        /*106a*/ 	.byte	0x06
	.zero		1


	//   ....[12]....
        /*106c*/ 	.word	0x00000610
        /*1070*/ 	.word	0x000000ff
        /*1074*/ 	.word	0x00030878
        /*1078*/ 	.short	0x0100
        /*107a*/ 	.byte	0x06
	.zero		1


	//   ....[13]....
        /*107c*/ 	.word	0x00000620
        /*1080*/ 	.word	0x000000ff
        /*1084*/ 	.word	0x00030888
        /*1088*/ 	.short	0x0100
        /*108a*/ 	.byte	0x06
	.zero		1


	//   ....[14]....
        /*108c*/ 	.word	0x00000750
        /*1090*/ 	.word	0x000000ff
        /*1094*/ 	.word	0x00030890
        /*1098*/ 	.short	0x0100
        /*109a*/ 	.byte	0x08
	.zero		1


	//   ....[15]....
        /*109c*/ 	.word	0x00000760
        /*10a0*/ 	.word	0x000000ff
        /*10a4*/ 	.word	0x000308a0
        /*10a8*/ 	.short	0x0100
        /*10aa*/ 	.byte	0x08
	.zero		1


	//   ....[16]....
        /*10ac*/ 	.word	0x00000770
        /*10b0*/ 	.word	0x000000ff
        /*10b4*/ 	.word	0x00030898
        /*10b8*/ 	.short	0x0100
        /*10ba*/ 	.byte	0x08
	.zero		1


	//   ....[17]....
        /*10bc*/ 	.word	0x00000780
        /*10c0*/ 	.word	0x000000ff
        /*10c4*/ 	.word	0x000308a8
        /*10c8*/ 	.short	0x0100
        /*10ca*/ 	.byte	0x08
	.zero		1


	//   ....[18]....
        /*10cc*/ 	.word	0x000008b0
        /*10d0*/ 	.word	0x000000ff
        /*10d4*/ 	.word	0x000308b0
        /*10d8*/ 	.short	0x0100
        /*10da*/ 	.byte	0x08
	.zero		1


	//   ....[19]....
        /*10dc*/ 	.word	0x000008c0
        /*10e0*/ 	.word	0x000000ff
        /*10e4*/ 	.word	0x000308c0
        /*10e8*/ 	.short	0x0100
        /*10ea*/ 	.byte	0x08
	.zero		1


	//   ....[20]....
        /*10ec*/ 	.word	0x000008d0
        /*10f0*/ 	.word	0x000000ff
        /*10f4*/ 	.word	0x000308b8
        /*10f8*/ 	.short	0x0100
        /*10fa*/ 	.byte	0x08
	.zero		1


	//   ....[21]....
        /*10fc*/ 	.word	0x000008e0
        /*1100*/ 	.word	0x000000ff
        /*1104*/ 	.word	0x000308c8
        /*1108*/ 	.short	0x0100
        /*110a*/ 	.byte	0x08
	.zero		1


	//   ....[22]....
        /*110c*/ 	.word	0x00003cf0
        /*1110*/ 	.word	0x00000054
        /*1114*/ 	.word	0x00030890
        /*1118*/ 	.short	0x010a
        /*111a*/ 	.byte	0x3f
	.zero		1


	//   ....[23]....
        /*111c*/ 	.word	0x000072c0
        /*1120*/ 	.word	0x00000054
        /*1124*/ 	.word	0x00030890
        /*1128*/ 	.short	0x010a
        /*112a*/ 	.byte	0x3f
	.zero		1


	//   ....[24]....
        /*112c*/ 	.word	0x0000a150
        /*1130*/ 	.word	0x00000054
        /*1134*/ 	.word	0x00030890
        /*1138*/ 	.short	0x010a
        /*113a*/ 	.byte	0x3f
	.zero		1


	//   ....[25]....
        /*113c*/ 	.word	0x0000a8f0
        /*1140*/ 	.word	0x0000000b
        /*1144*/ 	.word	0x00000000
        /*1148*/ 	.short	0x0101
        /*114a*/ 	.byte	0x3f
	.zero		1


	//   ....[26]....
        /*114c*/ 	.word	0x0000a930
        /*1150*/ 	.word	0x00000054
        /*1154*/ 	.word	0x000308b0
        /*1158*/ 	.short	0x010a
        /*115a*/ 	.byte	0x3f
	.zero		1


	//   ....[27]....
        /*115c*/ 	.word	0x0000b050
        /*1160*/ 	.word	0x00000054
        /*1164*/ 	.word	0x00000000
        /*1168*/ 	.short	0x0101
        /*116a*/ 	.byte	0x3f
	.zero		1


	//   ....[28]....
        /*116c*/ 	.word	0x0000b8f0
        /*1170*/ 	.word	0x00000002
        /*1174*/ 	.word	0x00030800
        /*1178*/ 	.short	0x010a
        /*117a*/ 	.byte	0x3f
	.zero		1


	//   ....[29]....
        /*117c*/ 	.word	0x0000b940
        /*1180*/ 	.word	0x00000002
        /*1184*/ 	.word	0x00030800
        /*1188*/ 	.short	0x010a
        /*118a*/ 	.byte	0x3f
	.zero		1


	//   ....[30]....
        /*118c*/ 	.word	0x0000c7b0
        /*1190*/ 	.word	0x00000002
        /*1194*/ 	.word	0x00030800
        /*1198*/ 	.short	0x010a
        /*119a*/ 	.byte	0x3f
	.zero		1


	//   ....[31]....
        /*119c*/ 	.word	0x0000f080
        /*11a0*/ 	.word	0x00000002
        /*11a4*/ 	.word	0x00030800
        /*11a8*/ 	.short	0x010a
        /*11aa*/ 	.byte	0x3f
	.zero		1


	//   ....[32]....
        /*11ac*/ 	.word	0x00011590
        /*11b0*/ 	.word	0x00000003
        /*11b4*/ 	.word	0x00030830
        /*11b8*/ 	.short	0x010a
        /*11ba*/ 	.byte	0x3f
	.zero		1


	//   ....[33]....
        /*11bc*/ 	.word	0x000115e0
        /*11c0*/ 	.word	0x00000003
        /*11c4*/ 	.word	0x00030830
        /*11c8*/ 	.short	0x010a
        /*11ca*/ 	.byte	0x3f
	.zero		1


	//   ....[34]....
        /*11cc*/ 	.word	0x00012330
        /*11d0*/ 	.word	0x00000003
        /*11d4*/ 	.word	0x00000000
        /*11d8*/ 	.short	0x0101
        /*11da*/ 	.byte	0x3f
	.zero		1


	//   ....[35]....
        /*11dc*/ 	.word	0x000142b0
        /*11e0*/ 	.word	0x00000000
        /*11e4*/ 	.word	0x00030830
        /*11e8*/ 	.short	0x010a
        /*11ea*/ 	.byte	0x3f
	.zero		1


	//   ....[36]....
        /*11ec*/ 	.word	0x00014330
        /*11f0*/ 	.word	0x00000000
        /*11f4*/ 	.word	0x00030830
        /*11f8*/ 	.short	0x010a
        /*11fa*/ 	.byte	0x3f
	.zero		1


	//   ....[37]....
        /*11fc*/ 	.word	0x00015200
        /*1200*/ 	.word	0x0000000c
        /*1204*/ 	.word	0x00030850
        /*1208*/ 	.short	0x010a
        /*120a*/ 	.byte	0x3f
	.zero		1


	//   ....[38]....
        /*120c*/ 	.word	0x00015250
        /*1210*/ 	.word	0x0000000c
        /*1214*/ 	.word	0x00030850
        /*1218*/ 	.short	0x010a
        /*121a*/ 	.byte	0x3f
	.zero		1


	//   ....[39]....
        /*121c*/ 	.word	0x00015650
        /*1220*/ 	.word	0x00000000
        /*1224*/ 	.word	0x00000000
        /*1228*/ 	.short	0x0101
        /*122a*/ 	.byte	0x3f
	.zero		1


	//   ....[40]....
        /*122c*/ 	.word	0x00016950
        /*1230*/ 	.word	0x0000000c
        /*1234*/ 	.word	0x00000000
        /*1238*/ 	.short	0x0101
        /*123a*/ 	.byte	0x3f
	.zero		1


	//   ....[41]....
        /*123c*/ 	.word	0x00017160
        /*1240*/ 	.word	0x00000006
        /*1244*/ 	.word	0x00030850
        /*1248*/ 	.short	0x010a
        /*124a*/ 	.byte	0x3f
	.zero		1


	//   ....[42]....
        /*124c*/ 	.word	0x00017200
        /*1250*/ 	.word	0x00000006
        /*1254*/ 	.word	0x00030850
        /*1258*/ 	.short	0x010a
        /*125a*/ 	.byte	0x3f
	.zero		1


	//   ....[43]....
        /*125c*/ 	.word	0x00017700
        /*1260*/ 	.word	0x000000e0
        /*1264*/ 	.word	0x00000000
        /*1268*/ 	.short	0x0101
        /*126a*/ 	.byte	0x3f
	.zero		1


	//   ....[44]....
        /*126c*/ 	.word	0x00019460
        /*1270*/ 	.word	0x00000000
        /*1274*/ 	.word	0x00000000
        /*1278*/ 	.short	0x0101
        /*127a*/ 	.byte	0x3f
	.zero		1


	//   ....[45]....
        /*127c*/ 	.word	0x00019f20
        /*1280*/ 	.word	0x0000003e
        /*1284*/ 	.word	0x00000000
        /*1288*/ 	.short	0x0101
        /*128a*/ 	.byte	0x3f
	.zero		1


	//   ....[46]....
        /*128c*/ 	.word	0x0001d130
        /*1290*/ 	.word	0x00000016
        /*1294*/ 	.word	0x00030820
        /*1298*/ 	.short	0x010a
        /*129a*/ 	.byte	0x3f
	.zero		1


	//   ....[47]....
        /*129c*/ 	.word	0x0001d1c0
        /*12a0*/ 	.word	0x0000000c
        /*12a4*/ 	.word	0x000308a0
        /*12a8*/ 	.short	0x010a
        /*12aa*/ 	.byte	0x3f
	.zero		1


	//   ....[48]....
        /*12ac*/ 	.word	0x0001d610
        /*12b0*/ 	.word	0x0000000c
        /*12b4*/ 	.word	0x000308c0
        /*12b8*/ 	.short	0x010a
        /*12ba*/ 	.byte	0x3f
	.zero		1


	//   ....[49]....
        /*12bc*/ 	.word	0x0001db20
        /*12c0*/ 	.word	0x0000000b
        /*12c4*/ 	.word	0x000308a0
        /*12c8*/ 	.short	0x010a
        /*12ca*/ 	.byte	0x3f
	.zero		1


	//   ....[50]....
        /*12cc*/ 	.word	0x0001df60
        /*12d0*/ 	.word	0x0000000b
        /*12d4*/ 	.word	0x000308c0
        /*12d8*/ 	.short	0x010a
        /*12da*/ 	.byte	0x3f
	.zero		1


	//   ....[51]....
        /*12dc*/ 	.word	0x0001f0a0
        /*12e0*/ 	.word	0x00000007
        /*12e4*/ 	.word	0x00030840
        /*12e8*/ 	.short	0x010a
        /*12ea*/ 	.byte	0x3f
	.zero		1


	//   ....[52]....
        /*12ec*/ 	.word	0x0001f740
        /*12f0*/ 	.word	0x00000007
        /*12f4*/ 	.word	0x00030830
        /*12f8*/ 	.short	0x0107
        /*12fa*/ 	.byte	0x3f
	.zero		1


	//   ....[53]....
        /*12fc*/ 	.word	0x0001f810
        /*1300*/ 	.word	0x00000007
        /*1304*/ 	.word	0x00030830
        /*1308*/ 	.short	0x0101
        /*130a*/ 	.byte	0x3f
	.zero		1


	//   ....[54]....
        /*130c*/ 	.word	0x00020370
        /*1310*/ 	.word	0x00000016
        /*1314*/ 	.word	0x00030800
        /*1318*/ 	.short	0x0107
        /*131a*/ 	.byte	0x3f
	.zero		1


	//   ....[55]....
        /*131c*/ 	.word	0x00020480
        /*1320*/ 	.word	0x00000016
        /*1324*/ 	.word	0x00030800
        /*1328*/ 	.short	0x0101
        /*132a*/ 	.byte	0x3f
	.zero		1


	//   ....[56]....
        /*132c*/ 	.word	0x000204a0
        /*1330*/ 	.word	0x00000016
        /*1334*/ 	.word	0x00030820
        /*1338*/ 	.short	0x010a
        /*133a*/ 	.byte	0x3f
	.zero		1


	//   ....[57]....
        /*133c*/ 	.word	0x00020870
        /*1340*/ 	.word	0x00000007
        /*1344*/ 	.word	0x00030840
        /*1348*/ 	.short	0x010a
        /*134a*/ 	.byte	0x3f
	.zero		1


	//   ....[58]....
        /*134c*/ 	.word	0x00020d60
        /*1350*/ 	.word	0x00000007
        /*1354*/ 	.word	0x00030830
        /*1358*/ 	.short	0x0107
        /*135a*/ 	.byte	0x3f
	.zero		1


	//   ....[59]....
        /*135c*/ 	.word	0x00020e20
        /*1360*/ 	.word	0x00000007
        /*1364*/ 	.word	0x00030830
        /*1368*/ 	.short	0x0101
        /*136a*/ 	.byte	0x3f
	.zero		1


	//   ....[60]....
        /*136c*/ 	.word	0x00020e80
        /*1370*/ 	.word	0x00000006
        /*1374*/ 	.word	0x00030860
        /*1378*/ 	.short	0x010a
        /*137a*/ 	.byte	0x3f
	.zero		1


	//   ....[61]....
        /*137c*/ 	.word	0x000213f0
        /*1380*/ 	.word	0x00000006
        /*1384*/ 	.word	0x00030850
        /*1388*/ 	.short	0x0107
        /*138a*/ 	.byte	0x3f
	.zero		1


	//   ....[62]....
        /*138c*/ 	.word	0x00021520
        /*1390*/ 	.word	0x00000006
        /*1394*/ 	.word	0x00030850
        /*1398*/ 	.short	0x0101
        /*139a*/ 	.byte	0x3f
	.zero		1


	//   ....[63]....
        /*139c*/ 	.word	0x00021740
        /*13a0*/ 	.word	0x00000000
        /*13a4*/ 	.word	0x00030860
        /*13a8*/ 	.short	0x010a
        /*13aa*/ 	.byte	0x3f
	.zero		1


	//   ....[64]....
        /*13ac*/ 	.word	0x00021c50
        /*13b0*/ 	.word	0x00000000
        /*13b4*/ 	.word	0x00030850
        /*13b8*/ 	.short	0x0107
        /*13ba*/ 	.byte	0x3f
	.zero		1


	//   ....[65]....
        /*13bc*/ 	.word	0x00021d10
        /*13c0*/ 	.word	0x00000000
        /*13c4*/ 	.word	0x00030850
        /*13c8*/ 	.short	0x0101
        /*13ca*/ 	.byte	0x3f
	.zero		1


	//   ....[66]....
        /*13cc*/ 	.word	0x00022a60
        /*13d0*/ 	.word	0x00000007
        /*13d4*/ 	.word	0x00030820
        /*13d8*/ 	.short	0x010a
        /*13da*/ 	.byte	0x3f
	.zero		1


	//   ....[67]....
        /*13dc*/ 	.word	0x00022bd0
        /*13e0*/ 	.word	0x00000005
        /*13e4*/ 	.word	0x00030840
        /*13e8*/ 	.short	0x010a
        /*13ea*/ 	.byte	0x3f
	.zero		1


	//   ....[68]....
        /*13ec*/ 	.word	0x00022c70
        /*13f0*/ 	.word	0x00000003
        /*13f4*/ 	.word	0x00030840
        /*13f8*/ 	.short	0x010a
        /*13fa*/ 	.byte	0x3f
	.zero		1


	//   ....[69]....
        /*13fc*/ 	.word	0x00022cb0
        /*1400*/ 	.word	0x00000005
        /*1404*/ 	.word	0x00030860
        /*1408*/ 	.short	0x010a
        /*140a*/ 	.byte	0x3f
	.zero		1


	//   ....[70]....
        /*140c*/ 	.word	0x00022cf0
        /*1410*/ 	.word	0x00000003
        /*1414*/ 	.word	0x00030860
        /*1418*/ 	.short	0x010a
        /*141a*/ 	.byte	0x3f
	.zero		1


	//   ....[71]....
        /*141c*/ 	.word	0x00022d50
        /*1420*/ 	.word	0x00000054
        /*1424*/ 	.word	0x00030890
        /*1428*/ 	.short	0x010a
        /*142a*/ 	.byte	0x3f
	.zero		1


	//   ....[72]....
        /*142c*/ 	.word	0x00023000
        /*1430*/ 	.word	0x00000054
        /*1434*/ 	.word	0x00030890
        /*1438*/ 	.short	0x010a
        /*143a*/ 	.byte	0x3f
	.zero		1


	//   ....[73]....
        /*143c*/ 	.word	0x000232b0
        /*1440*/ 	.word	0x00000054
        /*1444*/ 	.word	0x00030890
        /*1448*/ 	.short	0x010a
        /*144a*/ 	.byte	0x3f
	.zero		1


	//   ....[74]....
        /*144c*/ 	.word	0x00023560
        /*1450*/ 	.word	0x00000054
        /*1454*/ 	.word	0x000308b0
        /*1458*/ 	.short	0x010a
        /*145a*/ 	.byte	0x3f
	.zero		1


	//   ....[75]....
        /*145c*/ 	.word	0x00023780
        /*1460*/ 	.word	0x00000002
        /*1464*/ 	.word	0x00030800
        /*1468*/ 	.short	0x010a
        /*146a*/ 	.byte	0x3f
	.zero		1


	//   ....[76]....
        /*146c*/ 	.word	0x000239a0
        /*1470*/ 	.word	0x00000002
        /*1474*/ 	.word	0x00030800
        /*1478*/ 	.short	0x010a
        /*147a*/ 	.byte	0x3f
	.zero		1


	//   ....[77]....
        /*147c*/ 	.word	0x000239f0
        /*1480*/ 	.word	0x00000003
        /*1484*/ 	.word	0x00030830
        /*1488*/ 	.short	0x010a
        /*148a*/ 	.byte	0x3f
	.zero		1


	//   ....[78]....
        /*148c*/ 	.word	0x00023a40
        /*1490*/ 	.word	0x00000000
        /*1494*/ 	.word	0x00030830
        /*1498*/ 	.short	0x010a
        /*149a*/ 	.byte	0x3f
	.zero		1


	//   ....[79]....
        /*149c*/ 	.word	0x00023a90
        /*14a0*/ 	.word	0x0000000c
        /*14a4*/ 	.word	0x00030850
        /*14a8*/ 	.short	0x010a
        /*14aa*/ 	.byte	0x3f
	.zero		1


	//   ....[80]....
        /*14ac*/ 	.word	0x00023ae0
        /*14b0*/ 	.word	0x00000006
        /*14b4*/ 	.word	0x00030850
        /*14b8*/ 	.short	0x010a
        /*14ba*/ 	.byte	0x3f
	.zero		1


	//   ....[81]....
        /*14bc*/ 	.word	0x00023c80
        /*14c0*/ 	.word	0x00000016
        /*14c4*/ 	.word	0x00030820
        /*14c8*/ 	.short	0x010a
        /*14ca*/ 	.byte	0x3f
	.zero		1


	//   ....[82]....
        /*14cc*/ 	.word	0x00023cd0
        /*14d0*/ 	.word	0x0000000c
        /*14d4*/ 	.word	0x000308a0
        /*14d8*/ 	.short	0x010a
        /*14da*/ 	.byte	0x3f
	.zero		1


	//   ....[83]....
        /*14dc*/ 	.word	0x00023d20
        /*14e0*/ 	.word	0x0000000c
        /*14e4*/ 	.word	0x000308c0
        /*14e8*/ 	.short	0x010a
        /*14ea*/ 	.byte	0x3f
	.zero		1


	//   ....[84]....
        /*14ec*/ 	.word	0x00023d70
        /*14f0*/ 	.word	0x0000000b
        /*14f4*/ 	.word	0x000308a0
        /*14f8*/ 	.short	0x010a
        /*14fa*/ 	.byte	0x3f
	.zero		1


	//   ....[85]....
        /*14fc*/ 	.word	0x00023dc0
        /*1500*/ 	.word	0x0000000b
        /*1504*/ 	.word	0x000308c0
        /*1508*/ 	.short	0x010a
        /*150a*/ 	.byte	0x3f
	.zero		1


	//   ....[86]....
        /*150c*/ 	.word	0x00023ee0
        /*1510*/ 	.word	0x00000007
        /*1514*/ 	.word	0x00030840
        /*1518*/ 	.short	0x010a
        /*151a*/ 	.byte	0x3f
	.zero		1


	//   ....[87]....
        /*151c*/ 	.word	0x00025270
        /*1520*/ 	.word	0x00000016
        /*1524*/ 	.word	0x00030820
        /*1528*/ 	.short	0x010a
        /*152a*/ 	.byte	0x3f
	.zero		1


	//   ....[88]....
        /*152c*/ 	.word	0x000252c0
        /*1530*/ 	.word	0x00000007
        /*1534*/ 	.word	0x00030840
        /*1538*/ 	.short	0x010a
        /*153a*/ 	.byte	0x3f
	.zero		1


	//   ....[89]....
        /*153c*/ 	.word	0x00025b00
        /*1540*/ 	.word	0x00000006
        /*1544*/ 	.word	0x00030860
        /*1548*/ 	.short	0x010a
        /*154a*/ 	.byte	0x3f
	.zero		1


	//   ....[90]....
        /*154c*/ 	.word	0x00026390
        /*1550*/ 	.word	0x00000000
        /*1554*/ 	.word	0x00030860
        /*1558*/ 	.short	0x010a
        /*155a*/ 	.byte	0x3f
	.zero		1


	//   ....[91]....
        /*155c*/ 	.word	0x000275d0
        /*1560*/ 	.word	0x00000007
        /*1564*/ 	.word	0x00030820
        /*1568*/ 	.short	0x010a
        /*156a*/ 	.byte	0x3f
	.zero		1


	//   ....[92]....
        /*156c*/ 	.word	0x00027770
        /*1570*/ 	.word	0x00000005
        /*1574*/ 	.word	0x00030840
        /*1578*/ 	.short	0x010a
        /*157a*/ 	.byte	0x3f
	.zero		1


	//   ....[93]....
        /*157c*/ 	.word	0x000277c0
        /*1580*/ 	.word	0x00000003
        /*1584*/ 	.word	0x00030840
        /*1588*/ 	.short	0x010a
        /*158a*/ 	.byte	0x3f
	.zero		1


	//   ....[94]....
        /*158c*/ 	.word	0x00027810
        /*1590*/ 	.word	0x00000005
        /*1594*/ 	.word	0x00030860
        /*1598*/ 	.short	0x010a
        /*159a*/ 	.byte	0x3f
	.zero		1


	//----- nvinfo : EIATTR_NUM_MBARRIERS
	.align		4
.L_149:
        /*159c*/ 	.byte	0x03, 0x38
        /*159e*/ 	.short	0x0016


	//----- nvinfo : EIATTR_EXIT_INSTR_OFFSETS
	.align		4
        /*15a0*/ 	.byte	0x04, 0x1c
        /*15a2*/ 	.short	(.L_151 - .L_150)


	//   ....[0]....
.L_150:
        /*15a4*/ 	.word	0x00022d40


	//----- nvinfo : EIATTR_MAX_THREADS
	.align		4
.L_151:
        /*15a8*/ 	.byte	0x04, 0x05
        /*15aa*/ 	.short	(.L_153 - .L_152)
.L_152:
        /*15ac*/ 	.word	0x00000180
        /*15b0*/ 	.word	0x00000001
        /*15b4*/ 	.word	0x00000001


	//----- nvinfo : EIATTR_CRS_STACK_SIZE
	.align		4
.L_153:
        /*15b8*/ 	.byte	0x04, 0x1e
        /*15ba*/ 	.short	(.L_155 - .L_154)
.L_154:
        /*15bc*/ 	.word	0x00000000


	//----- nvinfo : EIATTR_CBANK_PARAM_SIZE
	.align		4
.L_155:
        /*15c0*/ 	.byte	0x03, 0x19
        /*15c2*/ 	.short	0x0af0


	//----- nvinfo : EIATTR_PARAM_CBANK
	.align		4
        /*15c4*/ 	.byte	0x04, 0x0a
        /*15c6*/ 	.short	(.L_157 - .L_156)
	.align		4
.L_156:
        /*15c8*/ 	.word	index@(.nv.constant0._ZN7cutlass13device_kernelIN5flash11enable_sm90INS1_16FlashAttnFwdSm90INS1_25CollectiveMainloopFwdSm90ILi2EN4cute5tupleIJNS5_1CILi1EEES8_S8_EEENS6_IJNS7_ILi128EEENS7_ILi96EEENS7_ILi192EEEEEELi192ENS_6half_tEfNS_4arch4Sm90ELb0ELb0ELb1ELb1ELb1ELb1ELb0ELb1ELb1ELb1ELb1ELb0EEENS1_21CollectiveEpilogueFwdINS6_IJSA_SC_SB_EEES9_SE_SG_Li256ELb1ELb1ELb1ELb0EEENS1_36VarlenDynamicPersistentTileSchedulerILi128ELi96ELi256ELi128ELb1ELb1ELb1ELb0ELb1ELb1EEEEEEEEEvNT_6ParamsE)
        /*15cc*/ 	.short	0x0210
        /*15ce*/ 	.short	0x0af0


	//----- nvinfo : EIATTR_SW_WAR
	.align		4
.L_157:
        /*15d0*/ 	.byte	0x04, 0x36
        /*15d2*/ 	.short	(.L_159 - .L_158)
.L_158:
        /*15d4*/ 	.word	0x00000008
.L_159:


//--------------------- .nv.info._ZN7cutlass13device_kernelIN5flash11enable_sm90INS1_16FlashAttnFwdSm90INS1_25CollectiveMainloopFwdSm90ILi2EN4cute5tupleIJNS5_1CILi1EEES8_S8_EEENS6_IJNS7_ILi128EEENS7_ILi96EEENS7_ILi192EEEEEELi192ENS_6half_tEfNS_4arch4Sm90ELb0ELb1ELb1ELb0ELb1ELb0ELb0ELb1ELb1ELb1ELb1ELb0EEENS1_21CollectiveEpilogueFwdINS6_IJSA_SC_SB_EEES9_SE_SG_Li256ELb0ELb1ELb1ELb0EEENS1_19SingleTileSchedulerILb0ELb1ELb1ELi128EEEEEEEEEvNT_6ParamsE --------------------------
	.section	.nv.info._ZN7cutlass13device_kernelIN5flash11enable_sm90INS1_16FlashAttnFwdSm90INS1_25CollectiveMainloopFwdSm90ILi2EN4cute5tupleIJNS5_1CILi1EEES8_S8_EEENS6_IJNS7_ILi128EEENS7_ILi96EEENS7_ILi192EEEEEELi192ENS_6half_tEfNS_4arch4Sm90ELb0ELb1ELb1ELb0ELb1ELb0ELb0ELb1ELb1ELb1ELb1ELb0EEENS1_21CollectiveEpilogueFwdINS6_IJSA_SC_SB_EEES9_SE_SG_Li256ELb0ELb1ELb1ELb0EEENS1_19SingleTileSchedulerILb0ELb1ELb1ELi128EEEEEEEEEvNT_6ParamsE,"",@"SHT_CUDA_INFO"
	.sectionflags	@""
	.align	4


	//----- nvinfo : EIATTR_CUDA_API_VERSION
	.align		4
        /*0000*/ 	.byte	0x04, 0x37
        /*0002*/ 	.short	(.L_161 - .L_160)
.L_160:
        /*0004*/ 	.word	0x00000082


	//----- nvinfo : EIATTR_KPARAM_INFO
	.align		4
.L_161:
        /*0008*/ 	.byte	0x04, 0x17
        /*000a*/ 	.short	(.L_163 - .L_162)
.L_162:
        /*000c*/ 	.word	0x00000000
        /*0010*/ 	.short	0x0000
        /*0012*/ 	.short	0x0070
        /*0014*/ 	.byte	0x00, 0xf0, 0x01, 0x28


	//----- nvinfo : EIATTR_SPARSE_MMA_MASK
	.align		4
.L_163:
        /*0018*/ 	.byte	0x03, 0x50
        /*001a*/ 	.short	0x0000


	//----- nvinfo : EIATTR_MAXREG_COUNT
	.align		4
        /*001c*/ 	.byte	0x03, 0x1b
        /*001e*/ 	.short	0x00a8


	//----- nvinfo : EIATTR_NUM_BARRIERS
	.align		4
        /*0020*/ 	.byte	0x02, 0x4c
        /*0022*/ 	.byte	0x09
	.zero		1


	//----- nvinfo : EIATTR_EXTERNS
	.align		4
        /*0024*/ 	.byte	0x04, 0x0f
        /*0026*/ 	.short	(.L_165 - .L_164)


	//   ....[0]....
	.align		4
.L_164:
        /*0028*/ 	.word	index@(__assertfail)


	//----- nvinfo : EIATTR_ANNOTATIONS
	.align		4
.L_165:
        /*002c*/ 	.byte	0x04, 0x55
        /*002e*/ 	.short	(.L_167 - .L_166)


	//   ....[0]....
.L_166:
        /*0030*/ 	.word	0x00000001
        /*0034*/ 	.byte	0xb0, 0x08, 0x00, 0x00, 0x01, 0x00, 0x00, 0x00, 0xe0, 0x09, 0x00, 0x00, 0x01, 0x00, 0x00, 0x00
        /*0044*/ 	.byte	0x80, 0x18, 0x00, 0x00, 0x01, 0x00, 0x00, 0x00, 0x30, 0xf6, 0x00, 0x00, 0x01, 0x00, 0x00, 0x00
        /*0054*/ 	.byte	0x40, 0x12, 0x01, 0x00, 0x01, 0x00, 0x00, 0x00, 0x00, 0x26, 0x01, 0x00, 0x01, 0x00, 0x00, 0x00
        /*0064*/ 	.byte	0x30, 0x27, 0x01, 0x00, 0x01, 0x00, 0x00, 0x00, 0x20, 0x3c, 0x01, 0x00, 0x01, 0x00, 0x00, 0x00
        /*0074*/ 	.byte	0x70, 0x53, 0x01, 0x00


	//----- nvinfo : EIATTR_MERCURY_ISA_VERSION
	.align		4
.L_167:
        /*0078*/ 	.byte	0x03, 0x5f
        /*007a*/ 	.short	0x0101


	//----- nvinfo : EIATTR_INT_WARP_WIDE_INSTR_OFFSETS
	.align		4
        /*007c*/ 	.byte	0x04, 0x31
        /*007e*/ 	.short	(.L_169 - .L_168)


	//   ....[0]....
.L_168:
        /*0080*/ 	.word	0x000000c0


	//   ....[1]....
        /*0084*/ 	.word	0x000000d0


	//   ....[2]....
        /*0088*/ 	.word	0x00000170


	//----- nvinfo : EIATTR_COOP_GROUP_MASK_REGIDS
	.align		4
.L_169:
        /*008c*/ 	.byte	0x04, 0x29
        /*008e*/ 	.short	(.L_171 - .L_170)


	//   ....[0]....
.L_170:
        /*0090*/ 	.word	0xffffffff


	//   ....[1]....
        /*0094*/ 	.word	0xffffffff


	//   ....[2]....
        /*0098*/ 	.word	0xffffffff


	//   ....[3]....
        /*009c*/ 	.word	0xffffffff


	//   ....[4]....
        /*00a0*/ 	.word	0xffffffff


	//   ....[5]....
        /*00a4*/ 	.word	0xffffffff


	//   ....[6]....
        /*00a8*/ 	.word	0xffffffff


	//   ....[7]....
        /*00ac*/ 	.word	0xffffffff


	//   ....[8]....
        /*00b0*/ 	.word	0xffffffff


	//   ....[9]....
        /*00b4*/ 	.word	0xffffffff


	//   ....[10]....
        /*00b8*/ 	.word	0xffffffff


	//   ....[11]....
        /*00bc*/ 	.word	0xffffffff


	//   ....[12]....
        /*00c0*/ 	.word	0xffffffff


	//   ....[13]....
        /*00c4*/ 	.word	0xffffffff


	//   ....[14]....
        /*00c8*/ 	.word	0xffffffff


	//   ....[15]....
        /*00cc*/ 	.word	0xffffffff


	//   ....[16]....
        /*00d0*/ 	.word	0xffffffff


	//   ....[17]....
        /*00d4*/ 	.word	0xffffffff


	//   ....[18]....
        /*00d8*/ 	.word	0xffffffff


	//   ....[19]....
        /*00dc*/ 	.word	0xffffffff


	//   ....[20]....
        /*00e0*/ 	.word	0xffffffff


	//   ....[21]....
        /*00e4*/ 	.word	0xffffffff


	//   ....[22]....
        /*00e8*/ 	.word	0xffffffff


	//   ....[23]....
        /*00ec*/ 	.word	0xffffffff


	//   ....[24]....
        /*00f0*/ 	.word	0xffffffff


	//   ....[25]....
        /*00f4*/ 	.word	0xffffffff


	//   ....[26]....
        /*00f8*/ 	.word	0xffffffff


	//   ....[27]....
        /*00fc*/ 	.word	0xffffffff


	//   ....[28]....
        /*0100*/ 	.word	0xffffffff


	//   ....[29]....
        /*0104*/ 	.word	0xffffffff


	//   ....[30]....
        /*0108*/ 	.word	0xffffffff


	//   ....[31]....
        /*010c*/ 	.word	0xffffffff


	//   ....[32]....
        /*0110*/ 	.word	0xffffffff


	//   ....[33]....
        /*0114*/ 	.word	0xffffffff


	//   ....[34]....
        /*0118*/ 	.word	0xffffffff


	//   ....[35]....
        /*011c*/ 	.word	0xffffffff


	//   ....[36]....
        /*0120*/ 	.word	0xffffffff


	//   ....[37]....
        /*0124*/ 	.word	0xffffffff


	//   ....[38]....
        /*0128*/ 	.word	0xffffffff


	//   ....[39]....
        /*012c*/ 	.word	0xffffffff


	//   ....[40]....
        /*0130*/ 	.word	0xffffffff


	//   ....[41]....
        /*0134*/ 	.word	0xffffffff


	//   ....[42]....
        /*0138*/ 	.word	0xffffffff


	//   ....[43]....
        /*013c*/ 	.word	0xffffffff


	//   ....[44]....
        /*0140*/ 	.word	0xffffffff


	//   ....[45]....
        /*0144*/ 	.word	0xffffffff


	//   ....[46]....
        /*0148*/ 	.word	0xffffffff


	//   ....[47]....
        /*014c*/ 	.word	0xffffffff


	//   ....[48]....
        /*0150*/ 	.word	0xffffffff


	//   ....[49]....
        /*0154*/ 	.word	0xffffffff


	//   ....[50]....
        /*0158*/ 	.word	0xffffffff


	//   ....[51]....
        /*015c*/ 	.word	0xffffffff


	//   ....[52]....
        /*0160*/ 	.word	0xffffffff


	//   ....[53]....
        /*0164*/ 	.word	0xffffffff


	//   ....[54]....
        /*0168*/ 	.word	0xffffffff


	//   ....[55]....
        /*016c*/ 	.word	0xffffffff


	//   ....[56]....
        /*0170*/ 	.word	0xffffffff


	//   ....[57]....
        /*0174*/ 	.word	0xffffffff


	//   ....[58]....
        /*0178*/ 	.word	0xffffffff


	//   ....[59]....
        /*017c*/ 	.word	0xffffffff


	//   ....[60]....
        /*0180*/ 	.word	0xffffffff


	//   ....[61]....
        /*0184*/ 	.word	0xffffffff


	//   ....[62]....
        /*0188*/ 	.word	0xffffffff


	//   ....[63]....
        /*018c*/ 	.word	0xffffffff


	//   ....[64]....
        /*0190*/ 	.word	0xffffffff


	//   ....[65]....
        /*0194*/ 	.word	0xffffffff


	//   ....[66]....
        /*0198*/ 	.word	0xffffffff


	//   ....[67]....
        /*019c*/ 	.word	0xffffffff


	//   ....[68]....
        /*01a0*/ 	.word	0xffffffff


	//   ....[69]....
        /*01a4*/ 	.word	0xffffffff


	//   ....[70]....
        /*01a8*/ 	.word	0xffffffff


	//   ....[71]....
        /*01ac*/ 	.word	0xffffffff


	//   ....[72]....
        /*01b0*/ 	.word	0xffffffff


	//   ....[73]....
        /*01b4*/ 	.word	0xffffffff


	//   ....[74]....
        /*01b8*/ 	.word	0xffffffff


	//   ....[75]....
        /*01bc*/ 	.word	0xffffffff


	//   ....[76]....
        /*01c0*/ 	.word	0xffffffff


	//   ....[77]....
        /*01c4*/ 	.word	0xffffffff


	//   ....[78]....
        /*01c8*/ 	.word	0xffffffff


	//   ....[79]....
        /*01cc*/ 	.word	0xffffffff


	//   ....[80]....
        /*01d0*/ 	.word	0xffffffff


	//   ....[81]....
        /*01d4*/ 	.word	0xffffffff


	//   ....[82]....
        /*01d8*/ 	.word	0xffffffff


	//   ....[83]....
        /*01dc*/ 	.word	0xffffffff


	//   ....[84]....
        /*01e0*/ 	.word	0xffffffff


	//   ....[85]....
        /*01e4*/ 	.word	0xffffffff


	//   ....[86]....
        /*01e8*/ 	.word	0xffffffff


	//   ....[87]....
        /*01ec*/ 	.word	0xffffffff


	//   ....[88]....
        /*01f0*/ 	.word	0xffffffff


	//   ....[89]....
        /*01f4*/ 	.word	0xffffffff


	//   ....[90]....
        /*01f8*/ 	.word	0xffffffff


	//   ....[91]....
        /*01fc*/ 	.word	0xffffffff


	//   ....[92]....
        /*0200*/ 	.word	0xffffffff


	//   ....[93]....
        /*0204*/ 	.word	0xffffffff


	//   ....[94]....
        /*0208*/ 	.word	0xffffffff


	//   ....[95]....
        /*020c*/ 	.word	0xffffffff


	//   ....[96]....
        /*0210*/ 	.word	0xffffffff


	//   ....[97]....
        /*0214*/ 	.word	0xffffffff


	//   ....[98]....
        /*0218*/ 	.word	0xffffffff


	//   ....[99]....
        /*021c*/ 	.word	0xffffffff


	//   ....[100]....
        /*0220*/ 	.word	0xffffffff


	//   ....[101]....
        /*0224*/ 	.word	0xffffffff


	//   ....[102]....
        /*0228*/ 	.word	0xffffffff


	//   ....[103]....
        /*022c*/ 	.word	0xffffffff


	//   ....[104]....
        /*0230*/ 	.word	0xffffffff


	//   ....[105]....
        /*0234*/ 	.word	0xffffffff


	//   ....[106]....
        /*0238*/ 	.word	0xffffffff


	//   ....[107]....
        /*023c*/ 	.word	0x0500000f


	//   ....[108]....
        /*0240*/ 	.word	0x0500000f


	//   ....[109]....
        /*0244*/ 	.word	0x0500000f


	//   ....[110]....
        /*0248*/ 	.word	0x0500000f


	//   ....[111]....
        /*024c*/ 	.word	0x0500000f


	//   ....[112]....
        /*0250*/ 	.word	0x0500000f


	//   ....[113]....
        /*0254*/ 	.word	0x0500000f


	//   ....[114]....
        /*0258*/ 	.word	0x0500000f


	//   ....[115]....
        /*025c*/ 	.word	0x0500000f


	//   ....[116]....
        /*0260*/ 	.word	0x0500000f


	//   ....[117]....
        /*0264*/ 	.word	0x0500000f


	//   ....[118]....
        /*0268*/ 	.word	0x0500000f


	//   ....[119]....
        /*026c*/ 	.word	0x0500000f


	//   ....[120]....
        /*0270*/ 	.word	0x0500000f


	//   ....[121]....
        /*0274*/ 	.word	0x0500000f


	//   ....[122]....
        /*0278*/ 	.word	0x0500000f


	//   ....[123]....
        /*027c*/ 	.word	0x0500000f


	//   ....[124]....
        /*0280*/ 	.word	0x0500000f


	//   ....[125]....
        /*0284*/ 	.word	0x0500000f


	//   ....[126]....
        /*0288*/ 	.word	0x0500000f


	//   ....[127]....
        /*028c*/ 	.word	0x0500000f


	//   ....[128]....
        /*0290*/ 	.word	0x0500000f


	//   ....[129]....
        /*0294*/ 	.word	0x0500000f


	//   ....[130]....
        /*0298*/ 	.word	0x0500000f


	//   ....[131]....
        /*029c*/ 	.word	0x0500000f


	//   ....[132]....
        /*02a0*/ 	.word	0x0500000f


	//   ....[133]....
        /*02a4*/ 	.word	0x0500000f


	//   ....[134]....
        /*02a8*/ 	.word	0x0500000f


	//   ....[135]....
        /*02ac*/ 	.word	0x0500000f


	//   ....[136]....
        /*02b0*/ 	.word	0x0500000f


	//   ....[137]....
        /*02b4*/ 	.word	0x0500000f


	//   ....[138]....
        /*02b8*/ 	.word	0x0500000f


	//   ....[139]....
        /*02bc*/ 	.word	0x0500000f


	//   ....[140]....
        /*02c0*/ 	.word	0x0500000f


	//   ....[141]....
        /*02c4*/ 	.word	0x0500000f


	//   ....[142]....
        /*02c8*/ 	.word	0x0500000f


	//   ....[143]....
        /*02cc*/ 	.word	0x0500000f


	//   ....[144]....
        /*02d0*/ 	.word	0x0500000f


	//   ....[145]....
        /*02d4*/ 	.word	0x0500000f


	//   ....[146]....
        /*02d8*/ 	.word	0x0500000f


	//   ....[147]....
        /*02dc*/ 	.word	0x0500000f


	//   ....[148]....
        /*02e0*/ 	.word	0x0500000f


	//   ....[149]....
        /*02e4*/ 	.word	0x0500000f


	//   ....[150]....
        /*02e8*/ 	.word	0x0500000f


	//   ....[151]....
        /*02ec*/ 	.word	0x0500000f


	//   ....[152]....
        /*02f0*/ 	.word	0x0500000f


	//   ....[153]....
        /*02f4*/ 	.word	0x0500000f


	//   ....[154]....
        /*02f8*/ 	.word	0x0500000f


	//   ....[155]....
        /*02fc*/ 	.word	0x0500000f


	//   ....[156]....
        /*0300*/ 	.word	0x0500000f


	//   ....[157]....
        /*0304*/ 	.word	0x0500000f


	//   ....[158]....
        /*0308*/ 	.word	0x0500000f


	//   ....[159]....
        /*030c*/ 	.word	0x0500000f


	//   ....[160]....
        /*0310*/ 	.word	0x0500000f


	//   ....[161]....
        /*0314*/ 	.word	0x0500000f


	//   ....[162]....
        /*0318*/ 	.word	0x0500000f


	//   ....[163]....
        /*031c*/ 	.word	0x0500000f


	//   ....[164]....
        /*0320*/ 	.word	0x0500000f


	//   ....[165]....
        /*0324*/ 	.word	0x0500000f


	//   ....[166]....
        /*0328*/ 	.word	0x0500000f


	//   ....[167]....
        /*032c*/ 	.word	0x0500000f


	//   ....[168]....
        /*0330*/ 	.word	0x0500000f


	//   ....[169]....
        /*0334*/ 	.word	0x0500000f


	//   ....[170]....
        /*0338*/ 	.word	0x0500000f


	//   ....[171]....
        /*033c*/ 	.word	0x0500000f


	//   ....[172]....
        /*0340*/ 	.word	0x0500000f


	//----- nvinfo : EIATTR_COOP_GROUP_INSTR_OFFSETS
	.align		4
.L_171:
        /*0344*/ 	.byte	0x04, 0x28
        /*0346*/ 	.short	(.L_173 - .L_172)


	//   ....[0]....
.L_172:
        /*0348*/ 	.word	0x00000070


	//   ....[1]....
        /*034c*/ 	.word	0x000000b0


	//   ....[2]....
        /*0350*/ 	.word	0x000002d0


	//   ....[3]....
        /*0354*/ 	.word	0x00000430


	//   ....[4]....
        /*0358*/ 	.word	0x00000550


	//   ....[5]....
        /*035c*/ 	.word	0x000006b0


	//   ....[6]....
        /*0360*/ 	.word	0x00001680


	//   ....[7]....
        /*0364*/ 	.word	0x00002450


	//   ....[8]....
        /*0368*/ 	.word	0x00002b90


	//   ....[9]....
        /*036c*/ 	.word	0x00003900


	//   ....[10]....
        /*0370*/ 	.word	0x00003a40


	//   ....[11]....
        /*0374*/ 	.word	0x00004040


	//   ....[12]....
        /*0378*/ 	.word	0x000040c0


	//   ....[13]....
        /*037c*/ 	.word	0x00005f70


	//   ....[14]....
        /*0380*/ 	.word	0x00006ea0


	//   ....[15]....
        /*0384*/ 	.word	0x00007520


	//   ....[16]....
        /*0388*/ 	.word	0x00007640


	//   ....[17]....
        /*038c*/ 	.word	0x00007c00


	//   ....[18]....
        /*0390*/ 	.word	0x00007c90


	//   ....[19]....
        /*0394*/ 	.word	0x0000a0b0


	//   ....[20]....
        /*0398*/ 	.word	0x0000a0e0


	//   ....[21]....
        /*039c*/ 	.word	0x0000a110


	//   ....[22]....
        /*03a0*/ 	.word	0x0000a130


	//   ....[23]....
        /*03a4*/ 	.word	0x0000be60


	//   ....[24]....
        /*03a8*/ 	.word	0x0000cd80


	//   ....[25]....
        /*03ac*/ 	.word	0x0000d410


	//   ....[26]....
        /*03b0*/ 	.word	0x0000d530


	//   ....[27]....
        /*03b4*/ 	.word	0x0000daf0


	//   ....[28]....
        /*03b8*/ 	.word	0x0000db80


	//   ....[29]....
        /*03bc*/ 	.word	0x0000ec20


	//   ....[30]....
        /*03c0*/ 	.word	0x0000ec40


	//   ....[31]....
        /*03c4*/ 	.word	0x0000ed00


	//   ....[32]....
        /*03c8*/ 	.word	0x0000ed10


	//   ....[33]....
        /*03cc*/ 	.word	0x0000fdc0


	//   ....[34]....
        /*03d0*/ 	.word	0x0000fe10


	//   ....[35]....
        /*03d4*/ 	.word	0x0000fe50


	//   ....[36]....
        /*03d8*/ 	.word	0x0000fe90


	//   ....[37]....
        /*03dc*/ 	.word	0x0000fee0


	//   ....[38]....
        /*03e0*/ 	.word	0x0000ff00


	//   ....[39]....
        /*03e4*/ 	.word	0x00010850


	//   ....[40]....
        /*03e8*/ 	.word	0x00010860


	//   ....[41]....
        /*03ec*/ 	.word	0x000115b0


	//   ....[42]....
        /*03f0*/ 	.word	0x00012c00


	//   ....[43]....
        /*03f4*/ 	.word	0x00012c20


	//   ....[44]....
        /*03f8*/ 	.word	0x00012c30


	//   ....[45]....
        /*03fc*/ 	.word	0x00012c40


	//   ....[46]....
        /*0400*/ 	.word	0x00012c50


	//   ....[47]....
        /*0404*/ 	.word	0x00012c60


	//   ....[48]....
        /*0408*/ 	.word	0x00012c70


	//   ....[49]....
        /*040c*/ 	.word	0x00012cd0


	//   ....[50]....
        /*0410*/ 	.word	0x00012d10


	//   ....[51]....
        /*0414*/ 	.word	0x00012d70


	//   ....[52]....
        /*0418*/ 	.word	0x00012d80


	//   ....[53]....
        /*041c*/ 	.word	0x00012e40


	//   ....[54]....
        /*0420*/ 	.word	0x00013490


	//   ....[55]....
        /*0424*/ 	.word	0x000134c0


	//   ....[56]....
        /*0428*/ 	.word	0x000134f0


	//   ....[57]....
        /*042c*/ 	.word	0x00013510


	//   ....[58]....
        /*0430*/ 	.word	0x00013520


	//   ....[59]....
        /*0434*/ 	.word	0x000135a0


	//   ....[60]....
        /*0438*/ 	.word	0x000135e0


	//   ....[61]....
        /*043c*/ 	.word	0x00013630


	//   ....[62]....
        /*0440*/ 	.word	0x00013660


	//   ....[63]....
        /*0444*/ 	.word	0x000136c0


	//   ....[64]....
        /*0448*/ 	.word	0x00013700


	//   ....[65]....
        /*044c*/ 	.word	0x00013750


	//   ....[66]....
        /*0450*/ 	.word	0x00013780


	//   ....[67]....
        /*0454*/ 	.word	0x000137d0


	//   ....[68]....
        /*0458*/ 	.word	0x00013810


	//   ....[69]....
        /*045c*/ 	.word	0x00013860


	//   ....[70]....
        /*0460*/ 	.word	0x00014030


	//   ....[71]....
        /*0464*/ 	.word	0x00014060


	//   ....[72]....
        /*0468*/ 	.word	0x00014080


	//   ....[73]....
        /*046c*/ 	.word	0x00014090


	//   ....[74]....
        /*0470*/ 	.word	0x000140b0


	//   ....[75]....
        /*0474*/ 	.word	0x00014110


	//   ....[76]....
        /*0478*/ 	.word	0x00014130


	//   ....[77]....
        /*047c*/ 	.word	0x00014150


	//   ....[78]....
        /*0480*/ 	.word	0x00014160


	//   ....[79]....
        /*0484*/ 	.word	0x000141c0


	//   ....[80]....
        /*0488*/ 	.word	0x000141f0


	//   ....[81]....
        /*048c*/ 	.word	0x00014270


	//   ....[82]....
        /*0490*/ 	.word	0x000144e0


	//   ....[83]....
        /*0494*/ 	.word	0x00014500


	//   ....[84]....
        /*0498*/ 	.word	0x00014510


	//   ....[85]....
        /*049c*/ 	.word	0x00014530


	//   ....[86]....
        /*04a0*/ 	.word	0x000145c0


	//   ....[87]....
        /*04a4*/ 	.word	0x000145f0


	//   ....[88]....
        /*04a8*/ 	.word	0x00014660


	//   ....[89]....
        /*04ac*/ 	.word	0x00014690


	//   ....[90]....
        /*04b0*/ 	.word	0x00014700


	//   ....[91]....
        /*04b4*/ 	.word	0x00014730


	//   ....[92]....
        /*04b8*/ 	.word	0x000147a0


	//   ....[93]....
        /*04bc*/ 	.word	0x000147d0


	//   ....[94]....
        /*04c0*/ 	.word	0x00014ca0


	//   ....[95]....
        /*04c4*/ 	.word	0x00014cd0


	//   ....[96]....
        /*04c8*/ 	.word	0x00014d00


	//   ....[97]....
        /*04cc*/ 	.word	0x00014d30


	//   ....[98]....
        /*04d0*/ 	.word	0x00014d60


	//   ....[99]....
        /*04d4*/ 	.word	0x00014d70


	//   ....[100]....
        /*04d8*/ 	.word	0x00014e10


	//   ....[101]....
        /*04dc*/ 	.word	0x00014e30


	//   ....[102]....
        /*04e0*/ 	.word	0x00014ec0


	//   ....[103]....
        /*04e4*/ 	.word	0x00014ee0


	//   ....[104]....
        /*04e8*/ 	.word	0x00014f50


	//   ....[105]....
        /*04ec*/ 	.word	0x00014f80


	//   ....[106]....
        /*04f0*/ 	.word	0x00015300


	//   ....[107]....
        /*04f4*/ 	.word	0x00015940


	//   ....[108]....
        /*04f8*/ 	.word	0x00015a30


	//   ....[109]....
        /*04fc*/ 	.word	0x00015ad0


	//   ....[110]....
        /*0500*/ 	.word	0x00015b30


	//   ....[111]....
        /*0504*/ 	.word	0x00015c00


	//   ....[112]....
        /*0508*/ 	.word	0x00015c70


	//   ....[113]....
        /*050c*/ 	.word	0x00015d40


	//   ....[114]....
        /*0510*/ 	.word	0x00015dc0


	//   ....[115]....
        /*0514*/ 	.word	0x00015e90


	//   ....[116]....
        /*0518*/ 	.word	0x00015f10


	//   ....[117]....
        /*051c*/ 	.word	0x00015ff0


	//   ....[118]....
        /*0520*/ 	.word	0x00016070


	//   ....[119]....
        /*0524*/ 	.word	0x00016130


	//   ....[120]....
        /*0528*/ 	.word	0x000161c0


	//   ....[121]....
        /*052c*/ 	.word	0x00016220


	//   ....[122]....
        /*0530*/ 	.word	0x000162c0


	//   ....[123]....
        /*0534*/ 	.word	0x00016390


	//   ....[124]....
        /*0538*/ 	.word	0x00016410


	//   ....[125]....
        /*053c*/ 	.word	0x000164e0


	//   ....[126]....
        /*0540*/ 	.word	0x00016560


	//   ....[127]....
        /*0544*/ 	.word	0x00016630


	//   ....[128]....
        /*0548*/ 	.word	0x000166b0


	//   ....[129]....
        /*054c*/ 	.word	0x00016780


	//   ....[130]....
        /*0550*/ 	.word	0x00016800


	//   ....[131]....
        /*0554*/ 	.word	0x000168d0


	//   ....[132]....
        /*0558*/ 	.word	0x00016950


	//   ....[133]....
        /*055c*/ 	.word	0x00016a20


	//   ....[134]....
        /*0560*/ 	.word	0x00016a90


	//   ....[135]....
        /*0564*/ 	.word	0x00016b50


	//   ....[136]....
        /*0568*/ 	.word	0x00016c90


	//   ....[137]....
        /*056c*/ 	.word	0x00016d60


	//   ....[138]....
        /*0570*/ 	.word	0x00016dc0


	//   ....[139]....
        /*0574*/ 	.word	0x00016e80


	//   ....[140]....
        /*0578*/ 	.word	0x00016ee0


	//   ....[141]....
        /*057c*/ 	.word	0x00016fa0


	//   ....[142]....
        /*0580*/ 	.word	0x00017000


	//   ....[143]....
        /*0584*/ 	.word	0x000170d0


	//   ....[144]....
        /*0588*/ 	.word	0x00017130


	//   ....[145]....
        /*058c*/ 	.word	0x00017200


	//   ....[146]....
        /*0590*/ 	.word	0x00017260


	//   ....[147]....
        /*0594*/ 	.word	0x00017340


	//   ....[148]....
        /*0598*/ 	.word	0x00017420


	//   ....[149]....
        /*059c*/ 	.word	0x000174c0


	//   ....[150]....
        /*05a0*/ 	.word	0x00017520


	//   ....[151]....
        /*05a4*/ 	.word	0x000175e0


	//   ....[152]....
        /*05a8*/ 	.word	0x000176a0


	//   ....[153]....
        /*05ac*/ 	.word	0x00017760


	//   ....[154]....
        /*05b0*/ 	.word	0x00017820


	//   ....[155]....
        /*05b4*/ 	.word	0x000178e0


	//   ....[156]....
        /*05b8*/ 	.word	0x000179a0


	//   ....[157]....
        /*05bc*/ 	.word	0x00017a60


	//   ....[158]....
        /*05c0*/ 	.word	0x00017b20


	//   ....[159]....
        /*05c4*/ 	.word	0x00017be0


	//   ....[160]....
        /*05c8*/ 	.word	0x00017d20


	//   ....[161]....
        /*05cc*/ 	.word	0x00017dc0


	//   ....[162]....
        /*05d0*/ 	.word	0x00017e90


	//   ....[163]....
        /*05d4*/ 	.word	0x00017f80


	//   ....[164]....
        /*05d8*/ 	.word	0x00017ff0


	//   ....[165]....
        /*05dc*/ 	.word	0x000180e0


	//   ....[166]....
        /*05e0*/ 	.word	0x00018150


	//   ....[167]....
        /*05e4*/ 	.word	0x00018250


	//   ....[168]....
        /*05e8*/ 	.word	0x000182d0


	//   ....[169]....
        /*05ec*/ 	.word	0x000183c0


	//   ....[170]....
        /*05f0*/ 	.word	0x00018430


	//   ....[171]....
        /*05f4*/ 	.word	0x00018500


	//   ....[172]....
        /*05f8*/ 	.word	0x00018610


	//----- nvinfo : EIATTR_REG_RECONFIG
	.align		4
.L_173:
        /*05fc*/ 	.byte	0x01, 0x54
	.zero		2


	//----- nvinfo : EIATTR_SYSCALL_OFFSETS
	.align		4
        /*0600*/ 	.byte	0x04, 0x46
        /*0602*/ 	.short	(.L_175 - .L_174)


	//   ....[0]....
.L_174:
        /*0604*/ 	.word	0x00001840


	//   ....[1]....
        /*0608*/ 	.word	0x00012170


	//   ....[2]....
        /*060c*/ 	.word	0x000122b0


	//   ....[3]....
        /*0610*/ 	.word	0x000123a0


	//   ....[4]....
        /*0614*/ 	.word	0x000131e0


	//----- nvinfo : EIATTR_MBARRIER_INSTR_OFFSETS
	.align		4
.L_175:
        /*0618*/ 	.byte	0x04, 0x39
        /*061a*/ 	.short	(.L_177 - .L_176)


	//   ....[0]....
.L_176:
        /*061c*/ 	.word	0x00000180
        /*0620*/ 	.word	0x000000ff
        /*0624*/ 	.word	0x00030800
        /*0628*/ 	.short	0x0100
        /*062a*/ 	.byte	0x08
	.zero		1


	//   ....[1]....
        /*062c*/ 	.word	0x00000190
        /*0630*/ 	.word	0x000000ff
        /*0634*/ 	.word	0x00030820
        /*0638*/ 	.short	0x0100
        /*063a*/ 	.byte	0x08
	.zero		1


	//   ....[2]....
        /*063c*/ 	.word	0x00000280
        /*0640*/ 	.word	0x000000ff
        /*0644*/ 	.word	0x00030830
        /*0648*/ 	.short	0x0100
        /*064a*/ 	.byte	0x08
	.zero		1


	//   ....[3]....
        /*064c*/ 	.word	0x00000290
        /*0650*/ 	.word	0x000000ff
        /*0654*/ 	.word	0x00030840
        /*0658*/ 	.short	0x0100
        /*065a*/ 	.byte	0x08
	.zero		1


	//   ....[4]....
        /*065c*/ 	.word	0x000002a0
        /*0660*/ 	.word	0x000000ff
        /*0664*/ 	.word	0x00030838
        /*0668*/ 	.short	0x0100
        /*066a*/ 	.byte	0x08
	.zero		1


	//   ....[5]....
        /*066c*/ 	.word	0x000002b0
        /*0670*/ 	.word	0x000000ff
        /*0674*/ 	.word	0x00030848
        /*0678*/ 	.short	0x0100
        /*067a*/ 	.byte	0x08
	.zero		1


	//   ....[6]....
        /*067c*/ 	.word	0x000003e0
        /*0680*/ 	.word	0x000000ff
        /*0684*/ 	.word	0x00030850
        /*0688*/ 	.short	0x0100
        /*068a*/ 	.byte	0x08
	.zero		1


	//   ....[7]....
        /*068c*/ 	.word	0x000003f0
        /*0690*/ 	.word	0x000000ff
        /*0694*/ 	.word	0x00030860
        /*0698*/ 	.short	0x0100
        /*069a*/ 	.byte	0x08
	.zero		1


	//   ....[8]....
        /*069c*/ 	.word	0x00000400
        /*06a0*/ 	.word	0x000000ff
        /*06a4*/ 	.word	0x00030858
        /*06a8*/ 	.short	0x0100
        /*06aa*/ 	.byte	0x08
	.zero		1


	//   ....[9]....
        /*06ac*/ 	.word	0x00000410
        /*06b0*/ 	.word	0x000000ff
        /*06b4*/ 	.word	0x00030868
        /*06b8*/ 	.short	0x0100
        /*06ba*/ 	.byte	0x08
	.zero		1


	//   ....[10]....
        /*06bc*/ 	.word	0x00000500
        /*06c0*/ 	.word	0x000000ff
        /*06c4*/ 	.word	0x00030870
        /*06c8*/ 	.short	0x0100
        /*06ca*/ 	.byte	0x06
	.zero		1


	//   ....[11]....
        /*06cc*/ 	.word	0x00000510
        /*06d0*/ 	.word	0x000000ff
        /*06d4*/ 	.word	0x00030880
        /*06d8*/ 	.short	0x0100
        /*06da*/ 	.byte	0x06
	.zero		1


	//   ....[12]....
        /*06dc*/ 	.word	0x00000520
        /*06e0*/ 	.word	0x000000ff
        /*06e4*/ 	.word	0x00030878
        /*06e8*/ 	.short	0x0100
        /*06ea*/ 	.byte	0x06
	.zero		1


	//   ....[13]....
        /*06ec*/ 	.word	0x00000530
        /*06f0*/ 	.word	0x000000ff
        /*06f4*/ 	.word	0x00030888
        /*06f8*/ 	.short	0x0100
        /*06fa*/ 	.byte	0x06
	.zero		1


	//   ....[14]....
        /*06fc*/ 	.word	0x00000660
        /*0700*/ 	.word	0x000000ff
        /*0704*/ 	.word	0x00030890
        /*0708*/ 	.short	0x0100
        /*070a*/ 	.byte	0x08
	.zero		1


	//   ....[15]....
        /*070c*/ 	.word	0x00000670
        /*0710*/ 	.word	0x000000ff
        /*0714*/ 	.word	0x000308a0
        /*0718*/ 	.short	0x0100
        /*071a*/ 	.byte	0x08
	.zero		1


	//   ....[16]....
        /*071c*/ 	.word	0x00000680
        /*0720*/ 	.word	0x000000ff
        /*0724*/ 	.word	0x00030898
        /*0728*/ 	.short	0x0100
        /*072a*/ 	.byte	0x08
	.zero		1


	//   ....[17]....
        /*072c*/ 	.word	0x00000690
        /*0730*/ 	.word	0x000000ff
        /*0734*/ 	.word	0x000308a8
        /*0738*/ 	.short	0x0100
        /*073a*/ 	.byte	0x08
	.zero		1


	//   ....[18]....
        /*073c*/ 	.word	0x000007d0
        /*0740*/ 	.word	0x000000ff
        /*0744*/ 	.word	0x000308b0
        /*0748*/ 	.short	0x0100
        /*074a*/ 	.byte	0x08
	.zero		1


	//   ....[19]....
        /*074c*/ 	.word	0x000007e0
        /*0750*/ 	.word	0x000000ff
        /*0754*/ 	.word	0x000308c0
        /*0758*/ 	.short	0x0100
        /*075a*/ 	.byte	0x08
	.zero		1


	//   ....[20]....
        /*075c*/ 	.word	0x000007f0
        /*0760*/ 	.word	0x000000ff
        /*0764*/ 	.word	0x000308b8
        /*0768*/ 	.short	0x0100
        /*076a*/ 	.byte	0x08
	.zero		1


	//   ....[21]....
        /*076c*/ 	.word	0x00000800
        /*0770*/ 	.word	0x000000ff
        /*0774*/ 	.word	0x000308c8
        /*0778*/ 	.short	0x0100
        /*077a*/ 	.byte	0x08
	.zero		1


	//   ....[22]....
        /*077c*/ 	.word	0x00001860
        /*0780*/ 	.word	0x000000ff
        /*0784*/ 	.word	0x00030800
        /*0788*/ 	.short	0x010a
        /*078a*/ 	.byte	0x27
	.zero		1


	//   ....[23]....
        /*078c*/ 	.word	0x000018f0
        /*0790*/ 	.word	0x000000ff
        /*0794*/ 	.word	0x00030830
        /*0798*/ 	.short	0x010a
        /*079a*/ 	.byte	0x27
	.zero		1


	//   ....[24]....
        /*079c*/ 	.word	0x00001950
        /*07a0*/ 	.word	0x000000ff
        /*07a4*/ 	.word	0x00030830
        /*07a8*/ 	.short	0x010a
        /*07aa*/ 	.byte	0x27
	.zero		1


	//   ....[25]....
        /*07ac*/ 	.word	0x00002660
        /*07b0*/ 	.word	0x000000ff
        /*07b4*/ 	.word	0x00000000
        /*07b8*/ 	.short	0x0101
        /*07ba*/ 	.byte	0x04
	.zero		1


	//   ....[26]....
        /*07bc*/ 	.word	0x00004f70
        /*07c0*/ 	.word	0x000000ff
        /*07c4*/ 	.word	0x00030830
        /*07c8*/ 	.short	0x010a
        /*07ca*/ 	.byte	0x3c
	.zero		1


	//   ....[27]....
        /*07cc*/ 	.word	0x00004fb0
        /*07d0*/ 	.word	0x000000ff
        /*07d4*/ 	.word	0x00030830
        /*07d8*/ 	.short	0x010a
        /*07da*/ 	.byte	0x3c
	.zero		1


	//   ....[28]....
        /*07dc*/ 	.word	0x00005a20
        /*07e0*/ 	.word	0x000000ff
        /*07e4*/ 	.word	0x00030850
        /*07e8*/ 	.short	0x010a
        /*07ea*/ 	.byte	0x0e
	.zero		1


	//   ....[29]....
        /*07ec*/ 	.word	0x00005a60
        /*07f0*/ 	.word	0x000000ff
        /*07f4*/ 	.word	0x00030850
        /*07f8*/ 	.short	0x010a
        /*07fa*/ 	.byte	0x0e
	.zero		1


	//   ....[30]....
        /*07fc*/ 	.word	0x00006190
        /*0800*/ 	.word	0x000000ff
        /*0804*/ 	.word	0x00000000
        /*0808*/ 	.short	0x0101
        /*080a*/ 	.byte	0x3c
	.zero		1


	//   ....[31]....
        /*080c*/ 	.word	0x00008570
        /*0810*/ 	.word	0x000000ff
        /*0814*/ 	.word	0x00000000
        /*0818*/ 	.short	0x0101
        /*081a*/ 	.byte	0x0e
	.zero		1


	//   ....[32]....
        /*081c*/ 	.word	0x00008a20
        /*0820*/ 	.word	0x000000ff
        /*0824*/ 	.word	0x00030830
        /*0828*/ 	.short	0x010a
        /*082a*/ 	.byte	0x05
	.zero		1


	//   ....[33]....
        /*082c*/ 	.word	0x00008a60
        /*0830*/ 	.word	0x000000ff
        /*0834*/ 	.word	0x00030830
        /*0838*/ 	.short	0x010a
        /*083a*/ 	.byte	0x05
	.zero		1


	//   ....[34]....
        /*083c*/ 	.word	0x000094d0
        /*0840*/ 	.word	0x000000ff
        /*0844*/ 	.word	0x00030850
        /*0848*/ 	.short	0x010a
        /*084a*/ 	.byte	0x05
	.zero		1


	//   ....[35]....
        /*084c*/ 	.word	0x00009510
        /*0850*/ 	.word	0x000000ff
        /*0854*/ 	.word	0x00030850
        /*0858*/ 	.short	0x010a
        /*085a*/ 	.byte	0x05
	.zero		1


	//   ....[36]....
        /*085c*/ 	.word	0x00009c00
        /*0860*/ 	.word	0x000000ff
        /*0864*/ 	.word	0x00000000
        /*0868*/ 	.short	0x0101
        /*086a*/ 	.byte	0x0a
	.zero		1


	//   ....[37]....
        /*086c*/ 	.word	0x0000ac70
        /*0870*/ 	.word	0x000000ff
        /*0874*/ 	.word	0x00000000
        /*0878*/ 	.short	0x0101
        /*087a*/ 	.byte	0x05
	.zero		1


	//   ....[38]....
        /*087c*/ 	.word	0x0000ae60
        /*0880*/ 	.word	0x000000ff
        /*0884*/ 	.word	0x00030830
        /*0888*/ 	.short	0x010a
        /*088a*/ 	.byte	0x3c
	.zero		1


	//   ....[39]....
        /*088c*/ 	.word	0x0000aea0
        /*0890*/ 	.word	0x000000ff
        /*0894*/ 	.word	0x00030830
        /*0898*/ 	.short	0x010a
        /*089a*/ 	.byte	0x3c
	.zero		1


	//   ....[40]....
        /*089c*/ 	.word	0x0000b910
        /*08a0*/ 	.word	0x000000ff
        /*08a4*/ 	.word	0x00030850
        /*08a8*/ 	.short	0x010a
        /*08aa*/ 	.byte	0x05
	.zero		1


	//   ....[41]....
        /*08ac*/ 	.word	0x0000b950
        /*08b0*/ 	.word	0x000000ff
        /*08b4*/ 	.word	0x00030850
        /*08b8*/ 	.short	0x010a
        /*08ba*/ 	.byte	0x05
	.zero		1


	//   ....[42]....
        /*08bc*/ 	.word	0x0000c080
        /*08c0*/ 	.word	0x000000ff
        /*08c4*/ 	.word	0x00000000
        /*08c8*/ 	.short	0x0101
        /*08ca*/ 	.byte	0x3c
	.zero		1


	//   ....[43]....
        /*08cc*/ 	.word	0x0000e460
        /*08d0*/ 	.word	0x000000ff
        /*08d4*/ 	.word	0x00000000
        /*08d8*/ 	.short	0x0101
        /*08da*/ 	.byte	0x05
	.zero		1


	//   ....[44]....
        /*08dc*/ 	.word	0x0000eb90
        /*08e0*/ 	.word	0x000000ff
        /*08e4*/ 	.word	0x00030850
        /*08e8*/ 	.short	0x010a
        /*08ea*/ 	.byte	0x05
	.zero		1


	//   ....[45]....
        /*08ec*/ 	.word	0x0000ebd0
        /*08f0*/ 	.word	0x000000ff
        /*08f4*/ 	.word	0x00030850
        /*08f8*/ 	.short	0x010a
        /*08fa*/ 	.byte	0x05
	.zero		1


	//   ....[46]....
        /*08fc*/ 	.word	0x0000f1e0
        /*0900*/ 	.word	0x000000ff
        /*0904*/ 	.word	0x00000000
        /*0908*/ 	.short	0x0101
        /*090a*/ 	.byte	0x04
	.zero		1


	//   ....[47]....
        /*090c*/ 	.word	0x0000ff10
        /*0910*/ 	.word	0x000000ff
        /*0914*/ 	.word	0x00000000
        /*0918*/ 	.short	0x0101
        /*091a*/ 	.byte	0x04
	.zero		1


	//   ....[48]....
        /*091c*/ 	.word	0x000129b0
        /*0920*/ 	.word	0x000000ff
        /*0924*/ 	.word	0x00030840
        /*0928*/ 	.short	0x010a
        /*092a*/ 	.byte	0x30
	.zero		1


	//   ....[49]....
        /*092c*/ 	.word	0x00012fa0
        /*0930*/ 	.word	0x000000ff
        /*0934*/ 	.word	0x00030830
        /*0938*/ 	.short	0x0107
        /*093a*/ 	.byte	0x30
	.zero		1


	//   ....[50]....
        /*093c*/ 	.word	0x00013010
        /*0940*/ 	.word	0x000000ff
        /*0944*/ 	.word	0x00030830
        /*0948*/ 	.short	0x0101
        /*094a*/ 	.byte	0x30
	.zero		1


	//   ....[51]....
        /*094c*/ 	.word	0x000139b0
        /*0950*/ 	.word	0x000000ff
        /*0954*/ 	.word	0x00030800
        /*0958*/ 	.short	0x0107
        /*095a*/ 	.byte	0x30
	.zero		1


	//   ....[52]....
        /*095c*/ 	.word	0x00013a10
        /*0960*/ 	.word	0x000000ff
        /*0964*/ 	.word	0x00030800
        /*0968*/ 	.short	0x0101
        /*096a*/ 	.byte	0x30
	.zero		1


	//   ....[53]....
        /*096c*/ 	.word	0x00013a30
        /*0970*/ 	.word	0x000000ff
        /*0974*/ 	.word	0x00030820
        /*0978*/ 	.short	0x010a
        /*097a*/ 	.byte	0x30
	.zero		1


	//   ....[54]....
        /*097c*/ 	.word	0x00013e20
        /*0980*/ 	.word	0x00000013
        /*0984*/ 	.word	0x00030840
        /*0988*/ 	.short	0x010a
        /*098a*/ 	.byte	0x3f
	.zero		1


	//   ....[55]....
        /*098c*/ 	.word	0x00014360
        /*0990*/ 	.word	0x00000013
        /*0994*/ 	.word	0x00030830
        /*0998*/ 	.short	0x0107
        /*099a*/ 	.byte	0x3f
	.zero		1


	//   ....[56]....
        /*099c*/ 	.word	0x00014410
        /*09a0*/ 	.word	0x00000013
        /*09a4*/ 	.word	0x00030830
        /*09a8*/ 	.short	0x0101
        /*09aa*/ 	.byte	0x3f
	.zero		1


	//   ....[57]....
        /*09ac*/ 	.word	0x00014470
        /*09b0*/ 	.word	0x00000006
        /*09b4*/ 	.word	0x00030860
        /*09b8*/ 	.short	0x010a
        /*09ba*/ 	.byte	0x3f
	.zero		1


	//   ....[58]....
        /*09bc*/ 	.word	0x00014920
        /*09c0*/ 	.word	0x00000006
        /*09c4*/ 	.word	0x00030850
        /*09c8*/ 	.short	0x0107
        /*09ca*/ 	.byte	0x3f
	.zero		1


	//   ....[59]....
        /*09cc*/ 	.word	0x00014a90
        /*09d0*/ 	.word	0x00000006
        /*09d4*/ 	.word	0x00030850
        /*09d8*/ 	.short	0x0101
        /*09da*/ 	.byte	0x3f
	.zero		1


	//   ....[60]....
        /*09dc*/ 	.word	0x00014c10
        /*09e0*/ 	.word	0x00000000
        /*09e4*/ 	.word	0x00030860
        /*09e8*/ 	.short	0x010a
        /*09ea*/ 	.byte	0x3f
	.zero		1


	//   ....[61]....
        /*09ec*/ 	.word	0x00015140
        /*09f0*/ 	.word	0x00000000
        /*09f4*/ 	.word	0x00030850
        /*09f8*/ 	.short	0x0107
        /*09fa*/ 	.byte	0x3f
	.zero		1


	//   ....[62]....
        /*09fc*/ 	.word	0x000151f0
        /*0a00*/ 	.word	0x00000000
        /*0a04*/ 	.word	0x00030850
        /*0a08*/ 	.short	0x0101
        /*0a0a*/ 	.byte	0x3f
	.zero		1


	//   ....[63]....
        /*0a0c*/ 	.word	0x00015290
        /*0a10*/ 	.word	0x00000007
        /*0a14*/ 	.word	0x00030820
        /*0a18*/ 	.short	0x010a
        /*0a1a*/ 	.byte	0x3f
	.zero		1


	//   ....[64]....
        /*0a1c*/ 	.word	0x00015410
        /*0a20*/ 	.word	0x00000005
        /*0a24*/ 	.word	0x00030840
        /*0a28*/ 	.short	0x010a
        /*0a2a*/ 	.byte	0x3f
	.zero		1


	//   ....[65]....
        /*0a2c*/ 	.word	0x000154b0
        /*0a30*/ 	.word	0x00000007
        /*0a34*/ 	.word	0x00030840
        /*0a38*/ 	.short	0x010a
        /*0a3a*/ 	.byte	0x3f
	.zero		1


	//   ....[66]....
        /*0a3c*/ 	.word	0x000154f0
        /*0a40*/ 	.word	0x00000005
        /*0a44*/ 	.word	0x00030860
        /*0a48*/ 	.short	0x010a
        /*0a4a*/ 	.byte	0x3f
	.zero		1


	//   ....[67]....
        /*0a4c*/ 	.word	0x00015530
        /*0a50*/ 	.word	0x00000007
        /*0a54*/ 	.word	0x00030860
        /*0a58*/ 	.short	0x010a
        /*0a5a*/ 	.byte	0x3f
	.zero		1


	//   ....[68]....
        /*0a5c*/ 	.word	0x000155a0
        /*0a60*/ 	.word	0x00000003
        /*0a64*/ 	.word	0x00030800
        /*0a68*/ 	.short	0x010a
        /*0a6a*/ 	.byte	0x3f
	.zero		1


	//   ....[69]....
        /*0a6c*/ 	.word	0x00015600
        /*0a70*/ 	.word	0x00000003
        /*0a74*/ 	.word	0x00030830
        /*0a78*/ 	.short	0x010a
        /*0a7a*/ 	.byte	0x3f
	.zero		1


	//   ....[70]....
        /*0a7c*/ 	.word	0x00015660
        /*0a80*/ 	.word	0x00000009
        /*0a84*/ 	.word	0x00030830
        /*0a88*/ 	.short	0x010a
        /*0a8a*/ 	.byte	0x3f
	.zero		1


	//   ....[71]....
        /*0a8c*/ 	.word	0x000156c0
        /*0a90*/ 	.word	0x00000009
        /*0a94*/ 	.word	0x00030850
        /*0a98*/ 	.short	0x010a
        /*0a9a*/ 	.byte	0x3f
	.zero		1


	//   ....[72]....
        /*0a9c*/ 	.word	0x00015720
        /*0aa0*/ 	.word	0x00000009
        /*0aa4*/ 	.word	0x00030830
        /*0aa8*/ 	.short	0x010a
        /*0aaa*/ 	.byte	0x3f
	.zero		1


	//   ....[73]....
        /*0aac*/ 	.word	0x00015780
        /*0ab0*/ 	.word	0x00000009
        /*0ab4*/ 	.word	0x00030850
        /*0ab8*/ 	.short	0x010a
        /*0aba*/ 	.byte	0x3f
	.zero		1


	//   ....[74]....
        /*0abc*/ 	.word	0x000157e0
        /*0ac0*/ 	.word	0x00000009
        /*0ac4*/ 	.word	0x00030830
        /*0ac8*/ 	.short	0x010a
        /*0aca*/ 	.byte	0x3f
	.zero		1


	//   ....[75]....
        /*0acc*/ 	.word	0x00015840
        /*0ad0*/ 	.word	0x00000009
        /*0ad4*/ 	.word	0x00030850
        /*0ad8*/ 	.short	0x010a
        /*0ada*/ 	.byte	0x3f
	.zero		1


	//   ....[76]....
        /*0adc*/ 	.word	0x000158a0
        /*0ae0*/ 	.word	0x00000005
        /*0ae4*/ 	.word	0x00030850
        /*0ae8*/ 	.short	0x010a
        /*0aea*/ 	.byte	0x3f
	.zero		1


	//   ....[77]....
        /*0aec*/ 	.word	0x00015980
        /*0af0*/ 	.word	0x00000003
        /*0af4*/ 	.word	0x00030840
        /*0af8*/ 	.short	0x010a
        /*0afa*/ 	.byte	0x3f
	.zero		1


	//   ....[78]....
        /*0afc*/ 	.word	0x00016b90
        /*0b00*/ 	.word	0x00000003
        /*0b04*/ 	.word	0x00030820
        /*0b08*/ 	.short	0x010a
        /*0b0a*/ 	.byte	0x3f
	.zero		1


	//   ....[79]....
        /*0b0c*/ 	.word	0x00016be0
        /*0b10*/ 	.word	0x00000013
        /*0b14*/ 	.word	0x00030840
        /*0b18*/ 	.short	0x010a
        /*0b1a*/ 	.byte	0x3f
	.zero		1


	//   ....[80]....
        /*0b1c*/ 	.word	0x00017370
        /*0b20*/ 	.word	0x00000006
        /*0b24*/ 	.word	0x00030860
        /*0b28*/ 	.short	0x010a
        /*0b2a*/ 	.byte	0x3f
	.zero		1


	//   ....[81]....
        /*0b2c*/ 	.word	0x00017c70
        /*0b30*/ 	.word	0x00000000
        /*0b34*/ 	.word	0x00030860
        /*0b38*/ 	.short	0x010a
        /*0b3a*/ 	.byte	0x3f
	.zero		1


	//   ....[82]....
        /*0b3c*/ 	.word	0x00018530
        /*0b40*/ 	.word	0x00000007
        /*0b44*/ 	.word	0x00030820
        /*0b48*/ 	.short	0x010a
        /*0b4a*/ 	.byte	0x3f
	.zero		1


	//   ....[83]....
        /*0b4c*/ 	.word	0x000186d0
        /*0b50*/ 	.word	0x00000005
        /*0b54*/ 	.word	0x00030840
        /*0b58*/ 	.short	0x010a
        /*0b5a*/ 	.byte	0x3f
	.zero		1


	//   ....[84]....
        /*0b5c*/ 	.word	0x00018720
        /*0b60*/ 	.word	0x00000007
        /*0b64*/ 	.word	0x00030840
        /*0b68*/ 	.short	0x010a
        /*0b6a*/ 	.byte	0x3f
	.zero		1


	//   ....[85]....
        /*0b6c*/ 	.word	0x00018770
        /*0b70*/ 	.word	0x00000005
        /*0b74*/ 	.word	0x00030860
        /*0b78*/ 	.short	0x010a
        /*0b7a*/ 	.byte	0x3f
	.zero		1


	//----- nvinfo : EIATTR_NUM_MBARRIERS
	.align		4
.L_177:
        /*0b7c*/ 	.byte	0x03, 0x38
        /*0b7e*/ 	.short	0x0016


	//----- nvinfo : EIATTR_EXIT_INSTR_OFFSETS
	.align		4
        /*0b80*/ 	.byte	0x04, 0x1c
        /*0b82*/ 	.short	(.L_179 - .L_178)


	//   ....[0]....
.L_178:
        /*0b84*/ 	.word	0x00015580


	//----- nvinfo : EIATTR_MAX_THREADS
	.align		4
.L_179:
        /*0b88*/ 	.byte	0x04, 0x05
        /*0b8a*/ 	.short	(.L_181 - .L_180)
.L_180:
        /*0b8c*/ 	.word	0x00000180
        /*0b90*/ 	.word	0x00000001
        /*0b94*/ 	.word	0x00000001


	//----- nvinfo : EIATTR_CRS_STACK_SIZE
	.align		4
.L_181:
        /*0b98*/ 	.byte	0x04, 0x1e
        /*0b9a*/ 	.short	(.L_183 - .L_182)
.L_182:
        /*0b9c*/ 	.word	0x00000000


	//----- nvinfo : EIATTR_CBANK_PARAM_SIZE
	.align		4
.L_183:
        /*0ba0*/ 	.byte	0x03, 0x19
        /*0ba2*/ 	.short	0x0a70


	//----- nvinfo : EIATTR_PARAM_CBANK
	.align		4
        /*0ba4*/ 	.byte	0x04, 0x0a
        /*0ba6*/ 	.short	(.L_185 - .L_184)
	.align		4
.L_184:
        /*0ba8*/ 	.word	index@(.nv.constant0._ZN7cutlass13device_kernelIN5flash11enable_sm90INS1_16FlashAttnFwdSm90INS1_25CollectiveMainloopFwdSm90ILi2EN4cute5tupleIJNS5_1CILi1EEES8_S8_EEENS6_IJNS7_ILi128EEENS7_ILi96EEENS7_ILi192EEEEEELi192ENS_6half_tEfNS_4arch4Sm90ELb0ELb1ELb1ELb0ELb1ELb0ELb0ELb1ELb1ELb1ELb1ELb0EEENS1_21CollectiveEpilogueFwdINS6_IJSA_SC_SB_EEES9_SE_SG_Li256ELb0ELb1ELb1ELb0EEENS1_19SingleTileSchedulerILb0ELb1ELb1ELi128EEEEEEEEEvNT_6ParamsE)
        /*0bac*/ 	.short	0x0210
        /*0bae*/ 	.short	0x0a70


	//----- nvinfo : EIATTR_SW_WAR
	.align		4
.L_185:
        /*0bb0*/ 	.byte	0x04, 0x36
        /*0bb2*/ 	.short	(.L_187 - .L_186)
.L_186:
        /*0bb4*/ 	.word	0x00000008
.L_187:


//--------------------- .nv.info._ZN7cutlass13device_kernelIN5flash11enable_sm90INS1_16FlashAttnFwdSm90INS1_25CollectiveMainloopFwdSm90ILi2EN4cute5tupleIJNS5_1CILi1EEES8_S8_EEENS6_IJNS7_ILi128EEENS7_ILi96EEENS7_ILi192EEEEEELi192ENS_6half_tEfNS_4arch4Sm90ELb0ELb1ELb1ELb1ELb1ELb0ELb0ELb1ELb1ELb1ELb1ELb0EEENS1_21CollectiveEpilogueFwdINS6_IJSA_SC_SB_EEES9_SE_SG_Li256ELb1ELb1ELb1ELb0EEENS1_36VarlenDynamicPersistentTileSchedulerILi128ELi96ELi256ELi128ELb1ELb1ELb1ELb1ELb0ELb1EEEEEEEEEvNT_6ParamsE --------------------------
	.section	.nv.info._ZN7cutlass13device_kernelIN5flash11enable_sm90INS1_16FlashAttnFwdSm90INS1_25CollectiveMainloopFwdSm90ILi2EN4cute5tupleIJNS5_1CILi1EEES8_S8_EEENS6_IJNS7_ILi128EEENS7_ILi96EEENS7_ILi192EEEEEELi192ENS_6half_tEfNS_4arch4Sm90ELb0ELb1ELb1ELb1ELb1ELb0ELb0ELb1ELb1ELb1ELb1ELb0EEENS1_21CollectiveEpilogueFwdINS6_IJSA_SC_SB_EEES9_SE_SG_Li256ELb1ELb1ELb1ELb0EEENS1_36VarlenDynamicPersistentTileSchedulerILi128ELi96ELi256ELi128ELb1ELb1ELb1ELb1ELb0ELb1EEEEEEEEEvNT_6ParamsE,"",@"SHT_CUDA_INFO"
	.sectionflags	@""
	.align	4


	//----- nvinfo : EIATTR_CUDA_API_VERSION
	.align		4
        /*0000*/ 	.byte	0x04, 0x37
        /*0002*/ 	.short	(.L_189 - .L_188)
.L_188:
        /*0004*/ 	.word	0x00000082


	//----- nvinfo : EIATTR_KPARAM_INFO
	.align		4
.L_189:
        /*0008*/ 	.byte	0x04, 0x17
        /*000a*/ 	.short	(.L_191 - .L_190)
.L_190:
        /*000c*/ 	.word	0x00000000
        /*0010*/ 	.short	0x0000
        /*0012*/ 	.short	0x0070
        /*0014*/ 	.byte	0x00, 0xf0, 0x01, 0x2a


	//----- nvinfo : EIATTR_SPARSE_MMA_MASK
	.align		4
.L_191:
        /*0018*/ 	.byte	0x03, 0x50
        /*001a*/ 	.short	0x0000


	//----- nvinfo : EIATTR_MAXREG_COUNT
	.align		4
        /*001c*/ 	.byte	0x03, 0x1b
        /*001e*/ 	.short	0x00a8


	//----- nvinfo : EIATTR_NUM_BARRIERS
	.align		4
        /*0020*/ 	.byte	0x02, 0x4c
        /*0022*/ 	.byte	0x09
	.zero		1


	//----- nvinfo : EIATTR_EXTERNS
	.align		4
        /*0024*/ 	.byte	0x04, 0x0f
        /*0026*/ 	.short	(.L_193 - .L_192)


	//   ....[0]....
	.align		4
.L_192:
        /*0028*/ 	.word	index@(__assertfail)


	//----- nvinfo : EIATTR_ANNOTATIONS
	.align		4
.L_193:
        /*002c*/ 	.byte	0x04, 0x55
        /*002e*/ 	.short	(.L_195 - .L_194)


	//   ....[0]....
.L_194:
        /* <DEDUP_REMOVED lines=14> */


	//----- nvinfo : EIATTR_MERCURY_ISA_VERSION
	.align		4
.L_195:
        /*0100*/ 	.byte	0x03, 0x5f
        /*0102*/ 	.short	0x0101


	//----- nvinfo : EIATTR_UNUSED_LOAD_BYTE_OFFSET
	.align		4
        /*0104*/ 	.byte	0x04, 0x44
        /*0106*/ 	.short	(.L_197 - .L_196)


	//   ....[0]....
.L_196:
        /*0108*/ 	.word	0x00000950
        /*010c*/ 	.word	0x0000fff0


	//   ....[1]....
        /*0110*/ 	.word	0x0000fe10
        /*0114*/ 	.word	0x0000fff0


	//----- nvinfo : EIATTR_INT_WARP_WIDE_INSTR_OFFSETS
	.align		4
.L_197:
        /*0118*/ 	.byte	0x04, 0x31
        /*011a*/ 	.short	(.L_199 - .L_198)


	//   ....[0]....
.L_198:
        /*011c*/ 	.word	0x000000c0


	//   ....[1]....
        /*0120*/ 	.word	0x000000d0


	//   ....[2]....
        /*0124*/ 	.word	0x00000170


	//   ....[3]....
        /*0128*/ 	.word	0x00015880


	//   ....[4]....
        /*012c*/ 	.word	0x00015910


	//   ....[5]....
        /*0130*/ 	.word	0x000186b0


	//   ....[6]....
        /*0134*/ 	.word	0x00018740


	//----- nvinfo : EIATTR_COOP_GROUP_MASK_REGIDS
	.align		4
.L_199:
        /*0138*/ 	.byte	0x04, 0x29
        /*013a*/ 	.short	(.L_201 - .L_200)


	//   ....[0]....
.L_200:
        /*013c*/ 	.word	0xffffffff


	//   ....[1]....
        /*0140*/ 	.word	0xffffffff


	//   ....[2]....
        /*0144*/ 	.word	0xffffffff


	//   ....[3]....
        /*0148*/ 	.word	0xffffffff


	//   ....[4]....
        /*014c*/ 	.word	0xffffffff


	//   ....[5]....
        /*0150*/ 	.word	0xffffffff


	//   ....[6]....
        /*0154*/ 	.word	0xffffffff


	//   ....[7]....
        /*0158*/ 	.word	0xffffffff


	//   ....[8]....
        /*015c*/ 	.word	0xffffffff


	//   ....[9]....
        /*0160*/ 	.word	0xffffffff


	//   ....[10]....
        /*0164*/ 	.word	0xffffffff


	//   ....[11]....
        /*0168*/ 	.word	0xffffffff


	//   ....[12]....
        /*016c*/ 	.word	0xffffffff


	//   ....[13]....
        /*0170*/ 	.word	0xffffffff


	//   ....[14]....
        /*0174*/ 	.word	0xffffffff


	//   ....[15]....
        /*0178*/ 	.word	0xffffffff


	//   ....[16]....
        /*017c*/ 	.word	0xffffffff


	//   ....[17]....
        /*0180*/ 	.word	0xffffffff


	//   ....[18]....
        /*0184*/ 	.word	0xffffffff


	//   ....[19]....
        /*0188*/ 	.word	0xffffffff


	//   ....[20]....
        /*018c*/ 	.word	0xffffffff


	//   ....[21]....
        /*0190*/ 	.word	0xffffffff


	//   ....[22]....
        /*0194*/ 	.word	0xffffffff


	//   ....[23]....
        /*0198*/ 	.word	0xffffffff


	//   ....[24]....
        /*019c*/ 	.word	0xffffffff


	//   ....[25]....
        /*01a0*/ 	.word	0xffffffff


	//   ....[26]....
        /*01a4*/ 	.word	0xffffffff


	//   ....[27]....
        /*01a8*/ 	.word	0xffffffff


	//   ....[28]....
        /*01ac*/ 	.word	0xffffffff


	//   ....[29]....
        /*01b0*/ 	.word	0xffffffff


	//   ....[30]....
        /*01b4*/ 	.word	0xffffffff


	//   ....[31]....
        /*01b8*/ 	.word	0xffffffff


	//   ....[32]....
        /*01bc*/ 	.word	0xffffffff


	//   ....[33]....
        /*01c0*/ 	.word	0xffffffff


	//   ....[34]....
        /*01c4*/ 	.word	0xffffffff


	//   ....[35]....
        /*01c8*/ 	.word	0xffffffff


	//   ....[36]....
        /*01cc*/ 	.word	0xffffffff


	//   ....[37]....
        /*01d0*/ 	.word	0xffffffff


	//   ....[38]....
        /*01d4*/ 	.word	0xffffffff


	//   ....[39]....
        /*01d8*/ 	.word	0xffffffff


	//   ....[40]....
        /*01dc*/ 	.word	0xffffffff


	//   ....[41]....
        /*01e0*/ 	.word	0xffffffff


	//   ....[42]....
        /*01e4*/ 	.word	0xffffffff


	//   ....[43]....
        /*01e8*/ 	.word	0xffffffff


	//   ....[44]....
        /*01ec*/ 	.word	0xffffffff


	//   ....[45]....
        /*01f0*/ 	.word	0xffffffff


	//   ....[46]....
        /*01f4*/ 	.word	0xffffffff


	//   ....[47]....
        /*01f8*/ 	.word	0xffffffff


	//   ....[48]....
        /*01fc*/ 	.word	0xffffffff


	//   ....[49]....
        /*0200*/ 	.word	0xffffffff


	//   ....[50]....
        /*0204*/ 	.word	0xffffffff


	//   ....[51]....
        /*0208*/ 	.word	0xffffffff


	//   ....[52]....
        /*020c*/ 	.word	0xffffffff


	//   ....[53]....
        /*0210*/ 	.word	0xffffffff


	//   ....[54]....
        /*0214*/ 	.word	0xffffffff


	//   ....[55]....
        /*0218*/ 	.word	0xffffffff


	//   ....[56]....
        /*021c*/ 	.word	0xffffffff


	//   ....[57]....
        /*0220*/ 	.word	0xffffffff


	//   ....[58]....
        /*0224*/ 	.word	0xffffffff


	//   ....[59]....
        /*0228*/ 	.word	0xffffffff


	//   ....[60]....
        /*022c*/ 	.word	0xffffffff


	//   ....[61]....
        /*0230*/ 	.word	0xffffffff


	//   ....[62]....
        /*0234*/ 	.word	0xffffffff


	//   ....[63]....
        /*0238*/ 	.word	0xffffffff


	//   ....[64]....
        /*023c*/ 	.word	0xffffffff


	//   ....[65]....
        /*0240*/ 	.word	0xffffffff


	//   ....[66]....
        /*0244*/ 	.word	0xffffffff


	//   ....[67]....
        /*0248*/ 	.word	0xffffffff


	//   ....[68]....
        /*024c*/ 	.word	0xffffffff


	//   ....[69]....
        /*0250*/ 	.word	0xffffffff


	//   ....[70]....
        /*0254*/ 	.word	0xffffffff


	//   ....[71]....
        /*0258*/ 	.word	0xffffffff


	//   ....[72]....
        /*025c*/ 	.word	0xffffffff


	//   ....[73]....
        /*0260*/ 	.word	0xffffffff


	//   ....[74]....
        /*0264*/ 	.word	0xffffffff


	//   ....[75]....
        /*0268*/ 	.word	0xffffffff


	//   ....[76]....
        /*026c*/ 	.word	0xffffffff


	//   ....[77]....
        /*0270*/ 	.word	0xffffffff


	//   ....[78]....
        /*0274*/ 	.word	0xffffffff


	//   ....[79]....
        /*0278*/ 	.word	0xffffffff


	//   ....[80]....
        /*027c*/ 	.word	0xffffffff


	//   ....[81]....
        /*0280*/ 	.word	0xffffffff


	//   ....[82]....
        /*0284*/ 	.word	0xffffffff


	//   ....[83]....
        /*0288*/ 	.word	0xffffffff


	//   ....[84]....
        /*028c*/ 	.word	0xffffffff


	//   ....[85]....
        /*0290*/ 	.word	0xffffffff


	//   ....[86]....
        /*0294*/ 	.word	0xffffffff


	//   ....[87]....
        /*0298*/ 	.word	0xffffffff


	//   ....[88]....
        /*029c*/ 	.word	0xffffffff


	//   ....[89]....
        /*02a0*/ 	.word	0xffffffff


	//   ....[90]....
        /*02a4*/ 	.word	0xffffffff


	//   ....[91]....
        /*02a8*/ 	.word	0xffffffff


	//   ....[92]....
        /*02ac*/ 	.word	0xffffffff


	//   ....[93]....
        /*02b0*/ 	.word	0xffffffff


	//   ....[94]....
        /*02b4*/ 	.word	0xffffffff


	//   ....[95]....
        /*02b8*/ 	.word	0xffffffff


	//   ....[96]....
        /*02bc*/ 	.word	0xffffffff


	//   ....[97]....
        /*02c0*/ 	.word	0xffffffff


	//   ....[98]....
        /*02c4*/ 	.word	0xffffffff


	//   ....[99]....
        /*02c8*/ 	.word	0xffffffff


	//   ....[100]....
        /*02cc*/ 	.word	0xffffffff


	//   ....[101]....
        /*02d0*/ 	.word	0xffffffff


	//   ....[102]....
        /*02d4*/ 	.word	0xffffffff


	//   ....[103]....
        /*02d8*/ 	.word	0xffffffff


	//   ....[104]....
        /*02dc*/ 	.word	0xffffffff


	//   ....[105]....
        /*02e0*/ 	.word	0xffffffff


	//   ....[106]....
        /*02e4*/ 	.word	0xffffffff


	//   ....[107]....
        /*02e8*/ 	.word	0xffffffff


	//   ....[108]....
        /*02ec*/ 	.word	0xffffffff


	//   ....[109]....
        /*02f0*/ 	.word	0xffffffff


	//   ....[110]....
        /*02f4*/ 	.word	0xffffffff


	//   ....[111]....
        /*02f8*/ 	.word	0xffffffff


	//   ....[112]....
        /*02fc*/ 	.word	0xffffffff


	//   ....[113]....
        /*0300*/ 	.word	0xffffffff


	//   ....[114]....
        /*0304*/ 	.word	0xffffffff


	//   ....[115]....
        /*0308*/ 	.word	0xffffffff


	//   ....[116]....
        /*030c*/ 	.word	0xffffffff


	//   ....[117]....
        /*0310*/ 	.word	0xffffffff


	//   ....[118]....
        /*0314*/ 	.word	0xffffffff


	//   ....[119]....
        /*0318*/ 	.word	0xffffffff


	//   ....[120]....
        /*031c*/ 	.word	0xffffffff


	//   ....[121]....
        /*0320*/ 	.word	0xffffffff


	//   ....[122]....
        /*0324*/ 	.word	0xffffffff


	//   ....[123]....
        /*0328*/ 	.word	0xffffffff


	//   ....[124]....
        /*032c*/ 	.word	0xffffffff


	//   ....[125]....
        /*0330*/ 	.word	0xffffffff


	//   ....[126]....
        /*0334*/ 	.word	0xffffffff


	//   ....[127]....
        /*0338*/ 	.word	0xffffffff


	//   ....[128]....
        /*033c*/ 	.word	0xffffffff


	//   ....[129]....
        /*0340*/ 	.word	0xffffffff


	//   ....[130]....
        /*0344*/ 	.word	0xffffffff


	//   ....[131]....
        /*0348*/ 	.word	0xffffffff


	//   ....[132]....
        /*034c*/ 	.word	0xffffffff


	//   ....[133]....
        /*0350*/ 	.word	0xffffffff


	//   ....[134]....
        /*0354*/ 	.word	0xffffffff


	//   ....[135]....
        /*0358*/ 	.word	0xffffffff


	//   ....[136]....
        /*035c*/ 	.word	0xffffffff


	//   ....[137]....
        /*0360*/ 	.word	0xffffffff


	//   ....[138]....
        /*0364*/ 	.word	0xffffffff


	//   ....[139]....
        /*0368*/ 	.word	0xffffffff


	//   ....[140]....
        /*036c*/ 	.word	0xffffffff


	//   ....[141]....
        /*0370*/ 	.word	0xffffffff


	//   ....[142]....
        /*0374*/ 	.word	0xffffffff


	//   ....[143]....
        /*0378*/ 	.word	0xffffffff


	//   ....[144]....
        /*037c*/ 	.word	0xffffffff


	//   ....[145]....
        /*0380*/ 	.word	0xffffffff


	//   ....[146]....
        /*0384*/ 	.word	0xffffffff


	//   ....[147]....
        /*0388*/ 	.word	0xffffffff


	//   ....[148]....
        /*038c*/ 	.word	0xffffffff


	//   ....[149]....
        /*0390*/ 	.word	0xffffffff


	//   ....[150]....
        /*0394*/ 	.word	0xffffffff


	//   ....[151]....
        /*0398*/ 	.word	0xffffffff


	//   ....[152]....
        /*039c*/ 	.word	0xffffffff


	//   ....[153]....
        /*03a0*/ 	.word	0xffffffff


	//   ....[154]....
        /*03a4*/ 	.word	0xffffffff


	//   ....[155]....
        /*03a8*/ 	.word	0xffffffff


	//   ....[156]....
        /*03ac*/ 	.word	0xffffffff


	//   ....[157]....
        /*03b0*/ 	.word	0x0500000f


	//   ....[158]....
        /*03b4*/ 	.word	0x0500000f


	//   ....[159]....
        /*03b8*/ 	.word	0x0500000f


	//   ....[160]....
        /*03bc*/ 	.word	0x0500000f


	//   ....[161]....
        /*03c0*/ 	.word	0x0500000f


	//   ....[162]....
        /*03c4*/ 	.word	0x0500000f


	//   ....[163]....
        /*03c8*/ 	.word	0x0500000f


	//   ....[164]....
        /*03cc*/ 	.word	0x0500000f


	//   ....[165]....
        /*03d0*/ 	.word	0x0500000f


	//   ....[166]....
        /*03d4*/ 	.word	0x0500000f


	//   ....[167]....
        /*03d8*/ 	.word	0x0500000f


	//   ....[168]....
        /*03dc*/ 	.word	0x0500000f


	//   ....[169]....
        /*03e0*/ 	.word	0x0500000f


	//   ....[170]....
        /*03e4*/ 	.word	0x0500000f


	//   ....[171]....
        /*03e8*/ 	.word	0x0500000f


	//   ....[172]....
        /*03ec*/ 	.word	0x0500000f


	//   ....[173]....
        /*03f0*/ 	.word	0x0500000f


	//   ....[174]....
        /*03f4*/ 	.word	0x0500000f


	//   ....[175]....
        /*03f8*/ 	.word	0x0500000f


	//   ....[176]....
        /*03fc*/ 	.word	0x0500000f


	//   ....[177]....
        /*0400*/ 	.word	0x0500000f


	//   ....[178]....
        /*0404*/ 	.word	0x0500000f


	//   ....[179]....
        /*0408*/ 	.word	0x0500000f


	//   ....[180]....
        /*040c*/ 	.word	0x0500000f


	//   ....[181]....
        /*0410*/ 	.word	0x0500000f


	//   ....[182]....
        /*0414*/ 	.word	0x0500000f


	//   ....[183]....
        /*0418*/ 	.word	0x0500000f


	//   ....[184]....
        /*041c*/ 	.word	0x0500000f


	//   ....[185]....
        /*0420*/ 	.word	0x0500000f


	//   ....[186]....
        /*0424*/ 	.word	0x0500000f


	//   ....[187]....
        /*0428*/ 	.word	0x0500000f


	//   ....[188]....
        /*042c*/ 	.word	0x0500000f


	//   ....[189]....
        /*0430*/ 	.word	0x0500000f


	//   ....[190]....
        /*0434*/ 	.word	0x0500000f


	//   ....[191]....
        /*0438*/ 	.word	0x0500000f


	//   ....[192]....
        /*043c*/ 	.word	0x0500000f


	//   ....[193]....
        /*0440*/ 	.word	0x0500000f


	//   ....[194]....
        /*0444*/ 	.word	0x0500000f


	//   ....[195]....
        /*0448*/ 	.word	0x0500000f


	//   ....[196]....
        /*044c*/ 	.word	0x0500000f


	//   ....[197]....
        /*0450*/ 	.word	0x0500000f


	//   ....[198]....
        /*0454*/ 	.word	0x0500000f


	//   ....[199]....
        /*0458*/ 	.word	0x0500000f


	//   ....[200]....
        /*045c*/ 	.word	0x0500000f


	//   ....[201]....
        /*0460*/ 	.word	0x0500000f


	//   ....[202]....
        /*0464*/ 	.word	0x0500000f


	//   ....[203]....
        /*0468*/ 	.word	0x0500000f


	//   ....[204]....
        /*046c*/ 	.word	0x0500000f


	//   ....[205]....
        /*0470*/ 	.word	0x0500000f


	//   ....[206]....
        /*0474*/ 	.word	0x0500000f


	//   ....[207]....
        /*0478*/ 	.word	0x0500000f


	//   ....[208]....
        /*047c*/ 	.word	0x0500000f


	//   ....[209]....
        /*0480*/ 	.word	0x0500000f


	//   ....[210]....
        /*0484*/ 	.word	0x0500000f


	//   ....[211]....
        /*0488*/ 	.word	0x0500000f


	//   ....[212]....
        /*048c*/ 	.word	0x0500000f


	//   ....[213]....
        /*0490*/ 	.word	0x0500000f


	//   ....[214]....
        /*0494*/ 	.word	0x0500000f


	//   ....[215]....
        /*0498*/ 	.word	0x0500000f


	//   ....[216]....
        /*049c*/ 	.word	0x0500000f


	//   ....[217]....
        /*04a0*/ 	.word	0x0500000f


	//   ....[218]....
        /*04a4*/ 	.word	0x0500000f


	//   ....[219]....
        /*04a8*/ 	.word	0x0500000f


	//   ....[220]....
        /*04ac*/ 	.word	0x0500000f


	//   ....[221]....
        /*04b0*/ 	.word	0x0500000f


	//   ....[222]....
        /*04b4*/ 	.word	0x0500000f


	//   ....[223]....
        /*04b8*/ 	.word	0x0500000f


	//   ....[224]....
        /*04bc*/ 	.word	0x0500000f


	//   ....[225]....
        /*04c0*/ 	.word	0x0500000f


	//   ....[226]....
        /*04c4*/ 	.word	0x0500000f


	//   ....[227]....
        /*04c8*/ 	.word	0x0500000f


	//   ....[228]....
        /*04cc*/ 	.word	0x0500000f


	//   ....[229]....
        /*04d0*/ 	.word	0x0500000f


	//   ....[230]....
        /*04d4*/ 	.word	0x0500000f


	//   ....[231]....
        /*04d8*/ 	.word	0x0500000f


	//   ....[232]....
        /*04dc*/ 	.word	0x0500000f


	//   ....[233]....
        /*04e0*/ 	.word	0x0500000f


	//   ....[234]....
        /*04e4*/ 	.word	0x0500000f


	//   ....[235]....
        /*04e8*/ 	.word	0x0500000f


	//   ....[236]....
        /*04ec*/ 	.word	0x0500000f


	//   ....[237]....
        /*04f0*/ 	.word	0x0500000f


	//   ....[238]....
        /*04f4*/ 	.word	0x0500000f


	//   ....[239]....
        /*04f8*/ 	.word	0x0500000f


	//   ....[240]....
        /*04fc*/ 	.word	0x0500000f


	//----- nvinfo : EIATTR_COOP_GROUP_INSTR_OFFSETS
	.align		4
.L_201:
        /*0500*/ 	.byte	0x04, 0x28
        /*0502*/ 	.short	(.L_203 - .L_202)


	//   ....[0]....
.L_202:
        /*0504*/ 	.word	0x00000070


	//   ....[1]....
        /*0508*/ 	.word	0x000000b0


	//   ....[2]....
        /*050c*/ 	.word	0x000002d0


	//   ....[3]....
        /*0510*/ 	.word	0x00000430


	//   ....[4]....
        /*0514*/ 	.word	0x00000550


	//   ....[5]....
        /*0518*/ 	.word	0x000006b0


	//   ....[6]....
        /*051c*/ 	.word	0x00001fe0


	//   ....[7]....
        /*0520*/ 	.word	0x00002b90


	//   ....[8]....
        /*0524*/ 	.word	0x000032b0


	//   ....[9]....
        /*0528*/ 	.word	0x000042d0


	//   ....[10]....
        /*052c*/ 	.word	0x000042f0


	//   ....[11]....
        /*0530*/ 	.word	0x000047c0


	//   ....[12]....
        /*0534*/ 	.word	0x00004840


	//   ....[13]....
        /*0538*/ 	.word	0x00006710


	//   ....[14]....
        /*053c*/ 	.word	0x000075b0


	//   ....[15]....
        /*0540*/ 	.word	0x00007c00


	//   ....[16]....
        /*0544*/ 	.word	0x00007d10


	//   ....[17]....
        /*0548*/ 	.word	0x000082f0


	//   ....[18]....
        /*054c*/ 	.word	0x00008340


	//   ....[19]....
        /*0550*/ 	.word	0x0000a7f0


	//   ....[20]....
        /*0554*/ 	.word	0x0000a810


	//   ....[21]....
        /*0558*/ 	.word	0x0000a830


	//   ....[22]....
        /*055c*/ 	.word	0x0000a850


	//   ....[23]....
        /*0560*/ 	.word	0x0000c640


	//   ....[24]....
        /*0564*/ 	.word	0x0000ccb0


	//   ....[25]....
        /*0568*/ 	.word	0x0000db20


	//   ....[26]....
        /*056c*/ 	.word	0x0000dc30


	//   ....[27]....
        /*0570*/ 	.word	0x0000e210


	//   ....[28]....
        /*0574*/ 	.word	0x0000e260


	//   ....[29]....
        /*0578*/ 	.word	0x0000f320


	//   ....[30]....
        /*057c*/ 	.word	0x0000f350


	//   ....[31]....
        /*0580*/ 	.word	0x0000f410


	//   ....[32]....
        /*0584*/ 	.word	0x0000f420


	//   ....[33]....
        /*0588*/ 	.word	0x00010cc0


	//   ....[34]....
        /*058c*/ 	.word	0x00010ce0


	//   ....[35]....
        /*0590*/ 	.word	0x00010cf0


	//   ....[36]....
        /*0594*/ 	.word	0x00010d00


	//   ....[37]....
        /*0598*/ 	.word	0x00011610


	//   ....[38]....
        /*059c*/ 	.word	0x00011630


	//   ....[39]....
        /*05a0*/ 	.word	0x00011760


	//   ....[40]....
        /*05a4*/ 	.word	0x00011780


	//   ....[41]....
        /*05a8*/ 	.word	0x00011880


	//   ....[42]....
        /*05ac*/ 	.word	0x000118a0


	//   ....[43]....
        /*05b0*/ 	.word	0x000119b0


	//   ....[44]....
        /*05b4*/ 	.word	0x000119d0


	//   ....[45]....
        /*05b8*/ 	.word	0x00011e00


	//   ....[46]....
        /*05bc*/ 	.word	0x00011e10


	//   ....[47]....
        /*05c0*/ 	.word	0x00012540


	//   ....[48]....
        /*05c4*/ 	.word	0x00012550


	//   ....[49]....
        /*05c8*/ 	.word	0x000136f0


	//   ....[50]....
        /*05cc*/ 	.word	0x00013720


	//   ....[51]....
        /*05d0*/ 	.word	0x00013840


	//   ....[52]....
        /*05d4*/ 	.word	0x00013860


	//   ....[53]....
        /*05d8*/ 	.word	0x00013960


	//   ....[54]....
        /*05dc*/ 	.word	0x00013980


	//   ....[55]....
        /*05e0*/ 	.word	0x00013a90


	//   ....[56]....
        /*05e4*/ 	.word	0x00013ab0


	//   ....[57]....
        /*05e8*/ 	.word	0x00013c50


	//   ....[58]....
        /*05ec*/ 	.word	0x00013e40


	//   ....[59]....
        /*05f0*/ 	.word	0x00013e70


	//   ....[60]....
        /*05f4*/ 	.word	0x00013ea0


	//   ....[61]....
        /*05f8*/ 	.word	0x00013ed0


	//   ....[62]....
        /*05fc*/ 	.word	0x00013f00


	//   ....[63]....
        /*0600*/ 	.word	0x00013f30


	//   ....[64]....
        /*0604*/ 	.word	0x000140a0


	//   ....[65]....
        /*0608*/ 	.word	0x000140d0


	//   ....[66]....
        /*060c*/ 	.word	0x00014100


	//   ....[67]....
        /*0610*/ 	.word	0x00014130


	//   ....[68]....
        /*0614*/ 	.word	0x00014160


	//   ....[69]....
        /*0618*/ 	.word	0x00014190


	//   ....[70]....
        /*061c*/ 	.word	0x00014220


	//   ....[71]....
        /*0620*/ 	.word	0x00014250


	//   ....[72]....
        /*0624*/ 	.word	0x00014260


	//   ....[73]....
        /*0628*/ 	.word	0x000142a0


	//   ....[74]....
        /*062c*/ 	.word	0x00016410


	//   ....[75]....
        /*0630*/ 	.word	0x00016430


	//   ....[76]....
        /*0634*/ 	.word	0x000164e0


	//   ....[77]....
        /*0638*/ 	.word	0x00016500


	//   ....[78]....
        /*063c*/ 	.word	0x000165a0


	//   ....[79]....
        /*0640*/ 	.word	0x000165c0


	//   ....[80]....
        /*0644*/ 	.word	0x00016660


	//   ....[81]....
        /*0648*/ 	.word	0x00016680


	//   ....[82]....
        /*064c*/ 	.word	0x00016720


	//   ....[83]....
        /*0650*/ 	.word	0x00016740


	//   ....[84]....
        /*0654*/ 	.word	0x00016750


	//   ....[85]....
        /*0658*/ 	.word	0x000167e0


	//   ....[86]....
        /*065c*/ 	.word	0x00016ec0


	//   ....[87]....
        /*0660*/ 	.word	0x00016ef0


	//   ....[88]....
        /*0664*/ 	.word	0x00016f50


	//   ....[89]....
        /*0668*/ 	.word	0x00016fb0


	//   ....[90]....
        /*066c*/ 	.word	0x00017000


	//   ....[91]....
        /*0670*/ 	.word	0x00017060


	//   ....[92]....
        /*0674*/ 	.word	0x000170b0


	//   ....[93]....
        /*0678*/ 	.word	0x00017110


	//   ....[94]....
        /*067c*/ 	.word	0x00017160


	//   ....[95]....
        /*0680*/ 	.word	0x000171c0


	//   ....[96]....
        /*0684*/ 	.word	0x00017210


	//   ....[97]....
        /*0688*/ 	.word	0x00017270


	//   ....[98]....
        /*068c*/ 	.word	0x000172c0


	//   ....[99]....
        /*0690*/ 	.word	0x00017310


	//   ....[100]....
        /*0694*/ 	.word	0x00017330


	//   ....[101]....
        /*0698*/ 	.word	0x00017370


	//   ....[102]....
        /*069c*/ 	.word	0x00017b20


	//   ....[103]....
        /*06a0*/ 	.word	0x00017b60


	//   ....[104]....
        /*06a4*/ 	.word	0x00017b70


	//   ....[105]....
        /*06a8*/ 	.word	0x00017bd0


	//   ....[106]....
        /*06ac*/ 	.word	0x00017be0


	//   ....[107]....
        /*06b0*/ 	.word	0x00017c40


	//   ....[108]....
        /*06b4*/ 	.word	0x00017c70


	//   ....[109]....
        /*06b8*/ 	.word	0x00017cb0


	//   ....[110]....
        /*06bc*/ 	.word	0x00017ce0


	//   ....[111]....
        /*06c0*/ 	.word	0x00017d20


	//   ....[112]....
        /*06c4*/ 	.word	0x00017d50


	//   ....[113]....
        /*06c8*/ 	.word	0x00017d90


	//   ....[114]....
        /*06cc*/ 	.word	0x00018000


	//   ....[115]....
        /*06d0*/ 	.word	0x00018020


	//   ....[116]....
        /*06d4*/ 	.word	0x00018030


	//   ....[117]....
        /*06d8*/ 	.word	0x000180c0


	//   ....[118]....
        /*06dc*/ 	.word	0x000180d0


	//   ....[119]....
        /*06e0*/ 	.word	0x00018160


	//   ....[120]....
        /*06e4*/ 	.word	0x00018170


	//   ....[121]....
        /*06e8*/ 	.word	0x00018200


	//   ....[122]....
        /*06ec*/ 	.word	0x00018210


	//   ....[123]....
        /*06f0*/ 	.word	0x000182a0


	//   ....[124]....
        /*06f4*/ 	.word	0x000182b0


	//   ....[125]....
        /*06f8*/ 	.word	0x000182c0


	//   ....[126]....
        /*06fc*/ 	.word	0x00018880


	//   ....[127]....
        /*0700*/ 	.word	0x000188c0


	//   ....[128]....
        /*0704*/ 	.word	0x00018900


	//   ....[129]....
        /*0708*/ 	.word	0x00018930


	//   ....[130]....
        /*070c*/ 	.word	0x000189c0


	//   ....[131]....
        /*0710*/ 	.word	0x000189f0


	//   ....[132]....
        /*0714*/ 	.word	0x00018a60


	//   ....[133]....
        /*0718*/ 	.word	0x00018a90


	//   ....[134]....
        /*071c*/ 	.word	0x00018b00


	//   ....[135]....
        /*0720*/ 	.word	0x00018b30


	//   ....[136]....
        /*0724*/ 	.word	0x00018b60


	//   ....[137]....
        /*0728*/ 	.word	0x00018bb0


	//   ....[138]....
        /*072c*/ 	.word	0x00018ff0


	//   ....[139]....
        /*0730*/ 	.word	0x00019000


	//   ....[140]....
        /*0734*/ 	.word	0x00019040


	//   ....[141]....
        /*0738*/ 	.word	0x00019080


	//   ....[142]....
        /*073c*/ 	.word	0x000190b0


	//   ....[143]....
        /*0740*/ 	.word	0x000190e0


	//   ....[144]....
        /*0744*/ 	.word	0x00019110


	//   ....[145]....
        /*0748*/ 	.word	0x00019140


	//   ....[146]....
        /*074c*/ 	.word	0x000192f0


	//   ....[147]....
        /*0750*/ 	.word	0x00019320


	//   ....[148]....
        /*0754*/ 	.word	0x00019350


	//   ....[149]....
        /*0758*/ 	.word	0x00019380


	//   ....[150]....
        /*075c*/ 	.word	0x000193b0


	//   ....[151]....
        /*0760*/ 	.word	0x000193e0


	//   ....[152]....
        /*0764*/ 	.word	0x000194a0


	//   ....[153]....
        /*0768*/ 	.word	0x000194c0


	//   ....[154]....
        /*076c*/ 	.word	0x000194e0


	//   ....[155]....
        /*0770*/ 	.word	0x00019540


	//   ....[156]....
        /*0774*/ 	.word	0x00019f60


	//   ....[157]....
        /*0778*/ 	.word	0x0001a5e0


	//   ....[158]....
        /*077c*/ 	.word	0x0001a6d0


	//   ....[159]....
        /*0780*/ 	.word	0x0001a770


	//   ....[160]....
        /*0784*/ 	.word	0x0001a7d0


	//   ....[161]....
        /*0788*/ 	.word	0x0001a8e0


	//   ....[162]....
        /*078c*/ 	.word	0x0001a950


	//   ....[163]....
        /*0790*/ 	.word	0x0001aa60


	//   ....[164]....
        /*0794*/ 	.word	0x0001aad0


	//   ....[165]....
        /*0798*/ 	.word	0x0001abe0


	//   ....[166]....
        /*079c*/ 	.word	0x0001ac50


	//   ....[167]....
        /*07a0*/ 	.word	0x0001ad60


	//   ....[168]....
        /*07a4*/ 	.word	0x0001add0


	//   ....[169]....
        /*07a8*/ 	.word	0x0001ae70


	//   ....[170]....
        /*07ac*/ 	.word	0x0001af80


	//   ....[171]....
        /*07b0*/ 	.word	0x0001aff0


	//   ....[172]....
        /*07b4*/ 	.word	0x0001b070


	//   ....[173]....
        /*07b8*/ 	.word	0x0001b140


	//   ....[174]....
        /*07bc*/ 	.word	0x0001b1c0


	//   ....[175]....
        /*07c0*/ 	.word	0x0001b2a0


	//   ....[176]....
        /*07c4*/ 	.word	0x0001b320


	//   ....[177]....
        /*07c8*/ 	.word	0x0001b400


	//   ....[178]....
        /*07cc*/ 	.word	0x0001b480


	//   ....[179]....
        /*07d0*/ 	.word	0x0001b560


	//   ....[180]....
        /*07d4*/ 	.word	0x0001b5e0


	//   ....[181]....
        /*07d8*/ 	.word	0x0001b6c0


	//   ....[182]....
        /*07dc*/ 	.word	0x0001b740


	//   ....[183]....
        /*07e0*/ 	.word	0x0001b810


	//   ....[184]....
        /*07e4*/ 	.word	0x0001b890


	//   ....[185]....
        /*07e8*/ 	.word	0x0001b950


	//   ....[186]....
        /*07ec*/ 	.word	0x0001ba80


	//   ....[187]....
        /*07f0*/ 	.word	0x0001bb50


	//   ....[188]....
        /*07f4*/ 	.word	0x0001bbc0


	//   ....[189]....
        /*07f8*/ 	.word	0x0001bc90


	//   ....[190]....
        /*07fc*/ 	.word	0x0001bcf0


	//   ....[191]....
        /*0800*/ 	.word	0x0001bdc0


	//   ....[192]....
        /*0804*/ 	.word	0x0001be20


	//   ....[193]....
        /*0808*/ 	.word	0x0001bef0


	//   ....[194]....
        /*080c*/ 	.word	0x0001bf50


	//   ....[195]....
        /*0810*/ 	.word	0x0001c020


	//   ....[196]....
        /*0814*/ 	.word	0x0001c080


	//   ....[197]....
        /*0818*/ 	.word	0x0001c160


	//   ....[198]....
        /*081c*/ 	.word	0x0001c250


	//   ....[199]....
        /*0820*/ 	.word	0x0001c2f0


	//   ....[200]....
        /*0824*/ 	.word	0x0001c350


	//   ....[201]....
        /*0828*/ 	.word	0x0001c450


	//   ....[202]....
        /*082c*/ 	.word	0x0001c4b0


	//   ....[203]....
        /*0830*/ 	.word	0x0001c5b0


	//   ....[204]....
        /*0834*/ 	.word	0x0001c610


	//   ....[205]....
        /*0838*/ 	.word	0x0001c710


	//   ....[206]....
        /*083c*/ 	.word	0x0001c770


	//   ....[207]....
        /*0840*/ 	.word	0x0001c870


	//   ....[208]....
        /*0844*/ 	.word	0x0001c8d0


	//   ....[209]....
        /*0848*/ 	.word	0x0001c9a0


	//   ....[210]....
        /*084c*/ 	.word	0x0001cae0


	//   ....[211]....
        /*0850*/ 	.word	0x0001cb80


	//   ....[212]....
        /*0854*/ 	.word	0x0001cc60


	//   ....[213]....
        /*0858*/ 	.word	0x0001cd30


	//   ....[214]....
        /*085c*/ 	.word	0x0001cd90


	//   ....[215]....
        /*0860*/ 	.word	0x0001ce80


	//   ....[216]....
        /*0864*/ 	.word	0x0001cee0


	//   ....[217]....
        /*0868*/ 	.word	0x0001cfd0


	//   ....[218]....
        /*086c*/ 	.word	0x0001d030


	//   ....[219]....
        /*0870*/ 	.word	0x0001d120


	//   ....[220]....
        /*0874*/ 	.word	0x0001d180


	//   ....[221]....
        /*0878*/ 	.word	0x0001d260


	//   ....[222]....
        /*087c*/ 	.word	0x0001d2f0


	//   ....[223]....
        /*0880*/ 	.word	0x0001d390


	//   ....[224]....
        /*0884*/ 	.word	0x0001d500


	//   ....[225]....
        /*0888*/ 	.word	0x0001d570


	//   ....[226]....
        /*088c*/ 	.word	0x0001d5f0


	//   ....[227]....
        /*0890*/ 	.word	0x0001d660


	//   ....[228]....
        /*0894*/ 	.word	0x0001d6d0


	//   ....[229]....
        /*0898*/ 	.word	0x0001d750


	//   ....[230]....
        /*089c*/ 	.word	0x0001d7d0


	//   ....[231]....
        /*08a0*/ 	.word	0x0001d860


	//   ....[232]....
        /*08a4*/ 	.word	0x0001d8d0


	//   ....[233]....
        /*08a8*/ 	.word	0x0001d940


	//   ....[234]....
        /*08ac*/ 	.word	0x0001d9b0


	//   ....[235]....
        /*08b0*/ 	.word	0x0001da30


	//   ....[236]....
        /*08b4*/ 	.word	0x0001daa0


	//   ....[237]....
        /*08b8*/ 	.word	0x0001db30


	//   ....[238]....
        /*08bc*/ 	.word	0x0001db90


	//   ....[239]....
        /*08c0*/ 	.word	0x0001dc20


	//   ....[240]....
        /*08c4*/ 	.word	0x0001dd50


	//----- nvinfo : EIATTR_REG_RECONFIG
	.align		4
.L_203:
        /*08c8*/ 	.byte	0x01, 0x54
	.zero		2


	//----- nvinfo : EIATTR_SYSCALL_OFFSETS
	.align		4
        /*08cc*/ 	.byte	0x04, 0x46
        /*08ce*/ 	.short	(.L_205 - .L_204)


	//   ....[0]....
.L_204:
        /*08d0*/ 	.word	0x00002160


	//   ....[1]....
        /*08d4*/ 	.word	0x00015a70


	//   ....[2]....
        /*08d8*/ 	.word	0x00015bc0


	//   ....[3]....
        /*08dc*/ 	.word	0x00015cb0


	//   ....[4]....
        /*08e0*/ 	.word	0x00016b20


	//----- nvinfo : EIATTR_MBARRIER_INSTR_OFFSETS
	.align		4
.L_205:
        /*08e4*/ 	.byte	0x04, 0x39
        /*08e6*/ 	.short	(.L_207 - .L_206)


	//   ....[0]....
.L_206:
        /*08e8*/ 	.word	0x00000180
        /*08ec*/ 	.word	0x000000ff
        /*08f0*/ 	.word	0x00030800
        /*08f4*/ 	.short	0x0100
        /*08f6*/ 	.byte	0x08
	.zero		1


	//   ....[1]....
        /*08f8*/ 	.word	0x00000190
        /*08fc*/ 	.word	0x000000ff
        /*0900*/ 	.word	0x00030820
        /*0904*/ 	.short	0x0100
        /*0906*/ 	.byte	0x08
	.zero		1


	//   ....[2]....
        /*0908*/ 	.word	0x00000280
        /*090c*/ 	.word	0x000000ff
        /*0910*/ 	.word	0x00030830
        /*0914*/ 	.short	0x0100
        /*0916*/ 	.byte	0x08
	.zero		1


	//   ....[3]....
        /*0918*/ 	.word	0x00000290
        /*091c*/ 	.word	0x000000ff
        /*0920*/ 	.word	0x00030840
        /*0924*/ 	.short	0x0100
        /*0926*/ 	.byte	0x08
	.zero		1


	//   ....[4]....
        /*0928*/ 	.word	0x000002a0
        /*092c*/ 	.word	0x000000ff
        /*0930*/ 	.word	0x00030838
        /*0934*/ 	.short	0x0100
        /*0936*/ 	.byte	0x08
	.zero		1


	//   ....[5]....
        /*0938*/ 	.word	0x000002b0
        /*093c*/ 	.word	0x000000ff
        /*0940*/ 	.word	0x00030848
        /*0944*/ 	.short	0x0100
        /*0946*/ 	.byte	0x08
	.zero		1


	//   ....[6]....
        /*0948*/ 	.word	0x000003e0
        /*094c*/ 	.word	0x000000ff
        /*0950*/ 	.word	0x00030850
        /*0954*/ 	.short	0x0100
        /*0956*/ 	.byte	0x08
	.zero		1


	//   ....[7]....
        /*0958*/ 	.word	0x000003f0
        /*095c*/ 	.word	0x000000ff
        /*0960*/ 	.word	0x00030860
        /*0964*/ 	.short	0x0100
        /*0966*/ 	.byte	0x08
	.zero		1


	//   ....[8]....
        /*0968*/ 	.word	0x00000400
        /*096c*/ 	.word	0x000000ff
        /*0970*/ 	.word	0x00030858
        /*0974*/ 	.short	0x0100
        /*0976*/ 	.byte	0x08
	.zero		1


	//   ....[9]....
        /*0978*/ 	.word	0x00000410
        /*097c*/ 	.word	0x000000ff
        /*0980*/ 	.word	0x00030868
        /*0984*/ 	.short	0x0100
        /*0986*/ 	.byte	0x08
	.zero		1


	//   ....[10]....
        /*0988*/ 	.word	0x00000500
        /*098c*/ 	.word	0x000000ff
        /*0990*/ 	.word	0x00030870
        /*0994*/ 	.short	0x0100
        /*0996*/ 	.byte	0x06
	.zero		1


	//   ....[11]....
        /*0998*/ 	.word	0x00000510
        /*099c*/ 	.word	0x000000ff
        /*09a0*/ 	.word	0x00030880
        /*09a4*/ 	.short	0x0100
        /*09a6*/ 	.byte	0x06
	.zero		1


	//   ....[12]....
        /*09a8*/ 	.word	0x00000520
        /*09ac*/ 	.word	0x000000ff
        /*09b0*/ 	.word	0x00030878
        /*09b4*/ 	.short	0x0100
        /*09b6*/ 	.byte	0x06
	.zero		1


	//   ....[13]....
        /*09b8*/ 	.word	0x00000530
        /*09bc*/ 	.word	0x000000ff
        /*09c0*/ 	.word	0x00030888
        /*09c4*/ 	.short	0x0100
        /*09c6*/ 	.byte	0x06
	.zero		1


	//   ....[14]....
        /*09c8*/ 	.word	0x00000660
        /*09cc*/ 	.word	0x000000ff
        /*09d0*/ 	.word	0x00030890
        /*09d4*/ 	.short	0x0100
        /*09d6*/ 	.byte	0x08
	.zero		1


	//   ....[15]....
        /*09d8*/ 	.word	0x00000670
        /*09dc*/ 	.word	0x000000ff
        /*09e0*/ 	.word	0x000308a0
        /*09e4*/ 	.short	0x0100
        /*09e6*/ 	.byte	0x08
	.zero		1


	//   ....[16]....
        /*09e8*/ 	.word	0x00000680
        /*09ec*/ 	.word	0x000000ff
        /*09f0*/ 	.word	0x00030898
        /*09f4*/ 	.short	0x0100
        /*09f6*/ 	.byte	0x08
	.zero		1


	//   ....[17]....
        /*09f8*/ 	.word	0x00000690
        /*09fc*/ 	.word	0x000000ff
        /*0a00*/ 	.word	0x000308a8
        /*0a04*/ 	.short	0x0100
        /*0a06*/ 	.byte	0x08
	.zero		1


	//   ....[18]....
        /*0a08*/ 	.word	0x000007d0
        /*0a0c*/ 	.word	0x000000ff
        /*0a10*/ 	.word	0x000308b0
        /*0a14*/ 	.short	0x0100
        /*0a16*/ 	.byte	0x08
	.zero		1


	//   ....[19]....
        /*0a18*/ 	.word	0x000007e0
        /*0a1c*/ 	.word	0x000000ff
        /*0a20*/ 	.word	0x000308c0
        /*0a24*/ 	.short	0x0100
        /*0a26*/ 	.byte	0x08
	.zero		1


	//   ....[20]....
        /*0a28*/ 	.word	0x000007f0
        /*0a2c*/ 	.word	0x000000ff
        /*0a30*/ 	.word	0x000308b8
        /*0a34*/ 	.short	0x0100
        /*0a36*/ 	.byte	0x08
	.zero		1


	//   ....[21]....
        /*0a38*/ 	.word	0x00000800
        /*0a3c*/ 	.word	0x000000ff
        /*0a40*/ 	.word	0x000308c8
        /*0a44*/ 	.short	0x0100
        /*0a46*/ 	.byte	0x08
	.zero		1


	//   ....[22]....
        /*0a48*/ 	.word	0x000021e0
        /*0a4c*/ 	.word	0x000000ff
        /*0a50*/ 	.word	0x00030800
        /*0a54*/ 	.short	0x010a
        /*0a56*/ 	.byte	0x3c
	.zero		1


	//   ....[23]....
        /*0a58*/ 	.word	0x00002290
        /*0a5c*/ 	.word	0x00000003
        /*0a60*/ 	.word	0x00030830
        /*0a64*/ 	.short	0x010a
        /*0a66*/ 	.byte	0x3f
	.zero		1


	//   ....[24]....
        /*0a68*/ 	.word	0x000022d0
        /*0a6c*/ 	.word	0x00000003
        /*0a70*/ 	.word	0x00030830
        /*0a74*/ 	.short	0x010a
        /*0a76*/ 	.byte	0x3f
	.zero		1


	//   ....[25]....
        /*0a78*/ 	.word	0x00002dd0
        /*0a7c*/ 	.word	0x000000ff
        /*0a80*/ 	.word	0x00000000
        /*0a84*/ 	.short	0x0101
        /*0a86*/ 	.byte	0x04
	.zero		1


	//   ....[26]....
        /*0a88*/ 	.word	0x00005690
        /*0a8c*/ 	.word	0x000000ff
        /*0a90*/ 	.word	0x00030830
        /*0a94*/ 	.short	0x010a
        /*0a96*/ 	.byte	0x06
	.zero		1


	//   ....[27]....
        /*0a98*/ 	.word	0x000056d0
        /*0a9c*/ 	.word	0x000000ff
        /*0aa0*/ 	.word	0x00030830
        /*0aa4*/ 	.short	0x010a
        /*0aa6*/ 	.byte	0x06
	.zero		1


	//   ....[28]....
        /*0aa8*/ 	.word	0x000061c0
        /*0aac*/ 	.word	0x000000ff
        /*0ab0*/ 	.word	0x00030850
        /*0ab4*/ 	.short	0x010a
        /*0ab6*/ 	.byte	0x07
	.zero		1


	//   ....[29]....
        /*0ab8*/ 	.word	0x00006200
        /*0abc*/ 	.word	0x000000ff
        /*0ac0*/ 	.word	0x00030850
        /*0ac4*/ 	.short	0x010a
        /*0ac6*/ 	.byte	0x07
	.zero		1


	//   ....[30]....
        /*0ac8*/ 	.word	0x00006900
        /*0acc*/ 	.word	0x000000ff
        /*0ad0*/ 	.word	0x00000000
        /*0ad4*/ 	.short	0x0101
        /*0ad6*/ 	.byte	0x06
	.zero		1


	//   ....[31]....
        /*0ad8*/ 	.word	0x00008c40
        /*0adc*/ 	.word	0x000000ff
        /*0ae0*/ 	.word	0x00000000
        /*0ae4*/ 	.short	0x0101
        /*0ae6*/ 	.byte	0x07
	.zero		1


	//   ....[32]....
        /*0ae8*/ 	.word	0x000090d0
        /*0aec*/ 	.word	0x000000ff
        /*0af0*/ 	.word	0x00030830
        /*0af4*/ 	.short	0x010a
        /*0af6*/ 	.byte	0x06
	.zero		1


	//   ....[33]....
        /*0af8*/ 	.word	0x00009110
        /*0afc*/ 	.word	0x000000ff
        /*0b00*/ 	.word	0x00030830
        /*0b04*/ 	.short	0x010a
        /*0b06*/ 	.byte	0x06
	.zero		1


	//   ....[34]....
        /*0b08*/ 	.word	0x00009c00
        /*0b0c*/ 	.word	0x000000ff
        /*0b10*/ 	.word	0x00030850
        /*0b14*/ 	.short	0x010a
        /*0b16*/ 	.byte	0x07
	.zero		1


	//   ....[35]....
        /*0b18*/ 	.word	0x00009c40
        /*0b1c*/ 	.word	0x000000ff
        /*0b20*/ 	.word	0x00030850
        /*0b24*/ 	.short	0x010a
        /*0b26*/ 	.byte	0x07
	.zero		1


	//   ....[36]....
        /*0b28*/ 	.word	0x0000a2f0
        /*0b2c*/ 	.word	0x000000ff
        /*0b30*/ 	.word	0x00000000
        /*0b34*/ 	.short	0x0101
        /*0b36*/ 	.byte	0x06
	.zero		1


	//   ....[37]....
        /*0b38*/ 	.word	0x0000b390
        /*0b3c*/ 	.word	0x000000ff
        /*0b40*/ 	.word	0x00000000
        /*0b44*/ 	.short	0x0101
        /*0b46*/ 	.byte	0x07
	.zero		1


	//   ....[38]....
        /*0b48*/ 	.word	0x0000b5c0
        /*0b4c*/ 	.word	0x000000ff
        /*0b50*/ 	.word	0x00030830
        /*0b54*/ 	.short	0x010a
        /*0b56*/ 	.byte	0x06
	.zero		1


	//   ....[39]....
        /*0b58*/ 	.word	0x0000b600
        /*0b5c*/ 	.word	0x000000ff
        /*0b60*/ 	.word	0x00030830
        /*0b64*/ 	.short	0x010a
        /*0b66*/ 	.byte	0x06
	.zero		1


	//   ....[40]....
        /*0b68*/ 	.word	0x0000c0f0
        /*0b6c*/ 	.word	0x000000ff
        /*0b70*/ 	.word	0x00030850
        /*0b74*/ 	.short	0x010a
        /*0b76*/ 	.byte	0x07
	.zero		1


	//   ....[41]....
        /*0b78*/ 	.word	0x0000c130
        /*0b7c*/ 	.word	0x000000ff
        /*0b80*/ 	.word	0x00030850
        /*0b84*/ 	.short	0x010a
        /*0b86*/ 	.byte	0x07
	.zero		1


	//   ....[42]....
        /*0b88*/ 	.word	0x0000c820
        /*0b8c*/ 	.word	0x000000ff
        /*0b90*/ 	.word	0x00000000
        /*0b94*/ 	.short	0x0101
        /*0b96*/ 	.byte	0x06
	.zero		1


	//   ....[43]....
        /*0b98*/ 	.word	0x0000eb70
        /*0b9c*/ 	.word	0x000000ff
        /*0ba0*/ 	.word	0x00000000
        /*0ba4*/ 	.short	0x0101
        /*0ba6*/ 	.byte	0x07
	.zero		1


	//   ....[44]....
        /*0ba8*/ 	.word	0x0000f290
        /*0bac*/ 	.word	0x000000ff
        /*0bb0*/ 	.word	0x00030850
        /*0bb4*/ 	.short	0x010a
        /*0bb6*/ 	.byte	0x05
	.zero		1


	//   ....[45]....
        /*0bb8*/ 	.word	0x0000f2d0
        /*0bbc*/ 	.word	0x000000ff
        /*0bc0*/ 	.word	0x00030850
        /*0bc4*/ 	.short	0x010a
        /*0bc6*/ 	.byte	0x05
	.zero		1


	//   ....[46]....
        /*0bc8*/ 	.word	0x0000fa80
        /*0bcc*/ 	.word	0x000000ff
        /*0bd0*/ 	.word	0x00000000
        /*0bd4*/ 	.short	0x0101
        /*0bd6*/ 	.byte	0x04
	.zero		1


	//   ....[47]....
        /*0bd8*/ 	.word	0x00011600
        /*0bdc*/ 	.word	0x000000ff
        /*0be0*/ 	.word	0x00000000
        /*0be4*/ 	.short	0x0101
        /*0be6*/ 	.byte	0x08
	.zero		1


	//   ....[48]....
        /*0be8*/ 	.word	0x00011c60
        /*0bec*/ 	.word	0x000000ff
        /*0bf0*/ 	.word	0x00000000
        /*0bf4*/ 	.short	0x0101
        /*0bf6*/ 	.byte	0x08
	.zero		1


	//   ....[49]....
        /*0bf8*/ 	.word	0x00016220
        /*0bfc*/ 	.word	0x00000007
        /*0c00*/ 	.word	0x00030840
        /*0c04*/ 	.short	0x010a
        /*0c06*/ 	.byte	0x3f
	.zero		1


	//   ....[50]....
        /*0c08*/ 	.word	0x000168a0
        /*0c0c*/ 	.word	0x00000007
        /*0c10*/ 	.word	0x00030830
        /*0c14*/ 	.short	0x0107
        /*0c16*/ 	.byte	0x3f
	.zero		1


	//   ....[51]....
        /*0c18*/ 	.word	0x00016950
        /*0c1c*/ 	.word	0x00000007
        /*0c20*/ 	.word	0x00030830
        /*0c24*/ 	.short	0x0101
        /*0c26*/ 	.byte	0x3f
	.zero		1


	//   ....[52]....
        /*0c28*/ 	.word	0x00017480
        /*0c2c*/ 	.word	0x00000011
        /*0c30*/ 	.word	0x00030800
        /*0c34*/ 	.short	0x0107
        /*0c36*/ 	.byte	0x3f
	.zero		1


	//   ....[53]....
        /*0c38*/ 	.word	0x000175a0
        /*0c3c*/ 	.word	0x00000011
        /*0c40*/ 	.word	0x00030800
        /*0c44*/ 	.short	0x0101
        /*0c46*/ 	.byte	0x3f
	.zero		1


	//   ....[54]....
        /*0c48*/ 	.word	0x000175c0
        /*0c4c*/ 	.word	0x00000011
        /*0c50*/ 	.word	0x00030820
        /*0c54*/ 	.short	0x010a
        /*0c56*/ 	.byte	0x3f
	.zero		1


	//   ....[55]....
        /*0c58*/ 	.word	0x00017980
        /*0c5c*/ 	.word	0x00000006
        /*0c60*/ 	.word	0x00030840
        /*0c64*/ 	.short	0x010a
        /*0c66*/ 	.byte	0x3f
	.zero		1


	//   ....[56]....
        /*0c68*/ 	.word	0x00017e40
        /*0c6c*/ 	.word	0x00000006
        /*0c70*/ 	.word	0x00030830
        /*0c74*/ 	.short	0x0107
        /*0c76*/ 	.byte	0x3f
	.zero		1


	//   ....[57]....
        /*0c78*/ 	.word	0x00017ef0
        /*0c7c*/ 	.word	0x00000006
        /*0c80*/ 	.word	0x00030830
        /*0c84*/ 	.short	0x0101
        /*0c86*/ 	.byte	0x3f
	.zero		1


	//   ....[58]....
        /*0c88*/ 	.word	0x00017f60
        /*0c8c*/ 	.word	0x00000006
        /*0c90*/ 	.word	0x00030860
        /*0c94*/ 	.short	0x010a
        /*0c96*/ 	.byte	0x3f
	.zero		1


	//   ....[59]....
        /*0c98*/ 	.word	0x000184b0
        /*0c9c*/ 	.word	0x00000006
        /*0ca0*/ 	.word	0x00030850
        /*0ca4*/ 	.short	0x0107
        /*0ca6*/ 	.byte	0x3f
	.zero		1


	//   ....[60]....
        /*0ca8*/ 	.word	0x000185d0
        /*0cac*/ 	.word	0x00000006
        /*0cb0*/ 	.word	0x00030850
        /*0cb4*/ 	.short	0x0101
        /*0cb6*/ 	.byte	0x3f
	.zero		1


	//   ....[61]....
        /*0cb8*/ 	.word	0x000187e0
        /*0cbc*/ 	.word	0x00000000
        /*0cc0*/ 	.word	0x00030860
        /*0cc4*/ 	.short	0x010a
        /*0cc6*/ 	.byte	0x3f
	.zero		1


	//   ....[62]....
        /*0cc8*/ 	.word	0x00018ce0
        /*0ccc*/ 	.word	0x00000000
        /*0cd0*/ 	.word	0x00030850
        /*0cd4*/ 	.short	0x0107
        /*0cd6*/ 	.byte	0x3f
	.zero		1


	//   ....[63]....
        /*0cd8*/ 	.word	0x00018d90
        /*0cdc*/ 	.word	0x00000000
        /*0ce0*/ 	.word	0x00030850
        /*0ce4*/ 	.short	0x0101
        /*0ce6*/ 	.byte	0x3f
	.zero		1


	//   ....[64]....
        /*0ce8*/ 	.word	0x00019ee0
        /*0cec*/ 	.word	0x00000004
        /*0cf0*/ 	.word	0x00030820
        /*0cf4*/ 	.short	0x010a
        /*0cf6*/ 	.byte	0x3f
	.zero		1


	//   ....[65]....
        /*0cf8*/ 	.word	0x0001a080
        /*0cfc*/ 	.word	0x00000005
        /*0d00*/ 	.word	0x00030840
        /*0d04*/ 	.short	0x010a
        /*0d06*/ 	.byte	0x3f
	.zero		1


	//   ....[66]....
        /*0d08*/ 	.word	0x0001a120
        /*0d0c*/ 	.word	0x00000017
        /*0d10*/ 	.word	0x00030840
        /*0d14*/ 	.short	0x010a
        /*0d16*/ 	.byte	0x3f
	.zero		1


	//   ....[67]....
        /*0d18*/ 	.word	0x0001a160
        /*0d1c*/ 	.word	0x00000005
        /*0d20*/ 	.word	0x00030860
        /*0d24*/ 	.short	0x010a
        /*0d26*/ 	.byte	0x3f
	.zero		1


	//   ....[68]....
        /*0d28*/ 	.word	0x0001a1a0
        /*0d2c*/ 	.word	0x00000017
        /*0d30*/ 	.word	0x00030860
        /*0d34*/ 	.short	0x010a
        /*0d36*/ 	.byte	0x3f
	.zero		1


	//   ....[69]....
        /*0d38*/ 	.word	0x0001a210
        /*0d3c*/ 	.word	0x00000003
        /*0d40*/ 	.word	0x00030800
        /*0d44*/ 	.short	0x010a
        /*0d46*/ 	.byte	0x3f
	.zero		1


	//   ....[70]....
        /*0d48*/ 	.word	0x0001a260
        /*0d4c*/ 	.word	0x00000003
        /*0d50*/ 	.word	0x00030830
        /*0d54*/ 	.short	0x010a
        /*0d56*/ 	.byte	0x3f
	.zero		1


	//   ....[71]....
        /*0d58*/ 	.word	0x0001a2c0
        /*0d5c*/ 	.word	0x00000009
        /*0d60*/ 	.word	0x00030830
        /*0d64*/ 	.short	0x010a
        /*0d66*/ 	.byte	0x3f
	.zero		1


	//   ....[72]....
        /*0d68*/ 	.word	0x0001a320
        /*0d6c*/ 	.word	0x00000002
        /*0d70*/ 	.word	0x00030850
        /*0d74*/ 	.short	0x010a
        /*0d76*/ 	.byte	0x3f
	.zero		1


	//   ....[73]....
        /*0d78*/ 	.word	0x0001a380
        /*0d7c*/ 	.word	0x00000009
        /*0d80*/ 	.word	0x00030830
        /*0d84*/ 	.short	0x010a
        /*0d86*/ 	.byte	0x3f
	.zero		1


	//   ....[74]....
        /*0d88*/ 	.word	0x0001a3e0
        /*0d8c*/ 	.word	0x00000002
        /*0d90*/ 	.word	0x00030850
        /*0d94*/ 	.short	0x010a
        /*0d96*/ 	.byte	0x3f
	.zero		1


	//   ....[75]....
        /*0d98*/ 	.word	0x0001a440
        /*0d9c*/ 	.word	0x00000009
        /*0da0*/ 	.word	0x00030830
        /*0da4*/ 	.short	0x010a
        /*0da6*/ 	.byte	0x3f
	.zero		1


	//   ....[76]....
        /*0da8*/ 	.word	0x0001a4a0
        /*0dac*/ 	.word	0x00000002
        /*0db0*/ 	.word	0x00030850
        /*0db4*/ 	.short	0x010a
        /*0db6*/ 	.byte	0x3f
	.zero		1


	//   ....[77]....
        /*0db8*/ 	.word	0x0001a500
        /*0dbc*/ 	.word	0x00000005
        /*0dc0*/ 	.word	0x00030850
        /*0dc4*/ 	.short	0x010a
        /*0dc6*/ 	.byte	0x3f
	.zero		1


	//   ....[78]....
        /*0dc8*/ 	.word	0x0001a620
        /*0dcc*/ 	.word	0x00000007
        /*0dd0*/ 	.word	0x00030840
        /*0dd4*/ 	.short	0x010a
        /*0dd6*/ 	.byte	0x3f
	.zero		1


	//   ....[79]....
        /*0dd8*/ 	.word	0x0001b980
        /*0ddc*/ 	.word	0x00000011
        /*0de0*/ 	.word	0x00030820
        /*0de4*/ 	.short	0x010a
        /*0de6*/ 	.byte	0x3f
	.zero		1


	//   ....[80]....
        /*0de8*/ 	.word	0x0001b9d0
        /*0dec*/ 	.word	0x00000006
        /*0df0*/ 	.word	0x00030840
        /*0df4*/ 	.short	0x010a
        /*0df6*/ 	.byte	0x3f
	.zero		1


	//   ....[81]....
        /*0df8*/ 	.word	0x0001c1a0
        /*0dfc*/ 	.word	0x00000006
        /*0e00*/ 	.word	0x00030860
        /*0e04*/ 	.short	0x010a
        /*0e06*/ 	.byte	0x3f
	.zero		1


	//   ....[82]....
        /*0e08*/ 	.word	0x0001ca30
        /*0e0c*/ 	.word	0x00000000
        /*0e10*/ 	.word	0x00030860
        /*0e14*/ 	.short	0x010a
        /*0e16*/ 	.byte	0x3f
	.zero		1


	//   ....[83]....
        /*0e18*/ 	.word	0x0001dc70
        /*0e1c*/ 	.word	0x00000004
        /*0e20*/ 	.word	0x00030820
        /*0e24*/ 	.short	0x010a
        /*0e26*/ 	.byte	0x3f
	.zero		1


	//   ....[84]....
        /*0e28*/ 	.word	0x0001de10
        /*0e2c*/ 	.word	0x00000005
        /*0e30*/ 	.word	0x00030840
        /*0e34*/ 	.short	0x010a
        /*0e36*/ 	.byte	0x3f
	.zero		1


	//   ....[85]....
        /*0e38*/ 	.word	0x0001de60
        /*0e3c*/ 	.word	0x00000017
        /*0e40*/ 	.word	0x00030840
        /*0e44*/ 	.short	0x010a
        /*0e46*/ 	.byte	0x3f
	.zero		1


	//   ....[86]....
        /*0e48*/ 	.word	0x0001deb0
        /*0e4c*/ 	.word	0x00000005
        /*0e50*/ 	.word	0x00030860
        /*0e54*/ 	.short	0x010a
        /*0e56*/ 	.byte	0x3f
	.zero		1


	//----- nvinfo : EIATTR_NUM_MBARRIERS
	.align		4
.L_207:
        /*0e58*/ 	.byte	0x03, 0x38
        /*0e5a*/ 	.short	0x0016


	//----- nvinfo : EIATTR_EXIT_INSTR_OFFSETS
	.align		4
        /*0e5c*/ 	.byte	0x04, 0x1c
        /*0e5e*/ 	.short	(.L_209 - .L_208)


	//   ....[0]....
.L_208:
        /*0e60*/ 	.word	0x00000990


	//   ....[1]....
        /*0e64*/ 	.word	0x00013bf0


	//   ....[2]....
        /*0e68*/ 	.word	0x0001a1f0


	//----- nvinfo : EIATTR_MAX_THREADS
	.align		4
.L_209:
        /*0e6c*/ 	.byte	0x04, 0x05
        /*0e6e*/ 	.short	(.L_211 - .L_210)
.L_210:
        /*0e70*/ 	.word	0x00000180
        /*0e74*/ 	.word	0x00000001
        /*0e78*/ 	.word	0x00000001


	//----- nvinfo : EIATTR_CRS_STACK_SIZE
	.align		4
.L_211:
        /*0e7c*/ 	.byte	0x04, 0x1e
        /*0e7e*/ 	.short	(.L_213 - .L_212)
.L_212:
        /*0e80*/ 	.word	0x00000000


	//----- nvinfo : EIATTR_CBANK_PARAM_SIZE
	.align		4
.L_213:
        /*0e84*/ 	.byte	0x03, 0x19
        /*0e86*/ 	.short	0x0af0


	//----- nvinfo : EIATTR_PARAM_CBANK
	.align		4
        /*0e88*/ 	.byte	0x04, 0x0a
        /*0e8a*/ 	.short	(.L_215 - .L_214)
	.align		4
.L_214:
        /*0e8c*/ 	.word	index@(.nv.constant0._ZN7cutlass13device_kernelIN5flash11enable_sm90INS1_16FlashAttnFwdSm90INS1_25CollectiveMainloopFwdSm90ILi2EN4cute5tupleIJNS5_1CILi1EEES8_S8_EEENS6_IJNS7_ILi128EEENS7_ILi96EEENS7_ILi192EEEEEELi192ENS_6half_tEfNS_4arch4Sm90ELb0ELb1ELb1ELb1ELb1ELb0ELb0ELb1ELb1ELb1ELb1ELb0EEENS1_21CollectiveEpilogueFwdINS6_IJSA_SC_SB_EEES9_SE_SG_Li256ELb1ELb1ELb1ELb0EEENS1_36VarlenDynamicPersistentTileSchedulerILi128ELi96ELi256ELi128ELb1ELb1ELb1ELb1ELb0ELb1EEEEEEEEEvNT_6ParamsE)
        /*0e90*/ 	.short	0x0210
        /*0e92*/ 	.short	0x0af0


	//----- nvinfo : EIATTR_SW_WAR
	.align		4
.L_215:
        /*0e94*/ 	.byte	0x04, 0x36
        /*0e96*/ 	.short	(.L_217 - .L_216)
.L_216:
        /*0e98*/ 	.word	0x00000008
.L_217:


//--------------------- .nv.info._ZN7cutlass13device_kernelIN5flash11enable_sm90INS1_16FlashAttnFwdSm90INS1_25CollectiveMainloopFwdSm90ILi2EN4cute5tupleIJNS5_1CILi1EEES8_S8_EEENS6_IJNS7_ILi128EEENS7_ILi96EEENS7_ILi192EEEEEELi192ENS_6half_tEfNS_4arch4Sm90ELb0ELb1ELb1ELb1ELb1ELb1ELb0ELb1ELb1ELb1ELb1ELb0EEENS1_21CollectiveEpilogueFwdINS6_IJSA_SC_SB_EEES9_SE_SG_Li256ELb1ELb1ELb1ELb0EEENS1_36VarlenDynamicPersistentTileSchedulerILi128ELi96ELi256ELi128ELb1ELb1ELb1ELb1ELb0ELb1EEEEEEEEEvNT_6ParamsE --------------------------
	.section	.nv.info._ZN7cutlass13device_kernelIN5flash11enable_sm90INS1_16FlashAttnFwdSm90INS1_25CollectiveMainloopFwdSm90ILi2EN4cute5tupleIJNS5_1CILi1EEES8_S8_EEENS6_IJNS7_ILi128EEENS7_ILi96EEENS7_ILi192EEEEEELi192ENS_6half_tEfNS_4arch4Sm90ELb0ELb1ELb1ELb1ELb1ELb1ELb0ELb1ELb1ELb1ELb1ELb0EEENS1_21CollectiveEpilogueFwdINS6_IJSA_SC_SB_EEES9_SE_SG_Li256ELb1ELb1ELb1ELb0EEENS1_36VarlenDynamicPersistentTileSchedulerILi128ELi96ELi256ELi128ELb1ELb1ELb1ELb1ELb0ELb1EEEEEEEEEvNT_6ParamsE,"",@"SHT_CUDA_INFO"
	.sectionflags	@""
	.align	4


	//----- nvinfo : EIATTR_CUDA_API_VERSION
	.align		4
        /*0000*/ 	.byte	0x04, 0x37
        /*0002*/ 	.short	(.L_219 - .L_218)
.L_218:
        /*0004*/ 	.word	0x00000082


	//----- nvinfo : EIATTR_KPARAM_INFO
	.align		4
.L_219:
        /*0008*/ 	.byte	0x04, 0x17
        /*000a*/ 	.short	(.L_221 - .L_220)
.L_220:
        /*000c*/ 	.word	0x00000000
        /*0010*/ 	.short	0x0000
        /*0012*/ 	.short	0x0070
        /*0014*/ 	.byte	0x00, 0xf0, 0x01, 0x2a


	//----- nvinfo : EIATTR_SPARSE_MMA_MASK
	.align		4
.L_221:
        /*0018*/ 	.byte	0x03, 0x50
        /*001a*/ 	.short	0x0000


	//----- nvinfo : EIATTR_MAXREG_COUNT
	.align		4
        /*001c*/ 	.byte	0x03, 0x1b
        /*001e*/ 	.short	0x00a8


	//----- nvinfo : EIATTR_NUM_BARRIERS
	.align		4
        /*0020*/ 	.byte	0x02, 0x4c
        /*0022*/ 	.byte	0x10
	.zero		1


	//----- nvinfo : EIATTR_EXTERNS
	.align		4
        /*0024*/ 	.byte	0x04, 0x0f
        /*0026*/ 	.short	(.L_223 - .L_222)


	//   ....[0]....
	.align		4
.L_222:
        /*0028*/ 	.word	index@(__assertfail)


	//----- nvinfo : EIATTR_ANNOTATIONS
	.align		4
.L_223:
        /*002c*/ 	.byte	0x04, 0x55
        /*002e*/ 	.short	(.L_225 - .L_224)


	//   ....[0]....
.L_224:
        /* <DEDUP_REMOVED lines=64> */


	//----- nvinfo : EIATTR_MERCURY_ISA_VERSION
	.align		4
.L_225:
        /*0420*/ 	.byte	0x03, 0x5f
        /*0422*/ 	.short	0x0101


	//----- nvinfo : EIATTR_UNUSED_LOAD_BYTE_OFFSET
	.align		4
        /*0424*/ 	.byte	0x04, 0x44
        /*0426*/ 	.short	(.L_227 - .L_226)


	//   ....[0]....
.L_226:
        /*0428*/ 	.word	0x00000a50
        /*042c*/ 	.word	0x0000fff0


	//   ....[1]....
        /*0430*/ 	.word	0x000220c0
        /*0434*/ 	.word	0x0000fff0


	//----- nvinfo : EIATTR_INT_WARP_WIDE_INSTR_OFFSETS
	.align		4
.L_227:
        /*0438*/ 	.byte	0x04, 0x31
        /*043a*/ 	.short	(.L_229 - .L_228)


	//   ....[0]....
.L_228:
        /*043c*/ 	.word	0x00000130


	//   ....[1]....
        /*0440*/ 	.word	0x00000170


	//   ....[2]....
        /*0444*/ 	.word	0x000001e0


	//   ....[3]....
        /*0448*/ 	.word	0x00029760


	//   ....[4]....
        /*044c*/ 	.word	0x000297f0


	//   ....[5]....
        /*0450*/ 	.word	0x0002c5e0


	//   ....[6]....
        /*0454*/ 	.word	0x0002c670


	//----- nvinfo : EIATTR_COOP_GROUP_MASK_REGIDS
	.align		4
.L_229:
        /*0458*/ 	.byte	0x04, 0x29
        /*045a*/ 	.short	(.L_231 - .L_230)


	//   ....[0]....
.L_230:
        /*045c*/ 	.word	0xffffffff


	//   ....[1]....
        /*0460*/ 	.word	0xffffffff


	//   ....[2]....
        /*0464*/ 	.word	0xffffffff


	//   ....[3]....
        /*0468*/ 	.word	0xffffffff


	//   ....[4]....
        /*046c*/ 	.word	0xffffffff


	//   ....[5]....
        /*0470*/ 	.word	0xffffffff


	//   ....[6]....
        /*0474*/ 	.word	0xffffffff


	//   ....[7]....
        /*0478*/ 	.word	0xffffffff


	//   ....[8]....
        /*047c*/ 	.word	0xffffffff


	//   ....[9]....
        /*0480*/ 	.word	0xffffffff


	//   ....[10]....
        /*0484*/ 	.word	0xffffffff


	//   ....[11]....
        /*0488*/ 	.word	0xffffffff


	//   ....[12]....
        /*048c*/ 	.word	0xffffffff


	//   ....[13]....
        /*0490*/ 	.word	0xffffffff


	//   ....[14]....
        /*0494*/ 	.word	0xffffffff


	//   ....[15]....
        /*0498*/ 	.word	0xffffffff


	//   ....[16]....
        /*049c*/ 	.word	0xffffffff


	//   ....[17]....
        /*04a0*/ 	.word	0xffffffff


	//   ....[18]....
        /*04a4*/ 	.word	0xffffffff


	//   ....[19]....
        /*04a8*/ 	.word	0xffffffff


	//   ....[20]....
        /*04ac*/ 	.word	0xffffffff


	//   ....[21]....
        /*04b0*/ 	.word	0xffffffff


	//   ....[22]....
        /*04b4*/ 	.word	0xffffffff


	//   ....[23]....
        /*04b8*/ 	.word	0xffffffff


	//   ....[24]....
        /*04bc*/ 	.word	0xffffffff


	//   ....[25]....
        /*04c0*/ 	.word	0xffffffff


	//   ....[26]....
        /*04c4*/ 	.word	0xffffffff


	//   ....[27]....
        /*04c8*/ 	.word	0xffffffff


	//   ....[28]....
        /*04cc*/ 	.word	0xffffffff


	//   ....[29]....
        /*04d0*/ 	.word	0xffffffff


	//   ....[30]....
        /*04d4*/ 	.word	0xffffffff


	//   ....[31]....
        /*04d8*/ 	.word	0xffffffff


	//   ....[32]....
        /*04dc*/ 	.word	0xffffffff


	//   ....[33]....
        /*04e0*/ 	.word	0xffffffff


	//   ....[34]....
        /*04e4*/ 	.word	0xffffffff


	//   ....[35]....
        /*04e8*/ 	.word	0xffffffff


	//   ....[36]....
        /*04ec*/ 	.word	0xffffffff


	//   ....[37]....
        /*04f0*/ 	.word	0xffffffff


	//   ....[38]....
        /*04f4*/ 	.word	0xffffffff


	//   ....[39]....
        /*04f8*/ 	.word	0xffffffff


	//   ....[40]....
        /*04fc*/ 	.word	0xffffffff


	//   ....[41]....
        /*0500*/ 	.word	0xffffffff


	//   ....[42]....
        /*0504*/ 	.word	0xffffffff


	//   ....[43]....
        /*0508*/ 	.word	0xffffffff


	//   ....[44]....
        /*050c*/ 	.word	0xffffffff


	//   ....[45]....
        /*0510*/ 	.word	0xffffffff


	//   ....[46]....
        /*0514*/ 	.word	0xffffffff


	//   ....[47]....
        /*0518*/ 	.word	0xffffffff


	//   ....[48]....
        /*051c*/ 	.word	0xffffffff


	//   ....[49]....
        /*0520*/ 	.word	0xffffffff


	//   ....[50]....
        /*0524*/ 	.word	0xffffffff


	//   ....[51]....
        /*0528*/ 	.word	0xffffffff


	//   ....[52]....
        /*052c*/ 	.word	0xffffffff


	//   ....[53]....
        /*0530*/ 	.word	0xffffffff


	//   ....[54]....
        /*0534*/ 	.word	0xffffffff


	//   ....[55]....
        /*0538*/ 	.word	0xffffffff


	//   ....[56]....
        /*053c*/ 	.word	0xffffffff


	//   ....[57]....
        /*0540*/ 	.word	0xffffffff


	//   ....[58]....
        /*0544*/ 	.word	0xffffffff


	//   ....[59]....
        /*0548*/ 	.word	0xffffffff


	//   ....[60]....
        /*054c*/ 	.word	0xffffffff


	//   ....[61]....
        /*0550*/ 	.word	0xffffffff


	//   ....[62]....
        /*0554*/ 	.word	0xffffffff


	//   ....[63]....
        /*0558*/ 	.word	0xffffffff


	//   ....[64]....
        /*055c*/ 	.word	0xffffffff


	//   ....[65]....
        /*0560*/ 	.word	0xffffffff


	//   ....[66]....
        /*0564*/ 	.word	0xffffffff


	//   ....[67]....
        /*0568*/ 	.word	0xffffffff


	//   ....[68]....
        /*056c*/ 	.word	0xffffffff


	//   ....[69]....
        /*0570*/ 	.word	0xffffffff


	//   ....[70]....
        /*0574*/ 	.word	0xffffffff


	//   ....[71]....
        /*0578*/ 	.word	0xffffffff


	//   ....[72]....
        /*057c*/ 	.word	0xffffffff


	//   ....[73]....
        /*0580*/ 	.word	0xffffffff


	//   ....[74]....
        /*0584*/ 	.word	0xffffffff


	//   ....[75]....
        /*0588*/ 	.word	0xffffffff


	//   ....[76]....
        /*058c*/ 	.word	0xffffffff


	//   ....[77]....
        /*0590*/ 	.word	0xffffffff


	//   ....[78]....
        /*0594*/ 	.word	0xffffffff


	//   ....[79]....
        /*0598*/ 	.word	0xffffffff


	//   ....[80]....
        /*059c*/ 	.word	0xffffffff


	//   ....[81]....
        /*05a0*/ 	.word	0xffffffff


	//   ....[82]....
        /*05a4*/ 	.word	0xffffffff


	//   ....[83]....
        /*05a8*/ 	.word	0xffffffff


	//   ....[84]....
        /*05ac*/ 	.word	0xffffffff


	//   ....[85]....
        /*05b0*/ 	.word	0xffffffff


	//   ....[86]....
        /*05b4*/ 	.word	0xffffffff


	//   ....[87]....
        /*05b8*/ 	.word	0xffffffff


	//   ....[88]....
        /*05bc*/ 	.word	0xffffffff


	//   ....[89]....
        /*05c0*/ 	.word	0xffffffff


	//   ....[90]....
        /*05c4*/ 	.word	0xffffffff


	//   ....[91]....
        /*05c8*/ 	.word	0xffffffff


	//   ....[92]....
        /*05cc*/ 	.word	0xffffffff


	//   ....[93]....
        /*05d0*/ 	.word	0xffffffff


	//   ....[94]....
        /*05d4*/ 	.word	0xffffffff


	//   ....[95]....
        /*05d8*/ 	.word	0xffffffff


	//   ....[96]....
        /*05dc*/ 	.word	0xffffffff


	//   ....[97]....
        /*05e0*/ 	.word	0xffffffff


	//   ....[98]....
        /*05e4*/ 	.word	0xffffffff


	//   ....[99]....
        /*05e8*/ 	.word	0xffffffff


	//   ....[100]....
        /*05ec*/ 	.word	0xffffffff


	//   ....[101]....
        /*05f0*/ 	.word	0xffffffff


	//   ....[102]....
        /*05f4*/ 	.word	0xffffffff


	//   ....[103]....
        /*05f8*/ 	.word	0xffffffff


	//   ....[104]....
        /*05fc*/ 	.word	0xffffffff


	//   ....[105]....
        /*0600*/ 	.word	0xffffffff


	//   ....[106]....
        /*0604*/ 	.word	0xffffffff


	//   ....[107]....
        /*0608*/ 	.word	0xffffffff


	//   ....[108]....
        /*060c*/ 	.word	0xffffffff


	//   ....[109]....
        /*0610*/ 	.word	0xffffffff


	//   ....[110]....
        /*0614*/ 	.word	0xffffffff


	//   ....[111]....
        /*0618*/ 	.word	0xffffffff


	//   ....[112]....
        /*061c*/ 	.word	0xffffffff


	//   ....[113]....
        /*0620*/ 	.word	0xffffffff


	//   ....[114]....
        /*0624*/ 	.word	0xffffffff


	//   ....[115]....
        /*0628*/ 	.word	0xffffffff


	//   ....[116]....
        /*062c*/ 	.word	0xffffffff


	//   ....[117]....
        /*0630*/ 	.word	0xffffffff


	//   ....[118]....
        /*0634*/ 	.word	0xffffffff


	//   ....[119]....
        /*0638*/ 	.word	0xffffffff


	//   ....[120]....
        /*063c*/ 	.word	0xffffffff


	//   ....[121]....
        /*0640*/ 	.word	0xffffffff


	//   ....[122]....
        /*0644*/ 	.word	0xffffffff


	//   ....[123]....
        /*0648*/ 	.word	0xffffffff


	//   ....[124]....
        /*064c*/ 	.word	0xffffffff


	//   ....[125]....
        /*0650*/ 	.word	0xffffffff


	//   ....[126]....
        /*0654*/ 	.word	0xffffffff


	//   ....[127]....
        /*0658*/ 	.word	0xffffffff


	//   ....[128]....
        /*065c*/ 	.word	0xffffffff


	//   ....[129]....
        /*0660*/ 	.word	0xffffffff


	//   ....[130]....
        /*0664*/ 	.word	0xffffffff


	//   ....[131]....
        /*0668*/ 	.word	0xffffffff


	//   ....[132]....
        /*066c*/ 	.word	0xffffffff


	//   ....[133]....
        /*0670*/ 	.word	0xffffffff


	//   ....[134]....
        /*0674*/ 	.word	0xffffffff


	//   ....[135]....
        /*0678*/ 	.word	0xffffffff


	//   ....[136]....
        /*067c*/ 	.word	0xffffffff


	//   ....[137]....
        /*0680*/ 	.word	0xffffffff


	//   ....[138]....
        /*0684*/ 	.word	0xffffffff


	//   ....[139]....
        /*0688*/ 	.word	0xffffffff


	//   ....[140]....
        /*068c*/ 	.word	0xffffffff


	//   ....[141]....
        /*0690*/ 	.word	0xffffffff


	//   ....[142]....
        /*0694*/ 	.word	0xffffffff


	//   ....[143]....
        /*0698*/ 	.word	0xffffffff


	//   ....[144]....
        /*069c*/ 	.word	0xffffffff


	//   ....[145]....
        /*06a0*/ 	.word	0xffffffff


	//   ....[146]....
        /*06a4*/ 	.word	0xffffffff


	//   ....[147]....
        /*06a8*/ 	.word	0xffffffff


	//   ....[148]....
        /*06ac*/ 	.word	0xffffffff


	//   ....[149]....
        /*06b0*/ 	.word	0xffffffff


	//   ....[150]....
        /*06b4*/ 	.word	0xffffffff


	//   ....[151]....
        /*06b8*/ 	.word	0xffffffff


	//   ....[152]....
        /*06bc*/ 	.word	0xffffffff


	//   ....[153]....
        /*06c0*/ 	.word	0xffffffff


	//   ....[154]....
        /*06c4*/ 	.word	0xffffffff


	//   ....[155]....
        /*06c8*/ 	.word	0xffffffff


	//   ....[156]....
        /*06cc*/ 	.word	0xffffffff


	//   ....[157]....
        /*06d0*/ 	.word	0xffffffff


	//   ....[158]....
        /*06d4*/ 	.word	0xffffffff


	//   ....[159]....
        /*06d8*/ 	.word	0xffffffff


	//   ....[160]....
        /*06dc*/ 	.word	0xffffffff


	//   ....[161]....
        /*06e0*/ 	.word	0xffffffff


	//   ....[162]....
        /*06e4*/ 	.word	0xffffffff


	//   ....[163]....
        /*06e8*/ 	.word	0xffffffff


	//   ....[164]....
        /*06ec*/ 	.word	0xffffffff


	//   ....[165]....
        /*06f0*/ 	.word	0xffffffff


	//   ....[166]....
        /*06f4*/ 	.word	0xffffffff


	//   ....[167]....
        /*06f8*/ 	.word	0xffffffff


	//   ....[168]....
        /*06fc*/ 	.word	0xffffffff


	//   ....[169]....
        /*0700*/ 	.word	0xffffffff


	//   ....[170]....
        /*0704*/ 	.word	0xffffffff


	//   ....[171]....
        /*0708*/ 	.word	0xffffffff


	//   ....[172]....
        /*070c*/ 	.word	0xffffffff


	//   ....[173]....
        /*0710*/ 	.word	0xffffffff


	//   ....[174]....
        /*0714*/ 	.word	0xffffffff


	//   ....[175]....
        /*0718*/ 	.word	0xffffffff


	//   ....[176]....
        /*071c*/ 	.word	0xffffffff


	//   ....[177]....
        /*0720*/ 	.word	0xffffffff


	//   ....[178]....
        /*0724*/ 	.word	0xffffffff


	//   ....[179]....
        /*0728*/ 	.word	0xffffffff


	//   ....[180]....
        /*072c*/ 	.word	0xffffffff


	//   ....[181]....
        /*0730*/ 	.word	0xffffffff


	//   ....[182]....
        /*0734*/ 	.word	0xffffffff


	//   ....[183]....
        /*0738*/ 	.word	0xffffffff


	//   ....[184]....
        /*073c*/ 	.word	0xffffffff


	//   ....[185]....
        /*0740*/ 	.word	0xffffffff


	//   ....[186]....
        /*0744*/ 	.word	0xffffffff


	//   ....[187]....
        /*0748*/ 	.word	0xffffffff


	//   ....[188]....
        /*074c*/ 	.word	0xffffffff


	//   ....[189]....
        /*0750*/ 	.word	0xffffffff


	//   ....[190]....
        /*0754*/ 	.word	0xffffffff


	//   ....[191]....
        /*0758*/ 	.word	0x0500000f


	//   ....[192]....
        /*075c*/ 	.word	0x0500000f


	//   ....[193]....
        /*0760*/ 	.word	0x0500000f


	//   ....[194]....
        /*0764*/ 	.word	0x0500000f


	//   ....[195]....
        /*0768*/ 	.word	0x0500000f


	//   ....[196]....
        /*076c*/ 	.word	0x0500000f


	//   ....[197]....
        /*0770*/ 	.word	0x0500000f


	//   ....[198]....
        /*0774*/ 	.word	0x0500000f


	//   ....[199]....
        /*0778*/ 	.word	0x0500000f


	//   ....[200]....
        /*077c*/ 	.word	0x0500000f


	//   ....[201]....
        /*0780*/ 	.word	0x0500000f


	//   ....[202]....
        /*0784*/ 	.word	0x0500000f


	//   ....[203]....
        /*0788*/ 	.word	0x0500000f


	//   ....[204]....
        /*078c*/ 	.word	0x0500000f


	//   ....[205]....
        /*0790*/ 	.word	0x0500000f


	//   ....[206]....
        /*0794*/ 	.word	0x0500000f


	//   ....[207]....
        /*0798*/ 	.word	0x0500000f


	//   ....[208]....
        /*079c*/ 	.word	0x0500000f


	//   ....[209]....
        /*07a0*/ 	.word	0x0500000f


	//   ....[210]....
        /*07a4*/ 	.word	0x0500000f


	//   ....[211]....
        /*07a8*/ 	.word	0x0500000f


	//   ....[212]....
        /*07ac*/ 	.word	0x0500000f


	//   ....[213]....
        /*07b0*/ 	.word	0x0500000f


	//   ....[214]....
        /*07b4*/ 	.word	0x0500000f


	//   ....[215]....
        /*07b8*/ 	.word	0x0500000f


	//   ....[216]....
        /*07bc*/ 	.word	0x0500000f


	//   ....[217]....
        /*07c0*/ 	.word	0x0500000f


	//   ....[218]....
        /*07c4*/ 	.word	0x0500000f


	//   ....[219]....
        /*07c8*/ 	.word	0x0500000f


	//   ....[220]....
        /*07cc*/ 	.word	0x0500000f


	//   ....[221]....
        /*07d0*/ 	.word	0x0500000f


	//   ....[222]....
        /*07d4*/ 	.word	0x0500000f


	//   ....[223]....
        /*07d8*/ 	.word	0x0500000f


	//   ....[224]....
        /*07dc*/ 	.word	0x0500000f


	//   ....[225]....
        /*07e0*/ 	.word	0x0500000f


	//   ....[226]....
        /*07e4*/ 	.word	0x0500000f


	//   ....[227]....
        /*07e8*/ 	.word	0x0500000f


	//   ....[228]....
        /*07ec*/ 	.word	0x0500000f


	//   ....[229]....
        /*07f0*/ 	.word	0x0500000f


	//   ....[230]....
        /*07f4*/ 	.word	0x0500000f


	//   ....[231]....
        /*07f8*/ 	.word	0x0500000f


	//   ....[232]....
        /*07fc*/ 	.word	0x0500000f


	//   ....[233]....
        /*0800*/ 	.word	0x0500000f


	//   ....[234]....
        /*0804*/ 	.word	0x0500000f


	//   ....[235]....
        /*0808*/ 	.word	0x0500000f


	//   ....[236]....
        /*080c*/ 	.word	0x0500000f


	//   ....[237]....
        /*0810*/ 	.word	0x0500000f


	//   ....[238]....
        /*0814*/ 	.word	0x0500000f


	//   ....[239]....
        /*0818*/ 	.word	0x0500000f


	//   ....[240]....
        /*081c*/ 	.word	0x0500000f


	//   ....[241]....
        /*0820*/ 	.word	0x0500000f


	//   ....[242]....
        /*0824*/ 	.word	0x0500000f


	//   ....[243]....
        /*0828*/ 	.word	0x0500000f


	//   ....[244]....
        /*082c*/ 	.word	0x0500000f


	//   ....[245]....
        /*0830*/ 	.word	0x0500000f


	//   ....[246]....
        /*0834*/ 	.word	0x0500000f


	//   ....[247]....
        /*0838*/ 	.word	0x0500000f


	//   ....[248]....
        /*083c*/ 	.word	0x0500000f


	//   ....[249]....
        /*0840*/ 	.word	0x0500000f


	//   ....[250]....
        /*0844*/ 	.word	0x0500000f


	//   ....[251]....
        /*0848*/ 	.word	0x0500000f


	//   ....[252]....
        /*084c*/ 	.word	0x0500000f


	//   ....[253]....
        /*0850*/ 	.word	0x0500000f


	//   ....[254]....
        /*0854*/ 	.word	0x0500000f


	//   ....[255]....
        /*0858*/ 	.word	0x0500000f


	//   ....[0]....
        /*085c*/ 	.word	0x0500000f


	//   ....[1]....
        /*0860*/ 	.word	0x0500000f


	//   ....[2]....
        /*0864*/ 	.word	0x0500000f


	//   ....[3]....
        /*0868*/ 	.word	0x0500000f


	//   ....[4]....
        /*086c*/ 	.word	0x0500000f


	//   ....[5]....
        /*0870*/ 	.word	0x0500000f


	//   ....[6]....
        /*0874*/ 	.word	0x0500000f


	//   ....[7]....
        /*0878*/ 	.word	0x0500000f


	//   ....[8]....
        /*087c*/ 	.word	0x0500000f


	//   ....[9]....
        /*0880*/ 	.word	0x0500000f


	//   ....[10]....
        /*0884*/ 	.word	0x0500000f


	//   ....[11]....
        /*0888*/ 	.word	0x0500000f


	//   ....[12]....
        /*088c*/ 	.word	0x0500000f


	//   ....[13]....
        /*0890*/ 	.word	0x0500000f


	//   ....[14]....
        /*0894*/ 	.word	0x0500000f


	//   ....[15]....
        /*0898*/ 	.word	0x0500000f


	//   ....[16]....
        /*089c*/ 	.word	0x0500000f


	//   ....[17]....
        /*08a0*/ 	.word	0x0500000f


	//   ....[18]....
        /*08a4*/ 	.word	0x0500000f


	//   ....[19]....
        /*08a8*/ 	.word	0x0500000f


	//   ....[20]....
        /*08ac*/ 	.word	0x0500000f


	//   ....[21]....
        /*08b0*/ 	.word	0x0500000f


	//   ....[22]....
        /*08b4*/ 	.word	0x0500000f


	//   ....[23]....
        /*08b8*/ 	.word	0x0500000f


	//   ....[24]....
        /*08bc*/ 	.word	0x0500000f


	//   ....[25]....
        /*08c0*/ 	.word	0x0500000f


	//   ....[26]....
        /*08c4*/ 	.word	0x0500000f


	//   ....[27]....
        /*08c8*/ 	.word	0x0500000f


	//   ....[28]....
        /*08cc*/ 	.word	0x0500000f


	//   ....[29]....
        /*08d0*/ 	.word	0x0500000f


	//   ....[30]....
        /*08d4*/ 	.word	0x0500000f


	//   ....[31]....
        /*08d8*/ 	.word	0x0500000f


	//   ....[32]....
        /*08dc*/ 	.word	0x0500000f


	//   ....[33]....
        /*08e0*/ 	.word	0x0500000f


	//   ....[34]....
        /*08e4*/ 	.word	0x0500000f


	//   ....[35]....
        /*08e8*/ 	.word	0x0500000f


	//   ....[36]....
        /*08ec*/ 	.word	0x0500000f


	//   ....[37]....
        /*08f0*/ 	.word	0x0500000f


	//   ....[38]....
        /*08f4*/ 	.word	0x0500000f


	//   ....[39]....
        /*08f8*/ 	.word	0x0500000f


	//   ....[40]....
        /*08fc*/ 	.word	0x0500000f


	//   ....[41]....
        /*0900*/ 	.word	0x0500000f


	//   ....[42]....
        /*0904*/ 	.word	0x0500000f


	//   ....[43]....
        /*0908*/ 	.word	0x0500000f


	//   ....[44]....
        /*090c*/ 	.word	0x0500000f


	//   ....[45]....
        /*0910*/ 	.word	0x0500000f


	//   ....[46]....
        /*0914*/ 	.word	0x0500000f


	//   ....[47]....
        /*0918*/ 	.word	0x0500000f


	//----- nvinfo : EIATTR_COOP_GROUP_INSTR_OFFSETS
	.align		4
.L_231:
        /*091c*/ 	.byte	0x04, 0x28
        /*091e*/ 	.short	(.L_233 - .L_232)


	//   ....[0]....
.L_232:
        /*0920*/ 	.word	0x00000060


	//   ....[1]....
        /*0924*/ 	.word	0x00000140


	//   ....[2]....
        /*0928*/ 	.word	0x00000190


	//   ....[3]....
        /*092c*/ 	.word	0x000003c0


	//   ....[4]....
        /*0930*/ 	.word	0x00000520


	//   ....[5]....
        /*0934*/ 	.word	0x00000640


	//   ....[6]....
        /*0938*/ 	.word	0x000007a0


	//   ....[7]....
        /*093c*/ 	.word	0x00003e00


	//   ....[8]....
        /*0940*/ 	.word	0x00003e10


	//   ....[9]....
        /*0944*/ 	.word	0x00005380


	//   ....[10]....
        /*0948*/ 	.word	0x00005390


	//   ....[11]....
        /*094c*/ 	.word	0x000073d0


	//   ....[12]....
        /*0950*/ 	.word	0x000073e0


	//   ....[13]....
        /*0954*/ 	.word	0x00008b50


	//   ....[14]....
        /*0958*/ 	.word	0x00008b60


	//   ....[15]....
        /*095c*/ 	.word	0x0000a460


	//   ....[16]....
        /*0960*/ 	.word	0x0000a470


	//   ....[17]....
        /*0964*/ 	.word	0x0000a700


	//   ....[18]....
        /*0968*/ 	.word	0x0000a710


	//   ....[19]....
        /*096c*/ 	.word	0x0000ac00


	//   ....[20]....
        /*0970*/ 	.word	0x0000ac20


	//   ....[21]....
        /*0974*/ 	.word	0x0000ae70


	//   ....[22]....
        /*0978*/ 	.word	0x0000ae90


	//   ....[23]....
        /*097c*/ 	.word	0x0000bcd0


	//   ....[24]....
        /*0980*/ 	.word	0x0000c3f0


	//   ....[25]....
        /*0984*/ 	.word	0x0000c400


	//   ....[26]....
        /*0988*/ 	.word	0x0000c410


	//   ....[27]....
        /*098c*/ 	.word	0x0000c420


	//   ....[28]....
        /*0990*/ 	.word	0x0000cc60


	//   ....[29]....
        /*0994*/ 	.word	0x0000cc70


	//   ....[30]....
        /*0998*/ 	.word	0x0000cc80


	//   ....[31]....
        /*099c*/ 	.word	0x0000cc90


	//   ....[32]....
        /*09a0*/ 	.word	0x0000fb00


	//   ....[33]....
        /*09a4*/ 	.word	0x0000fb10


	//   ....[34]....
        /*09a8*/ 	.word	0x0000fb20


	//   ....[35]....
        /*09ac*/ 	.word	0x0000fb30


	//   ....[36]....
        /*09b0*/ 	.word	0x00010150


	//   ....[37]....
        /*09b4*/ 	.word	0x00010160


	//   ....[38]....
        /*09b8*/ 	.word	0x00010170


	//   ....[39]....
        /*09bc*/ 	.word	0x00010180


	//   ....[40]....
        /*09c0*/ 	.word	0x00014120


	//   ....[41]....
        /*09c4*/ 	.word	0x00014430


	//   ....[42]....
        /*09c8*/ 	.word	0x00015110


	//   ....[43]....
        /*09cc*/ 	.word	0x00015220


	//   ....[44]....
        /*09d0*/ 	.word	0x00015770


	//   ....[45]....
        /*09d4*/ 	.word	0x00015840


	//   ....[46]....
        /*09d8*/ 	.word	0x00017f10


	//   ....[47]....
        /*09dc*/ 	.word	0x00018360


	//   ....[48]....
        /*09e0*/ 	.word	0x000192b0


	//   ....[49]....
        /*09e4*/ 	.word	0x00019400


	//   ....[50]....
        /*09e8*/ 	.word	0x00019970


	//   ....[51]....
        /*09ec*/ 	.word	0x000199c0


	//   ....[52]....
        /*09f0*/ 	.word	0x0001c150


	//   ....[53]....
        /*09f4*/ 	.word	0x0001c1b0


	//   ....[54]....
        /*09f8*/ 	.word	0x0001c480


	//   ....[55]....
        /*09fc*/ 	.word	0x0001c4a0


	//   ....[56]....
        /*0a00*/ 	.word	0x0001e940


	//   ....[57]....
        /*0a04*/ 	.word	0x0001edb0


	//   ....[58]....
        /*0a08*/ 	.word	0x0001fd90


	//   ....[59]....
        /*0a0c*/ 	.word	0x0001fea0


	//   ....[60]....
        /*0a10*/ 	.word	0x000203d0


	//   ....[61]....
        /*0a14*/ 	.word	0x00020480


	//   ....[62]....
        /*0a18*/ 	.word	0x00021590


	//   ....[63]....
        /*0a1c*/ 	.word	0x000217c0


	//   ....[64]....
        /*0a20*/ 	.word	0x00021830


	//   ....[65]....
        /*0a24*/ 	.word	0x00021840


	//   ....[66]....
        /*0a28*/ 	.word	0x00022e90


	//   ....[67]....
        /*0a2c*/ 	.word	0x00022ea0


	//   ....[68]....
        /*0a30*/ 	.word	0x00022eb0


	//   ....[69]....
        /*0a34*/ 	.word	0x00022ec0


	//   ....[70]....
        /*0a38*/ 	.word	0x000237a0


	//   ....[71]....
        /*0a3c*/ 	.word	0x000237c0


	//   ....[72]....
        /*0a40*/ 	.word	0x00023910


	//   ....[73]....
        /*0a44*/ 	.word	0x00023930


	//   ....[74]....
        /*0a48*/ 	.word	0x00023a30


	//   ....[75]....
        /*0a4c*/ 	.word	0x00023a50


	//   ....[76]....
        /*0a50*/ 	.word	0x00023b60


	//   ....[77]....
        /*0a54*/ 	.word	0x00023b80


	//   ....[78]....
        /*0a58*/ 	.word	0x000240b0


	//   ....[79]....
        /*0a5c*/ 	.word	0x000240f0


	//   ....[80]....
        /*0a60*/ 	.word	0x000249d0


	//   ....[81]....
        /*0a64*/ 	.word	0x000249e0


	//   ....[82]....
        /*0a68*/ 	.word	0x00025960


	//   ....[83]....
        /*0a6c*/ 	.word	0x00025990


	//   ....[84]....
        /*0a70*/ 	.word	0x00025aa0


	//   ....[85]....
        /*0a74*/ 	.word	0x00025ac0


	//   ....[86]....
        /*0a78*/ 	.word	0x00025bc0


	//   ....[87]....
        /*0a7c*/ 	.word	0x00025be0


	//   ....[88]....
        /*0a80*/ 	.word	0x00025cf0


	//   ....[89]....
        /*0a84*/ 	.word	0x00025d10


	//   ....[90]....
        /*0a88*/ 	.word	0x00025ea0


	//   ....[91]....
        /*0a8c*/ 	.word	0x00026090


	//   ....[92]....
        /*0a90*/ 	.word	0x000260c0


	//   ....[93]....
        /*0a94*/ 	.word	0x000260f0


	//   ....[94]....
        /*0a98*/ 	.word	0x00026120


	//   ....[95]....
        /*0a9c*/ 	.word	0x00026150


	//   ....[96]....
        /*0aa0*/ 	.word	0x00026180


	//   ....[97]....
        /*0aa4*/ 	.word	0x00026310


	//   ....[98]....
        /*0aa8*/ 	.word	0x00026340


	//   ....[99]....
        /*0aac*/ 	.word	0x00026370


	//   ....[100]....
        /*0ab0*/ 	.word	0x000263a0


	//   ....[101]....
        /*0ab4*/ 	.word	0x000263d0


	//   ....[102]....
        /*0ab8*/ 	.word	0x00026400


	//   ....[103]....
        /*0abc*/ 	.word	0x00026490


	//   ....[104]....
        /*0ac0*/ 	.word	0x000264c0


	//   ....[105]....
        /*0ac4*/ 	.word	0x000264d0


	//   ....[106]....
        /*0ac8*/ 	.word	0x00026510


	//   ....[107]....
        /*0acc*/ 	.word	0x00027ca0


	//   ....[108]....
        /*0ad0*/ 	.word	0x0002a2f0


	//   ....[109]....
        /*0ad4*/ 	.word	0x0002a310


	//   ....[110]....
        /*0ad8*/ 	.word	0x0002a3c0


	//   ....[111]....
        /*0adc*/ 	.word	0x0002a3e0


	//   ....[112]....
        /*0ae0*/ 	.word	0x0002a480


	//   ....[113]....
        /*0ae4*/ 	.word	0x0002a4a0


	//   ....[114]....
        /*0ae8*/ 	.word	0x0002a540


	//   ....[115]....
        /*0aec*/ 	.word	0x0002a560


	//   ....[116]....
        /*0af0*/ 	.word	0x0002a600


	//   ....[117]....
        /*0af4*/ 	.word	0x0002a620


	//   ....[118]....
        /*0af8*/ 	.word	0x0002a630


	//   ....[119]....
        /*0afc*/ 	.word	0x0002a6c0


	//   ....[120]....
        /*0b00*/ 	.word	0x0002adf0


	//   ....[121]....
        /*0b04*/ 	.word	0x0002ae20


	//   ....[122]....
        /*0b08*/ 	.word	0x0002ae80


	//   ....[123]....
        /*0b0c*/ 	.word	0x0002aee0


	//   ....[124]....
        /*0b10*/ 	.word	0x0002af20


	//   ....[125]....
        /*0b14*/ 	.word	0x0002af90


	//   ....[126]....
        /*0b18*/ 	.word	0x0002afe0


	//   ....[127]....
        /*0b1c*/ 	.word	0x0002b040


	//   ....[128]....
        /*0b20*/ 	.word	0x0002b090


	//   ....[129]....
        /*0b24*/ 	.word	0x0002b0f0


	//   ....[130]....
        /*0b28*/ 	.word	0x0002b130


	//   ....[131]....
        /*0b2c*/ 	.word	0x0002b1a0


	//   ....[132]....
        /*0b30*/ 	.word	0x0002b1f0


	//   ....[133]....
        /*0b34*/ 	.word	0x0002b240


	//   ....[134]....
        /*0b38*/ 	.word	0x0002b260


	//   ....[135]....
        /*0b3c*/ 	.word	0x0002b2a0


	//   ....[136]....
        /*0b40*/ 	.word	0x0002ba40


	//   ....[137]....
        /*0b44*/ 	.word	0x0002ba80


	//   ....[138]....
        /*0b48*/ 	.word	0x0002ba90


	//   ....[139]....
        /*0b4c*/ 	.word	0x0002baf0


	//   ....[140]....
        /*0b50*/ 	.word	0x0002bb00


	//   ....[141]....
        /*0b54*/ 	.word	0x0002bb60


	//   ....[142]....
        /*0b58*/ 	.word	0x0002bb90


	//   ....[143]....
        /*0b5c*/ 	.word	0x0002bbd0


	//   ....[144]....
        /*0b60*/ 	.word	0x0002bc00


	//   ....[145]....
        /*0b64*/ 	.word	0x0002bc40


	//   ....[146]....
        /*0b68*/ 	.word	0x0002bc70


	//   ....[147]....
        /*0b6c*/ 	.word	0x0002bcb0


	//   ....[148]....
        /*0b70*/ 	.word	0x0002bf30


	//   ....[149]....
        /*0b74*/ 	.word	0x0002bf50


	//   ....[150]....
        /*0b78*/ 	.word	0x0002bf60


	//   ....[151]....
        /*0b7c*/ 	.word	0x0002bff0


	//   ....[152]....
        /*0b80*/ 	.word	0x0002c000


	//   ....[153]....
        /*0b84*/ 	.word	0x0002c090


	//   ....[154]....
        /*0b88*/ 	.word	0x0002c0a0


	//   ....[155]....
        /*0b8c*/ 	.word	0x0002c130


	//   ....[156]....
        /*0b90*/ 	.word	0x0002c140


	//   ....[157]....
        /*0b94*/ 	.word	0x0002c1d0


	//   ....[158]....
        /*0b98*/ 	.word	0x0002c1e0


	//   ....[159]....
        /*0b9c*/ 	.word	0x0002c1f0


	//   ....[160]....
        /*0ba0*/ 	.word	0x0002c7c0


	//   ....[161]....
        /*0ba4*/ 	.word	0x0002c800


	//   ....[162]....
        /*0ba8*/ 	.word	0x0002c840


	//   ....[163]....
        /*0bac*/ 	.word	0x0002c870


	//   ....[164]....
        /*0bb0*/ 	.word	0x0002c900


	//   ....[165]....
        /*0bb4*/ 	.word	0x0002c930


	//   ....[166]....
        /*0bb8*/ 	.word	0x0002c9a0


	//   ....[167]....
        /*0bbc*/ 	.word	0x0002c9d0


	//   ....[168]....
        /*0bc0*/ 	.word	0x0002ca40


	//   ....[169]....
        /*0bc4*/ 	.word	0x0002ca60


	//   ....[170]....
        /*0bc8*/ 	.word	0x0002caa0


	//   ....[171]....
        /*0bcc*/ 	.word	0x0002caf0


	//   ....[172]....
        /*0bd0*/ 	.word	0x0002cf00


	//   ....[173]....
        /*0bd4*/ 	.word	0x0002cf30


	//   ....[174]....
        /*0bd8*/ 	.word	0x0002cfa0


	//   ....[175]....
        /*0bdc*/ 	.word	0x0002cfd0


	//   ....[176]....
        /*0be0*/ 	.word	0x0002d000


	//   ....[177]....
        /*0be4*/ 	.word	0x0002d030


	//   ....[178]....
        /*0be8*/ 	.word	0x0002d060


	//   ....[179]....
        /*0bec*/ 	.word	0x0002d090


	//   ....[180]....
        /*0bf0*/ 	.word	0x0002d230


	//   ....[181]....
        /*0bf4*/ 	.word	0x0002d260


	//   ....[182]....
        /*0bf8*/ 	.word	0x0002d290


	//   ....[183]....
        /*0bfc*/ 	.word	0x0002d2c0


	//   ....[184]....
        /*0c00*/ 	.word	0x0002d2f0


	//   ....[185]....
        /*0c04*/ 	.word	0x0002d320


	//   ....[186]....
        /*0c08*/ 	.word	0x0002d3e0


	//   ....[187]....
        /*0c0c*/ 	.word	0x0002d400


	//   ....[188]....
        /*0c10*/ 	.word	0x0002d420


	//   ....[189]....
        /*0c14*/ 	.word	0x0002d480


	//   ....[190]....
        /*0c18*/ 	.word	0x0002dea0


	//   ....[191]....
        /*0c1c*/ 	.word	0x0002e1e0


	//   ....[192]....
        /*0c20*/ 	.word	0x0002e270


	//   ....[193]....
        /*0c24*/ 	.word	0x0002e310


	//   ....[194]....
        /*0c28*/ 	.word	0x0002e3a0


	//   ....[195]....
        /*0c2c*/ 	.word	0x0002e490


	//   ....[196]....
        /*0c30*/ 	.word	0x0002e520


	//   ....[197]....
        /*0c34*/ 	.word	0x0002e5c0


	//   ....[198]....
        /*0c38*/ 	.word	0x0002e650


	//   ....[199]....
        /*0c3c*/ 	.word	0x0002e740


	//   ....[200]....
        /*0c40*/ 	.word	0x0002e7d0


	//   ....[201]....
        /*0c44*/ 	.word	0x0002e870


	//   ....[202]....
        /*0c48*/ 	.word	0x0002e900


	//   ....[203]....
        /*0c4c*/ 	.word	0x0002e9f0


	//   ....[204]....
        /*0c50*/ 	.word	0x0002ea80


	//   ....[205]....
        /*0c54*/ 	.word	0x0002ead0


	//   ....[206]....
        /*0c58*/ 	.word	0x0002eb20


	//   ....[207]....
        /*0c5c*/ 	.word	0x0002ebc0


	//   ....[208]....
        /*0c60*/ 	.word	0x0002ec50


	//   ....[209]....
        /*0c64*/ 	.word	0x0002eca0


	//   ....[210]....
        /*0c68*/ 	.word	0x0002ecf0


	//   ....[211]....
        /*0c6c*/ 	.word	0x0002ede0


	//   ....[212]....
        /*0c70*/ 	.word	0x0002ee70


	//   ....[213]....
        /*0c74*/ 	.word	0x0002eec0


	//   ....[214]....
        /*0c78*/ 	.word	0x0002ef10


	//   ....[215]....
        /*0c7c*/ 	.word	0x0002efb0


	//   ....[216]....
        /*0c80*/ 	.word	0x0002f040


	//   ....[217]....
        /*0c84*/ 	.word	0x0002f090


	//   ....[218]....
        /*0c88*/ 	.word	0x0002f0e0


	//   ....[219]....
        /*0c8c*/ 	.word	0x0002f480


	//   ....[220]....
        /*0c90*/ 	.word	0x0002f760


	//   ....[221]....
        /*0c94*/ 	.word	0x0002f850


	//   ....[222]....
        /*0c98*/ 	.word	0x0002f8f0


	//   ....[223]....
        /*0c9c*/ 	.word	0x0002f950


	//   ....[224]....
        /*0ca0*/ 	.word	0x0002fa70


	//   ....[225]....
        /*0ca4*/ 	.word	0x0002fad0


	//   ....[226]....
        /*0ca8*/ 	.word	0x0002fbe0


	//   ....[227]....
        /*0cac*/ 	.word	0x0002fc50


	//   ....[228]....
        /*0cb0*/ 	.word	0x0002fd60


	//   ....[229]....
        /*0cb4*/ 	.word	0x0002fdd0


	//   ....[230]....
        /*0cb8*/ 	.word	0x0002fee0


	//   ....[231]....
        /*0cbc*/ 	.word	0x0002ff50


	//   ....[232]....
        /*0cc0*/ 	.word	0x00030030


	//   ....[233]....
        /*0cc4*/ 	.word	0x00030130


	//   ....[234]....
        /*0cc8*/ 	.word	0x000301a0


	//   ....[235]....
        /*0ccc*/ 	.word	0x00030220


	//   ....[236]....
        /*0cd0*/ 	.word	0x000302f0


	//   ....[237]....
        /*0cd4*/ 	.word	0x00030370


	//   ....[238]....
        /*0cd8*/ 	.word	0x00030450


	//   ....[239]....
        /*0cdc*/ 	.word	0x000304d0


	//   ....[240]....
        /*0ce0*/ 	.word	0x000305b0


	//   ....[241]....
        /*0ce4*/ 	.word	0x00030630


	//   ....[242]....
        /*0ce8*/ 	.word	0x00030710


	//   ....[243]....
        /*0cec*/ 	.word	0x00030790


	//   ....[244]....
        /*0cf0*/ 	.word	0x00030870


	//   ....[245]....
        /*0cf4*/ 	.word	0x000308f0


	//   ....[246]....
        /*0cf8*/ 	.word	0x000309c0


	//   ....[247]....
        /*0cfc*/ 	.word	0x00030a40


	//   ....[248]....
        /*0d00*/ 	.word	0x00030b00


	//   ....[249]....
        /*0d04*/ 	.word	0x00030c30


	//   ....[250]....
        /*0d08*/ 	.word	0x00030d00


	//   ....[251]....
        /*0d0c*/ 	.word	0x00030d70


	//   ....[252]....
        /*0d10*/ 	.word	0x00030e40


	//   ....[253]....
        /*0d14*/ 	.word	0x00030ea0


	//   ....[254]....
        /*0d18*/ 	.word	0x00030f70


	//   ....[255]....
        /*0d1c*/ 	.word	0x00030fd0


	//   ....[0]....
        /*0d20*/ 	.word	0x000310a0


	//   ....[1]....
        /*0d24*/ 	.word	0x00031100


	//   ....[2]....
        /*0d28*/ 	.word	0x000311d0


	//   ....[3]....
        /*0d2c*/ 	.word	0x00031230


	//   ....[4]....
        /*0d30*/ 	.word	0x00031310


	//   ....[5]....
        /*0d34*/ 	.word	0x00031400


	//   ....[6]....
        /*0d38*/ 	.word	0x000314a0


	//   ....[7]....
        /*0d3c*/ 	.word	0x00031500


	//   ....[8]....
        /*0d40*/ 	.word	0x00031600


	//   ....[9]....
        /*0d44*/ 	.word	0x00031660


	//   ....[10]....
        /*0d48*/ 	.word	0x00031760


	//   ....[11]....
        /*0d4c*/ 	.word	0x000317c0


	//   ....[12]....
        /*0d50*/ 	.word	0x000318c0


	//   ....[13]....
        /*0d54*/ 	.word	0x00031920


	//   ....[14]....
        /*0d58*/ 	.word	0x00031a20


	//   ....[15]....
        /*0d5c*/ 	.word	0x00031a80


	//   ....[16]....
        /*0d60*/ 	.word	0x00031b50


	//   ....[17]....
        /*0d64*/ 	.word	0x00031c90


	//   ....[18]....
        /*0d68*/ 	.word	0x00031d30


	//   ....[19]....
        /*0d6c*/ 	.word	0x00031e10


	//   ....[20]....
        /*0d70*/ 	.word	0x00031ee0


	//   ....[21]....
        /*0d74*/ 	.word	0x00031f40


	//   ....[22]....
        /*0d78*/ 	.word	0x00032030


	//   ....[23]....
        /*0d7c*/ 	.word	0x00032090


	//   ....[24]....
        /*0d80*/ 	.word	0x00032180


	//   ....[25]....
        /*0d84*/ 	.word	0x000321e0


	//   ....[26]....
        /*0d88*/ 	.word	0x000322d0


	//   ....[27]....
        /*0d8c*/ 	.word	0x00032330


	//   ....[28]....
        /*0d90*/ 	.word	0x00032410


	//   ....[29]....
        /*0d94*/ 	.word	0x000324a0


	//   ....[30]....
        /*0d98*/ 	.word	0x00032540


	//   ....[31]....
        /*0d9c*/ 	.word	0x000326c0


	//   ....[32]....
        /*0da0*/ 	.word	0x00032730


	//   ....[33]....
        /*0da4*/ 	.word	0x000327a0


	//   ....[34]....
        /*0da8*/ 	.word	0x00032810


	//   ....[35]....
        /*0dac*/ 	.word	0x00032880


	//   ....[36]....
        /*0db0*/ 	.word	0x00032900


	//   ....[37]....
        /*0db4*/ 	.word	0x00032980


	//   ....[38]....
        /*0db8*/ 	.word	0x00032a10


	//   ....[39]....
        /*0dbc*/ 	.word	0x00032a80


	//   ....[40]....
        /*0dc0*/ 	.word	0x00032af0


	//   ....[41]....
        /*0dc4*/ 	.word	0x00032b60


	//   ....[42]....
        /*0dc8*/ 	.word	0x00032be0


	//   ....[43]....
        /*0dcc*/ 	.word	0x00032c50


	//   ....[44]....
        /*0dd0*/ 	.word	0x00032ce0


	//   ....[45]....
        /*0dd4*/ 	.word	0x00032d40


	//   ....[46]....
        /*0dd8*/ 	.word	0x00032dd0


	//   ....[47]....
        /*0ddc*/ 	.word	0x00032f00


	//----- nvinfo : EIATTR_REG_RECONFIG
	.align		4
.L_233:
        /*0de0*/ 	.byte	0x01, 0x54
	.zero		2


	//----- nvinfo : EIATTR_SYSCALL_OFFSETS
	.align		4
        /*0de4*/ 	.byte	0x04, 0x46
        /*0de6*/ 	.short	(.L_235 - .L_234)


	//   ....[0]....
.L_234:
        /*0de8*/ 	.word	0x000021c0


	//   ....[1]....
        /*0dec*/ 	.word	0x00002310


	//   ....[2]....
        /*0df0*/ 	.word	0x0000be40


	//   ....[3]....
        /*0df4*/ 	.word	0x0000c170


	//   ....[4]....
        /*0df8*/ 	.word	0x00029950


	//   ....[5]....
        /*0dfc*/ 	.word	0x00029aa0


	//   ....[6]....
        /*0e00*/ 	.word	0x00029b90


	//   ....[7]....
        /*0e04*/ 	.word	0x0002aa80


	//----- nvinfo : EIATTR_MBARRIER_INSTR_OFFSETS
	.align		4
.L_235:
        /*0e08*/ 	.byte	0x04, 0x39
        /*0e0a*/ 	.short	(.L_237 - .L_236)


	//   ....[0]....
.L_236:
        /*0e0c*/ 	.word	0x00000270
        /*0e10*/ 	.word	0x000000ff
        /*0e14*/ 	.word	0x00030800
        /*0e18*/ 	.short	0x0100
        /*0e1a*/ 	.byte	0x08
	.zero		1


	//   ....[1]....
        /*0e1c*/ 	.word	0x00000280
        /*0e20*/ 	.word	0x000000ff
        /*0e24*/ 	.word	0x00030820
        /*0e28*/ 	.short	0x0100
        /*0e2a*/ 	.byte	0x08
	.zero		1


	//   ....[2]....
        /*0e2c*/ 	.word	0x00000370
        /*0e30*/ 	.word	0x000000ff
        /*0e34*/ 	.word	0x00030830
        /*0e38*/ 	.short	0x0100
        /*0e3a*/ 	.byte	0x08
	.zero		1


	//   ....[3]....
        /*0e3c*/ 	.word	0x00000380
        /*0e40*/ 	.word	0x000000ff
        /*0e44*/ 	.word	0x00030840
        /*0e48*/ 	.short	0x0100
        /*0e4a*/ 	.byte	0x08
	.zero		1


	//   ....[4]....
        /*0e4c*/ 	.word	0x00000390
        /*0e50*/ 	.word	0x000000ff
        /*0e54*/ 	.word	0x00030838
        /*0e58*/ 	.short	0x0100
        /*0e5a*/ 	.byte	0x08
	.zero		1


	//   ....[5]....
        /*0e5c*/ 	.word	0x000003a0
        /*0e60*/ 	.word	0x000000ff
        /*0e64*/ 	.word	0x00030848
        /*0e68*/ 	.short	0x0100
        /*0e6a*/ 	.byte	0x08
	.zero		1


	//   ....[6]....
        /*0e6c*/ 	.word	0x000004d0
        /*0e70*/ 	.word	0x000000ff
        /*0e74*/ 	.word	0x00030850
        /*0e78*/ 	.short	0x0100
        /*0e7a*/ 	.byte	0x08
	.zero		1


	//   ....[7]....
        /*0e7c*/ 	.word	0x000004e0
        /*0e80*/ 	.word	0x000000ff
        /*0e84*/ 	.word	0x00030860
        /*0e88*/ 	.short	0x0100
        /*0e8a*/ 	.byte	0x08
	.zero		1


	//   ....[8]....
        /*0e8c*/ 	.word	0x000004f0
        /*0e90*/ 	.word	0x000000ff
        /*0e94*/ 	.word	0x00030858
        /*0e98*/ 	.short	0x0100
        /*0e9a*/ 	.byte	0x08
	.zero		1


	//   ....[9]....
        /*0e9c*/ 	.word	0x00000500
        /*0ea0*/ 	.word	0x000000ff
        /*0ea4*/ 	.word	0x00030868
        /*0ea8*/ 	.short	0x0100
        /*0eaa*/ 	.byte	0x08
	.zero		1


	//   ....[10]....
        /*0eac*/ 	.word	0x000005f0
        /*0eb0*/ 	.word	0x000000ff
        /*0eb4*/ 	.word	0x00030870
        /*0eb8*/ 	.short	0x0100
        /*0eba*/ 	.byte	0x06
	.zero		1


	//   ....[11]....
        /*0ebc*/ 	.word	0x00000600
        /*0ec0*/ 	.word	0x000000ff
        /*0ec4*/ 	.word	0x00030880
        /*0ec8*/ 	.short	0x0100
        /*0eca*/ 	.byte	0x06
	.zero		1


	//   ....[12]....
        /*0ecc*/ 	.word	0x00000610
        /*0ed0*/ 	.word	0x000000ff
        /*0ed4*/ 	.word	0x00030878
        /*0ed8*/ 	.short	0x0100
        /*0eda*/ 	.byte	0x06
	.zero		1


	//   ....[13]....
        /*0edc*/ 	.word	0x00000620
        /*0ee0*/ 	.word	0x000000ff
        /*0ee4*/ 	.word	0x00030888
        /*0ee8*/ 	.short	0x0100
        /*0eea*/ 	.byte	0x06
	.zero		1


	//   ....[14]....
        /*0eec*/ 	.word	0x00000750
        /*0ef0*/ 	.word	0x000000ff
        /*0ef4*/ 	.word	0x00030890
        /*0ef8*/ 	.short	0x0100
        /*0efa*/ 	.byte	0x08
	.zero		1


	//   ....[15]....
        /*0efc*/ 	.word	0x00000760
        /*0f00*/ 	.word	0x000000ff
        /*0f04*/ 	.word	0x000308a0
        /*0f08*/ 	.short	0x0100
        /*0f0a*/ 	.byte	0x08
	.zero		1


	//   ....[16]....
        /*0f0c*/ 	.word	0x00000770
        /*0f10*/ 	.word	0x000000ff
        /*0f14*/ 	.word	0x00030898
        /*0f18*/ 	.short	0x0100
        /*0f1a*/ 	.byte	0x08
	.zero		1


	//   ....[17]....
        /*0f1c*/ 	.word	0x00000780
        /*0f20*/ 	.word	0x000000ff
        /*0f24*/ 	.word	0x000308a8
        /*0f28*/ 	.short	0x0100
        /*0f2a*/ 	.byte	0x08
	.zero		1


	//   ....[18]....
        /*0f2c*/ 	.word	0x000008b0
        /*0f30*/ 	.word	0x000000ff
        /*0f34*/ 	.word	0x000308b0
        /*0f38*/ 	.short	0x0100
        /*0f3a*/ 	.byte	0x08
	.zero		1


	//   ....[19]....
        /*0f3c*/ 	.word	0x000008c0
        /*0f40*/ 	.word	0x000000ff
        /*0f44*/ 	.word	0x000308c0
        /*0f48*/ 	.short	0x0100
        /*0f4a*/ 	.byte	0x08
	.zero		1


	//   ....[20]....
        /*0f4c*/ 	.word	0x000008d0
        /*0f50*/ 	.word	0x000000ff
        /*0f54*/ 	.word	0x000308b8
        /*0f58*/ 	.short	0x0100
        /*0f5a*/ 	.byte	0x08
	.zero		1


	//   ....[21]....
        /*0f5c*/ 	.word	0x000008e0
        /*0f60*/ 	.word	0x000000ff
        /*0f64*/ 	.word	0x000308c8
        /*0f68*/ 	.short	0x0100
        /*0f6a*/ 	.byte	0x08
	.zero		1


	//   ....[22]....
        /*0f6c*/ 	.word	0x00003db0
        /*0f70*/ 	.word	0x00000057
        /*0f74*/ 	.word	0x00030890
        /*0f78*/ 	.short	0x010a
        /*0f7a*/ 	.byte	0x3f
	.zero		1


	//   ....[23]....
        /*0f7c*/ 	.word	0x00007360
        /*0f80*/ 	.word	0x00000057
        /*0f84*/ 	.word	0x00030890
        /*0f88*/ 	.short	0x010a
        /*0f8a*/ 	.byte	0x3f
	.zero		1


	//   ....[24]....
        /*0f8c*/ 	.word	0x0000a2c0
        /*0f90*/ 	.word	0x00000057
        /*0f94*/ 	.word	0x00030890
        /*0f98*/ 	.short	0x010a
        /*0f9a*/ 	.byte	0x3f
	.zero		1


	//   ....[25]....
        /*0f9c*/ 	.word	0x0000aa60
        /*0fa0*/ 	.word	0x0000000b
        /*0fa4*/ 	.word	0x00000000
        /*0fa8*/ 	.short	0x0101
        /*0faa*/ 	.byte	0x3f
	.zero		1


	//   ....[26]....
        /*0fac*/ 	.word	0x0000aaa0
        /*0fb0*/ 	.word	0x00000057
        /*0fb4*/ 	.word	0x000308b0
        /*0fb8*/ 	.short	0x010a
        /*0fba*/ 	.byte	0x3f
	.zero		1


	//   ....[27]....
        /*0fbc*/ 	.word	0x0000b190
        /*0fc0*/ 	.word	0x00000057
        /*0fc4*/ 	.word	0x00000000
        /*0fc8*/ 	.short	0x0101
        /*0fca*/ 	.byte	0x3f
	.zero		1


	//   ....[28]....
        /*0fcc*/ 	.word	0x0000bed0
        /*0fd0*/ 	.word	0x00000002
        /*0fd4*/ 	.word	0x00030800
        /*0fd8*/ 	.short	0x010a
        /*0fda*/ 	.byte	0x3f
	.zero		1


	//   ....[29]....
        /*0fdc*/ 	.word	0x0000bf20
        /*0fe0*/ 	.word	0x00000002
        /*0fe4*/ 	.word	0x00030800
        /*0fe8*/ 	.short	0x010a
        /*0fea*/ 	.byte	0x3f
	.zero		1


	//   ....[30]....
        /*0fec*/ 	.word	0x0000d550
        /*0ff0*/ 	.word	0x00000002
        /*0ff4*/ 	.word	0x00030800
        /*0ff8*/ 	.short	0x010a
        /*0ffa*/ 	.byte	0x3f
	.zero		1


	//   ....[31]....
        /*0ffc*/ 	.word	0x000106f0
        /*1000*/ 	.word	0x00000002
        /*1004*/ 	.word	0x00030800
        /*1008*/ 	.short	0x010a
        /*100a*/ 	.byte	0x3f
	.zero		1


	//   ....[32]....
        /*100c*/ 	.word	0x000131a0
        /*1010*/ 	.word	0x0000000f
        /*1014*/ 	.word	0x00030830
        /*1018*/ 	.short	0x010a
        /*101a*/ 	.byte	0x3f
	.zero		1


	//   ....[33]....
        /*101c*/ 	.word	0x000131e0
        /*1020*/ 	.word	0x0000000f
        /*1024*/ 	.word	0x00030830
        /*1028*/ 	.short	0x010a
        /*102a*/ 	.byte	0x3f
	.zero		1


	//   ....[34]....
        /*102c*/ 	.word	0x00013e10
        /*1030*/ 	.word	0x0000000f
        /*1034*/ 	.word	0x00000000
        /*1038*/ 	.short	0x0101
        /*103a*/ 	.byte	0x3f
	.zero		1


	//   ....[35]....
        /*103c*/ 	.word	0x00016790
        /*1040*/ 	.word	0x00000005
        /*1044*/ 	.word	0x00030830
        /*1048*/ 	.short	0x010a
        /*104a*/ 	.byte	0x3f
	.zero		1


	//   ....[36]....
        /*104c*/ 	.word	0x00016810
        /*1050*/ 	.word	0x00000005
        /*1054*/ 	.word	0x00030830
        /*1058*/ 	.short	0x010a
        /*105a*/ 	.byte	0x3f
	.zero		1


	//   ....[37]....
        /*105c*/ 	.word	0x00017710
        /*1060*/ 	.word	0x0000000d
        /*1064*/ 	.word	0x00030850
        /*1068*/ 	.short	0x010a
        /*106a*/ 	.byte	0x3f
	.zero		1


	//   ....[38]....
        /*106c*/ 	.word	0x00017760
        /*1070*/ 	.word	0x0000000d
        /*1074*/ 	.word	0x00030850
        /*1078*/ 	.short	0x010a
        /*107a*/ 	.byte	0x3f
	.zero		1


	//   ....[39]....
        /*107c*/ 	.word	0x00017cc0
        /*1080*/ 	.word	0x00000005
        /*1084*/ 	.word	0x00000000
        /*1088*/ 	.short	0x0101
        /*108a*/ 	.byte	0x3f
	.zero		1


	//   ....[40]....
        /*108c*/ 	.word	0x0001a250
        /*1090*/ 	.word	0x0000000d
        /*1094*/ 	.word	0x00000000
        /*1098*/ 	.short	0x0101
        /*109a*/ 	.byte	0x3f
	.zero		1


	//   ....[41]....
        /*109c*/ 	.word	0x0001a800
        /*10a0*/ 	.word	0x00000000
        /*10a4*/ 	.word	0x00030830
        /*10a8*/ 	.short	0x010a
        /*10aa*/ 	.byte	0x3f
	.zero		1


	//   ....[42]....
        /*10ac*/ 	.word	0x0001a880
        /*10b0*/ 	.word	0x00000000
        /*10b4*/ 	.word	0x00030830
        /*10b8*/ 	.short	0x010a
        /*10ba*/ 	.byte	0x3f
	.zero		1


	//   ....[43]....
        /*10bc*/ 	.word	0x0001b780
        /*10c0*/ 	.word	0x00000014
        /*10c4*/ 	.word	0x00030850
        /*10c8*/ 	.short	0x010a
        /*10ca*/ 	.byte	0x3f
	.zero		1


	//   ....[44]....
        /*10cc*/ 	.word	0x0001b7d0
        /*10d0*/ 	.word	0x00000014
        /*10d4*/ 	.word	0x00030850
        /*10d8*/ 	.short	0x010a
        /*10da*/ 	.byte	0x3f
	.zero		1


	//   ....[45]....
        /*10dc*/ 	.word	0x0001bbd0
        /*10e0*/ 	.word	0x00000000
        /*10e4*/ 	.word	0x00000000
        /*10e8*/ 	.short	0x0101
        /*10ea*/ 	.byte	0x3f
	.zero		1


	//   ....[46]....
        /*10ec*/ 	.word	0x0001cf00
        /*10f0*/ 	.word	0x00000014
        /*10f4*/ 	.word	0x00000000
        /*10f8*/ 	.short	0x0101
        /*10fa*/ 	.byte	0x3f
	.zero		1


	//   ....[47]....
        /*10fc*/ 	.word	0x0001d1d0
        /*1100*/ 	.word	0x00000000
        /*1104*/ 	.word	0x00030830
        /*1108*/ 	.short	0x010a
        /*110a*/ 	.byte	0x3f
	.zero		1


	//   ....[48]....
        /*110c*/ 	.word	0x0001d250
        /*1110*/ 	.word	0x00000000
        /*1114*/ 	.word	0x00030830
        /*1118*/ 	.short	0x010a
        /*111a*/ 	.byte	0x3f
	.zero		1


	//   ....[49]....
        /*111c*/ 	.word	0x0001e150
        /*1120*/ 	.word	0x00000014
        /*1124*/ 	.word	0x00030850
        /*1128*/ 	.short	0x010a
        /*112a*/ 	.byte	0x3f
	.zero		1


	//   ....[50]....
        /*112c*/ 	.word	0x0001e1a0
        /*1130*/ 	.word	0x00000014
        /*1134*/ 	.word	0x00030850
        /*1138*/ 	.short	0x010a
        /*113a*/ 	.byte	0x3f
	.zero		1


	//   ....[51]....
        /*113c*/ 	.word	0x0001e720
        /*1140*/ 	.word	0x00000000
        /*1144*/ 	.word	0x00000000
        /*1148*/ 	.short	0x0101
        /*114a*/ 	.byte	0x3f
	.zero		1


	//   ....[52]....
        /*114c*/ 	.word	0x00020c80
        /*1150*/ 	.word	0x00000014
        /*1154*/ 	.word	0x00000000
        /*1158*/ 	.short	0x0101
        /*115a*/ 	.byte	0x3f
	.zero		1


	//   ....[53]....
        /*115c*/ 	.word	0x00021490
        /*1160*/ 	.word	0x00000006
        /*1164*/ 	.word	0x00030850
        /*1168*/ 	.short	0x010a
        /*116a*/ 	.byte	0x3f
	.zero		1


	//   ....[54]....
        /*116c*/ 	.word	0x00021530
        /*1170*/ 	.word	0x00000006
        /*1174*/ 	.word	0x00030850
        /*1178*/ 	.short	0x010a
        /*117a*/ 	.byte	0x3f
	.zero		1


	//   ....[55]....
        /*117c*/ 	.word	0x00021a40
        /*1180*/ 	.word	0x00000003
        /*1184*/ 	.word	0x00000000
        /*1188*/ 	.short	0x0101
        /*118a*/ 	.byte	0x3f
	.zero		1


	//   ....[56]....
        /*118c*/ 	.word	0x000237d0
        /*1190*/ 	.word	0x00000000
        /*1194*/ 	.word	0x00000000
        /*1198*/ 	.short	0x0101
        /*119a*/ 	.byte	0x3f
	.zero		1


	//   ....[57]....
        /*119c*/ 	.word	0x00024090
        /*11a0*/ 	.word	0x00000006
        /*11a4*/ 	.word	0x00000000
        /*11a8*/ 	.short	0x0101
        /*11aa*/ 	.byte	0x3f
	.zero		1


	//   ....[58]....
        /*11ac*/ 	.word	0x00027d80
        /*11b0*/ 	.word	0x00000011
        /*11b4*/ 	.word	0x00030820
        /*11b8*/ 	.short	0x010a
        /*11ba*/ 	.byte	0x3f
	.zero		1


	//   ....[59]....
        /*11bc*/ 	.word	0x00027e10
        /*11c0*/ 	.word	0x0000000c
        /*11c4*/ 	.word	0x000308a0
        /*11c8*/ 	.short	0x010a
        /*11ca*/ 	.byte	0x3f
	.zero		1


	//   ....[60]....
        /*11cc*/ 	.word	0x00028260
        /*11d0*/ 	.word	0x0000000c
        /*11d4*/ 	.word	0x000308c0
        /*11d8*/ 	.short	0x010a
        /*11da*/ 	.byte	0x3f
	.zero		1


	//   ....[61]....
        /*11dc*/ 	.word	0x00028770
        /*11e0*/ 	.word	0x00000007
        /*11e4*/ 	.word	0x000308a0
        /*11e8*/ 	.short	0x010a
        /*11ea*/ 	.byte	0x3f
	.zero		1


	//   ....[62]....
        /*11ec*/ 	.word	0x00028bb0
        /*11f0*/ 	.word	0x00000007
        /*11f4*/ 	.word	0x000308c0
        /*11f8*/ 	.short	0x010a
        /*11fa*/ 	.byte	0x3f
	.zero		1


	//   ....[63]....
        /*11fc*/ 	.word	0x0002a0f0
        /*1200*/ 	.word	0x00000007
        /*1204*/ 	.word	0x00030840
        /*1208*/ 	.short	0x010a
        /*120a*/ 	.byte	0x3f
	.zero		1


	//   ....[64]....
        /*120c*/ 	.word	0x0002a780
        /*1210*/ 	.word	0x00000007
        /*1214*/ 	.word	0x00030830
        /*1218*/ 	.short	0x0107
        /*121a*/ 	.byte	0x3f
	.zero		1


	//   ....[65]....
        /*121c*/ 	.word	0x0002a830
        /*1220*/ 	.word	0x00000007
        /*1224*/ 	.word	0x00030830
        /*1228*/ 	.short	0x0101
        /*122a*/ 	.byte	0x3f
	.zero		1


	//   ....[66]....
        /*122c*/ 	.word	0x0002b3b0
        /*1230*/ 	.word	0x00000011
        /*1234*/ 	.word	0x00030800
        /*1238*/ 	.short	0x0107
        /*123a*/ 	.byte	0x3f
	.zero		1


	//   ....[67]....
        /*123c*/ 	.word	0x0002b4c0
        /*1240*/ 	.word	0x00000011
        /*1244*/ 	.word	0x00030800
        /*1248*/ 	.short	0x0101
        /*124a*/ 	.byte	0x3f
	.zero		1


	//   ....[68]....
        /*124c*/ 	.word	0x0002b4e0
        /*1250*/ 	.word	0x00000011
        /*1254*/ 	.word	0x00030820
        /*1258*/ 	.short	0x010a
        /*125a*/ 	.byte	0x3f
	.zero		1


	//   ....[69]....
        /*125c*/ 	.word	0x0002b8a0
        /*1260*/ 	.word	0x00000007
        /*1264*/ 	.word	0x00030840
        /*1268*/ 	.short	0x010a
        /*126a*/ 	.byte	0x3f
	.zero		1


	//   ....[70]....
        /*126c*/ 	.word	0x0002bd60
        /*1270*/ 	.word	0x00000007
        /*1274*/ 	.word	0x00030830
        /*1278*/ 	.short	0x0107
        /*127a*/ 	.byte	0x3f
	.zero		1


	//   ....[71]....
        /*127c*/ 	.word	0x0002be10
        /*1280*/ 	.word	0x00000007
        /*1284*/ 	.word	0x00030830
        /*1288*/ 	.short	0x0101
        /*128a*/ 	.byte	0x3f
	.zero		1


	//   ....[72]....
        /*128c*/ 	.word	0x0002be70
        /*1290*/ 	.word	0x00000006
        /*1294*/ 	.word	0x00030860
        /*1298*/ 	.short	0x010a
        /*129a*/ 	.byte	0x3f
	.zero		1


	//   ....[73]....
        /*129c*/ 	.word	0x0002c3e0
        /*12a0*/ 	.word	0x00000006
        /*12a4*/ 	.word	0x00030850
        /*12a8*/ 	.short	0x0107
        /*12aa*/ 	.byte	0x3f
	.zero		1


	//   ....[74]....
        /*12ac*/ 	.word	0x0002c500
        /*12b0*/ 	.word	0x00000006
        /*12b4*/ 	.word	0x00030850
        /*12b8*/ 	.short	0x0101
        /*12ba*/ 	.byte	0x3f
	.zero		1


	//   ....[75]....
        /*12bc*/ 	.word	0x0002c710
        /*12c0*/ 	.word	0x00000000
        /*12c4*/ 	.word	0x00030860
        /*12c8*/ 	.short	0x010a
        /*12ca*/ 	.byte	0x3f
	.zero		1


	//   ....[76]....
        /*12cc*/ 	.word	0x0002cc20
        /*12d0*/ 	.word	0x00000000
        /*12d4*/ 	.word	0x00030850
        /*12d8*/ 	.short	0x0107
        /*12da*/ 	.byte	0x3f
	.zero		1


	//   ....[77]....
        /*12dc*/ 	.word	0x0002cce0
        /*12e0*/ 	.word	0x00000000
        /*12e4*/ 	.word	0x00030850
        /*12e8*/ 	.short	0x0101
        /*12ea*/ 	.byte	0x3f
	.zero		1


	//   ....[78]....
        /*12ec*/ 	.word	0x0002de20
        /*12f0*/ 	.word	0x00000005
        /*12f4*/ 	.word	0x00030820
        /*12f8*/ 	.short	0x010a
        /*12fa*/ 	.byte	0x3f
	.zero		1


	//   ....[79]....
        /*12fc*/ 	.word	0x0002dfb0
        /*1300*/ 	.word	0x00000003
        /*1304*/ 	.word	0x00030840
        /*1308*/ 	.short	0x010a
        /*130a*/ 	.byte	0x3f
	.zero		1


	//   ....[80]....
        /*130c*/ 	.word	0x0002e050
        /*1310*/ 	.word	0x00000017
        /*1314*/ 	.word	0x00030840
        /*1318*/ 	.short	0x010a
        /*131a*/ 	.byte	0x3f
	.zero		1


	//   ....[81]....
        /*131c*/ 	.word	0x0002e090
        /*1320*/ 	.word	0x00000003
        /*1324*/ 	.word	0x00030860
        /*1328*/ 	.short	0x010a
        /*132a*/ 	.byte	0x3f
	.zero		1


	//   ....[82]....
        /*132c*/ 	.word	0x0002e0d0
        /*1330*/ 	.word	0x00000017
        /*1334*/ 	.word	0x00030860
        /*1338*/ 	.short	0x010a
        /*133a*/ 	.byte	0x3f
	.zero		1


	//   ....[83]....
        /*133c*/ 	.word	0x0002e130
        /*1340*/ 	.word	0x00000057
        /*1344*/ 	.word	0x00030890
        /*1348*/ 	.short	0x010a
        /*134a*/ 	.byte	0x3f
	.zero		1


	//   ....[84]....
        /*134c*/ 	.word	0x0002e3e0
        /*1350*/ 	.word	0x00000057
        /*1354*/ 	.word	0x00030890
        /*1358*/ 	.short	0x010a
        /*135a*/ 	.byte	0x3f
	.zero		1


	//   ....[85]....
        /*135c*/ 	.word	0x0002e690
        /*1360*/ 	.word	0x00000057
        /*1364*/ 	.word	0x00030890
        /*1368*/ 	.short	0x010a
        /*136a*/ 	.byte	0x3f
	.zero		1


	//   ....[86]....
        /*136c*/ 	.word	0x0002e940
        /*1370*/ 	.word	0x00000057
        /*1374*/ 	.word	0x000308b0
        /*1378*/ 	.short	0x010a
        /*137a*/ 	.byte	0x3f
	.zero		1


	//   ....[87]....
        /*137c*/ 	.word	0x0002ed30
        /*1380*/ 	.word	0x00000002
        /*1384*/ 	.word	0x00030800
        /*1388*/ 	.short	0x010a
        /*138a*/ 	.byte	0x3f
	.zero		1


	//   ....[88]....
        /*138c*/ 	.word	0x0002f120
        /*1390*/ 	.word	0x00000002
        /*1394*/ 	.word	0x00030800
        /*1398*/ 	.short	0x010a
        /*139a*/ 	.byte	0x3f
	.zero		1


	//   ....[89]....
        /*139c*/ 	.word	0x0002f170
        /*13a0*/ 	.word	0x0000000f
        /*13a4*/ 	.word	0x00030830
        /*13a8*/ 	.short	0x010a
        /*13aa*/ 	.byte	0x3f
	.zero		1


	//   ....[90]....
        /*13ac*/ 	.word	0x0002f1c0
        /*13b0*/ 	.word	0x00000005
        /*13b4*/ 	.word	0x00030830
        /*13b8*/ 	.short	0x010a
        /*13ba*/ 	.byte	0x3f
	.zero		1


	//   ....[91]....
        /*13bc*/ 	.word	0x0002f210
        /*13c0*/ 	.word	0x0000000d
        /*13c4*/ 	.word	0x00030850
        /*13c8*/ 	.short	0x010a
        /*13ca*/ 	.byte	0x3f
	.zero		1


	//   ....[92]....
        /*13cc*/ 	.word	0x0002f260
        /*13d0*/ 	.word	0x00000000
        /*13d4*/ 	.word	0x00030830
        /*13d8*/ 	.short	0x010a
        /*13da*/ 	.byte	0x3f
	.zero		1


	//   ....[93]....
        /*13dc*/ 	.word	0x0002f2b0
        /*13e0*/ 	.word	0x00000014
        /*13e4*/ 	.word	0x00030850
        /*13e8*/ 	.short	0x010a
        /*13ea*/ 	.byte	0x3f
	.zero		1


	//   ....[94]....
        /*13ec*/ 	.word	0x0002f300
        /*13f0*/ 	.word	0x00000000
        /*13f4*/ 	.word	0x00030830
        /*13f8*/ 	.short	0x010a
        /*13fa*/ 	.byte	0x3f
	.zero		1


	//   ....[95]....
        /*13fc*/ 	.word	0x0002f350
        /*1400*/ 	.word	0x00000014
        /*1404*/ 	.word	0x00030850
        /*1408*/ 	.short	0x010a
        /*140a*/ 	.byte	0x3f
	.zero		1


	//   ....[96]....
        /*140c*/ 	.word	0x0002f3a0
        /*1410*/ 	.word	0x00000006
        /*1414*/ 	.word	0x00030850
        /*1418*/ 	.short	0x010a
        /*141a*/ 	.byte	0x3f
	.zero		1


	//   ....[97]....
        /*141c*/ 	.word	0x0002f540
        /*1420*/ 	.word	0x00000011
        /*1424*/ 	.word	0x00030820
        /*1428*/ 	.short	0x010a
        /*142a*/ 	.byte	0x3f
	.zero		1


	//   ....[98]....
        /*142c*/ 	.word	0x0002f590
        /*1430*/ 	.word	0x0000000c
        /*1434*/ 	.word	0x000308a0
        /*1438*/ 	.short	0x010a
        /*143a*/ 	.byte	0x3f
	.zero		1


	//   ....[99]....
        /*143c*/ 	.word	0x0002f5e0
        /*1440*/ 	.word	0x0000000c
        /*1444*/ 	.word	0x000308c0
        /*1448*/ 	.short	0x010a
        /*144a*/ 	.byte	0x3f
	.zero		1


	//   ....[100]....
        /*144c*/ 	.word	0x0002f630
        /*1450*/ 	.word	0x00000007
        /*1454*/ 	.word	0x000308a0
        /*1458*/ 	.short	0x010a
        /*145a*/ 	.byte	0x3f
	.zero		1


	//   ....[101]....
        /*145c*/ 	.word	0x0002f680
        /*1460*/ 	.word	0x00000007
        /*1464*/ 	.word	0x000308c0
        /*1468*/ 	.short	0x010a
        /*146a*/ 	.byte	0x3f
	.zero		1


	//   ....[102]....
        /*146c*/ 	.word	0x0002f7a0
        /*1470*/ 	.word	0x00000007
        /*1474*/ 	.word	0x00030840
        /*1478*/ 	.short	0x010a
        /*147a*/ 	.byte	0x3f
	.zero		1


	//   ....[103]....
        /*147c*/ 	.word	0x00030b30
        /*1480*/ 	.word	0x00000011
        /*1484*/ 	.word	0x00030820
        /*1488*/ 	.short	0x010a
        /*148a*/ 	.byte	0x3f
	.zero		1


	//   ....[104]....
        /*148c*/ 	.word	0x00030b80
        /*1490*/ 	.word	0x00000007
        /*1494*/ 	.word	0x00030840
        /*1498*/ 	.short	0x010a
        /*149a*/ 	.byte	0x3f
	.zero		1


	//   ....[105]....
        /*149c*/ 	.word	0x00031350
        /*14a0*/ 	.word	0x00000006
        /*14a4*/ 	.word	0x00030860
        /*14a8*/ 	.short	0x010a
        /*14aa*/ 	.byte	0x3f
	.zero		1


	//   ....[106]....
        /*14ac*/ 	.word	0x00031be0
        /*14b0*/ 	.word	0x00000000
        /*14b4*/ 	.word	0x00030860
        /*14b8*/ 	.short	0x010a
        /*14ba*/ 	.byte	0x3f
	.zero		1


	//   ....[107]....
        /*14bc*/ 	.word	0x00032e20
        /*14c0*/ 	.word	0x00000005
        /*14c4*/ 	.word	0x00030820
        /*14c8*/ 	.short	0x010a
        /*14ca*/ 	.byte	0x3f
	.zero		1


	//   ....[108]....
        /*14cc*/ 	.word	0x00032fc0
        /*14d0*/ 	.word	0x00000003
        /*14d4*/ 	.word	0x00030840
        /*14d8*/ 	.short	0x010a
        /*14da*/ 	.byte	0x3f
	.zero		1


	//   ....[109]....
        /*14dc*/ 	.word	0x00033010
        /*14e0*/ 	.word	0x00000017
        /*14e4*/ 	.word	0x00030840
        /*14e8*/ 	.short	0x010a
        /*14ea*/ 	.byte	0x3f
	.zero		1


	//   ....[110]....
        /*14ec*/ 	.word	0x00033060
        /*14f0*/ 	.word	0x00000003
        /*14f4*/ 	.word	0x00030860
        /*14f8*/ 	.short	0x010a
        /*14fa*/ 	.byte	0x3f
	.zero		1


	//----- nvinfo : EIATTR_NUM_MBARRIERS
	.align		4
.L_237:
        /*14fc*/ 	.byte	0x03, 0x38
        /*14fe*/ 	.short	0x0016


	//----- nvinfo : EIATTR_EXIT_INSTR_OFFSETS
	.align		4
        /*1500*/ 	.byte	0x04, 0x1c
        /*1502*/ 	.short	(.L_239 - .L_238)


	//   ....[0]....
.L_238:
        /*1504*/ 	.word	0x0002e120


	//----- nvinfo : EIATTR_MAX_THREADS
	.align		4
.L_239:
        /*1508*/ 	.byte	0x04, 0x05
        /*150a*/ 	.short	(.L_241 - .L_240)
.L_240:
        /*150c*/ 	.word	0x00000180
        /*1510*/ 	.word	0x00000001
        /*1514*/ 	.word	0x00000001


	//----- nvinfo : EIATTR_CRS_STACK_SIZE
	.align		4
.L_241:
        /*1518*/ 	.byte	0x04, 0x1e
        /*151a*/ 	.short	(.L_243 - .L_242)
.L_242:
        /*151c*/ 	.word	0x00000000


	//----- nvinfo : EIATTR_CBANK_PARAM_SIZE
	.align		4
.L_243:
        /*1520*/ 	.byte	0x03, 0x19
        /*1522*/ 	.short	0x0af0


	//----- nvinfo : EIATTR_PARAM_CBANK
	.align		4
        /*1524*/ 	.byte	0x04, 0x0a
        /*1526*/ 	.short	(.L_245 - .L_244)
	.align		4
.L_244:
        /*1528*/ 	.word	index@(.nv.constant0._ZN7cutlass13device_kernelIN5flash11enable_sm90INS1_16FlashAttnFwdSm90INS1_25CollectiveMainloopFwdSm90ILi2EN4cute5tupleIJNS5_1CILi1EEES8_S8_EEENS6_IJNS7_ILi128EEENS7_ILi96EEENS7_ILi192EEEEEELi192ENS_6half_tEfNS_4arch4Sm90ELb0ELb1ELb1ELb1ELb1ELb1ELb0ELb1ELb1ELb1ELb1ELb0EEENS1_21CollectiveEpilogueFwdINS6_IJSA_SC_SB_EEES9_SE_SG_Li256ELb1ELb1ELb1ELb0EEENS1_36VarlenDynamicPersistentTileSchedulerILi128ELi96ELi256ELi128ELb1ELb1ELb1ELb1ELb0ELb1EEEEEEEEEvNT_6ParamsE)
        /*152c*/ 	.short	0x0210
        /*152e*/ 	.short	0x0af0


	//----- nvinfo : EIATTR_SW_WAR
	.align		4
.L_245:
        /*1530*/ 	.byte	0x04, 0x36
        /*1532*/ 	.short	(.L_247 - .L_246)
.L_246:
        /*1534*/ 	.word	0x00000008
.L_247:


//--------------------- .nv.info._ZN7cutlass13device_kernelIN5flash11enable_sm90INS1_16FlashAttnFwdSm90INS1_25CollectiveMainloopFwdSm90ILi2EN4cute5tupleIJNS5_1CILi1EEES8_S8_EEENS6_IJNS7_ILi128EEENS7_ILi96EEENS7_ILi192EEEEEELi192ENS_6half_tEfNS_4arch4Sm90ELb1ELb0ELb1ELb0ELb1ELb0ELb0ELb1ELb1ELb1ELb1ELb0EEENS1_21CollectiveEpilogueFwdINS6_IJSA_SC_SB_EEES9_SE_SG_Li256ELb0ELb1ELb1ELb0EEENS1_19SingleTileSchedulerILb0ELb1ELb1ELi128EEEEEEEEEvNT_6ParamsE --------------------------
	.section	.nv.info._ZN7cutlass13device_kernelIN5flash11enable_sm90INS1_16FlashAttnFwdSm90INS1_25CollectiveMainloopFwdSm90ILi2EN4cute5tupleIJNS5_1CILi1EEES8_S8_EEENS6_IJNS7_ILi128EEENS7_ILi96EEENS7_ILi192EEEEEELi192ENS_6half_tEfNS_4arch4Sm90ELb1ELb0ELb1ELb0ELb1ELb0ELb0ELb1ELb1ELb1ELb1ELb0EEENS1_21CollectiveEpilogueFwdINS6_IJSA_SC_SB_EEES9_SE_SG_Li256ELb0ELb1ELb1ELb0EEENS1_19SingleTileSchedulerILb0ELb1ELb1ELi128EEEEEEEEEvNT_6ParamsE,"",@"SHT_CUDA_INFO"
	.sectionflags	@""
	.align	4


	//----- nvinfo : EIATTR_CUDA_API_VERSION
	.align		4
        /*0000*/ 	.byte	0x04, 0x37
        /*0002*/ 	.short	(.L_249 - .L_248)
.L_248:
        /*0004*/ 	.word	0x00000082


	//----- nvinfo : EIATTR_KPARAM_INFO
	.align		4
.L_249:
        /*0008*/ 	.byte	0x04, 0x17
        /*000a*/ 	.short	(.L_251 - .L_250)
.L_250:
        /*000c*/ 	.word	0x00000000
        /*0010*/ 	.short	0x0000
        /*0012*/ 	.short	0x0070
        /*0014*/ 	.byte	0x00, 0xf0, 0x01, 0x28


	//----- nvinfo : EIATTR_SPARSE_MMA_MASK
	.align		4
.L_251:
        /*0018*/ 	.byte	0x03, 0x50
        /*001a*/ 	.short	0x0000


	//----- nvinfo : EIATTR_MAXREG_COUNT
	.align		4
        /*001c*/ 	.byte	0x03, 0x1b
        /*001e*/ 	.short	0x00a8


	//----- nvinfo : EIATTR_NUM_BARRIERS
	.align		4
        /*0020*/ 	.byte	0x02, 0x4c
        /*0022*/ 	.byte	0x09
	.zero		1


	//----- nvinfo : EIATTR_EXTERNS
	.align		4
        /*0024*/ 	.byte	0x04, 0x0f
        /*0026*/ 	.short	(.L_253 - .L_252)


	//   ....[0]....
	.align		4
.L_252:
        /*0028*/ 	.word	index@(__assertfail)


	//----- nvinfo : EIATTR_ANNOTATIONS
	.align		4
.L_253:
        /*002c*/ 	.byte	0x04, 0x55
        /*002e*/ 	.short	(.L_255 - .L_254)


	//   ....[0]....
.L_254:
        /*0030*/ 	.word	0x00000001
        /*0034*/ 	.byte	0xb0, 0x08, 0x00, 0x00, 0x01, 0x00, 0x00, 0x00, 0xd0, 0x14, 0x00, 0x00, 0x01, 0x00, 0x00, 0x00
        /*0044*/ 	.byte	0x40, 0xcc, 0x00, 0x00, 0x01, 0x00, 0x00, 0x00, 0x70, 0xcd, 0x00, 0x00, 0x01, 0x00, 0x00, 0x00
        /*0054*/ 	.byte	0x70, 0xe2, 0x00, 0x00, 0x01, 0x00, 0x00, 0x00, 0xc0, 0xf9, 0x00, 0x00


	//----- nvinfo : EIATTR_MERCURY_ISA_VERSION
	.align		4
.L_255:
        /*0060*/ 	.byte	0x03, 0x5f
        /*0062*/ 	.short	0x0101


	//----- nvinfo : EIATTR_INT_WARP_WIDE_INSTR_OFFSETS
	.align		4
        /*0064*/ 	.byte	0x04, 0x31
        /*0066*/ 	.short	(.L_257 - .L_256)


	//   ....[0]....
.L_256:
        /*0068*/ 	.word	0x000000c0


	//   ....[1]....
        /*006c*/ 	.word	0x000000d0


	//   ....[2]....
        /*0070*/ 	.word	0x00000170


	//----- nvinfo : EIATTR_COOP_GROUP_MASK_REGIDS
	.align		4
.L_257:
        /*0074*/ 	.byte	0x04, 0x29
        /*0076*/ 	.short	(.L_259 - .L_258)


	//   ....[0]....
.L_258:
        /*0078*/ 	.word	0xffffffff


	//   ....[1]....
        /*007c*/ 	.word	0xffffffff


	//   ....[2]....
        /*0080*/ 	.word	0xffffffff


	//   ....[3]....
        /*0084*/ 	.word	0xffffffff


	//   ....[4]....
        /*0088*/ 	.word	0xffffffff


	//   ....[5]....
        /*008c*/ 	.word	0xffffffff


	//   ....[6]....
        /*0090*/ 	.word	0xffffffff


	//   ....[7]....
        /*0094*/ 	.word	0xffffffff


	//   ....[8]....
        /*0098*/ 	.word	0xffffffff


	//   ....[9]....
        /*009c*/ 	.word	0xffffffff


	//   ....[10]....
        /*00a0*/ 	.word	0xffffffff


	//   ....[11]....
        /*00a4*/ 	.word	0xffffffff


	//   ....[12]....
        /*00a8*/ 	.word	0xffffffff


	//   ....[13]....
        /*00ac*/ 	.word	0xffffffff


	//   ....[14]....
        /*00b0*/ 	.word	0xffffffff


	//   ....[15]....
        /*00b4*/ 	.word	0xffffffff


	//   ....[16]....
        /*00b8*/ 	.word	0xffffffff


	//   ....[17]....
        /*00bc*/ 	.word	0xffffffff


	//   ....[18]....
        /*00c0*/ 	.word	0xffffffff


	//   ....[19]....
        /*00c4*/ 	.word	0xffffffff


	//   ....[20]....
        /*00c8*/ 	.word	0xffffffff


	//   ....[21]....
        /*00cc*/ 	.word	0xffffffff


	//   ....[22]....
        /*00d0*/ 	.word	0xffffffff


	//   ....[23]....
        /*00d4*/ 	.word	0xffffffff


	//   ....[24]....
        /*00d8*/ 	.word	0xffffffff


	//   ....[25]....
        /*00dc*/ 	.word	0xffffffff


	//   ....[26]....
        /*00e0*/ 	.word	0xffffffff


	//   ....[27]....
        /*00e4*/ 	.word	0xffffffff


	//   ....[28]....
        /*00e8*/ 	.word	0xffffffff


	//   ....[29]....
        /*00ec*/ 	.word	0xffffffff


	//   ....[30]....
        /*00f0*/ 	.word	0xffffffff


	//   ....[31]....
        /*00f4*/ 	.word	0xffffffff


	//   ....[32]....
        /*00f8*/ 	.word	0xffffffff


	//   ....[33]....
        /*00fc*/ 	.word	0xffffffff


	//   ....[34]....
        /*0100*/ 	.word	0xffffffff


	//   ....[35]....
        /*0104*/ 	.word	0xffffffff


	//   ....[36]....
        /*0108*/ 	.word	0xffffffff


	//   ....[37]....
        /*010c*/ 	.word	0xffffffff


	//   ....[38]....
        /*0110*/ 	.word	0xffffffff


	//   ....[39]....
        /*0114*/ 	.word	0xffffffff


	//   ....[40]....
        /*0118*/ 	.word	0xffffffff


	//   ....[41]....
        /*011c*/ 	.word	0xffffffff


	//   ....[42]....
        /*0120*/ 	.word	0xffffffff


	//   ....[43]....
        /*0124*/ 	.word	0xffffffff


	//   ....[44]....
        /*0128*/ 	.word	0xffffffff


	//   ....[45]....
        /*012c*/ 	.word	0xffffffff


	//   ....[46]....
        /*0130*/ 	.word	0xffffffff


	//   ....[47]....
        /*0134*/ 	.word	0xffffffff


	//   ....[48]....
        /*0138*/ 	.word	0xffffffff


	//   ....[49]....
        /*013c*/ 	.word	0xffffffff


	//   ....[50]....
        /*0140*/ 	.word	0xffffffff


	//   ....[51]....
        /*0144*/ 	.word	0xffffffff


	//   ....[52]....
        /*0148*/ 	.word	0xffffffff


	//   ....[53]....
        /*014c*/ 	.word	0xffffffff


	//   ....[54]....
        /*0150*/ 	.word	0xffffffff


	//   ....[55]....
        /*0154*/ 	.word	0xffffffff


	//   ....[56]....
        /*0158*/ 	.word	0xffffffff


	//   ....[57]....
        /*015c*/ 	.word	0xffffffff


	//   ....[58]....
        /*0160*/ 	.word	0xffffffff


	//   ....[59]....
        /*0164*/ 	.word	0xffffffff


	//   ....[60]....
        /*0168*/ 	.word	0xffffffff


	//   ....[61]....
        /*016c*/ 	.word	0xffffffff


	//   ....[62]....
        /*0170*/ 	.word	0xffffffff


	//   ....[63]....
        /*0174*/ 	.word	0xffffffff


	//   ....[64]....
        /*0178*/ 	.word	0xffffffff


	//   ....[65]....
        /*017c*/ 	.word	0xffffffff


	//   ....[66]....
        /*0180*/ 	.word	0xffffffff


	//   ....[67]....
        /*0184*/ 	.word	0xffffffff


	//   ....[68]....
        /*0188*/ 	.word	0xffffffff


	//   ....[69]....
        /*018c*/ 	.word	0xffffffff


	//   ....[70]....
        /*0190*/ 	.word	0xffffffff


	//   ....[71]....
        /*0194*/ 	.word	0xffffffff


	//   ....[72]....
        /*0198*/ 	.word	0xffffffff


	//   ....[73]....
        /*019c*/ 	.word	0xffffffff


	//   ....[74]....
        /*01a0*/ 	.word	0xffffffff


	//   ....[75]....
        /*01a4*/ 	.word	0xffffffff


	//   ....[76]....
        /*01a8*/ 	.word	0xffffffff


	//   ....[77]....
        /*01ac*/ 	.word	0xffffffff


	//   ....[78]....
        /*01b0*/ 	.word	0xffffffff


	//   ....[79]....
        /*01b4*/ 	.word	0xffffffff


	//   ....[80]....
        /*01b8*/ 	.word	0xffffffff


	//   ....[81]....
        /*01bc*/ 	.word	0xffffffff


	//   ....[82]....
        /*01c0*/ 	.word	0xffffffff


	//   ....[83]....
        /*01c4*/ 	.word	0xffffffff


	//   ....[84]....
        /*01c8*/ 	.word	0xffffffff


	//   ....[85]....
        /*01cc*/ 	.word	0xffffffff


	//   ....[86]....
        /*01d0*/ 	.word	0xffffffff


	//   ....[87]....
        /*01d4*/ 	.word	0xffffffff


	//   ....[88]....
        /*01d8*/ 	.word	0xffffffff


	//   ....[89]....
        /*01dc*/ 	.word	0xffffffff


	//   ....[90]....
        /*01e0*/ 	.word	0xffffffff


	//   ....[91]....
        /*01e4*/ 	.word	0xffffffff


	//   ....[92]....
        /*01e8*/ 	.word	0xffffffff


	//   ....[93]....
        /*01ec*/ 	.word	0xffffffff


	//   ....[94]....
        /*01f0*/ 	.word	0xffffffff


	//   ....[95]....
        /*01f4*/ 	.word	0xffffffff


	//   ....[96]....
        /*01f8*/ 	.word	0xffffffff


	//   ....[97]....
        /*01fc*/ 	.word	0xffffffff


	//   ....[98]....
        /*0200*/ 	.word	0xffffffff


	//   ....[99]....
        /*0204*/ 	.word	0xffffffff


	//   ....[100]....
        /*0208*/ 	.word	0xffffffff


	//   ....[101]....
        /*020c*/ 	.word	0x0500000f


	//   ....[102]....
        /*0210*/ 	.word	0x0500000f


	//   ....[103]....
        /*0214*/ 	.word	0x0500000f


	//   ....[104]....
        /*0218*/ 	.word	0x0500000f


	//   ....[105]....
        /*021c*/ 	.word	0x0500000f


	//   ....[106]....
        /*0220*/ 	.word	0x0500000f


	//   ....[107]....
        /*0224*/ 	.word	0x0500000f


	//   ....[108]....
        /*0228*/ 	.word	0x0500000f


	//   ....[109]....
        /*022c*/ 	.word	0x0500000f


	//   ....[110]....
        /*0230*/ 	.word	0x0500000f


	//   ....[111]....
        /*0234*/ 	.word	0x0500000f


	//   ....[112]....
        /*0238*/ 	.word	0x0500000f


	//   ....[113]....
        /*023c*/ 	.word	0x0500000f


	//   ....[114]....
        /*0240*/ 	.word	0x0500000f


	//   ....[115]....
        /*0244*/ 	.word	0x0500000f


	//   ....[116]....
        /*0248*/ 	.word	0x0500000f


	//   ....[117]....
        /*024c*/ 	.word	0x0500000f


	//   ....[118]....
        /*0250*/ 	.word	0x0500000f


	//   ....[119]....
        /*0254*/ 	.word	0x0500000f


	//   ....[120]....
        /*0258*/ 	.word	0x0500000f


	//   ....[121]....
        /*025c*/ 	.word	0x0500000f


	//   ....[122]....
        /*0260*/ 	.word	0x0500000f


	//   ....[123]....
        /*0264*/ 	.word	0x0500000f


	//   ....[124]....
        /*0268*/ 	.word	0x0500000f


	//   ....[125]....
        /*026c*/ 	.word	0x0500000f


	//   ....[126]....
        /*0270*/ 	.word	0x0500000f


	//   ....[127]....
        /*0274*/ 	.word	0x0500000f


	//   ....[128]....
        /*0278*/ 	.word	0x0500000f


	//   ....[129]....
        /*027c*/ 	.word	0x0500000f


	//   ....[130]....
        /*0280*/ 	.word	0x0500000f


	//   ....[131]....
        /*0284*/ 	.word	0x0500000f


	//   ....[132]....
        /*0288*/ 	.word	0x0500000f


	//   ....[133]....
        /*028c*/ 	.word	0x0500000f


	//   ....[134]....
        /*0290*/ 	.word	0x0500000f


	//   ....[135]....
        /*0294*/ 	.word	0x0500000f


	//   ....[136]....
        /*0298*/ 	.word	0x0500000f


	//   ....[137]....
        /*029c*/ 	.word	0x0500000f


	//   ....[138]....
        /*02a0*/ 	.word	0x0500000f


	//   ....[139]....
        /*02a4*/ 	.word	0x0500000f


	//   ....[140]....
        /*02a8*/ 	.word	0x0500000f


	//   ....[141]....
        /*02ac*/ 	.word	0x0500000f


	//   ....[142]....
        /*02b0*/ 	.word	0x0500000f


	//   ....[143]....
        /*02b4*/ 	.word	0x0500000f


	//   ....[144]....
        /*02b8*/ 	.word	0x0500000f


	//   ....[145]....
        /*02bc*/ 	.word	0x0500000f


	//   ....[146]....
        /*02c0*/ 	.word	0x0500000f


	//   ....[147]....
        /*02c4*/ 	.word	0x0500000f


	//   ....[148]....
        /*02c8*/ 	.word	0x0500000f


	//   ....[149]....
        /*02cc*/ 	.word	0x0500000f


	//   ....[150]....
        /*02d0*/ 	.word	0x0500000f


	//   ....[151]....
        /*02d4*/ 	.word	0x0500000f


	//   ....[152]....
        /*02d8*/ 	.word	0x0500000f


	//   ....[153]....
        /*02dc*/ 	.word	0x0500000f


	//   ....[154]....
        /*02e0*/ 	.word	0x0500000f


	//   ....[155]....
        /*02e4*/ 	.word	0x0500000f


	//   ....[156]....
        /*02e8*/ 	.word	0x0500000f


	//   ....[157]....
        /*02ec*/ 	.word	0x0500000f


	//   ....[158]....
        /*02f0*/ 	.word	0x0500000f


	//   ....[159]....
        /*02f4*/ 	.word	0x0500000f


	//   ....[160]....
        /*02f8*/ 	.word	0x0500000f


	//   ....[161]....
        /*02fc*/ 	.word	0x0500000f


	//   ....[162]....
        /*0300*/ 	.word	0x0500000f


	//   ....[163]....
        /*0304*/ 	.word	0x0500000f


	//   ....[164]....
        /*0308*/ 	.word	0x0500000f


	//   ....[165]....
        /*030c*/ 	.word	0x0500000f


	//   ....[166]....
        /*0310*/ 	.word	0x0500000f


	//----- nvinfo : EIATTR_COOP_GROUP_INSTR_OFFSETS
	.align		4
.L_259:
        /*0314*/ 	.byte	0x04, 0x28
        /*0316*/ 	.short	(.L_261 - .L_260)


	//   ....[0]....
.L_260:
        /*0318*/ 	.word	0x00000070


	//   ....[1]....
        /*031c*/ 	.word	0x000000b0


	//   ....[2]....
        /*0320*/ 	.word	0x000002d0


	//   ....[3]....
        /*0324*/ 	.word	0x00000430


	//   ....[4]....
        /*0328*/ 	.word	0x00000550


	//   ....[5]....
        /*032c*/ 	.word	0x000006b0


	//   ....[6]....
        /*0330*/ 	.word	0x000012d0


	//   ....[7]....
        /*0334*/ 	.word	0x000020b0


	//   ....[8]....
        /*0338*/ 	.word	0x000021e0


	//   ....[9]....
        /*033c*/ 	.word	0x00002b60


	//   ....[10]....
        /*0340*/ 	.word	0x00002c10


	//   ....[11]....
        /*0344*/ 	.word	0x00003350


	//   ....[12]....
        /*0348*/ 	.word	0x000033c0


	//   ....[13]....
        /*034c*/ 	.word	0x00004fe0


	//   ....[14]....
        /*0350*/ 	.word	0x000057e0


	//   ....[15]....
        /*0354*/ 	.word	0x00005840


	//   ....[16]....
        /*0358*/ 	.word	0x00005860


	//   ....[17]....
        /*035c*/ 	.word	0x00006050


	//   ....[18]....
        /*0360*/ 	.word	0x000060c0


	//   ....[19]....
        /*0364*/ 	.word	0x000082a0


	//   ....[20]....
        /*0368*/ 	.word	0x000082d0


	//   ....[21]....
        /*036c*/ 	.word	0x000082f0


	//   ....[22]....
        /*0370*/ 	.word	0x00008310


	//   ....[23]....
        /*0374*/ 	.word	0x00009620


	//   ....[24]....
        /*0378*/ 	.word	0x00009640


	//   ....[25]....
        /*037c*/ 	.word	0x00009700


	//   ....[26]....
        /*0380*/ 	.word	0x00009710


	//   ....[27]....
        /*0384*/ 	.word	0x0000a7b0


	//   ....[28]....
        /*0388*/ 	.word	0x0000a800


	//   ....[29]....
        /*038c*/ 	.word	0x0000a840


	//   ....[30]....
        /*0390*/ 	.word	0x0000a880


	//   ....[31]....
        /*0394*/ 	.word	0x0000a8d0


	//   ....[32]....
        /*0398*/ 	.word	0x0000a8e0


	//   ....[33]....
        /*039c*/ 	.word	0x0000b240


	//   ....[34]....
        /*03a0*/ 	.word	0x0000b250


	//   ....[35]....
        /*03a4*/ 	.word	0x0000bf90


	//   ....[36]....
        /*03a8*/ 	.word	0x0000d240


	//   ....[37]....
        /*03ac*/ 	.word	0x0000d260


	//   ....[38]....
        /*03b0*/ 	.word	0x0000d270


	//   ....[39]....
        /*03b4*/ 	.word	0x0000d280


	//   ....[40]....
        /*03b8*/ 	.word	0x0000d290


	//   ....[41]....
        /*03bc*/ 	.word	0x0000d2a0


	//   ....[42]....
        /*03c0*/ 	.word	0x0000d2b0


	//   ....[43]....
        /*03c4*/ 	.word	0x0000d310


	//   ....[44]....
        /*03c8*/ 	.word	0x0000d350


	//   ....[45]....
        /*03cc*/ 	.word	0x0000d3b0


	//   ....[46]....
        /*03d0*/ 	.word	0x0000d3c0


	//   ....[47]....
        /*03d4*/ 	.word	0x0000d480


	//   ....[48]....
        /*03d8*/ 	.word	0x0000dae0


	//   ....[49]....
        /*03dc*/ 	.word	0x0000db10


	//   ....[50]....
        /*03e0*/ 	.word	0x0000db40


	//   ....[51]....
        /*03e4*/ 	.word	0x0000db60


	//   ....[52]....
        /*03e8*/ 	.word	0x0000db80


	//   ....[53]....
        /*03ec*/ 	.word	0x0000dc00


	//   ....[54]....
        /*03f0*/ 	.word	0x0000dc40


	//   ....[55]....
        /*03f4*/ 	.word	0x0000dc90


	//   ....[56]....
        /*03f8*/ 	.word	0x0000dcc0


	//   ....[57]....
        /*03fc*/ 	.word	0x0000dd20


	//   ....[58]....
        /*0400*/ 	.word	0x0000dd60


	//   ....[59]....
        /*0404*/ 	.word	0x0000ddb0


	//   ....[60]....
        /*0408*/ 	.word	0x0000dde0


	//   ....[61]....
        /*040c*/ 	.word	0x0000de30


	//   ....[62]....
        /*0410*/ 	.word	0x0000de70


	//   ....[63]....
        /*0414*/ 	.word	0x0000dec0


	//   ....[64]....
        /*0418*/ 	.word	0x0000e680


	//   ....[65]....
        /*041c*/ 	.word	0x0000e6b0


	//   ....[66]....
        /*0420*/ 	.word	0x0000e6d0


	//   ....[67]....
        /*0424*/ 	.word	0x0000e6e0


	//   ....[68]....
        /*0428*/ 	.word	0x0000e700


	//   ....[69]....
        /*042c*/ 	.word	0x0000e760


	//   ....[70]....
        /*0430*/ 	.word	0x0000e780


	//   ....[71]....
        /*0434*/ 	.word	0x0000e7a0


	//   ....[72]....
        /*0438*/ 	.word	0x0000e7b0


	//   ....[73]....
        /*043c*/ 	.word	0x0000e810


	//   ....[74]....
        /*0440*/ 	.word	0x0000e840


	//   ....[75]....
        /*0444*/ 	.word	0x0000e8c0


	//   ....[76]....
        /*0448*/ 	.word	0x0000eb30


	//   ....[77]....
        /*044c*/ 	.word	0x0000eb50


	//   ....[78]....
        /*0450*/ 	.word	0x0000eb60


	//   ....[79]....
        /*0454*/ 	.word	0x0000eb80


	//   ....[80]....
        /*0458*/ 	.word	0x0000ec10


	//   ....[81]....
        /*045c*/ 	.word	0x0000ec40


	//   ....[82]....
        /*0460*/ 	.word	0x0000ecb0


	//   ....[83]....
        /*0464*/ 	.word	0x0000ece0


	//   ....[84]....
        /*0468*/ 	.word	0x0000ed50


	//   ....[85]....
        /*046c*/ 	.word	0x0000ed80


	//   ....[86]....
        /*0470*/ 	.word	0x0000edf0


	//   ....[87]....
        /*0474*/ 	.word	0x0000ee20


	//   ....[88]....
        /*0478*/ 	.word	0x0000f2f0


	//   ....[89]....
        /*047c*/ 	.word	0x0000f320


	//   ....[90]....
        /*0480*/ 	.word	0x0000f350


	//   ....[91]....
        /*0484*/ 	.word	0x0000f380


	//   ....[92]....
        /*0488*/ 	.word	0x0000f3b0


	//   ....[93]....
        /*048c*/ 	.word	0x0000f3c0


	//   ....[94]....
        /*0490*/ 	.word	0x0000f460


	//   ....[95]....
        /*0494*/ 	.word	0x0000f480


	//   ....[96]....
        /*0498*/ 	.word	0x0000f510


	//   ....[97]....
        /*049c*/ 	.word	0x0000f530


	//   ....[98]....
        /*04a0*/ 	.word	0x0000f5a0


	//   ....[99]....
        /*04a4*/ 	.word	0x0000f5d0


	//   ....[100]....
        /*04a8*/ 	.word	0x0000f950


	//   ....[101]....
        /*04ac*/ 	.word	0x0000fed0


	//   ....[102]....
        /*04b0*/ 	.word	0x0000ffc0


	//   ....[103]....
        /*04b4*/ 	.word	0x00010060


	//   ....[104]....
        /*04b8*/ 	.word	0x000100c0


	//   ....[105]....
        /*04bc*/ 	.word	0x00010190


	//   ....[106]....
        /*04c0*/ 	.word	0x00010200


	//   ....[107]....
        /*04c4*/ 	.word	0x000102d0


	//   ....[108]....
        /*04c8*/ 	.word	0x00010350


	//   ....[109]....
        /*04cc*/ 	.word	0x00010420


	//   ....[110]....
        /*04d0*/ 	.word	0x000104a0


	//   ....[111]....
        /*04d4*/ 	.word	0x00010580


	//   ....[112]....
        /*04d8*/ 	.word	0x00010600


	//   ....[113]....
        /*04dc*/ 	.word	0x000106c0


	//   ....[114]....
        /*04e0*/ 	.word	0x00010750


	//   ....[115]....
        /*04e4*/ 	.word	0x000107c0


	//   ....[116]....
        /*04e8*/ 	.word	0x00010860


	//   ....[117]....
        /*04ec*/ 	.word	0x00010930


	//   ....[118]....
        /*04f0*/ 	.word	0x000109b0


	//   ....[119]....
        /*04f4*/ 	.word	0x00010a80


	//   ....[120]....
        /*04f8*/ 	.word	0x00010b00


	//   ....[121]....
        /*04fc*/ 	.word	0x00010bd0


	//   ....[122]....
        /*0500*/ 	.word	0x00010c50


	//   ....[123]....
        /*0504*/ 	.word	0x00010d20


	//   ....[124]....
        /*0508*/ 	.word	0x00010da0


	//   ....[125]....
        /*050c*/ 	.word	0x00010e70


	//   ....[126]....
        /*0510*/ 	.word	0x00010ef0


	//   ....[127]....
        /*0514*/ 	.word	0x00010fc0


	//   ....[128]....
        /*0518*/ 	.word	0x00011030


	//   ....[129]....
        /*051c*/ 	.word	0x000110f0


	//   ....[130]....
        /*0520*/ 	.word	0x00011230


	//   ....[131]....
        /*0524*/ 	.word	0x000112f0


	//   ....[132]....
        /*0528*/ 	.word	0x00011360


	//   ....[133]....
        /*052c*/ 	.word	0x00011420


	//   ....[134]....
        /*0530*/ 	.word	0x00011480


	//   ....[135]....
        /*0534*/ 	.word	0x00011540


	//   ....[136]....
        /*0538*/ 	.word	0x000115a0


	//   ....[137]....
        /*053c*/ 	.word	0x00011670


	//   ....[138]....
        /*0540*/ 	.word	0x000116d0


	//   ....[139]....
        /*0544*/ 	.word	0x000117a0


	//   ....[140]....
        /*0548*/ 	.word	0x00011800


	//   ....[141]....
        /*054c*/ 	.word	0x000118e0


	//   ....[142]....
        /*0550*/ 	.word	0x000119c0


	//   ....[143]....
        /*0554*/ 	.word	0x00011a60


	//   ....[144]....
        /*0558*/ 	.word	0x00011ac0


	//   ....[145]....
        /*055c*/ 	.word	0x00011b80


	//   ....[146]....
        /*0560*/ 	.word	0x00011c40


	//   ....[147]....
        /*0564*/ 	.word	0x00011d00


	//   ....[148]....
        /*0568*/ 	.word	0x00011dc0


	//   ....[149]....
        /*056c*/ 	.word	0x00011e80


	//   ....[150]....
        /*0570*/ 	.word	0x00011f40


	//   ....[151]....
        /*0574*/ 	.word	0x00012000


	//   ....[152]....
        /*0578*/ 	.word	0x000120c0


	//   ....[153]....
        /*057c*/ 	.word	0x00012180


	//   ....[154]....
        /*0580*/ 	.word	0x000122c0


	//   ....[155]....
        /*0584*/ 	.word	0x00012360


	//   ....[156]....
        /*0588*/ 	.word	0x00012430


	//   ....[157]....
        /*058c*/ 	.word	0x00012520


	//   ....[158]....
        /*0590*/ 	.word	0x00012590


	//   ....[159]....
        /*0594*/ 	.word	0x00012680


	//   ....[160]....
        /*0598*/ 	.word	0x000126f0


	//   ....[161]....
        /*059c*/ 	.word	0x000127f0


	//   ....[162]....
        /*05a0*/ 	.word	0x00012870


	//   ....[163]....
        /*05a4*/ 	.word	0x00012960


	//   ....[164]....
        /*05a8*/ 	.word	0x000129d0


	//   ....[165]....
        /*05ac*/ 	.word	0x00012aa0


	//   ....[166]....
        /*05b0*/ 	.word	0x00012bb0


	//----- nvinfo : EIATTR_REG_RECONFIG
	.align		4
.L_261:
        /*05b4*/ 	.byte	0x01, 0x54
	.zero		2


	//----- nvinfo : EIATTR_SYSCALL_OFFSETS
	.align		4
        /*05b8*/ 	.byte	0x04, 0x46
        /*05ba*/ 	.short	(.L_263 - .L_262)


	//   ....[0]....
.L_262:
        /*05bc*/ 	.word	0x00001490


	//   ....[1]....
        /*05c0*/ 	.word	0x0000c7b0


	//   ....[2]....
        /*05c4*/ 	.word	0x0000c8f0


	//   ....[3]....
        /*05c8*/ 	.word	0x0000c9e0


	//   ....[4]....
        /*05cc*/ 	.word	0x0000d820


	//----- nvinfo : EIATTR_MBARRIER_INSTR_OFFSETS
	.align		4
.L_263:
        /*05d0*/ 	.byte	0x04, 0x39
        /*05d2*/ 	.short	(.L_265 - .L_264)


	//   ....[0]....
.L_264:
        /*05d4*/ 	.word	0x00000180
        /*05d8*/ 	.word	0x000000ff
        /*05dc*/ 	.word	0x00030800
        /*05e0*/ 	.short	0x0100
        /*05e2*/ 	.byte	0x08
	.zero		1


	//   ....[1]....
        /*05e4*/ 	.word	0x00000190
        /*05e8*/ 	.word	0x000000ff
        /*05ec*/ 	.word	0x00030820
        /*05f0*/ 	.short	0x0100
        /*05f2*/ 	.byte	0x08
	.zero		1


	//   ....[2]....
        /*05f4*/ 	.word	0x00000280
        /*05f8*/ 	.word	0x000000ff
        /*05fc*/ 	.word	0x00030830
        /*0600*/ 	.short	0x0100
        /*0602*/ 	.byte	0x08
	.zero		1


	//   ....[3]....
        /*0604*/ 	.word	0x00000290
        /*0608*/ 	.word	0x000000ff
        /*060c*/ 	.word	0x00030840
        /*0610*/ 	.short	0x0100
        /*0612*/ 	.byte	0x08
	.zero		1


	//   ....[4]....
        /*0614*/ 	.word	0x000002a0
        /*0618*/ 	.word	0x000000ff
        /*061c*/ 	.word	0x00030838
        /*0620*/ 	.short	0x0100
        /*0622*/ 	.byte	0x08
	.zero		1


	//   ....[5]....
        /*0624*/ 	.word	0x000002b0
        /*0628*/ 	.word	0x000000ff
        /*062c*/ 	.word	0x00030848
        /*0630*/ 	.short	0x0100
        /*0632*/ 	.byte	0x08
	.zero		1


	//   ....[6]....
        /*0634*/ 	.word	0x000003e0
        /*0638*/ 	.word	0x000000ff
        /*063c*/ 	.word	0x00030850
        /*0640*/ 	.short	0x0100
        /*0642*/ 	.byte	0x08
	.zero		1


	//   ....[7]....
        /*0644*/ 	.word	0x000003f0
        /*0648*/ 	.word	0x000000ff
        /*064c*/ 	.word	0x00030860
        /*0650*/ 	.short	0x0100
        /*0652*/ 	.byte	0x08
	.zero		1


	//   ....[8]....
        /*0654*/ 	.word	0x00000400
        /*0658*/ 	.word	0x000000ff
        /*065c*/ 	.word	0x00030858
        /*0660*/ 	.short	0x0100
        /*0662*/ 	.byte	0x08
	.zero		1


	//   ....[9]....
        /*0664*/ 	.word	0x00000410
        /*0668*/ 	.word	0x000000ff
        /*066c*/ 	.word	0x00030868
        /*0670*/ 	.short	0x0100
        /*0672*/ 	.byte	0x08
	.zero		1


	//   ....[10]....
        /*0674*/ 	.word	0x00000500
        /*0678*/ 	.word	0x000000ff
        /*067c*/ 	.word	0x00030870
        /*0680*/ 	.short	0x0100
        /*0682*/ 	.byte	0x06
	.zero		1


	//   ....[11]....
        /*0684*/ 	.word	0x00000510
        /*0688*/ 	.word	0x000000ff
        /*068c*/ 	.word	0x00030880
        /*0690*/ 	.short	0x0100
        /*0692*/ 	.byte	0x06
	.zero		1


	//   ....[12]....
        /*0694*/ 	.word	0x00000520
        /*0698*/ 	.word	0x000000ff
        /*069c*/ 	.word	0x00030878
        /*06a0*/ 	.short	0x0100
        /*06a2*/ 	.byte	0x06
	.zero		1


	//   ....[13]....
        /*06a4*/ 	.word	0x00000530
        /*06a8*/ 	.word	0x000000ff
        /*06ac*/ 	.word	0x00030888
        /*06b0*/ 	.short	0x0100
        /*06b2*/ 	.byte	0x06
	.zero		1


	//   ....[14]....
        /*06b4*/ 	.word	0x00000660
        /*06b8*/ 	.word	0x000000ff
        /*06bc*/ 	.word	0x00030890
        /*06c0*/ 	.short	0x0100
        /*06c2*/ 	.byte	0x08
	.zero		1


	//   ....[15]....
        /*06c4*/ 	.word	0x00000670
        /*06c8*/ 	.word	0x000000ff
        /*06cc*/ 	.word	0x000308a0
        /*06d0*/ 	.short	0x0100
        /*06d2*/ 	.byte	0x08
	.zero		1


	//   ....[16]....
        /*06d4*/ 	.word	0x00000680
        /*06d8*/ 	.word	0x000000ff
        /*06dc*/ 	.word	0x00030898
        /*06e0*/ 	.short	0x0100
        /*06e2*/ 	.byte	0x08
	.zero		1


	//   ....[17]....
        /*06e4*/ 	.word	0x00000690
        /*06e8*/ 	.word	0x000000ff
        /*06ec*/ 	.word	0x000308a8
        /*06f0*/ 	.short	0x0100
        /*06f2*/ 	.byte	0x08
	.zero		1


	//   ....[18]....
        /*06f4*/ 	.word	0x000007d0
        /*06f8*/ 	.word	0x000000ff
        /*06fc*/ 	.word	0x000308b0
        /*0700*/ 	.short	0x0100
        /*0702*/ 	.byte	0x08
	.zero		1


	//   ....[19]....
        /*0704*/ 	.word	0x000007e0
        /*0708*/ 	.word	0x000000ff
        /*070c*/ 	.word	0x000308c0
        /*0710*/ 	.short	0x0100
        /*0712*/ 	.byte	0x08
	.zero		1


	//   ....[20]....
        /*0714*/ 	.word	0x000007f0
        /*0718*/ 	.word	0x000000ff
        /*071c*/ 	.word	0x000308b8
        /*0720*/ 	.short	0x0100
        /*0722*/ 	.byte	0x08
	.zero		1


	//   ....[21]....
        /*0724*/ 	.word	0x00000800
        /*0728*/ 	.word	0x000000ff
        /*072c*/ 	.word	0x000308c8
        /*0730*/ 	.short	0x0100
        /*0732*/ 	.byte	0x08
	.zero		1


	//   ....[22]....
        /*0734*/ 	.word	0x000014b0
        /*0738*/ 	.word	0x000000ff
        /*073c*/ 	.word	0x00030800
        /*0740*/ 	.short	0x010a
        /*0742*/ 	.byte	0x3c
	.zero		1


	//   ....[23]....
        /*0744*/ 	.word	0x00001540
        /*0748*/ 	.word	0x000000ff
        /*074c*/ 	.word	0x00030830
        /*0750*/ 	.short	0x010a
        /*0752*/ 	.byte	0x3c
	.zero		1


	//   ....[24]....
        /*0754*/ 	.word	0x000015a0
        /*0758*/ 	.word	0x000000ff
        /*075c*/ 	.word	0x00030830
        /*0760*/ 	.short	0x010a
        /*0762*/ 	.byte	0x3c
	.zero		1


	//   ....[25]....
        /*0764*/ 	.word	0x00002840
        /*0768*/ 	.word	0x000000ff
        /*076c*/ 	.word	0x00000000
        /*0770*/ 	.short	0x0101
        /*0772*/ 	.byte	0x06
	.zero		1


	//   ....[26]....
        /*0774*/ 	.word	0x00003fe0
        /*0778*/ 	.word	0x000000ff
        /*077c*/ 	.word	0x00030830
        /*0780*/ 	.short	0x010a
        /*0782*/ 	.byte	0x27
	.zero		1


	//   ....[27]....
        /*0784*/ 	.word	0x00004020
        /*0788*/ 	.word	0x000000ff
        /*078c*/ 	.word	0x00030830
        /*0790*/ 	.short	0x010a
        /*0792*/ 	.byte	0x27
	.zero		1


	//   ....[28]....
        /*0794*/ 	.word	0x00004a90
        /*0798*/ 	.word	0x000000ff
        /*079c*/ 	.word	0x00030850
        /*07a0*/ 	.short	0x010a
        /*07a2*/ 	.byte	0x0e
	.zero		1


	//   ....[29]....
        /*07a4*/ 	.word	0x00004ad0
        /*07a8*/ 	.word	0x000000ff
        /*07ac*/ 	.word	0x00030850
        /*07b0*/ 	.short	0x010a
        /*07b2*/ 	.byte	0x0e
	.zero		1


	//   ....[30]....
        /*07b4*/ 	.word	0x000053d0
        /*07b8*/ 	.word	0x000000ff
        /*07bc*/ 	.word	0x00000000
        /*07c0*/ 	.short	0x0101
        /*07c2*/ 	.byte	0x27
	.zero		1


	//   ....[31]....
        /*07c4*/ 	.word	0x000069f0
        /*07c8*/ 	.word	0x000000ff
        /*07cc*/ 	.word	0x00000000
        /*07d0*/ 	.short	0x0101
        /*07d2*/ 	.byte	0x0e
	.zero		1


	//   ....[32]....
        /*07d4*/ 	.word	0x00006c00
        /*07d8*/ 	.word	0x000000ff
        /*07dc*/ 	.word	0x00030830
        /*07e0*/ 	.short	0x010a
        /*07e2*/ 	.byte	0x27
	.zero		1


	//   ....[33]....
        /*07e4*/ 	.word	0x00006c40
        /*07e8*/ 	.word	0x000000ff
        /*07ec*/ 	.word	0x00030830
        /*07f0*/ 	.short	0x010a
        /*07f2*/ 	.byte	0x27
	.zero		1


	//   ....[34]....
        /*07f4*/ 	.word	0x000076c0
        /*07f8*/ 	.word	0x000000ff
        /*07fc*/ 	.word	0x00030850
        /*0800*/ 	.short	0x010a
        /*0802*/ 	.byte	0x05
	.zero		1


	//   ....[35]....
        /*0804*/ 	.word	0x00007700
        /*0808*/ 	.word	0x000000ff
        /*080c*/ 	.word	0x00030850
        /*0810*/ 	.short	0x010a
        /*0812*/ 	.byte	0x05
	.zero		1


	//   ....[36]....
        /*0814*/ 	.word	0x00007e10
        /*0818*/ 	.word	0x000000ff
        /*081c*/ 	.word	0x00000000
        /*0820*/ 	.short	0x0101
        /*0822*/ 	.byte	0x27
	.zero		1


	//   ....[37]....
        /*0824*/ 	.word	0x00008e60
        /*0828*/ 	.word	0x000000ff
        /*082c*/ 	.word	0x00000000
        /*0830*/ 	.short	0x0101
        /*0832*/ 	.byte	0x05
	.zero		1


	//   ....[38]....
        /*0834*/ 	.word	0x00009590
        /*0838*/ 	.word	0x000000ff
        /*083c*/ 	.word	0x00030850
        /*0840*/ 	.short	0x010a
        /*0842*/ 	.byte	0x05
	.zero		1


	//   ....[39]....
        /*0844*/ 	.word	0x000095d0
        /*0848*/ 	.word	0x000000ff
        /*084c*/ 	.word	0x00030850
        /*0850*/ 	.short	0x010a
        /*0852*/ 	.byte	0x05
	.zero		1


	//   ....[40]....
        /*0854*/ 	.word	0x00009be0
        /*0858*/ 	.word	0x000000ff
        /*085c*/ 	.word	0x00000000
        /*0860*/ 	.short	0x0101
        /*0862*/ 	.byte	0x04
	.zero		1


	//   ....[41]....
        /*0864*/ 	.word	0x0000a900
        /*0868*/ 	.word	0x000000ff
        /*086c*/ 	.word	0x00000000
        /*0870*/ 	.short	0x0101
        /*0872*/ 	.byte	0x04
	.zero		1


	//   ....[42]....
        /*0874*/ 	.word	0x0000cff0
        /*0878*/ 	.word	0x000000ff
        /*087c*/ 	.word	0x00030840
        /*0880*/ 	.short	0x010a
        /*0882*/ 	.byte	0x2e
	.zero		1


	//   ....[43]....
        /*0884*/ 	.word	0x0000d5e0
        /*0888*/ 	.word	0x000000ff
        /*088c*/ 	.word	0x00030830
        /*0890*/ 	.short	0x0107
        /*0892*/ 	.byte	0x2e
	.zero		1


	//   ....[44]....
        /*0894*/ 	.word	0x0000d650
        /*0898*/ 	.word	0x000000ff
        /*089c*/ 	.word	0x00030830
        /*08a0*/ 	.short	0x0101
        /*08a2*/ 	.byte	0x2e
	.zero		1


	//   ....[45]....
        /*08a4*/ 	.word	0x0000e010
        /*08a8*/ 	.word	0x000000ff
        /*08ac*/ 	.word	0x00030800
        /*08b0*/ 	.short	0x0107
        /*08b2*/ 	.byte	0x2e
	.zero		1


	//   ....[46]....
        /*08b4*/ 	.word	0x0000e070
        /*08b8*/ 	.word	0x000000ff
        /*08bc*/ 	.word	0x00030800
        /*08c0*/ 	.short	0x0101
        /*08c2*/ 	.byte	0x2e
	.zero		1


	//   ....[47]....
        /*08c4*/ 	.word	0x0000e090
        /*08c8*/ 	.word	0x000000ff
        /*08cc*/ 	.word	0x00030820
        /*08d0*/ 	.short	0x010a
        /*08d2*/ 	.byte	0x2e
	.zero		1


	//   ....[48]....
        /*08d4*/ 	.word	0x0000e470
        /*08d8*/ 	.word	0x00000013
        /*08dc*/ 	.word	0x00030840
        /*08e0*/ 	.short	0x010a
        /*08e2*/ 	.byte	0x3f
	.zero		1


	//   ....[49]....
        /*08e4*/ 	.word	0x0000e9b0
        /*08e8*/ 	.word	0x00000013
        /*08ec*/ 	.word	0x00030830
        /*08f0*/ 	.short	0x0107
        /*08f2*/ 	.byte	0x3f
	.zero		1


	//   ....[50]....
        /*08f4*/ 	.word	0x0000ea60
        /*08f8*/ 	.word	0x00000013
        /*08fc*/ 	.word	0x00030830
        /*0900*/ 	.short	0x0101
        /*0902*/ 	.byte	0x3f
	.zero		1


	//   ....[51]....
        /*0904*/ 	.word	0x0000eac0
        /*0908*/ 	.word	0x00000006
        /*090c*/ 	.word	0x00030860
        /*0910*/ 	.short	0x010a
        /*0912*/ 	.byte	0x3f
	.zero		1


	//   ....[52]....
        /*0914*/ 	.word	0x0000ef70
        /*0918*/ 	.word	0x00000006
        /*091c*/ 	.word	0x00030850
        /*0920*/ 	.short	0x0107
        /*0922*/ 	.byte	0x3f
	.zero		1


	//   ....[53]....
        /*0924*/ 	.word	0x0000f0e0
        /*0928*/ 	.word	0x00000006
        /*092c*/ 	.word	0x00030850
        /*0930*/ 	.short	0x0101
        /*0932*/ 	.byte	0x3f
	.zero		1


	//   ....[54]....
        /*0934*/ 	.word	0x0000f260
        /*0938*/ 	.word	0x00000000
        /*093c*/ 	.word	0x00030860
        /*0940*/ 	.short	0x010a
        /*0942*/ 	.byte	0x3f
	.zero		1


	//   ....[55]....
        /*0944*/ 	.word	0x0000f790
        /*0948*/ 	.word	0x00000000
        /*094c*/ 	.word	0x00030850
        /*0950*/ 	.short	0x0107
        /*0952*/ 	.byte	0x3f
	.zero		1


	//   ....[56]....
        /*0954*/ 	.word	0x0000f840
        /*0958*/ 	.word	0x00000000
        /*095c*/ 	.word	0x00030850
        /*0960*/ 	.short	0x0101
        /*0962*/ 	.byte	0x3f
	.zero		1


	//   ....[57]....
        /*0964*/ 	.word	0x0000f8e0
        /*0968*/ 	.word	0x00000007
        /*096c*/ 	.word	0x00030820
        /*0970*/ 	.short	0x010a
        /*0972*/ 	.byte	0x3f
	.zero		1


	//   ....[58]....
        /*0974*/ 	.word	0x0000fa60
        /*0978*/ 	.word	0x00000005
        /*097c*/ 	.word	0x00030840
        /*0980*/ 	.short	0x010a
        /*0982*/ 	.byte	0x3f
	.zero		1


	//   ....[59]....
        /*0984*/ 	.word	0x0000fb00
        /*0988*/ 	.word	0x00000007
        /*098c*/ 	.word	0x00030840
        /*0990*/ 	.short	0x010a
        /*0992*/ 	.byte	0x3f
	.zero		1


	//   ....[60]....
        /*0994*/ 	.word	0x0000fb40
        /*0998*/ 	.word	0x00000005
        /*099c*/ 	.word	0x00030860
        /*09a0*/ 	.short	0x010a
        /*09a2*/ 	.byte	0x3f
	.zero		1


	//   ....[61]....
        /*09a4*/ 	.word	0x0000fb80
        /*09a8*/ 	.word	0x00000007
        /*09ac*/ 	.word	0x00030860
        /*09b0*/ 	.short	0x010a
        /*09b2*/ 	.byte	0x3f
	.zero		1


	//   ....[62]....
        /*09b4*/ 	.word	0x0000fbf0
        /*09b8*/ 	.word	0x00000003
        /*09bc*/ 	.word	0x00030800
        /*09c0*/ 	.short	0x010a
        /*09c2*/ 	.byte	0x3f
	.zero		1


	//   ....[63]....
        /*09c4*/ 	.word	0x0000fc50
        /*09c8*/ 	.word	0x00000003
        /*09cc*/ 	.word	0x00030830
        /*09d0*/ 	.short	0x010a
        /*09d2*/ 	.byte	0x3f
	.zero		1


	//   ....[64]....
        /*09d4*/ 	.word	0x0000fcb0
        /*09d8*/ 	.word	0x00000009
        /*09dc*/ 	.word	0x00030830
        /*09e0*/ 	.short	0x010a
        /*09e2*/ 	.byte	0x3f
	.zero		1


	//   ....[65]....
        /*09e4*/ 	.word	0x0000fd10
        /*09e8*/ 	.word	0x00000009
        /*09ec*/ 	.word	0x00030850
        /*09f0*/ 	.short	0x010a
        /*09f2*/ 	.byte	0x3f
	.zero		1


	//   ....[66]....
        /*09f4*/ 	.word	0x0000fd70
        /*09f8*/ 	.word	0x00000009
        /*09fc*/ 	.word	0x00030830
        /*0a00*/ 	.short	0x010a
        /*0a02*/ 	.byte	0x3f
	.zero		1


	//   ....[67]....
        /*0a04*/ 	.word	0x0000fdd0
        /*0a08*/ 	.word	0x00000009
        /*0a0c*/ 	.word	0x00030850
        /*0a10*/ 	.short	0x010a
        /*0a12*/ 	.byte	0x3f
	.zero		1


	//   ....[68]....
        /*0a14*/ 	.word	0x0000fe30
        /*0a18*/ 	.word	0x00000005
        /*0a1c*/ 	.word	0x00030850
        /*0a20*/ 	.short	0x010a
        /*0a22*/ 	.byte	0x3f
	.zero		1


	//   ....[69]....
        /*0a24*/ 	.word	0x0000ff10
        /*0a28*/ 	.word	0x00000003
        /*0a2c*/ 	.word	0x00030840
        /*0a30*/ 	.short	0x010a
        /*0a32*/ 	.byte	0x3f
	.zero		1


	//   ....[70]....
        /*0a34*/ 	.word	0x00011130
        /*0a38*/ 	.word	0x00000003
        /*0a3c*/ 	.word	0x00030820
        /*0a40*/ 	.short	0x010a
        /*0a42*/ 	.byte	0x3f
	.zero		1


	//   ....[71]....
        /*0a44*/ 	.word	0x00011180
        /*0a48*/ 	.word	0x00000013
        /*0a4c*/ 	.word	0x00030840
        /*0a50*/ 	.short	0x010a
        /*0a52*/ 	.byte	0x3f
	.zero		1


	//   ....[72]....
        /*0a54*/ 	.word	0x00011910
        /*0a58*/ 	.word	0x00000006
        /*0a5c*/ 	.word	0x00030860
        /*0a60*/ 	.short	0x010a
        /*0a62*/ 	.byte	0x3f
	.zero		1


	//   ....[73]....
        /*0a64*/ 	.word	0x00012210
        /*0a68*/ 	.word	0x00000000
        /*0a6c*/ 	.word	0x00030860
        /*0a70*/ 	.short	0x010a
        /*0a72*/ 	.byte	0x3f
	.zero		1


	//   ....[74]....
        /*0a74*/ 	.word	0x00012ad0
        /*0a78*/ 	.word	0x00000007
        /*0a7c*/ 	.word	0x00030820
        /*0a80*/ 	.short	0x010a
        /*0a82*/ 	.byte	0x3f
	.zero		1


	//   ....[75]....
        /*0a84*/ 	.word	0x00012c70
        /*0a88*/ 	.word	0x00000005
        /*0a8c*/ 	.word	0x00030840
        /*0a90*/ 	.short	0x010a
        /*0a92*/ 	.byte	0x3f
	.zero		1


	//   ....[76]....
        /*0a94*/ 	.word	0x00012cc0
        /*0a98*/ 	.word	0x00000007
        /*0a9c*/ 	.word	0x00030840
        /*0aa0*/ 	.short	0x010a
        /*0aa2*/ 	.byte	0x3f
	.zero		1


	//   ....[77]....
        /*0aa4*/ 	.word	0x00012d10
        /*0aa8*/ 	.word	0x00000005
        /*0aac*/ 	.word	0x00030860
        /*0ab0*/ 	.short	0x010a
        /*0ab2*/ 	.byte	0x3f
	.zero		1


	//----- nvinfo : EIATTR_NUM_MBARRIERS
	.align		4
.L_265:
        /*0ab4*/ 	.byte	0x03, 0x38
        /*0ab6*/ 	.short	0x0016


	//----- nvinfo : EIATTR_EXIT_INSTR_OFFSETS
	.align		4
        /*0ab8*/ 	.byte	0x04, 0x1c
        /*0aba*/ 	.short	(.L_267 - .L_266)


	//   ....[0]....
.L_266:
        /*0abc*/ 	.word	0x0000fbd0


	//----- nvinfo : EIATTR_MAX_THREADS
	.align		4
.L_267:
        /*0ac0*/ 	.byte	0x04, 0x05
        /*0ac2*/ 	.short	(.L_269 - .L_268)
.L_268:
        /*0ac4*/ 	.word	0x00000180
        /*0ac8*/ 	.word	0x00000001
        /*0acc*/ 	.word	0x00000001


	//----- nvinfo : EIATTR_CRS_STACK_SIZE
	.align		4
.L_269:
        /*0ad0*/ 	.byte	0x04, 0x1e
        /*0ad2*/ 	.short	(.L_271 - .L_270)
.L_270:
        /*0ad4*/ 	.word	0x00000000


	//----- nvinfo : EIATTR_CBANK_PARAM_SIZE
	.align		4
.L_271:
        /*0ad8*/ 	.byte	0x03, 0x19
        /*0ada*/ 	.short	0x0a70


	//----- nvinfo : EIATTR_PARAM_CBANK
	.align		4
        /*0adc*/ 	.byte	0x04, 0x0a
        /*0ade*/ 	.short	(.L_273 - .L_272)
	.align		4
.L_272:
        /*0ae0*/ 	.word	index@(.nv.constant0._ZN7cutlass13device_kernelIN5flash11enable_sm90INS1_16FlashAttnFwdSm90INS1_25CollectiveMainloopFwdSm90ILi2EN4cute5tupleIJNS5_1CILi1EEES8_S8_EEENS6_IJNS7_ILi128EEENS7_ILi96EEENS7_ILi192EEEEEELi192ENS_6half_tEfNS_4arch4Sm90ELb1ELb0ELb1ELb0ELb1ELb0ELb0ELb1ELb1ELb1ELb1ELb0EEENS1_21CollectiveEpilogueFwdINS6_IJSA_SC_SB_EEES9_SE_SG_Li256ELb0ELb1ELb1ELb0EEENS1_19SingleTileSchedulerILb0ELb1ELb1ELi128EEEEEEEEEvNT_6ParamsE)
        /*0ae4*/ 	.short	0x0210
        /*0ae6*/ 	.short	0x0a70


	//----- nvinfo : EIATTR_SW_WAR
	.align		4
.L_273:
        /*0ae8*/ 	.byte	0x04, 0x36
        /*0aea*/ 	.short	(.L_275 - .L_274)
.L_274:
        /*0aec*/ 	.word	0x00000008
.L_275:


//--------------------- .nv.info._ZN7cutlass13device_kernelIN5flash11enable_sm90INS1_16FlashAttnFwdSm90INS1_25CollectiveMainloopFwdSm90ILi2EN4cute5tupleIJNS5_1CILi1EEES8_S8_EEENS6_IJNS7_ILi128EEENS7_ILi96EEENS7_ILi192EEEEEELi192ENS_6half_tEfNS_4arch4Sm90ELb1ELb0ELb1ELb1ELb1ELb0ELb0ELb1ELb1ELb1ELb1ELb0EEENS1_21CollectiveEpilogueFwdINS6_IJSA_SC_SB_EEES9_SE_SG_Li256ELb1ELb1ELb1ELb0EEENS1_36VarlenDynamicPersistentTileSchedulerILi128ELi96ELi256ELi128ELb1ELb1ELb1ELb1ELb1ELb1EEEEEEEEEvNT_6ParamsE --------------------------
	.section	.nv.info._ZN7cutlass13device_kernelIN5flash11enable_sm90INS1_16FlashAttnFwdSm90INS1_25CollectiveMainloopFwdSm90ILi2EN4cute5tupleIJNS5_1CILi1EEES8_S8_EEENS6_IJNS7_ILi128EEENS7_ILi96EEENS7_ILi192EEEEEELi192ENS_6half_tEfNS_4arch4Sm90ELb1ELb0ELb1ELb1ELb1ELb0ELb0ELb1ELb1ELb1ELb1ELb0EEENS1_21CollectiveEpilogueFwdINS6_IJSA_SC_SB_EEES9_SE_SG_Li256ELb1ELb1ELb1ELb0EEENS1_36VarlenDynamicPersistentTileSchedulerILi128ELi96ELi256ELi128ELb1ELb1ELb1ELb1ELb1ELb1EEEEEEEEEvNT_6ParamsE,"",@"SHT_CUDA_INFO"
	.sectionflags	@""
	.align	4


	//----- nvinfo : EIATTR_CUDA_API_VERSION
	.align		4
        /*0000*/ 	.byte	0x04, 0x37
        /*0002*/ 	.short	(.L_277 - .L_276)
.L_276:
        /*0004*/ 	.word	0x00000082


	//----- nvinfo : EIATTR_KPARAM_INFO
	.align		4
.L_277:
        /*0008*/ 	.byte	0x04, 0x17
        /*000a*/ 	.short	(.L_279 - .L_278)
.L_278:
        /*000c*/ 	.word	0x00000000
        /*0010*/ 	.short	0x0000
        /*0012*/ 	.short	0x0070
        /*0014*/ 	.byte	0x00, 0xf0, 0x01, 0x2a


	//----- nvinfo : EIATTR_SPARSE_MMA_MASK
	.align		4
.L_279:
        /*0018*/ 	.byte	0x03, 0x50
        /*001a*/ 	.short	0x0000


	//----- nvinfo : EIATTR_MAXREG_COUNT
	.align		4
        /*001c*/ 	.byte	0x03, 0x1b
        /*001e*/ 	.short	0x00a8


	//----- nvinfo : EIATTR_NUM_BARRIERS
	.align		4
        /*0020*/ 	.byte	0x02, 0x4c
        /*0022*/ 	.byte	0x09
	.zero		1


	//----- nvinfo : EIATTR_EXTERNS
	.align		4
        /*0024*/ 	.byte	0x04, 0x0f
        /*0026*/ 	.short	(.L_281 - .L_280)


	//   ....[0]....
	.align		4
.L_280:
        /*0028*/ 	.word	index@(__assertfail)


	//----- nvinfo : EIATTR_ANNOTATIONS
	.align		4
.L_281:
        /*002c*/ 	.byte	0x04, 0x55
        /*002e*/ 	.short	(.L_283 - .L_282)


	//   ....[0]....
.L_282:
        /* <DEDUP_REMOVED lines=19> */
        /*0154*/ 	.byte	0x80, 0x48, 0x01, 0x00


	//----- nvinfo : EIATTR_MERCURY_ISA_VERSION
	.align		4
.L_283:
        /*0158*/ 	.byte	0x03, 0x5f
        /*015a*/ 	.short	0x0101


	//----- nvinfo : EIATTR_UNUSED_LOAD_BYTE_OFFSET
	.align		4
        /*015c*/ 	.byte	0x04, 0x44
        /*015e*/ 	.short	(.L_285 - .L_284)


	//   ....[0]....
.L_284:
        /*0160*/ 	.word	0x00000950
        /*0164*/ 	.word	0x0000fff0


	//   ....[1]....
        /*0168*/ 	.word	0x0000aab0
        /*016c*/ 	.word	0x0000fff0


	//----- nvinfo : EIATTR_INT_WARP_WIDE_INSTR_OFFSETS
	.align		4
.L_285:
        /*0170*/ 	.byte	0x04, 0x31
        /*0172*/ 	.short	(.L_287 - .L_286)


	//   ....[0]....
.L_286:
        /*0174*/ 	.word	0x000000c0


	//   ....[1]....
        /*0178*/ 	.word	0x000000d0


	//   ....[2]....
        /*017c*/ 	.word	0x00000170


	//   ....[3]....
        /*0180*/ 	.word	0x000100f0


	//   ....[4]....
        /*0184*/ 	.word	0x00010180


	//   ....[5]....
        /*0188*/ 	.word	0x00012f50


	//   ....[6]....
        /*018c*/ 	.word	0x00012fe0


	//----- nvinfo : EIATTR_COOP_GROUP_MASK_REGIDS
	.align		4
.L_287:
        /*0190*/ 	.byte	0x04, 0x29
        /*0192*/ 	.short	(.L_289 - .L_288)


	//   ....[0]....
.L_288:
        /*0194*/ 	.word	0xffffffff


	//   ....[1]....
        /*0198*/ 	.word	0xffffffff


	//   ....[2]....
        /*019c*/ 	.word	0xffffffff


	//   ....[3]....
        /*01a0*/ 	.word	0xffffffff


	//   ....[4]....
        /*01a4*/ 	.word	0xffffffff


	//   ....[5]....
        /*01a8*/ 	.word	0xffffffff


	//   ....[6]....
        /*01ac*/ 	.word	0xffffffff


	//   ....[7]....
        /*01b0*/ 	.word	0xffffffff


	//   ....[8]....
        /*01b4*/ 	.word	0xffffffff


	//   ....[9]....
        /*01b8*/ 	.word	0xffffffff


	//   ....[10]....
        /*01bc*/ 	.word	0xffffffff


	//   ....[11]....
        /*01c0*/ 	.word	0xffffffff


	//   ....[12]....
        /*01c4*/ 	.word	0xffffffff


	//   ....[13]....
        /*01c8*/ 	.word	0xffffffff


	//   ....[14]....
        /*01cc*/ 	.word	0xffffffff


	//   ....[15]....
        /*01d0*/ 	.word	0xffffffff


	//   ....[16]....
        /*01d4*/ 	.word	0xffffffff


	//   ....[17]....
        /*01d8*/ 	.word	0xffffffff


	//   ....[18]....
        /*01dc*/ 	.word	0xffffffff


	//   ....[19]....
        /*01e0*/ 	.word	0xffffffff


	//   ....[20]....
        /*01e4*/ 	.word	0xffffffff


	//   ....[21]....
        /*01e8*/ 	.word	0xffffffff


	//   ....[22]....
        /*01ec*/ 	.word	0xffffffff


	//   ....[23]....
        /*01f0*/ 	.word	0xffffffff


	//   ....[24]....
        /*01f4*/ 	.word	0xffffffff


	//   ....[25]....
        /*01f8*/ 	.word	0xffffffff


	//   ....[26]....
        /*01fc*/ 	.word	0xffffffff


	//   ....[27]....
        /*0200*/ 	.word	0xffffffff


	//   ....[28]....
        /*0204*/ 	.word	0xffffffff


	//   ....[29]....
        /*0208*/ 	.word	0xffffffff


	//   ....[30]....
        /*020c*/ 	.word	0xffffffff


	//   ....[31]....
        /*0210*/ 	.word	0xffffffff


	//   ....[32]....
        /*0214*/ 	.word	0xffffffff


	//   ....[33]....
        /*0218*/ 	.word	0xffffffff


	//   ....[34]....
        /*021c*/ 	.word	0xffffffff


	//   ....[35]....
        /*0220*/ 	.word	0xffffffff


	//   ....[36]....
        /*0224*/ 	.word	0xffffffff


	//   ....[37]....
        /*0228*/ 	.word	0xffffffff


	//   ....[38]....
        /*022c*/ 	.word	0xffffffff


	//   ....[39]....
        /*0230*/ 	.word	0xffffffff


	//   ....[40]....
        /*0234*/ 	.word	0xffffffff


	//   ....[41]....
        /*0238*/ 	.word	0xffffffff


	//   ....[42]....
        /*023c*/ 	.word	0xffffffff


	//   ....[43]....
        /*0240*/ 	.word	0xffffffff


	//   ....[44]....
        /*0244*/ 	.word	0xffffffff


	//   ....[45]....
        /*0248*/ 	.word	0xffffffff


	//   ....[46]....
        /*024c*/ 	.word	0xffffffff


	//   ....[47]....
        /*0250*/ 	.word	0xffffffff


	//   ....[48]....
        /*0254*/ 	.word	0xffffffff


	//   ....[49]....
        /*0258*/ 	.word	0xffffffff


	//   ....[50]....
        /*025c*/ 	.word	0xffffffff


	//   ....[51]....
        /*0260*/ 	.word	0xffffffff


	//   ....[52]....
        /*0264*/ 	.word	0xffffffff


	//   ....[53]....
        /*0268*/ 	.word	0xffffffff


	//   ....[54]....
        /*026c*/ 	.word	0xffffffff


	//   ....[55]....
        /*0270*/ 	.word	0xffffffff


	//   ....[56]....
        /*0274*/ 	.word	0xffffffff


	//   ....[57]....
        /*0278*/ 	.word	0xffffffff


	//   ....[58]....
        /*027c*/ 	.word	0xffffffff


	//   ....[59]....
        /*0280*/ 	.word	0xffffffff


	//   ....[60]....
        /*0284*/ 	.word	0xffffffff


	//   ....[61]....
        /*0288*/ 	.word	0xffffffff


	//   ....[62]....
        /*028c*/ 	.word	0xffffffff


	//   ....[63]....
        /*0290*/ 	.word	0xffffffff


	//   ....[64]....
        /*0294*/ 	.word	0xffffffff


	//   ....[65]....
        /*0298*/ 	.word	0xffffffff


	//   ....[66]....
        /*029c*/ 	.word	0xffffffff


	//   ....[67]....
        /*02a0*/ 	.word	0xffffffff


	//   ....[68]....
        /*02a4*/ 	.word	0xffffffff


	//   ....[69]....
        /*02a8*/ 	.word	0xffffffff


	//   ....[70]....
        /*02ac*/ 	.word	0xffffffff


	//   ....[71]....
        /*02b0*/ 	.word	0xffffffff


	//   ....[72]....
        /*02b4*/ 	.word	0xffffffff


	//   ....[73]....
        /*02b8*/ 	.word	0xffffffff


	//   ....[74]....
        /*02bc*/ 	.word	0xffffffff


	//   ....[75]....
        /*02c0*/ 	.word	0xffffffff


	//   ....[76]....
        /*02c4*/ 	.word	0xffffffff


	//   ....[77]....
        /*02c8*/ 	.word	0xffffffff


	//   ....[78]....
        /*02cc*/ 	.word	0xffffffff


	//   ....[79]....
        /*02d0*/ 	.word	0xffffffff


	//   ....[80]....
        /*02d4*/ 	.word	0xffffffff


	//   ....[81]....
        /*02d8*/ 	.word	0xffffffff


	//   ....[82]....
        /*02dc*/ 	.word	0xffffffff


	//   ....[83]....
        /*02e0*/ 	.word	0xffffffff


	//   ....[84]....
        /*02e4*/ 	.word	0xffffffff


	//   ....[85]....
        /*02e8*/ 	.word	0xffffffff


	//   ....[86]....
        /*02ec*/ 	.word	0xffffffff


	//   ....[87]....
        /*02f0*/ 	.word	0xffffffff


	//   ....[88]....
        /*02f4*/ 	.word	0xffffffff


	//   ....[89]....
        /*02f8*/ 	.word	0xffffffff


	//   ....[90]....
        /*02fc*/ 	.word	0xffffffff


	//   ....[91]....
        /*0300*/ 	.word	0xffffffff


	//   ....[92]....
        /*0304*/ 	.word	0xffffffff


	//   ....[93]....
        /*0308*/ 	.word	0xffffffff


	//   ....[94]....
        /*030c*/ 	.word	0xffffffff


	//   ....[95]....
        /*0310*/ 	.word	0xffffffff


	//   ....[96]....
        /*0314*/ 	.word	0xffffffff


	//   ....[97]....
        /*0318*/ 	.word	0xffffffff


	//   ....[98]....
        /*031c*/ 	.word	0xffffffff


	//   ....[99]....
        /*0320*/ 	.word	0xffffffff


	//   ....[100]....
        /*0324*/ 	.word	0xffffffff


	//   ....[101]....
        /*0328*/ 	.word	0xffffffff


	//   ....[102]....
        /*032c*/ 	.word	0xffffffff


	//   ....[103]....
        /*0330*/ 	.word	0xffffffff


	//   ....[104]....
        /*0334*/ 	.word	0xffffffff


	//   ....[105]....
        /*0338*/ 	.word	0xffffffff


	//   ....[106]....
        /*033c*/ 	.word	0xffffffff


	//   ....[107]....
        /*0340*/ 	.word	0xffffffff


	//   ....[108]....
        /*0344*/ 	.word	0xffffffff


	//   ....[109]....
        /*0348*/ 	.word	0xffffffff


	//   ....[110]....
        /*034c*/ 	.word	0xffffffff


	//   ....[111]....
        /*0350*/ 	.word	0xffffffff


	//   ....[112]....
        /*0354*/ 	.word	0xffffffff


	//   ....[113]....
        /*0358*/ 	.word	0xffffffff


	//   ....[114]....
        /*035c*/ 	.word	0xffffffff


	//   ....[115]....
        /*0360*/ 	.word	0xffffffff


	//   ....[116]....
        /*0364*/ 	.word	0xffffffff


	//   ....[117]....
        /*0368*/ 	.word	0xffffffff


	//   ....[118]....
        /*036c*/ 	.word	0xffffffff


	//   ....[119]....
        /*0370*/ 	.word	0xffffffff


	//   ....[120]....
        /*0374*/ 	.word	0xffffffff


	//   ....[121]....
        /*0378*/ 	.word	0xffffffff


	//   ....[122]....
        /*037c*/ 	.word	0xffffffff


	//   ....[123]....
        /*0380*/ 	.word	0xffffffff


	//   ....[124]....
        /*0384*/ 	.word	0xffffffff


	//   ....[125]....
        /*0388*/ 	.word	0xffffffff


	//   ....[126]....
        /*038c*/ 	.word	0xffffffff


	//   ....[127]....
        /*0390*/ 	.word	0xffffffff


	//   ....[128]....
        /*0394*/ 	.word	0xffffffff


	//   ....[129]....
        /*0398*/ 	.word	0xffffffff


	//   ....[130]....
        /*039c*/ 	.word	0xffffffff


	//   ....[131]....
        /*03a0*/ 	.word	0xffffffff


	//   ....[132]....
        /*03a4*/ 	.word	0xffffffff


	//   ....[133]....
        /*03a8*/ 	.word	0xffffffff


	//   ....[134]....
        /*03ac*/ 	.word	0xffffffff


	//   ....[135]....
        /*03b0*/ 	.word	0xffffffff


	//   ....[136]....
        /*03b4*/ 	.word	0xffffffff


	//   ....[137]....
        /*03b8*/ 	.word	0xffffffff


	//   ....[138]....
        /*03bc*/ 	.word	0xffffffff


	//   ....[139]....
        /*03c0*/ 	.word	0xffffffff


	//   ....[140]....
        /*03c4*/ 	.word	0xffffffff


	//   ....[141]....
        /*03c8*/ 	.word	0xffffffff


	//   ....[142]....
        /*03cc*/ 	.word	0xffffffff


	//   ....[143]....
        /*03d0*/ 	.word	0xffffffff


	//   ....[144]....
        /*03d4*/ 	.word	0xffffffff


	//   ....[145]....
        /*03d8*/ 	.word	0xffffffff


	//   ....[146]....
        /*03dc*/ 	.word	0xffffffff


	//   ....[147]....
        /*03e0*/ 	.word	0xffffffff


	//   ....[148]....
        /*03e4*/ 	.word	0xffffffff


	//   ....[149]....
        /*03e8*/ 	.word	0xffffffff


	//   ....[150]....
        /*03ec*/ 	.word	0xffffffff


	//   ....[151]....
        /*03f0*/ 	.word	0x0500000f


	//   ....[152]....
        /*03f4*/ 	.word	0x0500000f


	//   ....[153]....
        /*03f8*/ 	.word	0x0500000f


	//   ....[154]....
        /*03fc*/ 	.word	0x0500000f


	//   ....[155]....
        /*0400*/ 	.word	0x0500000f


	//   ....[156]....
        /*0404*/ 	.word	0x0500000f


	//   ....[157]....
        /*0408*/ 	.word	0x0500000f


	//   ....[158]....
        /*040c*/ 	.word	0x0500000f


	//   ....[159]....
        /*0410*/ 	.word	0x0500000f


	//   ....[160]....
        /*0414*/ 	.word	0x0500000f


	//   ....[161]....
        /*0418*/ 	.word	0x0500000f


	//   ....[162]....
        /*041c*/ 	.word	0x0500000f


	//   ....[163]....
        /*0420*/ 	.word	0x0500000f


	//   ....[164]....
        /*0424*/ 	.word	0x0500000f


	//   ....[165]....
        /*0428*/ 	.word	0x0500000f


	//   ....[166]....
        /*042c*/ 	.word	0x0500000f


	//   ....[167]....
        /*0430*/ 	.word	0x0500000f


	//   ....[168]....
        /*0434*/ 	.word	0x0500000f


	//   ....[169]....
        /*0438*/ 	.word	0x0500000f


	//   ....[170]....
        /*043c*/ 	.word	0x0500000f


	//   ....[171]....
        /*0440*/ 	.word	0x0500000f


	//   ....[172]....
        /*0444*/ 	.word	0x0500000f


	//   ....[173]....
        /*0448*/ 	.word	0x0500000f


	//   ....[174]....
        /*044c*/ 	.word	0x0500000f


	//   ....[175]....
        /*0450*/ 	.word	0x0500000f


	//   ....[176]....
        /*0454*/ 	.word	0x0500000f


	//   ....[177]....
        /*0458*/ 	.word	0x0500000f


	//   ....[178]....
        /*045c*/ 	.word	0x0500000f


	//   ....[179]....
        /*0460*/ 	.word	0x0500000f


	//   ....[180]....
        /*0464*/ 	.word	0x0500000f


	//   ....[181]....
        /*0468*/ 	.word	0x0500000f


	//   ....[182]....
        /*046c*/ 	.word	0x0500000f


	//   ....[183]....
        /*0470*/ 	.word	0x0500000f


	//   ....[184]....
        /*0474*/ 	.word	0x0500000f


	//   ....[185]....
        /*0478*/ 	.word	0x0500000f


	//   ....[186]....
        /*047c*/ 	.word	0x0500000f


	//   ....[187]....
        /*0480*/ 	.word	0x0500000f


	//   ....[188]....
        /*0484*/ 	.word	0x0500000f


	//   ....[189]....
        /*0488*/ 	.word	0x0500000f


	//   ....[190]....
        /*048c*/ 	.word	0x0500000f


	//   ....[191]....
        /*0490*/ 	.word	0x0500000f


	//   ....[192]....
        /*0494*/ 	.word	0x0500000f


	//   ....[193]....
        /*0498*/ 	.word	0x0500000f


	//   ....[194]....
        /*049c*/ 	.word	0x0500000f


	//   ....[195]....
        /*04a0*/ 	.word	0x0500000f


	//   ....[196]....
        /*04a4*/ 	.word	0x0500000f


	//   ....[197]....
        /*04a8*/ 	.word	0x0500000f


	//   ....[198]....
        /*04ac*/ 	.word	0x0500000f


	//   ....[199]....
        /*04b0*/ 	.word	0x0500000f


	//   ....[200]....
        /*04b4*/ 	.word	0x0500000f


	//   ....[201]....
        /*04b8*/ 	.word	0x0500000f


	//   ....[202]....
        /*04bc*/ 	.word	0x0500000f


	//   ....[203]....
        /*04c0*/ 	.word	0x0500000f


	//   ....[204]....
        /*04c4*/ 	.word	0x0500000f


	//   ....[205]....
        /*04c8*/ 	.word	0x0500000f


	//   ....[206]....
        /*04cc*/ 	.word	0x0500000f


	//   ....[207]....
        /*04d0*/ 	.word	0x0500000f


	//   ....[208]....
        /*04d4*/ 	.word	0x0500000f


	//   ....[209]....
        /*04d8*/ 	.word	0x0500000f


	//   ....[210]....
        /*04dc*/ 	.word	0x0500000f


	//   ....[211]....
        /*04e0*/ 	.word	0x0500000f


	//   ....[212]....
        /*04e4*/ 	.word	0x0500000f


	//   ....[213]....
        /*04e8*/ 	.word	0x0500000f


	//   ....[214]....
        /*04ec*/ 	.word	0x0500000f


	//   ....[215]....
        /*04f0*/ 	.word	0x0500000f


	//   ....[216]....
        /*04f4*/ 	.word	0x0500000f


	//   ....[217]....
        /*04f8*/ 	.word	0x0500000f


	//   ....[218]....
        /*04fc*/ 	.word	0x0500000f


	//   ....[219]....
        /*0500*/ 	.word	0x0500000f


	//   ....[220]....
        /*0504*/ 	.word	0x0500000f


	//   ....[221]....
        /*0508*/ 	.word	0x0500000f


	//   ....[222]....
        /*050c*/ 	.word	0x0500000f


	//   ....[223]....
        /*0510*/ 	.word	0x0500000f


	//   ....[224]....
        /*0514*/ 	.word	0x0500000f


	//   ....[225]....
        /*0518*/ 	.word	0x0500000f


	//   ....[226]....
        /*051c*/ 	.word	0x0500000f


	//   ....[227]....
        /*0520*/ 	.word	0x0500000f


	//   ....[228]....
        /*0524*/ 	.word	0x0500000f


	//   ....[229]....
        /*0528*/ 	.word	0x0500000f


	//   ....[230]....
        /*052c*/ 	.word	0x0500000f


	//   ....[231]....
        /*0530*/ 	.word	0x0500000f


	//   ....[232]....
        /*0534*/ 	.word	0x0500000f


	//   ....[233]....
        /*0538*/ 	.word	0x0500000f


	//   ....[234]....
        /*053c*/ 	.word	0x0500000f


	//----- nvinfo : EIATTR_COOP_GROUP_INSTR_OFFSETS
	.align		4
.L_289:
        /*0540*/ 	.byte	0x04, 0x28
        /*0542*/ 	.short	(.L_291 - .L_290)


	//   ....[0]....
.L_290:
        /*0544*/ 	.word	0x00000070


	//   ....[1]....
        /*0548*/ 	.word	0x000000b0


	//   ....[2]....
        /*054c*/ 	.word	0x000002d0


	//   ....[3]....
        /*0550*/ 	.word	0x00000430


	//   ....[4]....
        /*0554*/ 	.word	0x00000550


	//   ....[5]....
        /*0558*/ 	.word	0x000006b0


	//   ....[6]....
        /*055c*/ 	.word	0x00001db0


	//   ....[7]....
        /*0560*/ 	.word	0x00002930


	//   ....[8]....
        /*0564*/ 	.word	0x00002b80


	//   ....[9]....
        /*0568*/ 	.word	0x00003480


	//   ....[10]....
        /*056c*/ 	.word	0x000034f0


	//   ....[11]....
        /*0570*/ 	.word	0x00003c70


	//   ....[12]....
        /*0574*/ 	.word	0x00003d40


	//   ....[13]....
        /*0578*/ 	.word	0x00005860


	//   ....[14]....
        /*057c*/ 	.word	0x00006090


	//   ....[15]....
        /*0580*/ 	.word	0x000060f0


	//   ....[16]....
        /*0584*/ 	.word	0x00006170


	//   ....[17]....
        /*0588*/ 	.word	0x000068f0


	//   ....[18]....
        /*058c*/ 	.word	0x00006950


	//   ....[19]....
        /*0590*/ 	.word	0x00008c70


	//   ....[20]....
        /*0594*/ 	.word	0x00008c90


	//   ....[21]....
        /*0598*/ 	.word	0x00008cb0


	//   ....[22]....
        /*059c*/ 	.word	0x00008cd0


	//   ....[23]....
        /*05a0*/ 	.word	0x00009fd0


	//   ....[24]....
        /*05a4*/ 	.word	0x0000a000


	//   ....[25]....
        /*05a8*/ 	.word	0x0000a0c0


	//   ....[26]....
        /*05ac*/ 	.word	0x0000a0d0


	//   ....[27]....
        /*05b0*/ 	.word	0x0000b950


	//   ....[28]....
        /*05b4*/ 	.word	0x0000b970


	//   ....[29]....
        /*05b8*/ 	.word	0x0000b980


	//   ....[30]....
        /*05bc*/ 	.word	0x0000b990


	//   ....[31]....
        /*05c0*/ 	.word	0x0000c270


	//   ....[32]....
        /*05c4*/ 	.word	0x0000c290


	//   ....[33]....
        /*05c8*/ 	.word	0x0000c3d0


	//   ....[34]....
        /*05cc*/ 	.word	0x0000c3f0


	//   ....[35]....
        /*05d0*/ 	.word	0x0000c4f0


	//   ....[36]....
        /*05d4*/ 	.word	0x0000c510


	//   ....[37]....
        /*05d8*/ 	.word	0x0000c620


	//   ....[38]....
        /*05dc*/ 	.word	0x0000c640


	//   ....[39]....
        /*05e0*/ 	.word	0x0000ca90


	//   ....[40]....
        /*05e4*/ 	.word	0x0000caa0


	//   ....[41]....
        /*05e8*/ 	.word	0x0000d160


	//   ....[42]....
        /*05ec*/ 	.word	0x0000d170


	//   ....[43]....
        /*05f0*/ 	.word	0x0000e210


	//   ....[44]....
        /*05f4*/ 	.word	0x0000e240


	//   ....[45]....
        /*05f8*/ 	.word	0x0000e350


	//   ....[46]....
        /*05fc*/ 	.word	0x0000e370


	//   ....[47]....
        /*0600*/ 	.word	0x0000e470


	//   ....[48]....
        /*0604*/ 	.word	0x0000e490


	//   ....[49]....
        /*0608*/ 	.word	0x0000e5a0


	//   ....[50]....
        /*060c*/ 	.word	0x0000e5c0


	//   ....[51]....
        /*0610*/ 	.word	0x0000e760


	//   ....[52]....
        /*0614*/ 	.word	0x0000e950


	//   ....[53]....
        /*0618*/ 	.word	0x0000e980


	//   ....[54]....
        /*061c*/ 	.word	0x0000e9b0


	//   ....[55]....
        /*0620*/ 	.word	0x0000e9e0


	//   ....[56]....
        /*0624*/ 	.word	0x0000ea10


	//   ....[57]....
        /*0628*/ 	.word	0x0000ea40


	//   ....[58]....
        /*062c*/ 	.word	0x0000ebb0


	//   ....[59]....
        /*0630*/ 	.word	0x0000ebe0


	//   ....[60]....
        /*0634*/ 	.word	0x0000ec10


	//   ....[61]....
        /*0638*/ 	.word	0x0000ec40


	//   ....[62]....
        /*063c*/ 	.word	0x0000ec70


	//   ....[63]....
        /*0640*/ 	.word	0x0000eca0


	//   ....[64]....
        /*0644*/ 	.word	0x0000ed30


	//   ....[65]....
        /*0648*/ 	.word	0x0000ed60


	//   ....[66]....
        /*064c*/ 	.word	0x0000ed70


	//   ....[67]....
        /*0650*/ 	.word	0x0000edb0


	//   ....[68]....
        /*0654*/ 	.word	0x00010c90


	//   ....[69]....
        /*0658*/ 	.word	0x00010cb0


	//   ....[70]....
        /*065c*/ 	.word	0x00010d60


	//   ....[71]....
        /*0660*/ 	.word	0x00010d80


	//   ....[72]....
        /*0664*/ 	.word	0x00010e20


	//   ....[73]....
        /*0668*/ 	.word	0x00010e40


	//   ....[74]....
        /*066c*/ 	.word	0x00010ee0


	//   ....[75]....
        /*0670*/ 	.word	0x00010f00


	//   ....[76]....
        /*0674*/ 	.word	0x00010fa0


	//   ....[77]....
        /*0678*/ 	.word	0x00010fc0


	//   ....[78]....
        /*067c*/ 	.word	0x00010fd0


	//   ....[79]....
        /*0680*/ 	.word	0x00011060


	//   ....[80]....
        /*0684*/ 	.word	0x00011760


	//   ....[81]....
        /*0688*/ 	.word	0x00011790


	//   ....[82]....
        /*068c*/ 	.word	0x000117f0


	//   ....[83]....
        /*0690*/ 	.word	0x00011850


	//   ....[84]....
        /*0694*/ 	.word	0x00011890


	//   ....[85]....
        /*0698*/ 	.word	0x00011900


	//   ....[86]....
        /*069c*/ 	.word	0x00011950


	//   ....[87]....
        /*06a0*/ 	.word	0x000119b0


	//   ....[88]....
        /*06a4*/ 	.word	0x00011a00


	//   ....[89]....
        /*06a8*/ 	.word	0x00011a60


	//   ....[90]....
        /*06ac*/ 	.word	0x00011aa0


	//   ....[91]....
        /*06b0*/ 	.word	0x00011b10


	//   ....[92]....
        /*06b4*/ 	.word	0x00011b60


	//   ....[93]....
        /*06b8*/ 	.word	0x00011bb0


	//   ....[94]....
        /*06bc*/ 	.word	0x00011bd0


	//   ....[95]....
        /*06c0*/ 	.word	0x00011c00


	//   ....[96]....
        /*06c4*/ 	.word	0x000123c0


	//   ....[97]....
        /*06c8*/ 	.word	0x00012400


	//   ....[98]....
        /*06cc*/ 	.word	0x00012410


	//   ....[99]....
        /*06d0*/ 	.word	0x00012470


	//   ....[100]....
        /*06d4*/ 	.word	0x00012480


	//   ....[101]....
        /*06d8*/ 	.word	0x000124e0


	//   ....[102]....
        /*06dc*/ 	.word	0x00012510


	//   ....[103]....
        /*06e0*/ 	.word	0x00012550


	//   ....[104]....
        /*06e4*/ 	.word	0x00012580


	//   ....[105]....
        /*06e8*/ 	.word	0x000125c0


	//   ....[106]....
        /*06ec*/ 	.word	0x000125f0


	//   ....[107]....
        /*06f0*/ 	.word	0x00012630


	//   ....[108]....
        /*06f4*/ 	.word	0x000128a0


	//   ....[109]....
        /*06f8*/ 	.word	0x000128c0


	//   ....[110]....
        /*06fc*/ 	.word	0x000128d0


	//   ....[111]....
        /*0700*/ 	.word	0x00012960


	//   ....[112]....
        /*0704*/ 	.word	0x00012970


	//   ....[113]....
        /*0708*/ 	.word	0x00012a00


	//   ....[114]....
        /*070c*/ 	.word	0x00012a10


	//   ....[115]....
        /*0710*/ 	.word	0x00012aa0


	//   ....[116]....
        /*0714*/ 	.word	0x00012ab0


	//   ....[117]....
        /*0718*/ 	.word	0x00012b40


	//   ....[118]....
        /*071c*/ 	.word	0x00012b50


	//   ....[119]....
        /*0720*/ 	.word	0x00012b60


	//   ....[120]....
        /*0724*/ 	.word	0x00013120


	//   ....[121]....
        /*0728*/ 	.word	0x00013160


	//   ....[122]....
        /*072c*/ 	.word	0x000131a0


	//   ....[123]....
        /*0730*/ 	.word	0x000131d0


	//   ....[124]....
        /*0734*/ 	.word	0x00013260


	//   ....[125]....
        /*0738*/ 	.word	0x00013290


	//   ....[126]....
        /*073c*/ 	.word	0x00013300


	//   ....[127]....
        /*0740*/ 	.word	0x00013320


	//   ....[128]....
        /*0744*/ 	.word	0x000133a0


	//   ....[129]....
        /*0748*/ 	.word	0x000133d0


	//   ....[130]....
        /*074c*/ 	.word	0x00013400


	//   ....[131]....
        /*0750*/ 	.word	0x00013450


	//   ....[132]....
        /*0754*/ 	.word	0x00013890


	//   ....[133]....
        /*0758*/ 	.word	0x000138a0


	//   ....[134]....
        /*075c*/ 	.word	0x000138e0


	//   ....[135]....
        /*0760*/ 	.word	0x00013920


	//   ....[136]....
        /*0764*/ 	.word	0x00013950


	//   ....[137]....
        /*0768*/ 	.word	0x00013980


	//   ....[138]....
        /*076c*/ 	.word	0x000139b0


	//   ....[139]....
        /*0770*/ 	.word	0x000139e0


	//   ....[140]....
        /*0774*/ 	.word	0x00013b90


	//   ....[141]....
        /*0778*/ 	.word	0x00013bc0


	//   ....[142]....
        /*077c*/ 	.word	0x00013bf0


	//   ....[143]....
        /*0780*/ 	.word	0x00013c20


	//   ....[144]....
        /*0784*/ 	.word	0x00013c50


	//   ....[145]....
        /*0788*/ 	.word	0x00013c80


	//   ....[146]....
        /*078c*/ 	.word	0x00013d40


	//   ....[147]....
        /*0790*/ 	.word	0x00013d60


	//   ....[148]....
        /*0794*/ 	.word	0x00013d80


	//   ....[149]....
        /*0798*/ 	.word	0x00013de0


	//   ....[150]....
        /*079c*/ 	.word	0x00014800


	//   ....[151]....
        /*07a0*/ 	.word	0x00014dc0


	//   ....[152]....
        /*07a4*/ 	.word	0x00014eb0


	//   ....[153]....
        /*07a8*/ 	.word	0x00014f50


	//   ....[154]....
        /*07ac*/ 	.word	0x00014fb0


	//   ....[155]....
        /*07b0*/ 	.word	0x000150c0


	//   ....[156]....
        /*07b4*/ 	.word	0x00015130


	//   ....[157]....
        /*07b8*/ 	.word	0x00015240


	//   ....[158]....
        /*07bc*/ 	.word	0x000152b0


	//   ....[159]....
        /*07c0*/ 	.word	0x000153c0


	//   ....[160]....
        /*07c4*/ 	.word	0x00015430


	//   ....[161]....
        /*07c8*/ 	.word	0x00015540


	//   ....[162]....
        /*07cc*/ 	.word	0x000155b0


	//   ....[163]....
        /*07d0*/ 	.word	0x00015650


	//   ....[164]....
        /*07d4*/ 	.word	0x00015760


	//   ....[165]....
        /*07d8*/ 	.word	0x000157d0


	//   ....[166]....
        /*07dc*/ 	.word	0x00015850


	//   ....[167]....
        /*07e0*/ 	.word	0x00015920


	//   ....[168]....
        /*07e4*/ 	.word	0x000159a0


	//   ....[169]....
        /*07e8*/ 	.word	0x00015a80


	//   ....[170]....
        /*07ec*/ 	.word	0x00015b00


	//   ....[171]....
        /*07f0*/ 	.word	0x00015be0


	//   ....[172]....
        /*07f4*/ 	.word	0x00015c60


	//   ....[173]....
        /*07f8*/ 	.word	0x00015d40


	//   ....[174]....
        /*07fc*/ 	.word	0x00015dc0


	//   ....[175]....
        /*0800*/ 	.word	0x00015ea0


	//   ....[176]....
        /*0804*/ 	.word	0x00015f20


	//   ....[177]....
        /*0808*/ 	.word	0x00015ff0


	//   ....[178]....
        /*080c*/ 	.word	0x00016070


	//   ....[179]....
        /*0810*/ 	.word	0x00016130


	//   ....[180]....
        /*0814*/ 	.word	0x00016260


	//   ....[181]....
        /*0818*/ 	.word	0x00016340


	//   ....[182]....
        /*081c*/ 	.word	0x000163a0


	//   ....[183]....
        /*0820*/ 	.word	0x00016470


	//   ....[184]....
        /*0824*/ 	.word	0x000164d0


	//   ....[185]....
        /*0828*/ 	.word	0x000165a0


	//   ....[186]....
        /*082c*/ 	.word	0x00016600


	//   ....[187]....
        /*0830*/ 	.word	0x000166d0


	//   ....[188]....
        /*0834*/ 	.word	0x00016730


	//   ....[189]....
        /*0838*/ 	.word	0x00016800


	//   ....[190]....
        /*083c*/ 	.word	0x00016860


	//   ....[191]....
        /*0840*/ 	.word	0x00016940


	//   ....[192]....
        /*0844*/ 	.word	0x00016a30


	//   ....[193]....
        /*0848*/ 	.word	0x00016ad0


	//   ....[194]....
        /*084c*/ 	.word	0x00016b30


	//   ....[195]....
        /*0850*/ 	.word	0x00016c30


	//   ....[196]....
        /*0854*/ 	.word	0x00016c90


	//   ....[197]....
        /*0858*/ 	.word	0x00016d90


	//   ....[198]....
        /*085c*/ 	.word	0x00016df0


	//   ....[199]....
        /*0860*/ 	.word	0x00016ef0


	//   ....[200]....
        /*0864*/ 	.word	0x00016f50


	//   ....[201]....
        /*0868*/ 	.word	0x00017050


	//   ....[202]....
        /*086c*/ 	.word	0x000170b0


	//   ....[203]....
        /*0870*/ 	.word	0x00017180


	//   ....[204]....
        /*0874*/ 	.word	0x000172c0


	//   ....[205]....
        /*0878*/ 	.word	0x00017360


	//   ....[206]....
        /*087c*/ 	.word	0x00017440


	//   ....[207]....
        /*0880*/ 	.word	0x00017510


	//   ....[208]....
        /*0884*/ 	.word	0x00017570


	//   ....[209]....
        /*0888*/ 	.word	0x00017660


	//   ....[210]....
        /*088c*/ 	.word	0x000176c0


	//   ....[211]....
        /*0890*/ 	.word	0x000177b0


	//   ....[212]....
        /*0894*/ 	.word	0x00017810


	//   ....[213]....
        /*0898*/ 	.word	0x00017900


	//   ....[214]....
        /*089c*/ 	.word	0x00017960


	//   ....[215]....
        /*08a0*/ 	.word	0x00017a40


	//   ....[216]....
        /*08a4*/ 	.word	0x00017ad0


	//   ....[217]....
        /*08a8*/ 	.word	0x00017b70


	//   ....[218]....
        /*08ac*/ 	.word	0x00017ce0


	//   ....[219]....
        /*08b0*/ 	.word	0x00017d50


	//   ....[220]....
        /*08b4*/ 	.word	0x00017dd0


	//   ....[221]....
        /*08b8*/ 	.word	0x00017e40


	//   ....[222]....
        /*08bc*/ 	.word	0x00017eb0


	//   ....[223]....
        /*08c0*/ 	.word	0x00017f30


	//   ....[224]....
        /*08c4*/ 	.word	0x00017fb0


	//   ....[225]....
        /*08c8*/ 	.word	0x00018040


	//   ....[226]....
        /*08cc*/ 	.word	0x000180b0


	//   ....[227]....
        /*08d0*/ 	.word	0x00018120


	//   ....[228]....
        /*08d4*/ 	.word	0x00018190


	//   ....[229]....
        /*08d8*/ 	.word	0x00018210


	//   ....[230]....
        /*08dc*/ 	.word	0x00018280


	//   ....[231]....
        /*08e0*/ 	.word	0x00018310


	//   ....[232]....
        /*08e4*/ 	.word	0x00018370


	//   ....[233]....
        /*08e8*/ 	.word	0x00018400


	//   ....[234]....
        /*08ec*/ 	.word	0x00018530


	//----- nvinfo : EIATTR_REG_RECONFIG
	.align		4
.L_291:
        /*08f0*/ 	.byte	0x01, 0x54
	.zero		2


	//----- nvinfo : EIATTR_SYSCALL_OFFSETS
	.align		4
        /*08f4*/ 	.byte	0x04, 0x46
        /*08f6*/ 	.short	(.L_293 - .L_292)


	//   ....[0]....
.L_292:
        /*08f8*/ 	.word	0x00001f30


	//   ....[1]....
        /*08fc*/ 	.word	0x000102e0


	//   ....[2]....
        /*0900*/ 	.word	0x00010430


	//   ....[3]....
        /*0904*/ 	.word	0x00010520


	//   ....[4]....
        /*0908*/ 	.word	0x000113f0


	//----- nvinfo : EIATTR_MBARRIER_INSTR_OFFSETS
	.align		4
.L_293:
        /*090c*/ 	.byte	0x04, 0x39
        /*090e*/ 	.short	(.L_295 - .L_294)


	//   ....[0]....
.L_294:
        /*0910*/ 	.word	0x00000180
        /*0914*/ 	.word	0x000000ff
        /*0918*/ 	.word	0x00030800
        /*091c*/ 	.short	0x0100
        /*091e*/ 	.byte	0x08
	.zero		1


	//   ....[1]....
        /*0920*/ 	.word	0x00000190
        /*0924*/ 	.word	0x000000ff
        /*0928*/ 	.word	0x00030820
        /*092c*/ 	.short	0x0100
        /*092e*/ 	.byte	0x08
	.zero		1


	//   ....[2]....
        /*0930*/ 	.word	0x00000280
        /*0934*/ 	.word	0x000000ff
        /*0938*/ 	.word	0x00030830
        /*093c*/ 	.short	0x0100
        /*093e*/ 	.byte	0x08
	.zero		1


	//   ....[3]....
        /*0940*/ 	.word	0x00000290
        /*0944*/ 	.word	0x000000ff
        /*0948*/ 	.word	0x00030840
        /*094c*/ 	.short	0x0100
        /*094e*/ 	.byte	0x08
	.zero		1


	//   ....[4]....
        /*0950*/ 	.word	0x000002a0
        /*0954*/ 	.word	0x000000ff
        /*0958*/ 	.word	0x00030838
        /*095c*/ 	.short	0x0100
        /*095e*/ 	.byte	0x08
	.zero		1


	//   ....[5]....
        /*0960*/ 	.word	0x000002b0
        /*0964*/ 	.word	0x000000ff
        /*0968*/ 	.word	0x00030848
        /*096c*/ 	.short	0x0100
        /*096e*/ 	.byte	0x08
	.zero		1


	//   ....[6]....
        /*0970*/ 	.word	0x000003e0
        /*0974*/ 	.word	0x000000ff
        /*0978*/ 	.word	0x00030850
        /*097c*/ 	.short	0x0100
        /*097e*/ 	.byte	0x08
	.zero		1


	//   ....[7]....
        /*0980*/ 	.word	0x000003f0
        /*0984*/ 	.word	0x000000ff
        /*0988*/ 	.word	0x00030860
        /*098c*/ 	.short	0x0100
        /*098e*/ 	.byte	0x08
	.zero		1


	//   ....[8]....
        /*0990*/ 	.word	0x00000400
        /*0994*/ 	.word	0x000000ff
        /*0998*/ 	.word	0x00030858
        /*099c*/ 	.short	0x0100
        /*099e*/ 	.byte	0x08
	.zero		1


	//   ....[9]....
        /*09a0*/ 	.word	0x00000410
        /*09a4*/ 	.word	0x000000ff
        /*09a8*/ 	.word	0x00030868
        /*09ac*/ 	.short	0x0100
        /*09ae*/ 	.byte	0x08
	.zero		1


	//   ....[10]....
        /*09b0*/ 	.word	0x00000500
        /*09b4*/ 	.word	0x000000ff
        /*09b8*/ 	.word	0x00030870
        /*09bc*/ 	.short	0x0100
        /*09be*/ 	.byte	0x06
	.zero		1


	//   ....[11]....
        /*09c0*/ 	.word	0x00000510
        /*09c4*/ 	.word	0x000000ff
        /*09c8*/ 	.word	0x00030880
        /*09cc*/ 	.short	0x0100
        /*09ce*/ 	.byte	0x06
	.zero		1


	//   ....[12]....
        /*09d0*/ 	.word	0x00000520
        /*09d4*/ 	.word	0x000000ff
        /*09d8*/ 	.word	0x00030878
        /*09dc*/ 	.short	0x0100
        /*09de*/ 	.byte	0x06
	.zero		1


	//   ....[13]....
        /*09e0*/ 	.word	0x00000530
        /*09e4*/ 	.word	0x000000ff
        /*09e8*/ 	.word	0x00030888
        /*09ec*/ 	.short	0x0100
        /*09ee*/ 	.byte	0x06
	.zero		1


	//   ....[14]....
        /*09f0*/ 	.word	0x00000660
        /*09f4*/ 	.word	0x000000ff
        /*09f8*/ 	.word	0x00030890
        /*09fc*/ 	.short	0x0100
        /*09fe*/ 	.byte	0x08
	.zero		1


	//   ....[15]....
        /*0a00*/ 	.word	0x00000670
        /*0a04*/ 	.word	0x000000ff
        /*0a08*/ 	.word	0x000308a0
        /*0a0c*/ 	.short	0x0100
        /*0a0e*/ 	.byte	0x08
	.zero		1


	//   ....[16]....
        /*0a10*/ 	.word	0x00000680
        /*0a14*/ 	.word	0x000000ff
        /*0a18*/ 	.word	0x00030898
        /*0a1c*/ 	.short	0x0100
        /*0a1e*/ 	.byte	0x08
	.zero		1


	//   ....[17]....
        /*0a20*/ 	.word	0x00000690
        /*0a24*/ 	.word	0x000000ff
        /*0a28*/ 	.word	0x000308a8
        /*0a2c*/ 	.short	0x0100
        /*0a2e*/ 	.byte	0x08
	.zero		1


	//   ....[18]....
        /*0a30*/ 	.word	0x000007d0
        /*0a34*/ 	.word	0x000000ff
        /*0a38*/ 	.word	0x000308b0
        /*0a3c*/ 	.short	0x0100
        /*0a3e*/ 	.byte	0x08
	.zero		1


	//   ....[19]....
        /*0a40*/ 	.word	0x000007e0
        /*0a44*/ 	.word	0x000000ff
        /*0a48*/ 	.word	0x000308c0
        /*0a4c*/ 	.short	0x0100
        /*0a4e*/ 	.byte	0x08
	.zero		1


	//   ....[20]....
        /*0a50*/ 	.word	0x000007f0
        /*0a54*/ 	.word	0x000000ff
        /*0a58*/ 	.word	0x000308b8
        /*0a5c*/ 	.short	0x0100
        /*0a5e*/ 	.byte	0x08
	.zero		1


	//   ....[21]....
        /*0a60*/ 	.word	0x00000800
        /*0a64*/ 	.word	0x000000ff
        /*0a68*/ 	.word	0x000308c8
        /*0a6c*/ 	.short	0x0100
        /*0a6e*/ 	.byte	0x08
	.zero		1


	//   ....[22]....
        /*0a70*/ 	.word	0x00001fb0
        /*0a74*/ 	.word	0x000000ff
        /*0a78*/ 	.word	0x00030800
        /*0a7c*/ 	.short	0x010a
        /*0a7e*/ 	.byte	0x28
	.zero		1


	//   ....[23]....
        /*0a80*/ 	.word	0x00002060
        /*0a84*/ 	.word	0x00000000
        /*0a88*/ 	.word	0x00030830
        /*0a8c*/ 	.short	0x010a
        /*0a8e*/ 	.byte	0x3f
	.zero		1


	//   ....[24]....
        /*0a90*/ 	.word	0x000020a0
        /*0a94*/ 	.word	0x00000000
        /*0a98*/ 	.word	0x00030830
        /*0a9c*/ 	.short	0x010a
        /*0a9e*/ 	.byte	0x3f
	.zero		1


	//   ....[25]....
        /*0aa0*/ 	.word	0x000030a0
        /*0aa4*/ 	.word	0x000000ff
        /*0aa8*/ 	.word	0x00000000
        /*0aac*/ 	.short	0x0101
        /*0aae*/ 	.byte	0x05
	.zero		1


	//   ....[26]....
        /*0ab0*/ 	.word	0x00004860
        /*0ab4*/ 	.word	0x000000ff
        /*0ab8*/ 	.word	0x00030830
        /*0abc*/ 	.short	0x010a
        /*0abe*/ 	.byte	0x08
	.zero		1


	//   ....[27]....
        /*0ac0*/ 	.word	0x000048a0
        /*0ac4*/ 	.word	0x000000ff
        /*0ac8*/ 	.word	0x00030830
        /*0acc*/ 	.short	0x010a
        /*0ace*/ 	.byte	0x08
	.zero		1


	//   ....[28]....
        /*0ad0*/ 	.word	0x000053e0
        /*0ad4*/ 	.word	0x000000ff
        /*0ad8*/ 	.word	0x00030850
        /*0adc*/ 	.short	0x010a
        /*0ade*/ 	.byte	0x09
	.zero		1


	//   ....[29]....
        /*0ae0*/ 	.word	0x00005420
        /*0ae4*/ 	.word	0x000000ff
        /*0ae8*/ 	.word	0x00030850
        /*0aec*/ 	.short	0x010a
        /*0aee*/ 	.byte	0x09
	.zero		1


	//   ....[30]....
        /*0af0*/ 	.word	0x00005c40
        /*0af4*/ 	.word	0x000000ff
        /*0af8*/ 	.word	0x00000000
        /*0afc*/ 	.short	0x0101
        /*0afe*/ 	.byte	0x08
	.zero		1


	//   ....[31]....
        /*0b00*/ 	.word	0x000072f0
        /*0b04*/ 	.word	0x000000ff
        /*0b08*/ 	.word	0x00000000
        /*0b0c*/ 	.short	0x0101
        /*0b0e*/ 	.byte	0x09
	.zero		1


	//   ....[32]....
        /*0b10*/ 	.word	0x000074f0
        /*0b14*/ 	.word	0x000000ff
        /*0b18*/ 	.word	0x00030830
        /*0b1c*/ 	.short	0x010a
        /*0b1e*/ 	.byte	0x08
	.zero		1


	//   ....[33]....
        /*0b20*/ 	.word	0x00007530
        /*0b24*/ 	.word	0x000000ff
        /*0b28*/ 	.word	0x00030830
        /*0b2c*/ 	.short	0x010a
        /*0b2e*/ 	.byte	0x08
	.zero		1


	//   ....[34]....
        /*0b30*/ 	.word	0x00008070
        /*0b34*/ 	.word	0x000000ff
        /*0b38*/ 	.word	0x00030850
        /*0b3c*/ 	.short	0x010a
        /*0b3e*/ 	.byte	0x08
	.zero		1


	//   ....[35]....
        /*0b40*/ 	.word	0x000080b0
        /*0b44*/ 	.word	0x000000ff
        /*0b48*/ 	.word	0x00030850
        /*0b4c*/ 	.short	0x010a
        /*0b4e*/ 	.byte	0x08
	.zero		1


	//   ....[36]....
        /*0b50*/ 	.word	0x00008740
        /*0b54*/ 	.word	0x000000ff
        /*0b58*/ 	.word	0x00000000
        /*0b5c*/ 	.short	0x0101
        /*0b5e*/ 	.byte	0x05
	.zero		1


	//   ....[37]....
        /*0b60*/ 	.word	0x00009820
        /*0b64*/ 	.word	0x000000ff
        /*0b68*/ 	.word	0x00000000
        /*0b6c*/ 	.short	0x0101
        /*0b6e*/ 	.byte	0x08
	.zero		1


	//   ....[38]....
        /*0b70*/ 	.word	0x00009f40
        /*0b74*/ 	.word	0x000000ff
        /*0b78*/ 	.word	0x00030850
        /*0b7c*/ 	.short	0x010a
        /*0b7e*/ 	.byte	0x05
	.zero		1


	//   ....[39]....
        /*0b80*/ 	.word	0x00009f80
        /*0b84*/ 	.word	0x000000ff
        /*0b88*/ 	.word	0x00030850
        /*0b8c*/ 	.short	0x010a
        /*0b8e*/ 	.byte	0x05
	.zero		1


	//   ....[40]....
        /*0b90*/ 	.word	0x0000a720
        /*0b94*/ 	.word	0x000000ff
        /*0b98*/ 	.word	0x00000000
        /*0b9c*/ 	.short	0x0101
        /*0b9e*/ 	.byte	0x04
	.zero		1


	//   ....[41]....
        /*0ba0*/ 	.word	0x0000c250
        /*0ba4*/ 	.word	0x000000ff
        /*0ba8*/ 	.word	0x00000000
        /*0bac*/ 	.short	0x0101
        /*0bae*/ 	.byte	0x08
	.zero		1


	//   ....[42]....
        /*0bb0*/ 	.word	0x0000c8f0
        /*0bb4*/ 	.word	0x000000ff
        /*0bb8*/ 	.word	0x00000000
        /*0bbc*/ 	.short	0x0101
        /*0bbe*/ 	.byte	0x08
	.zero		1


	//   ....[43]....
        /*0bc0*/ 	.word	0x00010aa0
        /*0bc4*/ 	.word	0x00000007
        /*0bc8*/ 	.word	0x00030840
        /*0bcc*/ 	.short	0x010a
        /*0bce*/ 	.byte	0x3f
	.zero		1


	//   ....[44]....
        /*0bd0*/ 	.word	0x00011120
        /*0bd4*/ 	.word	0x00000007
        /*0bd8*/ 	.word	0x00030830
        /*0bdc*/ 	.short	0x0107
        /*0bde*/ 	.byte	0x3f
	.zero		1


	//   ....[45]....
        /*0be0*/ 	.word	0x000111f0
        /*0be4*/ 	.word	0x00000007
        /*0be8*/ 	.word	0x00030830
        /*0bec*/ 	.short	0x0101
        /*0bee*/ 	.byte	0x3f
	.zero		1


	//   ....[46]....
        /*0bf0*/ 	.word	0x00011d20
        /*0bf4*/ 	.word	0x00000016
        /*0bf8*/ 	.word	0x00030800
        /*0bfc*/ 	.short	0x0107
        /*0bfe*/ 	.byte	0x3f
	.zero		1


	//   ....[47]....
        /*0c00*/ 	.word	0x00011e40
        /*0c04*/ 	.word	0x00000016
        /*0c08*/ 	.word	0x00030800
        /*0c0c*/ 	.short	0x0101
        /*0c0e*/ 	.byte	0x3f
	.zero		1


	//   ....[48]....
        /*0c10*/ 	.word	0x00011e60
        /*0c14*/ 	.word	0x00000016
        /*0c18*/ 	.word	0x00030820
        /*0c1c*/ 	.short	0x010a
        /*0c1e*/ 	.byte	0x3f
	.zero		1


	//   ....[49]....
        /*0c20*/ 	.word	0x00012220
        /*0c24*/ 	.word	0x00000006
        /*0c28*/ 	.word	0x00030840
        /*0c2c*/ 	.short	0x010a
        /*0c2e*/ 	.byte	0x3f
	.zero		1


	//   ....[50]....
        /*0c30*/ 	.word	0x000126e0
        /*0c34*/ 	.word	0x00000006
        /*0c38*/ 	.word	0x00030830
        /*0c3c*/ 	.short	0x0107
        /*0c3e*/ 	.byte	0x3f
	.zero		1


	//   ....[51]....
        /*0c40*/ 	.word	0x00012790
        /*0c44*/ 	.word	0x00000006
        /*0c48*/ 	.word	0x00030830
        /*0c4c*/ 	.short	0x0101
        /*0c4e*/ 	.byte	0x3f
	.zero		1


	//   ....[52]....
        /*0c50*/ 	.word	0x00012800
        /*0c54*/ 	.word	0x00000006
        /*0c58*/ 	.word	0x00030860
        /*0c5c*/ 	.short	0x010a
        /*0c5e*/ 	.byte	0x3f
	.zero		1


	//   ....[53]....
        /*0c60*/ 	.word	0x00012d50
        /*0c64*/ 	.word	0x00000006
        /*0c68*/ 	.word	0x00030850
        /*0c6c*/ 	.short	0x0107
        /*0c6e*/ 	.byte	0x3f
	.zero		1


	//   ....[54]....
        /*0c70*/ 	.word	0x00012e70
        /*0c74*/ 	.word	0x00000006
        /*0c78*/ 	.word	0x00030850
        /*0c7c*/ 	.short	0x0101
        /*0c7e*/ 	.byte	0x3f
	.zero		1


	//   ....[55]....
        /*0c80*/ 	.word	0x00013080
        /*0c84*/ 	.word	0x00000000
        /*0c88*/ 	.word	0x00030860
        /*0c8c*/ 	.short	0x010a
        /*0c8e*/ 	.byte	0x3f
	.zero		1


	//   ....[56]....
        /*0c90*/ 	.word	0x00013580
        /*0c94*/ 	.word	0x00000000
        /*0c98*/ 	.word	0x00030850
        /*0c9c*/ 	.short	0x0107
        /*0c9e*/ 	.byte	0x3f
	.zero		1


	//   ....[57]....
        /*0ca0*/ 	.word	0x00013630
        /*0ca4*/ 	.word	0x00000000
        /*0ca8*/ 	.word	0x00030850
        /*0cac*/ 	.short	0x0101
        /*0cae*/ 	.byte	0x3f
	.zero		1


	//   ....[58]....
        /*0cb0*/ 	.word	0x00014780
        /*0cb4*/ 	.word	0x00000004
        /*0cb8*/ 	.word	0x00030820
        /*0cbc*/ 	.short	0x010a
        /*0cbe*/ 	.byte	0x3f
	.zero		1


	//   ....[59]....
        /*0cc0*/ 	.word	0x00014920
        /*0cc4*/ 	.word	0x00000005
        /*0cc8*/ 	.word	0x00030840
        /*0ccc*/ 	.short	0x010a
        /*0cce*/ 	.byte	0x3f
	.zero		1


	//   ....[60]....
        /*0cd0*/ 	.word	0x000149c0
        /*0cd4*/ 	.word	0x0000001b
        /*0cd8*/ 	.word	0x00030840
        /*0cdc*/ 	.short	0x010a
        /*0cde*/ 	.byte	0x3f
	.zero		1


	//   ....[61]....
        /*0ce0*/ 	.word	0x00014a00
        /*0ce4*/ 	.word	0x00000005
        /*0ce8*/ 	.word	0x00030860
        /*0cec*/ 	.short	0x010a
        /*0cee*/ 	.byte	0x3f
	.zero		1


	//   ....[62]....
        /*0cf0*/ 	.word	0x00014a40
        /*0cf4*/ 	.word	0x0000001b
        /*0cf8*/ 	.word	0x00030860
        /*0cfc*/ 	.short	0x010a
        /*0cfe*/ 	.byte	0x3f
	.zero		1


	//   ....[63]....
        /*0d00*/ 	.word	0x00014ab0
        /*0d04*/ 	.word	0x00000003
        /*0d08*/ 	.word	0x00030800
        /*0d0c*/ 	.short	0x010a
        /*0d0e*/ 	.byte	0x3f
	.zero		1


	//   ....[64]....
        /*0d10*/ 	.word	0x00014b00
        /*0d14*/ 	.word	0x00000000
        /*0d18*/ 	.word	0x00030830
        /*0d1c*/ 	.short	0x010a
        /*0d1e*/ 	.byte	0x3f
	.zero		1


	//   ....[65]....
        /*0d20*/ 	.word	0x00014b60
        /*0d24*/ 	.word	0x0000000c
        /*0d28*/ 	.word	0x00030830
        /*0d2c*/ 	.short	0x010a
        /*0d2e*/ 	.byte	0x3f
	.zero		1


	//   ....[66]....
        /*0d30*/ 	.word	0x00014bc0
        /*0d34*/ 	.word	0x00000002
        /*0d38*/ 	.word	0x00030850
        /*0d3c*/ 	.short	0x010a
        /*0d3e*/ 	.byte	0x3f
	.zero		1


	//   ....[67]....
        /*0d40*/ 	.word	0x00014c20
        /*0d44*/ 	.word	0x0000000c
        /*0d48*/ 	.word	0x00030830
        /*0d4c*/ 	.short	0x010a
        /*0d4e*/ 	.byte	0x3f
	.zero		1


	//   ....[68]....
        /*0d50*/ 	.word	0x00014c80
        /*0d54*/ 	.word	0x00000002
        /*0d58*/ 	.word	0x00030850
        /*0d5c*/ 	.short	0x010a
        /*0d5e*/ 	.byte	0x3f
	.zero		1


	//   ....[69]....
        /*0d60*/ 	.word	0x00014ce0
        /*0d64*/ 	.word	0x00000005
        /*0d68*/ 	.word	0x00030850
        /*0d6c*/ 	.short	0x010a
        /*0d6e*/ 	.byte	0x3f
	.zero		1


	//   ....[70]....
        /*0d70*/ 	.word	0x00014e00
        /*0d74*/ 	.word	0x00000007
        /*0d78*/ 	.word	0x00030840
        /*0d7c*/ 	.short	0x010a
        /*0d7e*/ 	.byte	0x3f
	.zero		1


	//   ....[71]....
        /*0d80*/ 	.word	0x00016160
        /*0d84*/ 	.word	0x00000016
        /*0d88*/ 	.word	0x00030820
        /*0d8c*/ 	.short	0x010a
        /*0d8e*/ 	.byte	0x3f
	.zero		1


	//   ....[72]....
        /*0d90*/ 	.word	0x000161b0
        /*0d94*/ 	.word	0x00000006
        /*0d98*/ 	.word	0x00030840
        /*0d9c*/ 	.short	0x010a
        /*0d9e*/ 	.byte	0x3f
	.zero		1


	//   ....[73]....
        /*0da0*/ 	.word	0x00016980
        /*0da4*/ 	.word	0x00000006
        /*0da8*/ 	.word	0x00030860
        /*0dac*/ 	.short	0x010a
        /*0dae*/ 	.byte	0x3f
	.zero		1


	//   ....[74]....
        /*0db0*/ 	.word	0x00017210
        /*0db4*/ 	.word	0x00000000
        /*0db8*/ 	.word	0x00030860
        /*0dbc*/ 	.short	0x010a
        /*0dbe*/ 	.byte	0x3f
	.zero		1


	//   ....[75]....
        /*0dc0*/ 	.word	0x00018450
        /*0dc4*/ 	.word	0x00000004
        /*0dc8*/ 	.word	0x00030820
        /*0dcc*/ 	.short	0x010a
        /*0dce*/ 	.byte	0x3f
	.zero		1


	//   ....[76]....
        /*0dd0*/ 	.word	0x000185f0
        /*0dd4*/ 	.word	0x00000005
        /*0dd8*/ 	.word	0x00030840
        /*0ddc*/ 	.short	0x010a
        /*0dde*/ 	.byte	0x3f
	.zero		1


	//   ....[77]....
        /*0de0*/ 	.word	0x00018640
        /*0de4*/ 	.word	0x0000001b
        /*0de8*/ 	.word	0x00030840
        /*0dec*/ 	.short	0x010a
        /*0dee*/ 	.byte	0x3f
	.zero		1


	//   ....[78]....
        /*0df0*/ 	.word	0x00018690
        /*0df4*/ 	.word	0x00000005
        /*0df8*/ 	.word	0x00030860
        /*0dfc*/ 	.short	0x010a
        /*0dfe*/ 	.byte	0x3f
	.zero		1


	//----- nvinfo : EIATTR_NUM_MBARRIERS
	.align		4
.L_295:
        /*0e00*/ 	.byte	0x03, 0x38
        /*0e02*/ 	.short	0x0016


	//----- nvinfo : EIATTR_EXIT_INSTR_OFFSETS
	.align		4
        /*0e04*/ 	.byte	0x04, 0x1c
        /*0e06*/ 	.short	(.L_297 - .L_296)


	//   ....[0]....
.L_296:
        /*0e08*/ 	.word	0x00000990


	//   ....[1]....
        /*0e0c*/ 	.word	0x0000e700


	//   ....[2]....
        /*0e10*/ 	.word	0x00014a90


	//----- nvinfo : EIATTR_MAX_THREADS
	.align		4
.L_297:
        /*0e14*/ 	.byte	0x04, 0x05
        /*0e16*/ 	.short	(.L_299 - .L_298)
.L_298:
        /*0e18*/ 	.word	0x00000180
        /*0e1c*/ 	.word	0x00000001
        /*0e20*/ 	.word	0x00000001


	//----- nvinfo : EIATTR_CRS_STACK_SIZE
	.align		4
.L_299:
        /*0e24*/ 	.byte	0x04, 0x1e
        /*0e26*/ 	.short	(.L_301 - .L_300)
.L_300:
        /*0e28*/ 	.word	0x00000000


	//----- nvinfo : EIATTR_CBANK_PARAM_SIZE
	.align		4
.L_301:
        /*0e2c*/ 	.byte	0x03, 0x19
        /*0e2e*/ 	.short	0x0af0


	//----- nvinfo : EIATTR_PARAM_CBANK
	.align		4
        /*0e30*/ 	.byte	0x04, 0x0a
        /*0e32*/ 	.short	(.L_303 - .L_302)
	.align		4
.L_302:
        /*0e34*/ 	.word	index@(.nv.constant0._ZN7cutlass13device_kernelIN5flash11enable_sm90INS1_16FlashAttnFwdSm90INS1_25CollectiveMainloopFwdSm90ILi2EN4cute5tupleIJNS5_1CILi1EEES8_S8_EEENS6_IJNS7_ILi128EEENS7_ILi96EEENS7_ILi192EEEEEELi192ENS_6half_tEfNS_4arch4Sm90ELb1ELb0ELb1ELb1ELb1ELb0ELb0ELb1ELb1ELb1ELb1ELb0EEENS1_21CollectiveEpilogueFwdINS6_IJSA_SC_SB_EEES9_SE_SG_Li256ELb1ELb1ELb1ELb0EEENS1_36VarlenDynamicPersistentTileSchedulerILi128ELi96ELi256ELi128ELb1ELb1ELb1ELb1ELb1ELb1EEEEEEEEEvNT_6ParamsE)
        /*0e38*/ 	.short	0x0210
        /*0e3a*/ 	.short	0x0af0


	//----- nvinfo : EIATTR_SW_WAR
	.align		4
.L_303:
        /*0e3c*/ 	.byte	0x04, 0x36
        /*0e3e*/ 	.short	(.L_305 - .L_304)
.L_304:
        /*0e40*/ 	.word	0x00000008
.L_305:


//--------------------- .nv.info._ZN7cutlass13device_kernelIN5flash11enable_sm90INS1_16FlashAttnFwdSm90INS1_25CollectiveMainloopFwdSm90ILi2EN4cute5tupleIJNS5_1CILi1EEES8_S8_EEENS6_IJNS7_ILi128EEENS7_ILi96EEENS7_ILi192EEEEEELi192ENS_6half_tEfNS_4arch4Sm90ELb1ELb0ELb1ELb1ELb1ELb1ELb0ELb1ELb1ELb1ELb1ELb0EEENS1_21CollectiveEpilogueFwdINS6_IJSA_SC_SB_EEES9_SE_SG_Li256ELb1ELb1ELb1ELb0EEENS1_36VarlenDynamicPersistentTileSchedulerILi128ELi96ELi256ELi128ELb1ELb1ELb1ELb1ELb1ELb1EEEEEEEEEvNT_6ParamsE --------------------------
	.section	.nv.info._ZN7cutlass13device_kernelIN5flash11enable_sm90INS1_16FlashAttnFwdSm90INS1_25CollectiveMainloopFwdSm90ILi2EN4cute5tupleIJNS5_1CILi1EEES8_S8_EEENS6_IJNS7_ILi128EEENS7_ILi96EEENS7_ILi192EEEEEELi192ENS_6half_tEfNS_4arch4Sm90ELb1ELb0ELb1ELb1ELb1ELb1ELb0ELb1ELb1ELb1ELb1ELb0EEENS1_21CollectiveEpilogueFwdINS6_IJSA_SC_SB_EEES9_SE_SG_Li256ELb1ELb1ELb1ELb0EEENS1_36VarlenDynamicPersistentTileSchedulerILi128ELi96ELi256ELi128ELb1ELb1ELb1ELb1ELb1ELb1EEEEEEEEEvNT_6ParamsE,"",@"SHT_CUDA_INFO"
	.sectionflags	@""
	.align	4


	//----- nvinfo : EIATTR_CUDA_API_VERSION
	.align		4
        /*0000*/ 	.byte	0x04, 0x37
        /*0002*/ 	.short	(.L_307 - .L_306)
.L_306:
        /*0004*/ 	.word	0x00000082


	//----- nvinfo : EIATTR_KPARAM_INFO
	.align		4
.L_307:
        /*0008*/ 	.byte	0x04, 0x17
        /*000a*/ 	.short	(.L_309 - .L_308)
.L_308:
        /*000c*/ 	.word	0x00000000
        /*0010*/ 	.short	0x0000
        /*0012*/ 	.short	0x0070
        /*0014*/ 	.byte	0x00, 0xf0, 0x01, 0x2a


	//----- nvinfo : EIATTR_SPARSE_MMA_MASK
	.align		4
.L_309:
        /*0018*/ 	.byte	0x03, 0x50
        /*001a*/ 	.short	0x0000


	//----- nvinfo : EIATTR_MAXREG_COUNT
	.align		4
        /*001c*/ 	.byte	0x03, 0x1b
        /*001e*/ 	.short	0x00a8


	//----- nvinfo : EIATTR_NUM_BARRIERS
	.align		4
        /*0020*/ 	.byte	0x02, 0x4c
        /*0022*/ 	.byte	0x10
	.zero		1


	//----- nvinfo : EIATTR_EXTERNS
	.align		4
        /*0024*/ 	.byte	0x04, 0x0f
        /*0026*/ 	.short	(.L_311 - .L_310)


	//   ....[0]....
	.align		4
.L_310:
        /*0028*/ 	.word	index@(__assertfail)


	//----- nvinfo : EIATTR_ANNOTATIONS
	.align		4
.L_311:
        /*002c*/ 	.byte	0x04, 0x55
        /*002e*/ 	.short	(.L_313 - .L_312)


	//   ....[0]....
.L_312:
        /* <DEDUP_REMOVED lines=70> */


	//----- nvinfo : EIATTR_MERCURY_ISA_VERSION
	.align		4
.L_313:
        /*0478*/ 	.byte	0x03, 0x5f
        /*047a*/ 	.short	0x0101


	//----- nvinfo : EIATTR_UNUSED_LOAD_BYTE_OFFSET
	.align		4
        /*047c*/ 	.byte	0x04, 0x44
        /*047e*/ 	.short	(.L_315 - .L_314)


	//   ....[0]....
.L_314:
        /*0480*/ 	.word	0x00000a50
        /*0484*/ 	.word	0x0000fff0


	//   ....[1]....
        /*0488*/ 	.word	0x0001bf70
        /*048c*/ 	.word	0x0000fff0


	//----- nvinfo : EIATTR_INT_WARP_WIDE_INSTR_OFFSETS
	.align		4
.L_315:
        /*0490*/ 	.byte	0x04, 0x31
        /*0492*/ 	.short	(.L_317 - .L_316)


	//   ....[0]....
.L_316:
        /*0494*/ 	.word	0x00000130


	//   ....[1]....
        /*0498*/ 	.word	0x00000170


	//   ....[2]....
        /*049c*/ 	.word	0x000001e0


	//   ....[3]....
        /*04a0*/ 	.word	0x00023030


	//   ....[4]....
        /*04a4*/ 	.word	0x000230c0


	//   ....[5]....
        /*04a8*/ 	.word	0x00025f30


	//   ....[6]....
        /*04ac*/ 	.word	0x00025fc0


	//----- nvinfo : EIATTR_COOP_GROUP_MASK_REGIDS
	.align		4
.L_317:
        /*04b0*/ 	.byte	0x04, 0x29
        /*04b2*/ 	.short	(.L_319 - .L_318)


	//   ....[0]....
.L_318:
        /*04b4*/ 	.word	0xffffffff


	//   ....[1]....
        /*04b8*/ 	.word	0xffffffff


	//   ....[2]....
        /*04bc*/ 	.word	0xffffffff


	//   ....[3]....
        /*04c0*/ 	.word	0xffffffff


	//   ....[4]....
        /*04c4*/ 	.word	0xffffffff


	//   ....[5]....
        /*04c8*/ 	.word	0xffffffff


	//   ....[6]....
        /*04cc*/ 	.word	0xffffffff


	//   ....[7]....
        /*04d0*/ 	.word	0xffffffff


	//   ....[8]....
        /*04d4*/ 	.word	0xffffffff


	//   ....[9]....
        /*04d8*/ 	.word	0xffffffff


	//   ....[10]....
        /*04dc*/ 	.word	0xffffffff


	//   ....[11]....
        /*04e0*/ 	.word	0xffffffff


	//   ....[12]....
        /*04e4*/ 	.word	0xffffffff


	//   ....[13]....
        /*04e8*/ 	.word	0xffffffff


	//   ....[14]....
        /*04ec*/ 	.word	0xffffffff


	//   ....[15]....
        /*04f0*/ 	.word	0xffffffff


	//   ....[16]....
        /*04f4*/ 	.word	0xffffffff


	//   ....[17]....
        /*04f8*/ 	.word	0xffffffff


	//   ....[18]....
        /*04fc*/ 	.word	0xffffffff


	//   ....[19]....
        /*0500*/ 	.word	0xffffffff


	//   ....[20]....
        /*0504*/ 	.word	0xffffffff


	//   ....[21]....
        /*0508*/ 	.word	0xffffffff


	//   ....[22]....
        /*050c*/ 	.word	0xffffffff


	//   ....[23]....
        /*0510*/ 	.word	0xffffffff


	//   ....[24]....
        /*0514*/ 	.word	0xffffffff


	//   ....[25]....
        /*0518*/ 	.word	0xffffffff


	//   ....[26]....
        /*051c*/ 	.word	0xffffffff


	//   ....[27]....
        /*0520*/ 	.word	0xffffffff


	//   ....[28]....
        /*0524*/ 	.word	0xffffffff


	//   ....[29]....
        /*0528*/ 	.word	0xffffffff


	//   ....[30]....
        /*052c*/ 	.word	0xffffffff


	//   ....[31]....
        /*0530*/ 	.word	0xffffffff


	//   ....[32]....
        /*0534*/ 	.word	0xffffffff


	//   ....[33]....
        /*0538*/ 	.word	0xffffffff


	//   ....[34]....
        /*053c*/ 	.word	0xffffffff


	//   ....[35]....
        /*0540*/ 	.word	0xffffffff


	//   ....[36]....
        /*0544*/ 	.word	0xffffffff


	//   ....[37]....
        /*0548*/ 	.word	0xffffffff


	//   ....[38]....
        /*054c*/ 	.word	0xffffffff


	//   ....[39]....
        /*0550*/ 	.word	0xffffffff


	//   ....[40]....
        /*0554*/ 	.word	0xffffffff


	//   ....[41]....
        /*0558*/ 	.word	0xffffffff


	//   ....[42]....
        /*055c*/ 	.word	0xffffffff


	//   ....[43]....
        /*0560*/ 	.word	0xffffffff


	//   ....[44]....
        /*0564*/ 	.word	0xffffffff


	//   ....[45]....
        /*0568*/ 	.word	0xffffffff


	//   ....[46]....
        /*056c*/ 	.word	0xffffffff


	//   ....[47]....
        /*0570*/ 	.word	0xffffffff


	//   ....[48]....
        /*0574*/ 	.word	0xffffffff


	//   ....[49]....
        /*0578*/ 	.word	0xffffffff


	//   ....[50]....
        /*057c*/ 	.word	0xffffffff


	//   ....[51]....
        /*0580*/ 	.word	0xffffffff


	//   ....[52]....
        /*0584*/ 	.word	0xffffffff


	//   ....[53]....
        /*0588*/ 	.word	0xffffffff


	//   ....[54]....
        /*058c*/ 	.word	0xffffffff


	//   ....[55]....
        /*0590*/ 	.word	0xffffffff


	//   ....[56]....
        /*0594*/ 	.word	0xffffffff


	//   ....[57]....
        /*0598*/ 	.word	0xffffffff


	//   ....[58]....
        /*059c*/ 	.word	0xffffffff


	//   ....[59]....
        /*05a0*/ 	.word	0xffffffff


	//   ....[60]....
        /*05a4*/ 	.word	0xffffffff


	//   ....[61]....
        /*05a8*/ 	.word	0xffffffff


	//   ....[62]....
        /*05ac*/ 	.word	0xffffffff


	//   ....[63]....
        /*05b0*/ 	.word	0xffffffff


	//   ....[64]....
        /*05b4*/ 	.word	0xffffffff


	//   ....[65]....
        /*05b8*/ 	.word	0xffffffff


	//   ....[66]....
        /*05bc*/ 	.word	0xffffffff


	//   ....[67]....
        /*05c0*/ 	.word	0xffffffff


	//   ....[68]....
        /*05c4*/ 	.word	0xffffffff


	//   ....[69]....
        /*05c8*/ 	.word	0xffffffff


	//   ....[70]....
        /*05cc*/ 	.word	0xffffffff


	//   ....[71]....
        /*05d0*/ 	.word	0xffffffff


	//   ....[72]....
        /*05d4*/ 	.word	0xffffffff


	//   ....[73]....
        /*05d8*/ 	.word	0xffffffff


	//   ....[74]....
        /*05dc*/ 	.word	0xffffffff


	//   ....[75]....
        /*05e0*/ 	.word	0xffffffff


	//   ....[76]....
        /*05e4*/ 	.word	0xffffffff


	//   ....[77]....
        /*05e8*/ 	.word	0xffffffff


	//   ....[78]....
        /*05ec*/ 	.word	0xffffffff


	//   ....[79]....
        /*05f0*/ 	.word	0xffffffff


	//   ....[80]....
        /*05f4*/ 	.word	0xffffffff


	//   ....[81]....
        /*05f8*/ 	.word	0xffffffff


	//   ....[82]....
        /*05fc*/ 	.word	0xffffffff


	//   ....[83]....
        /*0600*/ 	.word	0xffffffff


	//   ....[84]....
        /*0604*/ 	.word	0xffffffff


	//   ....[85]....
        /*0608*/ 	.word	0xffffffff


	//   ....[86]....
        /*060c*/ 	.word	0xffffffff


	//   ....[87]....
        /*0610*/ 	.word	0xffffffff


	//   ....[88]....
        /*0614*/ 	.word	0xffffffff


	//   ....[89]....
        /*0618*/ 	.word	0xffffffff


	//   ....[90]....
        /*061c*/ 	.word	0xffffffff


	//   ....[91]....
        /*0620*/ 	.word	0xffffffff


	//   ....[92]....
        /*0624*/ 	.word	0xffffffff


	//   ....[93]....
        /*0628*/ 	.word	0xffffffff


	//   ....[94]....
        /*062c*/ 	.word	0xffffffff


	//   ....[95]....
        /*0630*/ 	.word	0xffffffff


	//   ....[96]....
        /*0634*/ 	.word	0xffffffff


	//   ....[97]....
        /*0638*/ 	.word	0xffffffff


	//   ....[98]....
        /*063c*/ 	.word	0xffffffff


	//   ....[99]....
        /*0640*/ 	.word	0xffffffff


	//   ....[100]....
        /*0644*/ 	.word	0xffffffff


	//   ....[101]....
        /*0648*/ 	.word	0xffffffff


	//   ....[102]....
        /*064c*/ 	.word	0xffffffff


	//   ....[103]....
        /*0650*/ 	.word	0xffffffff


	//   ....[104]....
        /*0654*/ 	.word	0xffffffff


	//   ....[105]....
        /*0658*/ 	.word	0xffffffff


	//   ....[106]....
        /*065c*/ 	.word	0xffffffff


	//   ....[107]....
        /*0660*/ 	.word	0xffffffff


	//   ....[108]....
        /*0664*/ 	.word	0xffffffff


	//   ....[109]....
        /*0668*/ 	.word	0xffffffff


	//   ....[110]....
        /*066c*/ 	.word	0xffffffff


	//   ....[111]....
        /*0670*/ 	.word	0xffffffff


	//   ....[112]....
        /*0674*/ 	.word	0xffffffff


	//   ....[113]....
        /*0678*/ 	.word	0xffffffff


	//   ....[114]....
        /*067c*/ 	.word	0xffffffff


	//   ....[115]....
        /*0680*/ 	.word	0xffffffff


	//   ....[116]....
        /*0684*/ 	.word	0xffffffff


	//   ....[117]....
        /*0688*/ 	.word	0xffffffff


	//   ....[118]....
        /*068c*/ 	.word	0xffffffff


	//   ....[119]....
        /*0690*/ 	.word	0xffffffff


	//   ....[120]....
        /*0694*/ 	.word	0xffffffff


	//   ....[121]....
        /*0698*/ 	.word	0xffffffff


	//   ....[122]....
        /*069c*/ 	.word	0xffffffff


	//   ....[123]....
        /*06a0*/ 	.word	0xffffffff


	//   ....[124]....
        /*06a4*/ 	.word	0xffffffff


	//   ....[125]....
        /*06a8*/ 	.word	0xffffffff


	//   ....[126]....
        /*06ac*/ 	.word	0xffffffff


	//   ....[127]....
        /*06b0*/ 	.word	0xffffffff


	//   ....[128]....
        /*06b4*/ 	.word	0xffffffff


	//   ....[129]....
        /*06b8*/ 	.word	0xffffffff


	//   ....[130]....
        /*06bc*/ 	.word	0xffffffff


	//   ....[131]....
        /*06c0*/ 	.word	0xffffffff


	//   ....[132]....
        /*06c4*/ 	.word	0xffffffff


	//   ....[133]....
        /*06c8*/ 	.word	0xffffffff


	//   ....[134]....
        /*06cc*/ 	.word	0xffffffff


	//   ....[135]....
        /*06d0*/ 	.word	0xffffffff


	//   ....[136]....
        /*06d4*/ 	.word	0xffffffff


	//   ....[137]....
        /*06d8*/ 	.word	0xffffffff


	//   ....[138]....
        /*06dc*/ 	.word	0xffffffff


	//   ....[139]....
        /*06e0*/ 	.word	0xffffffff


	//   ....[140]....
        /*06e4*/ 	.word	0xffffffff


	//   ....[141]....
        /*06e8*/ 	.word	0xffffffff


	//   ....[142]....
        /*06ec*/ 	.word	0xffffffff


	//   ....[143]....
        /*06f0*/ 	.word	0xffffffff


	//   ....[144]....
        /*06f4*/ 	.word	0xffffffff


	//   ....[145]....
        /*06f8*/ 	.word	0xffffffff


	//   ....[146]....
        /*06fc*/ 	.word	0xffffffff


	//   ....[147]....
        /*0700*/ 	.word	0xffffffff


	//   ....[148]....
        /*0704*/ 	.word	0xffffffff


	//   ....[149]....
        /*0708*/ 	.word	0xffffffff


	//   ....[150]....
        /*070c*/ 	.word	0xffffffff


	//   ....[151]....
        /*0710*/ 	.word	0xffffffff


	//   ....[152]....
        /*0714*/ 	.word	0xffffffff


	//   ....[153]....
        /*0718*/ 	.word	0xffffffff


	//   ....[154]....
        /*071c*/ 	.word	0xffffffff


	//   ....[155]....
        /*0720*/ 	.word	0xffffffff


	//   ....[156]....
        /*0724*/ 	.word	0xffffffff


	//   ....[157]....
        /*0728*/ 	.word	0xffffffff


	//   ....[158]....
        /*072c*/ 	.word	0xffffffff


	//   ....[159]....
        /*0730*/ 	.word	0xffffffff


	//   ....[160]....
        /*0734*/ 	.word	0xffffffff


	//   ....[161]....
        /*0738*/ 	.word	0xffffffff


	//   ....[162]....
        /*073c*/ 	.word	0xffffffff


	//   ....[163]....
        /*0740*/ 	.word	0xffffffff


	//   ....[164]....
        /*0744*/ 	.word	0xffffffff


	//   ....[165]....
        /*0748*/ 	.word	0xffffffff


	//   ....[166]....
        /*074c*/ 	.word	0xffffffff


	//   ....[167]....
        /*0750*/ 	.word	0xffffffff


	//   ....[168]....
        /*0754*/ 	.word	0xffffffff


	//   ....[169]....
        /*0758*/ 	.word	0xffffffff


	//   ....[170]....
        /*075c*/ 	.word	0xffffffff


	//   ....[171]....
        /*0760*/ 	.word	0xffffffff


	//   ....[172]....
        /*0764*/ 	.word	0xffffffff


	//   ....[173]....
        /*0768*/ 	.word	0xffffffff


	//   ....[174]....
        /*076c*/ 	.word	0xffffffff


	//   ....[175]....
        /*0770*/ 	.word	0xffffffff


	//   ....[176]....
        /*0774*/ 	.word	0xffffffff


	//   ....[177]....
        /*0778*/ 	.word	0xffffffff


	//   ....[178]....
        /*077c*/ 	.word	0xffffffff


	//   ....[179]....
        /*0780*/ 	.word	0xffffffff


	//   ....[180]....
        /*0784*/ 	.word	0xffffffff


	//   ....[181]....
        /*0788*/ 	.word	0xffffffff


	//   ....[182]....
        /*078c*/ 	.word	0xffffffff


	//   ....[183]....
        /*0790*/ 	.word	0xffffffff


	//   ....[184]....
        /*0794*/ 	.word	0xffffffff


	//   ....[185]....
        /*0798*/ 	.word	0x0500000f


	//   ....[186]....
        /*079c*/ 	.word	0x0500000f


	//   ....[187]....
        /*07a0*/ 	.word	0x0500000f


	//   ....[188]....
        /*07a4*/ 	.word	0x0500000f


	//   ....[189]....
        /*07a8*/ 	.word	0x0500000f


	//   ....[190]....
        /*07ac*/ 	.word	0x0500000f


	//   ....[191]....
        /*07b0*/ 	.word	0x0500000f


	//   ....[192]....
        /*07b4*/ 	.word	0x0500000f


	//   ....[193]....
        /*07b8*/ 	.word	0x0500000f


	//   ....[194]....
        /*07bc*/ 	.word	0x0500000f


	//   ....[195]....
        /*07c0*/ 	.word	0x0500000f


	//   ....[196]....
        /*07c4*/ 	.word	0x0500000f


	//   ....[197]....
        /*07c8*/ 	.word	0x0500000f


	//   ....[198]....
        /*07cc*/ 	.word	0x0500000f


	//   ....[199]....
        /*07d0*/ 	.word	0x0500000f


	//   ....[200]....
        /*07d4*/ 	.word	0x0500000f


	//   ....[201]....
        /*07d8*/ 	.word	0x0500000f


	//   ....[202]....
        /*07dc*/ 	.word	0x0500000f


	//   ....[203]....
        /*07e0*/ 	.word	0x0500000f


	//   ....[204]....
        /*07e4*/ 	.word	0x0500000f


	//   ....[205]....
        /*07e8*/ 	.word	0x0500000f


	//   ....[206]....
        /*07ec*/ 	.word	0x0500000f


	//   ....[207]....
        /*07f0*/ 	.word	0x0500000f


	//   ....[208]....
        /*07f4*/ 	.word	0x0500000f


	//   ....[209]....
        /*07f8*/ 	.word	0x0500000f


	//   ....[210]....
        /*07fc*/ 	.word	0x0500000f


	//   ....[211]....
        /*0800*/ 	.word	0x0500000f


	//   ....[212]....
        /*0804*/ 	.word	0x0500000f


	//   ....[213]....
        /*0808*/ 	.word	0x0500000f


	//   ....[214]....
        /*080c*/ 	.word	0x0500000f


	//   ....[215]....
        /*0810*/ 	.word	0x0500000f


	//   ....[216]....
        /*0814*/ 	.word	0x0500000f


	//   ....[217]....
        /*0818*/ 	.word	0x0500000f


	//   ....[218]....
        /*081c*/ 	.word	0x0500000f


	//   ....[219]....
        /*0820*/ 	.word	0x0500000f


	//   ....[220]....
        /*0824*/ 	.word	0x0500000f


	//   ....[221]....
        /*0828*/ 	.word	0x0500000f


	//   ....[222]....
        /*082c*/ 	.word	0x0500000f


	//   ....[223]....
        /*0830*/ 	.word	0x0500000f


	//   ....[224]....
        /*0834*/ 	.word	0x0500000f


	//   ....[225]....
        /*0838*/ 	.word	0x0500000f


	//   ....[226]....
        /*083c*/ 	.word	0x0500000f


	//   ....[227]....
        /*0840*/ 	.word	0x0500000f


	//   ....[228]....
        /*0844*/ 	.word	0x0500000f


	//   ....[229]....
        /*0848*/ 	.word	0x0500000f


	//   ....[230]....
        /*084c*/ 	.word	0x0500000f


	//   ....[231]....
        /*0850*/ 	.word	0x0500000f


	//   ....[232]....
        /*0854*/ 	.word	0x0500000f


	//   ....[233]....
        /*0858*/ 	.word	0x0500000f


	//   ....[234]....
        /*085c*/ 	.word	0x0500000f


	//   ....[235]....
        /*0860*/ 	.word	0x0500000f


	//   ....[236]....
        /*0864*/ 	.word	0x0500000f


	//   ....[237]....
        /*0868*/ 	.word	0x0500000f


	//   ....[238]....
        /*086c*/ 	.word	0x0500000f


	//   ....[239]....
        /*0870*/ 	.word	0x0500000f


	//   ....[240]....
        /*0874*/ 	.word	0x0500000f


	//   ....[241]....
        /*0878*/ 	.word	0x0500000f


	//   ....[242]....
        /*087c*/ 	.word	0x0500000f


	//   ....[243]....
        /*0880*/ 	.word	0x0500000f


	//   ....[244]....
        /*0884*/ 	.word	0x0500000f


	//   ....[245]....
        /*0888*/ 	.word	0x0500000f


	//   ....[246]....
        /*088c*/ 	.word	0x0500000f


	//   ....[247]....
        /*0890*/ 	.word	0x0500000f


	//   ....[248]....
        /*0894*/ 	.word	0x0500000f


	//   ....[249]....
        /*0898*/ 	.word	0x0500000f


	//   ....[250]....
        /*089c*/ 	.word	0x0500000f


	//   ....[251]....
        /*08a0*/ 	.word	0x0500000f


	//   ....[252]....
        /*08a4*/ 	.word	0x0500000f


	//   ....[253]....
        /*08a8*/ 	.word	0x0500000f


	//   ....[254]....
        /*08ac*/ 	.word	0x0500000f


	//   ....[255]....
        /*08b0*/ 	.word	0x0500000f


	//   ....[0]....
        /*08b4*/ 	.word	0x0500000f


	//   ....[1]....
        /*08b8*/ 	.word	0x0500000f


	//   ....[2]....
        /*08bc*/ 	.word	0x0500000f


	//   ....[3]....
        /*08c0*/ 	.word	0x0500000f


	//   ....[4]....
        /*08c4*/ 	.word	0x0500000f


	//   ....[5]....
        /*08c8*/ 	.word	0x0500000f


	//   ....[6]....
        /*08cc*/ 	.word	0x0500000f


	//   ....[7]....
        /*08d0*/ 	.word	0x0500000f


	//   ....[8]....
        /*08d4*/ 	.word	0x0500000f


	//   ....[9]....
        /*08d8*/ 	.word	0x0500000f


	//   ....[10]....
        /*08dc*/ 	.word	0x0500000f


	//   ....[11]....
        /*08e0*/ 	.word	0x0500000f


	//   ....[12]....
        /*08e4*/ 	.word	0x0500000f


	//   ....[13]....
        /*08e8*/ 	.word	0x0500000f


	//   ....[14]....
        /*08ec*/ 	.word	0x0500000f


	//   ....[15]....
        /*08f0*/ 	.word	0x0500000f


	//   ....[16]....
        /*08f4*/ 	.word	0x0500000f


	//   ....[17]....
        /*08f8*/ 	.word	0x0500000f


	//   ....[18]....
        /*08fc*/ 	.word	0x0500000f


	//   ....[19]....
        /*0900*/ 	.word	0x0500000f


	//   ....[20]....
        /*0904*/ 	.word	0x0500000f


	//   ....[21]....
        /*0908*/ 	.word	0x0500000f


	//   ....[22]....
        /*090c*/ 	.word	0x0500000f


	//   ....[23]....
        /*0910*/ 	.word	0x0500000f


	//   ....[24]....
        /*0914*/ 	.word	0x0500000f


	//   ....[25]....
        /*0918*/ 	.word	0x0500000f


	//   ....[26]....
        /*091c*/ 	.word	0x0500000f


	//   ....[27]....
        /*0920*/ 	.word	0x0500000f


	//   ....[28]....
        /*0924*/ 	.word	0x0500000f


	//   ....[29]....
        /*0928*/ 	.word	0x0500000f


	//   ....[30]....
        /*092c*/ 	.word	0x0500000f


	//   ....[31]....
        /*0930*/ 	.word	0x0500000f


	//   ....[32]....
        /*0934*/ 	.word	0x0500000f


	//   ....[33]....
        /*0938*/ 	.word	0x0500000f


	//   ....[34]....
        /*093c*/ 	.word	0x0500000f


	//   ....[35]....
        /*0940*/ 	.word	0x0500000f


	//   ....[36]....
        /*0944*/ 	.word	0x0500000f


	//   ....[37]....
        /*0948*/ 	.word	0x0500000f


	//   ....[38]....
        /*094c*/ 	.word	0x0500000f


	//   ....[39]....
        /*0950*/ 	.word	0x0500000f


	//   ....[40]....
        /*0954*/ 	.word	0x0500000f


	//   ....[41]....
        /*0958*/ 	.word	0x0500000f


	//----- nvinfo : EIATTR_COOP_GROUP_INSTR_OFFSETS
	.align		4
.L_319:
        /*095c*/ 	.byte	0x04, 0x28
        /*095e*/ 	.short	(.L_321 - .L_320)


	//   ....[0]....
.L_320:
        /*0960*/ 	.word	0x00000060


	//   ....[1]....
        /*0964*/ 	.word	0x00000140


	//   ....[2]....
        /*0968*/ 	.word	0x00000190


	//   ....[3]....
        /*096c*/ 	.word	0x000003c0


	//   ....[4]....
        /*0970*/ 	.word	0x00000520


	//   ....[5]....
        /*0974*/ 	.word	0x00000640


	//   ....[6]....
        /*0978*/ 	.word	0x000007a0


	//   ....[7]....
        /*097c*/ 	.word	0x00003af0


	//   ....[8]....
        /*0980*/ 	.word	0x00003b00


	//   ....[9]....
        /*0984*/ 	.word	0x000050a0


	//   ....[10]....
        /*0988*/ 	.word	0x000050b0


	//   ....[11]....
        /*098c*/ 	.word	0x000070f0


	//   ....[12]....
        /*0990*/ 	.word	0x00007100


	//   ....[13]....
        /*0994*/ 	.word	0x00008800


	//   ....[14]....
        /*0998*/ 	.word	0x00008810


	//   ....[15]....
        /*099c*/ 	.word	0x0000a0d0


	//   ....[16]....
        /*09a0*/ 	.word	0x0000a0e0


	//   ....[17]....
        /*09a4*/ 	.word	0x0000a370


	//   ....[18]....
        /*09a8*/ 	.word	0x0000a380


	//   ....[19]....
        /*09ac*/ 	.word	0x0000a870


	//   ....[20]....
        /*09b0*/ 	.word	0x0000a890


	//   ....[21]....
        /*09b4*/ 	.word	0x0000aae0


	//   ....[22]....
        /*09b8*/ 	.word	0x0000ab00


	//   ....[23]....
        /*09bc*/ 	.word	0x0000b5b0


	//   ....[24]....
        /*09c0*/ 	.word	0x0000bcc0


	//   ....[25]....
        /*09c4*/ 	.word	0x0000bcd0


	//   ....[26]....
        /*09c8*/ 	.word	0x0000bce0


	//   ....[27]....
        /*09cc*/ 	.word	0x0000bcf0


	//   ....[28]....
        /*09d0*/ 	.word	0x0000c540


	//   ....[29]....
        /*09d4*/ 	.word	0x0000c550


	//   ....[30]....
        /*09d8*/ 	.word	0x0000c560


	//   ....[31]....
        /*09dc*/ 	.word	0x0000c570


	//   ....[32]....
        /*09e0*/ 	.word	0x0000f390


	//   ....[33]....
        /*09e4*/ 	.word	0x0000f3a0


	//   ....[34]....
        /*09e8*/ 	.word	0x0000f3b0


	//   ....[35]....
        /*09ec*/ 	.word	0x0000f3c0


	//   ....[36]....
        /*09f0*/ 	.word	0x0000f9e0


	//   ....[37]....
        /*09f4*/ 	.word	0x0000f9f0


	//   ....[38]....
        /*09f8*/ 	.word	0x0000fa00


	//   ....[39]....
        /*09fc*/ 	.word	0x0000fa10


	//   ....[40]....
        /*0a00*/ 	.word	0x00013a60


	//   ....[41]....
        /*0a04*/ 	.word	0x00013fb0


	//   ....[42]....
        /*0a08*/ 	.word	0x00013fd0


	//   ....[43]....
        /*0a0c*/ 	.word	0x00013fe0


	//   ....[44]....
        /*0a10*/ 	.word	0x000147c0


	//   ....[45]....
        /*0a14*/ 	.word	0x000148d0


	//   ....[46]....
        /*0a18*/ 	.word	0x00016a00


	//   ....[47]....
        /*0a1c*/ 	.word	0x00016a10


	//   ....[48]....
        /*0a20*/ 	.word	0x00017020


	//   ....[49]....
        /*0a24*/ 	.word	0x00017060


	//   ....[50]....
        /*0a28*/ 	.word	0x00017900


	//   ....[51]....
        /*0a2c*/ 	.word	0x00017920


	//   ....[52]....
        /*0a30*/ 	.word	0x00019db0


	//   ....[53]....
        /*0a34*/ 	.word	0x00019e10


	//   ....[54]....
        /*0a38*/ 	.word	0x0001a0e0


	//   ....[55]....
        /*0a3c*/ 	.word	0x0001a100


	//   ....[56]....
        /*0a40*/ 	.word	0x0001b440


	//   ....[57]....
        /*0a44*/ 	.word	0x0001b650


	//   ....[58]....
        /*0a48*/ 	.word	0x0001b6d0


	//   ....[59]....
        /*0a4c*/ 	.word	0x0001b6e0


	//   ....[60]....
        /*0a50*/ 	.word	0x0001cd50


	//   ....[61]....
        /*0a54*/ 	.word	0x0001cd60


	//   ....[62]....
        /*0a58*/ 	.word	0x0001cd70


	//   ....[63]....
        /*0a5c*/ 	.word	0x0001cd80


	//   ....[64]....
        /*0a60*/ 	.word	0x0001d650


	//   ....[65]....
        /*0a64*/ 	.word	0x0001d680


	//   ....[66]....
        /*0a68*/ 	.word	0x0001d7d0


	//   ....[67]....
        /*0a6c*/ 	.word	0x0001d7f0


	//   ....[68]....
        /*0a70*/ 	.word	0x0001d8f0


	//   ....[69]....
        /*0a74*/ 	.word	0x0001d910


	//   ....[70]....
        /*0a78*/ 	.word	0x0001da20


	//   ....[71]....
        /*0a7c*/ 	.word	0x0001da40


	//   ....[72]....
        /*0a80*/ 	.word	0x0001dfc0


	//   ....[73]....
        /*0a84*/ 	.word	0x0001e000


	//   ....[74]....
        /*0a88*/ 	.word	0x0001e890


	//   ....[75]....
        /*0a8c*/ 	.word	0x0001e8a0


	//   ....[76]....
        /*0a90*/ 	.word	0x0001f820


	//   ....[77]....
        /*0a94*/ 	.word	0x0001f850


	//   ....[78]....
        /*0a98*/ 	.word	0x0001f960


	//   ....[79]....
        /*0a9c*/ 	.word	0x0001f980


	//   ....[80]....
        /*0aa0*/ 	.word	0x0001fa80


	//   ....[81]....
        /*0aa4*/ 	.word	0x0001faa0


	//   ....[82]....
        /*0aa8*/ 	.word	0x0001fbb0


	//   ....[83]....
        /*0aac*/ 	.word	0x0001fbd0


	//   ....[84]....
        /*0ab0*/ 	.word	0x0001fd60


	//   ....[85]....
        /*0ab4*/ 	.word	0x0001ff70


	//   ....[86]....
        /*0ab8*/ 	.word	0x0001ffa0


	//   ....[87]....
        /*0abc*/ 	.word	0x0001ffd0


	//   ....[88]....
        /*0ac0*/ 	.word	0x00020000


	//   ....[89]....
        /*0ac4*/ 	.word	0x00020030


	//   ....[90]....
        /*0ac8*/ 	.word	0x00020060


	//   ....[91]....
        /*0acc*/ 	.word	0x000201f0


	//   ....[92]....
        /*0ad0*/ 	.word	0x00020220


	//   ....[93]....
        /*0ad4*/ 	.word	0x00020250


	//   ....[94]....
        /*0ad8*/ 	.word	0x00020280


	//   ....[95]....
        /*0adc*/ 	.word	0x000202b0


	//   ....[96]....
        /*0ae0*/ 	.word	0x000202e0


	//   ....[97]....
        /*0ae4*/ 	.word	0x00020370


	//   ....[98]....
        /*0ae8*/ 	.word	0x000203a0


	//   ....[99]....
        /*0aec*/ 	.word	0x000203b0


	//   ....[100]....
        /*0af0*/ 	.word	0x000203f0


	//   ....[101]....
        /*0af4*/ 	.word	0x000218b0


	//   ....[102]....
        /*0af8*/ 	.word	0x00023bf0


	//   ....[103]....
        /*0afc*/ 	.word	0x00023c10


	//   ....[104]....
        /*0b00*/ 	.word	0x00023cc0


	//   ....[105]....
        /*0b04*/ 	.word	0x00023ce0


	//   ....[106]....
        /*0b08*/ 	.word	0x00023d80


	//   ....[107]....
        /*0b0c*/ 	.word	0x00023da0


	//   ....[108]....
        /*0b10*/ 	.word	0x00023e40


	//   ....[109]....
        /*0b14*/ 	.word	0x00023e60


	//   ....[110]....
        /*0b18*/ 	.word	0x00023f00


	//   ....[111]....
        /*0b1c*/ 	.word	0x00023f20


	//   ....[112]....
        /*0b20*/ 	.word	0x00023f30


	//   ....[113]....
        /*0b24*/ 	.word	0x00023fc0


	//   ....[114]....
        /*0b28*/ 	.word	0x000246e0


	//   ....[115]....
        /*0b2c*/ 	.word	0x00024710


	//   ....[116]....
        /*0b30*/ 	.word	0x00024770


	//   ....[117]....
        /*0b34*/ 	.word	0x000247d0


	//   ....[118]....
        /*0b38*/ 	.word	0x00024810


	//   ....[119]....
        /*0b3c*/ 	.word	0x00024880


	//   ....[120]....
        /*0b40*/ 	.word	0x000248c0


	//   ....[121]....
        /*0b44*/ 	.word	0x00024930


	//   ....[122]....
        /*0b48*/ 	.word	0x00024970


	//   ....[123]....
        /*0b4c*/ 	.word	0x000249e0


	//   ....[124]....
        /*0b50*/ 	.word	0x00024a20


	//   ....[125]....
        /*0b54*/ 	.word	0x00024a90


	//   ....[126]....
        /*0b58*/ 	.word	0x00024ad0


	//   ....[127]....
        /*0b5c*/ 	.word	0x00024b30


	//   ....[128]....
        /*0b60*/ 	.word	0x00024b50


	//   ....[129]....
        /*0b64*/ 	.word	0x00024b80


	//   ....[130]....
        /*0b68*/ 	.word	0x00025380


	//   ....[131]....
        /*0b6c*/ 	.word	0x00025390


	//   ....[132]....
        /*0b70*/ 	.word	0x000253c0


	//   ....[133]....
        /*0b74*/ 	.word	0x00025410


	//   ....[134]....
        /*0b78*/ 	.word	0x00025420


	//   ....[135]....
        /*0b7c*/ 	.word	0x00025480


	//   ....[136]....
        /*0b80*/ 	.word	0x000254b0


	//   ....[137]....
        /*0b84*/ 	.word	0x000254f0


	//   ....[138]....
        /*0b88*/ 	.word	0x00025520


	//   ....[139]....
        /*0b8c*/ 	.word	0x00025560


	//   ....[140]....
        /*0b90*/ 	.word	0x00025590


	//   ....[141]....
        /*0b94*/ 	.word	0x000255d0


	//   ....[142]....
        /*0b98*/ 	.word	0x00025870


	//   ....[143]....
        /*0b9c*/ 	.word	0x00025890


	//   ....[144]....
        /*0ba0*/ 	.word	0x000258a0


	//   ....[145]....
        /*0ba4*/ 	.word	0x00025930


	//   ....[146]....
        /*0ba8*/ 	.word	0x00025940


	//   ....[147]....
        /*0bac*/ 	.word	0x000259d0


	//   ....[148]....
        /*0bb0*/ 	.word	0x000259e0


	//   ....[149]....
        /*0bb4*/ 	.word	0x00025a70


	//   ....[150]....
        /*0bb8*/ 	.word	0x00025a80


	//   ....[151]....
        /*0bbc*/ 	.word	0x00025b10


	//   ....[152]....
        /*0bc0*/ 	.word	0x00025b20


	//   ....[153]....
        /*0bc4*/ 	.word	0x00025b30


	//   ....[154]....
        /*0bc8*/ 	.word	0x00026120


	//   ....[155]....
        /*0bcc*/ 	.word	0x00026160


	//   ....[156]....
        /*0bd0*/ 	.word	0x000261a0


	//   ....[157]....
        /*0bd4*/ 	.word	0x000261d0


	//   ....[158]....
        /*0bd8*/ 	.word	0x00026260


	//   ....[159]....
        /*0bdc*/ 	.word	0x00026290


	//   ....[160]....
        /*0be0*/ 	.word	0x00026300


	//   ....[161]....
        /*0be4*/ 	.word	0x00026330


	//   ....[162]....
        /*0be8*/ 	.word	0x000263a0


	//   ....[163]....
        /*0bec*/ 	.word	0x000263c0


	//   ....[164]....
        /*0bf0*/ 	.word	0x00026400


	//   ....[165]....
        /*0bf4*/ 	.word	0x00026450


	//   ....[166]....
        /*0bf8*/ 	.word	0x00026880


	//   ....[167]....
        /*0bfc*/ 	.word	0x000268b0


	//   ....[168]....
        /*0c00*/ 	.word	0x00026920


	//   ....[169]....
        /*0c04*/ 	.word	0x00026950


	//   ....[170]....
        /*0c08*/ 	.word	0x00026980


	//   ....[171]....
        /*0c0c*/ 	.word	0x000269b0


	//   ....[172]....
        /*0c10*/ 	.word	0x000269e0


	//   ....[173]....
        /*0c14*/ 	.word	0x00026a10


	//   ....[174]....
        /*0c18*/ 	.word	0x00026bb0


	//   ....[175]....
        /*0c1c*/ 	.word	0x00026be0


	//   ....[176]....
        /*0c20*/ 	.word	0x00026c10


	//   ....[177]....
        /*0c24*/ 	.word	0x00026c40


	//   ....[178]....
        /*0c28*/ 	.word	0x00026c70


	//   ....[179]....
        /*0c2c*/ 	.word	0x00026ca0


	//   ....[180]....
        /*0c30*/ 	.word	0x00026d60


	//   ....[181]....
        /*0c34*/ 	.word	0x00026d80


	//   ....[182]....
        /*0c38*/ 	.word	0x00026da0


	//   ....[183]....
        /*0c3c*/ 	.word	0x00026e00


	//   ....[184]....
        /*0c40*/ 	.word	0x00027820


	//   ....[185]....
        /*0c44*/ 	.word	0x00027b60


	//   ....[186]....
        /*0c48*/ 	.word	0x00027bf0


	//   ....[187]....
        /*0c4c*/ 	.word	0x00027c90


	//   ....[188]....
        /*0c50*/ 	.word	0x00027d20


	//   ....[189]....
        /*0c54*/ 	.word	0x00027e10


	//   ....[190]....
        /*0c58*/ 	.word	0x00027ea0


	//   ....[191]....
        /*0c5c*/ 	.word	0x00027f40


	//   ....[192]....
        /*0c60*/ 	.word	0x00027fd0


	//   ....[193]....
        /*0c64*/ 	.word	0x000280c0


	//   ....[194]....
        /*0c68*/ 	.word	0x00028150


	//   ....[195]....
        /*0c6c*/ 	.word	0x000281f0


	//   ....[196]....
        /*0c70*/ 	.word	0x00028280


	//   ....[197]....
        /*0c74*/ 	.word	0x00028370


	//   ....[198]....
        /*0c78*/ 	.word	0x00028400


	//   ....[199]....
        /*0c7c*/ 	.word	0x00028450


	//   ....[200]....
        /*0c80*/ 	.word	0x000284a0


	//   ....[201]....
        /*0c84*/ 	.word	0x00028540


	//   ....[202]....
        /*0c88*/ 	.word	0x000285d0


	//   ....[203]....
        /*0c8c*/ 	.word	0x00028620


	//   ....[204]....
        /*0c90*/ 	.word	0x00028670


	//   ....[205]....
        /*0c94*/ 	.word	0x00028760


	//   ....[206]....
        /*0c98*/ 	.word	0x000287f0


	//   ....[207]....
        /*0c9c*/ 	.word	0x00028840


	//   ....[208]....
        /*0ca0*/ 	.word	0x00028890


	//   ....[209]....
        /*0ca4*/ 	.word	0x00028930


	//   ....[210]....
        /*0ca8*/ 	.word	0x000289c0


	//   ....[211]....
        /*0cac*/ 	.word	0x00028a10


	//   ....[212]....
        /*0cb0*/ 	.word	0x00028a60


	//   ....[213]....
        /*0cb4*/ 	.word	0x00028d60


	//   ....[214]....
        /*0cb8*/ 	.word	0x00029040


	//   ....[215]....
        /*0cbc*/ 	.word	0x00029130


	//   ....[216]....
        /*0cc0*/ 	.word	0x000291d0


	//   ....[217]....
        /*0cc4*/ 	.word	0x00029230


	//   ....[218]....
        /*0cc8*/ 	.word	0x00029350


	//   ....[219]....
        /*0ccc*/ 	.word	0x000293b0


	//   ....[220]....
        /*0cd0*/ 	.word	0x000294c0


	//   ....[221]....
        /*0cd4*/ 	.word	0x00029530


	//   ....[222]....
        /*0cd8*/ 	.word	0x00029640


	//   ....[223]....
        /*0cdc*/ 	.word	0x000296b0


	//   ....[224]....
        /*0ce0*/ 	.word	0x000297c0


	//   ....[225]....
        /*0ce4*/ 	.word	0x00029830


	//   ....[226]....
        /*0ce8*/ 	.word	0x00029910


	//   ....[227]....
        /*0cec*/ 	.word	0x00029a10


	//   ....[228]....
        /*0cf0*/ 	.word	0x00029a80


	//   ....[229]....
        /*0cf4*/ 	.word	0x00029b00


	//   ....[230]....
        /*0cf8*/ 	.word	0x00029bd0


	//   ....[231]....
        /*0cfc*/ 	.word	0x00029c50


	//   ....[232]....
        /*0d00*/ 	.word	0x00029d30


	//   ....[233]....
        /*0d04*/ 	.word	0x00029db0


	//   ....[234]....
        /*0d08*/ 	.word	0x00029e90


	//   ....[235]....
        /*0d0c*/ 	.word	0x00029f10


	//   ....[236]....
        /*0d10*/ 	.word	0x00029ff0


	//   ....[237]....
        /*0d14*/ 	.word	0x0002a070


	//   ....[238]....
        /*0d18*/ 	.word	0x0002a150


	//   ....[239]....
        /*0d1c*/ 	.word	0x0002a1d0


	//   ....[240]....
        /*0d20*/ 	.word	0x0002a2a0


	//   ....[241]....
        /*0d24*/ 	.word	0x0002a320


	//   ....[242]....
        /*0d28*/ 	.word	0x0002a3e0


	//   ....[243]....
        /*0d2c*/ 	.word	0x0002a510


	//   ....[244]....
        /*0d30*/ 	.word	0x0002a5e0


	//   ....[245]....
        /*0d34*/ 	.word	0x0002a640


	//   ....[246]....
        /*0d38*/ 	.word	0x0002a750


	//   ....[247]....
        /*0d3c*/ 	.word	0x0002a7b0


	//   ....[248]....
        /*0d40*/ 	.word	0x0002a880


	//   ....[249]....
        /*0d44*/ 	.word	0x0002a8e0


	//   ....[250]....
        /*0d48*/ 	.word	0x0002a9b0


	//   ....[251]....
        /*0d4c*/ 	.word	0x0002aa10


	//   ....[252]....
        /*0d50*/ 	.word	0x0002aae0


	//   ....[253]....
        /*0d54*/ 	.word	0x0002abd0


	//   ....[254]....
        /*0d58*/ 	.word	0x0002ac60


	//   ....[255]....
        /*0d5c*/ 	.word	0x0002ad50


	//   ....[0]....
        /*0d60*/ 	.word	0x0002adf0


	//   ....[1]....
        /*0d64*/ 	.word	0x0002ae50


	//   ....[2]....
        /*0d68*/ 	.word	0x0002af50


	//   ....[3]....
        /*0d6c*/ 	.word	0x0002afb0


	//   ....[4]....
        /*0d70*/ 	.word	0x0002b0b0


	//   ....[5]....
        /*0d74*/ 	.word	0x0002b110


	//   ....[6]....
        /*0d78*/ 	.word	0x0002b210


	//   ....[7]....
        /*0d7c*/ 	.word	0x0002b270


	//   ....[8]....
        /*0d80*/ 	.word	0x0002b370


	//   ....[9]....
        /*0d84*/ 	.word	0x0002b3d0


	//   ....[10]....
        /*0d88*/ 	.word	0x0002b4a0


	//   ....[11]....
        /*0d8c*/ 	.word	0x0002b5e0


	//   ....[12]....
        /*0d90*/ 	.word	0x0002b690


	//   ....[13]....
        /*0d94*/ 	.word	0x0002b760


	//   ....[14]....
        /*0d98*/ 	.word	0x0002b830


	//   ....[15]....
        /*0d9c*/ 	.word	0x0002b890


	//   ....[16]....
        /*0da0*/ 	.word	0x0002b980


	//   ....[17]....
        /*0da4*/ 	.word	0x0002b9e0


	//   ....[18]....
        /*0da8*/ 	.word	0x0002bad0


	//   ....[19]....
        /*0dac*/ 	.word	0x0002bb30


	//   ....[20]....
        /*0db0*/ 	.word	0x0002bc20


	//   ....[21]....
        /*0db4*/ 	.word	0x0002bc80


	//   ....[22]....
        /*0db8*/ 	.word	0x0002bd60


	//   ....[23]....
        /*0dbc*/ 	.word	0x0002bdf0


	//   ....[24]....
        /*0dc0*/ 	.word	0x0002be90


	//   ....[25]....
        /*0dc4*/ 	.word	0x0002c010


	//   ....[26]....
        /*0dc8*/ 	.word	0x0002c080


	//   ....[27]....
        /*0dcc*/ 	.word	0x0002c0f0


	//   ....[28]....
        /*0dd0*/ 	.word	0x0002c160


	//   ....[29]....
        /*0dd4*/ 	.word	0x0002c1d0


	//   ....[30]....
        /*0dd8*/ 	.word	0x0002c250


	//   ....[31]....
        /*0ddc*/ 	.word	0x0002c2d0


	//   ....[32]....
        /*0de0*/ 	.word	0x0002c360


	//   ....[33]....
        /*0de4*/ 	.word	0x0002c3d0


	//   ....[34]....
        /*0de8*/ 	.word	0x0002c440


	//   ....[35]....
        /*0dec*/ 	.word	0x0002c4b0


	//   ....[36]....
        /*0df0*/ 	.word	0x0002c530


	//   ....[37]....
        /*0df4*/ 	.word	0x0002c5a0


	//   ....[38]....
        /*0df8*/ 	.word	0x0002c630


	//   ....[39]....
        /*0dfc*/ 	.word	0x0002c690


	//   ....[40]....
        /*0e00*/ 	.word	0x0002c720


	//   ....[41]....
        /*0e04*/ 	.word	0x0002c850


	//----- nvinfo : EIATTR_REG_RECONFIG
	.align		4
.L_321:
        /*0e08*/ 	.byte	0x01, 0x54
	.zero		2


	//----- nvinfo : EIATTR_SYSCALL_OFFSETS
	.align		4
        /*0e0c*/ 	.byte	0x04, 0x46
        /*0e0e*/ 	.short	(.L_323 - .L_322)


	//   ....[0]....
.L_322:
        /*0e10*/ 	.word	0x00001ed0


	//   ....[1]....
        /*0e14*/ 	.word	0x00002020


	//   ....[2]....
        /*0e18*/ 	.word	0x0000b720


	//   ....[3]....
        /*0e1c*/ 	.word	0x0000ba50


	//   ....[4]....
        /*0e20*/ 	.word	0x00023220


	//   ....[5]....
        /*0e24*/ 	.word	0x00023370


	//   ....[6]....
        /*0e28*/ 	.word	0x00023460


	//   ....[7]....
        /*0e2c*/ 	.word	0x00024380


	//----- nvinfo : EIATTR_MBARRIER_INSTR_OFFSETS
	.align		4
.L_323:
        /*0e30*/ 	.byte	0x04, 0x39
        /*0e32*/ 	.short	(.L_325 - .L_324)


	//   ....[0]....
.L_324:
        /*0e34*/ 	.word	0x00000270
        /*0e38*/ 	.word	0x000000ff
        /*0e3c*/ 	.word	0x00030800
        /*0e40*/ 	.short	0x0100
        /*0e42*/ 	.byte	0x08
	.zero		1


	//   ....[1]....
        /*0e44*/ 	.word	0x00000280
        /*0e48*/ 	.word	0x000000ff
        /*0e4c*/ 	.word	0x00030820
        /*0e50*/ 	.short	0x0100
        /*0e52*/ 	.byte	0x08
	.zero		1


	//   ....[2]....
        /*0e54*/ 	.word	0x00000370
        /*0e58*/ 	.word	0x000000ff
        /*0e5c*/ 	.word	0x00030830
        /*0e60*/ 	.short	0x0100
        /*0e62*/ 	.byte	0x08
	.zero		1


	//   ....[3]....
        /*0e64*/ 	.word	0x00000380
        /*0e68*/ 	.word	0x000000ff
        /*0e6c*/ 	.word	0x00030840
        /*0e70*/ 	.short	0x0100
        /*0e72*/ 	.byte	0x08
	.zero		1


	//   ....[4]....
        /*0e74*/ 	.word	0x00000390
        /*0e78*/ 	.word	0x000000ff
        /*0e7c*/ 	.word	0x00030838
        /*0e80*/ 	.short	0x0100
        /*0e82*/ 	.byte	0x08
	.zero		1


	//   ....[5]....
        /*0e84*/ 	.word	0x000003a0
        /*0e88*/ 	.word	0x000000ff
        /*0e8c*/ 	.word	0x00030848
        /*0e90*/ 	.short	0x0100
        /*0e92*/ 	.byte	0x08
	.zero		1


	//   ....[6]....
        /*0e94*/ 	.word	0x000004d0
        /*0e98*/ 	.word	0x000000ff
        /*0e9c*/ 	.word	0x00030850
        /*0ea0*/ 	.short	0x0100
        /*0ea2*/ 	.byte	0x08
	.zero		1


	//   ....[7]....
        /*0ea4*/ 	.word	0x000004e0
        /*0ea8*/ 	.word	0x000000ff
        /*0eac*/ 	.word	0x00030860
        /*0eb0*/ 	.short	0x0100
        /*0eb2*/ 	.byte	0x08
	.zero		1


	//   ....[8]....
        /*0eb4*/ 	.word	0x000004f0
        /*0eb8*/ 	.word	0x000000ff
        /*0ebc*/ 	.word	0x00030858
        /*0ec0*/ 	.short	0x0100
        /*0ec2*/ 	.byte	0x08
	.zero		1


	//   ....[9]....
        /*0ec4*/ 	.word	0x00000500
        /*0ec8*/ 	.word	0x000000ff
        /*0ecc*/ 	.word	0x00030868
        /*0ed0*/ 	.short	0x0100
        /*0ed2*/ 	.byte	0x08
	.zero		1


	//   ....[10]....
        /*0ed4*/ 	.word	0x000005f0
        /*0ed8*/ 	.word	0x000000ff
        /*0edc*/ 	.word	0x00030870
        /*0ee0*/ 	.short	0x0100
        /*0ee2*/ 	.byte	0x06
	.zero		1


	//   ....[11]....
        /*0ee4*/ 	.word	0x00000600
        /*0ee8*/ 	.word	0x000000ff
        /*0eec*/ 	.word	0x00030880
        /*0ef0*/ 	.short	0x0100
        /*0ef2*/ 	.byte	0x06
	.zero		1


	//   ....[12]....
        /*0ef4*/ 	.word	0x00000610
        /*0ef8*/ 	.word	0x000000ff
        /*0efc*/ 	.word	0x00030878
        /*0f00*/ 	.short	0x0100
        /*0f02*/ 	.byte	0x06
	.zero		1


	//   ....[13]....
        /*0f04*/ 	.word	0x00000620
        /*0f08*/ 	.word	0x000000ff
        /*0f0c*/ 	.word	0x00030888
        /*0f10*/ 	.short	0x0100
        /*0f12*/ 	.byte	0x06
	.zero		1


	//   ....[14]....
        /*0f14*/ 	.word	0x00000750
        /*0f18*/ 	.word	0x000000ff
        /*0f1c*/ 	.word	0x00030890
        /*0f20*/ 	.short	0x0100
        /*0f22*/ 	.byte	0x08
	.zero		1


	//   ....[15]....
        /*0f24*/ 	.word	0x00000760
        /*0f28*/ 	.word	0x000000ff
        /*0f2c*/ 	.word	0x000308a0
        /*0f30*/ 	.short	0x0100
        /*0f32*/ 	.byte	0x08
	.zero		1


	//   ....[16]....
        /*0f34*/ 	.word	0x00000770
        /*0f38*/ 	.word	0x000000ff
        /*0f3c*/ 	.word	0x00030898
        /*0f40*/ 	.short	0x0100
        /*0f42*/ 	.byte	0x08
	.zero		1


	//   ....[17]....
        /*0f44*/ 	.word	0x00000780
        /*0f48*/ 	.word	0x000000ff
        /*0f4c*/ 	.word	0x000308a8
        /*0f50*/ 	.short	0x0100
        /*0f52*/ 	.byte	0x08
	.zero		1


	//   ....[18]....
        /*0f54*/ 	.word	0x000008b0
        /*0f58*/ 	.word	0x000000ff
        /*0f5c*/ 	.word	0x000308b0
        /*0f60*/ 	.short	0x0100
        /*0f62*/ 	.byte	0x08
	.zero		1


	//   ....[19]....
        /*0f64*/ 	.word	0x000008c0
        /*0f68*/ 	.word	0x000000ff
        /*0f6c*/ 	.word	0x000308c0
        /*0f70*/ 	.short	0x0100
        /*0f72*/ 	.byte	0x08
	.zero		1


	//   ....[20]....
        /*0f74*/ 	.word	0x000008d0
        /*0f78*/ 	.word	0x000000ff
        /*0f7c*/ 	.word	0x000308b8
        /*0f80*/ 	.short	0x0100
        /*0f82*/ 	.byte	0x08
	.zero		1


	//   ....[21]....
        /*0f84*/ 	.word	0x000008e0
        /*0f88*/ 	.word	0x000000ff
        /*0f8c*/ 	.word	0x000308c8
        /*0f90*/ 	.short	0x0100
        /*0f92*/ 	.byte	0x08
	.zero		1


	//   ....[22]....
        /*0f94*/ 	.word	0x00003aa0
        /*0f98*/ 	.word	0x00000056
        /*0f9c*/ 	.word	0x00030890
        /*0fa0*/ 	.short	0x010a
        /*0fa2*/ 	.byte	0x3f
	.zero		1


	//   ....[23]....
        /*0fa4*/ 	.word	0x00007080
        /*0fa8*/ 	.word	0x00000056
        /*0fac*/ 	.word	0x00030890
        /*0fb0*/ 	.short	0x010a
        /*0fb2*/ 	.byte	0x3f
	.zero		1


	//   ....[24]....
        /*0fb4*/ 	.word	0x00009f30
        /*0fb8*/ 	.word	0x00000056
        /*0fbc*/ 	.word	0x00030890
        /*0fc0*/ 	.short	0x010a
        /*0fc2*/ 	.byte	0x3f
	.zero		1


	//   ....[25]....
        /*0fc4*/ 	.word	0x0000a6d0
        /*0fc8*/ 	.word	0x0000000b
        /*0fcc*/ 	.word	0x00000000
        /*0fd0*/ 	.short	0x0101
        /*0fd2*/ 	.byte	0x3f
	.zero		1


	//   ....[26]....
        /*0fd4*/ 	.word	0x0000a710
        /*0fd8*/ 	.word	0x00000056
        /*0fdc*/ 	.word	0x000308b0
        /*0fe0*/ 	.short	0x010a
        /*0fe2*/ 	.byte	0x3f
	.zero		1


	//   ....[27]....
        /*0fe4*/ 	.word	0x0000ae00
        /*0fe8*/ 	.word	0x00000056
        /*0fec*/ 	.word	0x00000000
        /*0ff0*/ 	.short	0x0101
        /*0ff2*/ 	.byte	0x3f
	.zero		1


	//   ....[28]....
        /*0ff4*/ 	.word	0x0000b7b0
        /*0ff8*/ 	.word	0x00000002
        /*0ffc*/ 	.word	0x00030800
        /*1000*/ 	.short	0x010a
        /*1002*/ 	.byte	0x3f
	.zero		1


	//   ....[29]....
        /*1004*/ 	.word	0x0000b800
        /*1008*/ 	.word	0x00000002
        /*100c*/ 	.word	0x00030800
        /*1010*/ 	.short	0x010a
        /*1012*/ 	.byte	0x3f
	.zero		1


	//   ....[30]....
        /*1014*/ 	.word	0x0000cde0
        /*1018*/ 	.word	0x00000002
        /*101c*/ 	.word	0x00030800
        /*1020*/ 	.short	0x010a
        /*1022*/ 	.byte	0x3f
	.zero		1


	//   ....[31]....
        /*1024*/ 	.word	0x0000ff40
        /*1028*/ 	.word	0x00000002
        /*102c*/ 	.word	0x00030800
        /*1030*/ 	.short	0x010a
        /*1032*/ 	.byte	0x3f
	.zero		1


	//   ....[32]....
        /*1034*/ 	.word	0x000129f0
        /*1038*/ 	.word	0x00000008
        /*103c*/ 	.word	0x00030830
        /*1040*/ 	.short	0x010a
        /*1042*/ 	.byte	0x3f
	.zero		1


	//   ....[33]....
        /*1044*/ 	.word	0x00012a30
        /*1048*/ 	.word	0x00000008
        /*104c*/ 	.word	0x00030830
        /*1050*/ 	.short	0x010a
        /*1052*/ 	.byte	0x3f
	.zero		1


	//   ....[34]....
        /*1054*/ 	.word	0x000147e0
        /*1058*/ 	.word	0x0000001d
        /*105c*/ 	.word	0x00000000
        /*1060*/ 	.short	0x0101
        /*1062*/ 	.byte	0x3f
	.zero		1


	//   ....[35]....
        /*1064*/ 	.word	0x00015430
        /*1068*/ 	.word	0x00000000
        /*106c*/ 	.word	0x00030830
        /*1070*/ 	.short	0x010a
        /*1072*/ 	.byte	0x3f
	.zero		1


	//   ....[36]....
        /*1074*/ 	.word	0x000154b0
        /*1078*/ 	.word	0x00000000
        /*107c*/ 	.word	0x00030830
        /*1080*/ 	.short	0x010a
        /*1082*/ 	.byte	0x3f
	.zero		1


	//   ....[37]....
        /*1084*/ 	.word	0x00016340
        /*1088*/ 	.word	0x0000000d
        /*108c*/ 	.word	0x00030850
        /*1090*/ 	.short	0x010a
        /*1092*/ 	.byte	0x3f
	.zero		1


	//   ....[38]....
        /*1094*/ 	.word	0x00016390
        /*1098*/ 	.word	0x0000000d
        /*109c*/ 	.word	0x00030850
        /*10a0*/ 	.short	0x010a
        /*10a2*/ 	.byte	0x3f
	.zero		1


	//   ....[39]....
        /*10a4*/ 	.word	0x00016700
        /*10a8*/ 	.word	0x00000000
        /*10ac*/ 	.word	0x00000000
        /*10b0*/ 	.short	0x0101
        /*10b2*/ 	.byte	0x3f
	.zero		1


	//   ....[40]....
        /*10b4*/ 	.word	0x000181f0
        /*10b8*/ 	.word	0x0000000d
        /*10bc*/ 	.word	0x00000000
        /*10c0*/ 	.short	0x0101
        /*10c2*/ 	.byte	0x3f
	.zero		1


	//   ....[41]....
        /*10c4*/ 	.word	0x000184c0
        /*10c8*/ 	.word	0x00000003
        /*10cc*/ 	.word	0x00030830
        /*10d0*/ 	.short	0x010a
        /*10d2*/ 	.byte	0x3f
	.zero		1


	//   ....[42]....
        /*10d4*/ 	.word	0x00018540
        /*10d8*/ 	.word	0x00000003
        /*10dc*/ 	.word	0x00030830
        /*10e0*/ 	.short	0x010a
        /*10e2*/ 	.byte	0x3f
	.zero		1


	//   ....[43]....
        /*10e4*/ 	.word	0x000193d0
        /*10e8*/ 	.word	0x0000000d
        /*10ec*/ 	.word	0x00030850
        /*10f0*/ 	.short	0x010a
        /*10f2*/ 	.byte	0x3f
	.zero		1


	//   ....[44]....
        /*10f4*/ 	.word	0x00019420
        /*10f8*/ 	.word	0x0000000d
        /*10fc*/ 	.word	0x00030850
        /*1100*/ 	.short	0x010a
        /*1102*/ 	.byte	0x3f
	.zero		1


	//   ....[45]....
        /*1104*/ 	.word	0x00019850
        /*1108*/ 	.word	0x00000000
        /*110c*/ 	.word	0x00000000
        /*1110*/ 	.short	0x0101
        /*1112*/ 	.byte	0x3f
	.zero		1


	//   ....[46]....
        /*1114*/ 	.word	0x0001ab40
        /*1118*/ 	.word	0x0000000d
        /*111c*/ 	.word	0x00000000
        /*1120*/ 	.short	0x0101
        /*1122*/ 	.byte	0x3f
	.zero		1


	//   ....[47]....
        /*1124*/ 	.word	0x0001b340
        /*1128*/ 	.word	0x0000000a
        /*112c*/ 	.word	0x00030850
        /*1130*/ 	.short	0x010a
        /*1132*/ 	.byte	0x3f
	.zero		1


	//   ....[48]....
        /*1134*/ 	.word	0x0001b3e0
        /*1138*/ 	.word	0x0000000a
        /*113c*/ 	.word	0x00030850
        /*1140*/ 	.short	0x010a
        /*1142*/ 	.byte	0x3f
	.zero		1


	//   ....[49]....
        /*1144*/ 	.word	0x0001b8e0
        /*1148*/ 	.word	0x00000003
        /*114c*/ 	.word	0x00000000
        /*1150*/ 	.short	0x0101
        /*1152*/ 	.byte	0x3f
	.zero		1


	//   ....[50]....
        /*1154*/ 	.word	0x0001d690
        /*1158*/ 	.word	0x00000000
        /*115c*/ 	.word	0x00000000
        /*1160*/ 	.short	0x0101
        /*1162*/ 	.byte	0x3f
	.zero		1


	//   ....[51]....
        /*1164*/ 	.word	0x0001de00
        /*1168*/ 	.word	0x00000004
        /*116c*/ 	.word	0x00000000
        /*1170*/ 	.short	0x0101
        /*1172*/ 	.byte	0x3f
	.zero		1


	//   ....[52]....
        /*1174*/ 	.word	0x00021990
        /*1178*/ 	.word	0x00000016
        /*117c*/ 	.word	0x00030820
        /*1180*/ 	.short	0x010a
        /*1182*/ 	.byte	0x3f
	.zero		1


	//   ....[53]....
        /*1184*/ 	.word	0x00021a20
        /*1188*/ 	.word	0x0000000c
        /*118c*/ 	.word	0x000308a0
        /*1190*/ 	.short	0x010a
        /*1192*/ 	.byte	0x3f
	.zero		1


	//   ....[54]....
        /*1194*/ 	.word	0x00021e70
        /*1198*/ 	.word	0x0000000c
        /*119c*/ 	.word	0x000308c0
        /*11a0*/ 	.short	0x010a
        /*11a2*/ 	.byte	0x3f
	.zero		1


	//   ....[55]....
        /*11a4*/ 	.word	0x00022390
        /*11a8*/ 	.word	0x0000000b
        /*11ac*/ 	.word	0x000308a0
        /*11b0*/ 	.short	0x010a
        /*11b2*/ 	.byte	0x3f
	.zero		1


	//   ....[56]....
        /*11b4*/ 	.word	0x000227d0
        /*11b8*/ 	.word	0x0000000b
        /*11bc*/ 	.word	0x000308c0
        /*11c0*/ 	.short	0x010a
        /*11c2*/ 	.byte	0x3f
	.zero		1


	//   ....[57]....
        /*11c4*/ 	.word	0x000239e0
        /*11c8*/ 	.word	0x00000007
        /*11cc*/ 	.word	0x00030840
        /*11d0*/ 	.short	0x010a
        /*11d2*/ 	.byte	0x3f
	.zero		1


	//   ....[58]....
        /*11d4*/ 	.word	0x00024080
        /*11d8*/ 	.word	0x00000007
        /*11dc*/ 	.word	0x00030830
        /*11e0*/ 	.short	0x0107
        /*11e2*/ 	.byte	0x3f
	.zero		1


	//   ....[59]....
        /*11e4*/ 	.word	0x00024150
        /*11e8*/ 	.word	0x00000007
        /*11ec*/ 	.word	0x00030830
        /*11f0*/ 	.short	0x0101
        /*11f2*/ 	.byte	0x3f
	.zero		1


	//   ....[60]....
        /*11f4*/ 	.word	0x00024ca0
        /*11f8*/ 	.word	0x00000016
        /*11fc*/ 	.word	0x00030800
        /*1200*/ 	.short	0x0107
        /*1202*/ 	.byte	0x3f
	.zero		1


	//   ....[61]....
        /*1204*/ 	.word	0x00024db0
        /*1208*/ 	.word	0x00000016
        /*120c*/ 	.word	0x00030800
        /*1210*/ 	.short	0x0101
        /*1212*/ 	.byte	0x3f
	.zero		1


	//   ....[62]....
        /*1214*/ 	.word	0x00024dd0
        /*1218*/ 	.word	0x00000016
        /*121c*/ 	.word	0x00030820
        /*1220*/ 	.short	0x010a
        /*1222*/ 	.byte	0x3f
	.zero		1


	//   ....[63]....
        /*1224*/ 	.word	0x000251a0
        /*1228*/ 	.word	0x00000007
        /*122c*/ 	.word	0x00030840
        /*1230*/ 	.short	0x010a
        /*1232*/ 	.byte	0x3f
	.zero		1


	//   ....[64]....
        /*1234*/ 	.word	0x00025690
        /*1238*/ 	.word	0x00000007
        /*123c*/ 	.word	0x00030830
        /*1240*/ 	.short	0x0107
        /*1242*/ 	.byte	0x3f
	.zero		1


	//   ....[65]....
        /*1244*/ 	.word	0x00025750
        /*1248*/ 	.word	0x00000007
        /*124c*/ 	.word	0x00030830
        /*1250*/ 	.short	0x0101
        /*1252*/ 	.byte	0x3f
	.zero		1


	//   ....[66]....
        /*1254*/ 	.word	0x000257b0
        /*1258*/ 	.word	0x00000006
        /*125c*/ 	.word	0x00030860
        /*1260*/ 	.short	0x010a
        /*1262*/ 	.byte	0x3f
	.zero		1


	//   ....[67]....
        /*1264*/ 	.word	0x00025d20
        /*1268*/ 	.word	0x00000006
        /*126c*/ 	.word	0x00030850
        /*1270*/ 	.short	0x0107
        /*1272*/ 	.byte	0x3f
	.zero		1


	//   ....[68]....
        /*1274*/ 	.word	0x00025e50
        /*1278*/ 	.word	0x00000006
        /*127c*/ 	.word	0x00030850
        /*1280*/ 	.short	0x0101
        /*1282*/ 	.byte	0x3f
	.zero		1


	//   ....[69]....
        /*1284*/ 	.word	0x00026070
        /*1288*/ 	.word	0x00000000
        /*128c*/ 	.word	0x00030860
        /*1290*/ 	.short	0x010a
        /*1292*/ 	.byte	0x3f
	.zero		1


	//   ....[70]....
        /*1294*/ 	.word	0x00026580
        /*1298*/ 	.word	0x00000000
        /*129c*/ 	.word	0x00030850
        /*12a0*/ 	.short	0x0107
        /*12a2*/ 	.byte	0x3f
	.zero		1


	//   ....[71]....
        /*12a4*/ 	.word	0x00026640
        /*12a8*/ 	.word	0x00000000
        /*12ac*/ 	.word	0x00030850
        /*12b0*/ 	.short	0x0101
        /*12b2*/ 	.byte	0x3f
	.zero		1


	//   ....[72]....
        /*12b4*/ 	.word	0x000277a0
        /*12b8*/ 	.word	0x00000007
        /*12bc*/ 	.word	0x00030820
        /*12c0*/ 	.short	0x010a
        /*12c2*/ 	.byte	0x3f
	.zero		1


	//   ....[73]....
        /*12c4*/ 	.word	0x00027930
        /*12c8*/ 	.word	0x00000005
        /*12cc*/ 	.word	0x00030840
        /*12d0*/ 	.short	0x010a
        /*12d2*/ 	.byte	0x3f
	.zero		1


	//   ....[74]....
        /*12d4*/ 	.word	0x000279d0
        /*12d8*/ 	.word	0x00000003
        /*12dc*/ 	.word	0x00030840
        /*12e0*/ 	.short	0x010a
        /*12e2*/ 	.byte	0x3f
	.zero		1


	//   ....[75]....
        /*12e4*/ 	.word	0x00027a10
        /*12e8*/ 	.word	0x00000005
        /*12ec*/ 	.word	0x00030860
        /*12f0*/ 	.short	0x010a
        /*12f2*/ 	.byte	0x3f
	.zero		1


	//   ....[76]....
        /*12f4*/ 	.word	0x00027a50
        /*12f8*/ 	.word	0x00000003
        /*12fc*/ 	.word	0x00030860
        /*1300*/ 	.short	0x010a
        /*1302*/ 	.byte	0x3f
	.zero		1


	//   ....[77]....
        /*1304*/ 	.word	0x00027ab0
        /*1308*/ 	.word	0x00000056
        /*130c*/ 	.word	0x00030890
        /*1310*/ 	.short	0x010a
        /*1312*/ 	.byte	0x3f
	.zero		1


	//   ....[78]....
        /*1314*/ 	.word	0x00027d60
        /*1318*/ 	.word	0x00000056
        /*131c*/ 	.word	0x00030890
        /*1320*/ 	.short	0x010a
        /*1322*/ 	.byte	0x3f
	.zero		1


	//   ....[79]....
        /*1324*/ 	.word	0x00028010
        /*1328*/ 	.word	0x00000056
        /*132c*/ 	.word	0x00030890
        /*1330*/ 	.short	0x010a
        /*1332*/ 	.byte	0x3f
	.zero		1


	//   ....[80]....
        /*1334*/ 	.word	0x000282c0
        /*1338*/ 	.word	0x00000056
        /*133c*/ 	.word	0x000308b0
        /*1340*/ 	.short	0x010a
        /*1342*/ 	.byte	0x3f
	.zero		1


	//   ....[81]....
        /*1344*/ 	.word	0x000286b0
        /*1348*/ 	.word	0x00000002
        /*134c*/ 	.word	0x00030800
        /*1350*/ 	.short	0x010a
        /*1352*/ 	.byte	0x3f
	.zero		1


	//   ....[82]....
        /*1354*/ 	.word	0x00028aa0
        /*1358*/ 	.word	0x00000002
        /*135c*/ 	.word	0x00030800
        /*1360*/ 	.short	0x010a
        /*1362*/ 	.byte	0x3f
	.zero		1


	//   ....[83]....
        /*1364*/ 	.word	0x00028af0
        /*1368*/ 	.word	0x00000008
        /*136c*/ 	.word	0x00030830
        /*1370*/ 	.short	0x010a
        /*1372*/ 	.byte	0x3f
	.zero		1


	//   ....[84]....
        /*1374*/ 	.word	0x00028b40
        /*1378*/ 	.word	0x00000000
        /*137c*/ 	.word	0x00030830
        /*1380*/ 	.short	0x010a
        /*1382*/ 	.byte	0x3f
	.zero		1


	//   ....[85]....
        /*1384*/ 	.word	0x00028b90
        /*1388*/ 	.word	0x0000000d
        /*138c*/ 	.word	0x00030850
        /*1390*/ 	.short	0x010a
        /*1392*/ 	.byte	0x3f
	.zero		1


	//   ....[86]....
        /*1394*/ 	.word	0x00028be0
        /*1398*/ 	.word	0x00000003
        /*139c*/ 	.word	0x00030830
        /*13a0*/ 	.short	0x010a
        /*13a2*/ 	.byte	0x3f
	.zero		1


	//   ....[87]....
        /*13a4*/ 	.word	0x00028c30
        /*13a8*/ 	.word	0x0000000d
        /*13ac*/ 	.word	0x00030850
        /*13b0*/ 	.short	0x010a
        /*13b2*/ 	.byte	0x3f
	.zero		1


	//   ....[88]....
        /*13b4*/ 	.word	0x00028c80
        /*13b8*/ 	.word	0x0000000a
        /*13bc*/ 	.word	0x00030850
        /*13c0*/ 	.short	0x010a
        /*13c2*/ 	.byte	0x3f
	.zero		1


	//   ....[89]....
        /*13c4*/ 	.word	0x00028e20
        /*13c8*/ 	.word	0x00000016
        /*13cc*/ 	.word	0x00030820
        /*13d0*/ 	.short	0x010a
        /*13d2*/ 	.byte	0x3f
	.zero		1


	//   ....[90]....
        /*13d4*/ 	.word	0x00028e70
        /*13d8*/ 	.word	0x0000000c
        /*13dc*/ 	.word	0x000308a0
        /*13e0*/ 	.short	0x010a
        /*13e2*/ 	.byte	0x3f
	.zero		1


	//   ....[91]....
        /*13e4*/ 	.word	0x00028ec0
        /*13e8*/ 	.word	0x0000000c
        /*13ec*/ 	.word	0x000308c0
        /*13f0*/ 	.short	0x010a
        /*13f2*/ 	.byte	0x3f
	.zero		1


	//   ....[92]....
        /*13f4*/ 	.word	0x00028f10
        /*13f8*/ 	.word	0x0000000b
        /*13fc*/ 	.word	0x000308a0
        /*1400*/ 	.short	0x010a
        /*1402*/ 	.byte	0x3f
	.zero		1


	//   ....[93]....
        /*1404*/ 	.word	0x00028f60
        /*1408*/ 	.word	0x0000000b
        /*140c*/ 	.word	0x000308c0
        /*1410*/ 	.short	0x010a
        /*1412*/ 	.byte	0x3f
	.zero		1


	//   ....[94]....
        /*1414*/ 	.word	0x00029080
        /*1418*/ 	.word	0x00000007
        /*141c*/ 	.word	0x00030840
        /*1420*/ 	.short	0x010a
        /*1422*/ 	.byte	0x3f
	.zero		1


	//   ....[95]....
        /*1424*/ 	.word	0x0002a410
        /*1428*/ 	.word	0x00000016
        /*142c*/ 	.word	0x00030820
        /*1430*/ 	.short	0x010a
        /*1432*/ 	.byte	0x3f
	.zero		1


	//   ....[96]....
        /*1434*/ 	.word	0x0002a460
        /*1438*/ 	.word	0x00000007
        /*143c*/ 	.word	0x00030840
        /*1440*/ 	.short	0x010a
        /*1442*/ 	.byte	0x3f
	.zero		1


	//   ....[97]....
        /*1444*/ 	.word	0x0002aca0
        /*1448*/ 	.word	0x00000006
        /*144c*/ 	.word	0x00030860
        /*1450*/ 	.short	0x010a
        /*1452*/ 	.byte	0x3f
	.zero		1


	//   ....[98]....
        /*1454*/ 	.word	0x0002b530
        /*1458*/ 	.word	0x00000000
        /*145c*/ 	.word	0x00030860
        /*1460*/ 	.short	0x010a
        /*1462*/ 	.byte	0x3f
	.zero		1


	//   ....[99]....
        /*1464*/ 	.word	0x0002c770
        /*1468*/ 	.word	0x00000007
        /*146c*/ 	.word	0x00030820
        /*1470*/ 	.short	0x010a
        /*1472*/ 	.byte	0x3f
	.zero		1


	//   ....[100]....
        /*1474*/ 	.word	0x0002c910
        /*1478*/ 	.word	0x00000005
        /*147c*/ 	.word	0x00030840
        /*1480*/ 	.short	0x010a
        /*1482*/ 	.byte	0x3f
	.zero		1


	//   ....[101]....
        /*1484*/ 	.word	0x0002c960
        /*1488*/ 	.word	0x00000003
        /*148c*/ 	.word	0x00030840
        /*1490*/ 	.short	0x010a
        /*1492*/ 	.byte	0x3f
	.zero		1


	//   ....[102]....
        /*1494*/ 	.word	0x0002c9b0
        /*1498*/ 	.word	0x00000005
        /*149c*/ 	.word	0x00030860
        /*14a0*/ 	.short	0x010a
        /*14a2*/ 	.byte	0x3f
	.zero		1


	//----- nvinfo : EIATTR_NUM_MBARRIERS
	.align		4
.L_325:
        /*14a4*/ 	.byte	0x03, 0x38
        /*14a6*/ 	.short	0x0016


	//----- nvinfo : EIATTR_EXIT_INSTR_OFFSETS
	.align		4
        /*14a8*/ 	.byte	0x04, 0x1c
        /*14aa*/ 	.short	(.L_327 - .L_326)


	//   ....[0]....
.L_326:
        /*14ac*/ 	.word	0x00027aa0


	//----- nvinfo : EIATTR_MAX_THREADS
	.align		4
.L_327:
        /*14b0*/ 	.byte	0x04, 0x05
        /*14b2*/ 	.short	(.L_329 - .L_328)
.L_328:
        /*14b4*/ 	.word	0x00000180
        /*14b8*/ 	.word	0x00000001
        /*14bc*/ 	.word	0x00000001


	//----- nvinfo : EIATTR_CRS_STACK_SIZE
	.align		4
.L_329:
        /*14c0*/ 	.byte	0x04, 0x1e
        /*14c2*/ 	.short	(.L_331 - .L_330)
.L_330:
        /*14c4*/ 	.word	0x00000000


	//----- nvinfo : EIATTR_CBANK_PARAM_SIZE
	.align		4
.L_331:
        /*14c8*/ 	.byte	0x03, 0x19
        /*14ca*/ 	.short	0x0af0


	//----- nvinfo : EIATTR_PARAM_CBANK
	.align		4
        /*14cc*/ 	.byte	0x04, 0x0a
        /*14ce*/ 	.short	(.L_333 - .L_332)
	.align		4
.L_332:
        /*14d0*/ 	.word	index@(.nv.constant0._ZN7cutlass13device_kernelIN5flash11enable_sm90INS1_16FlashAttnFwdSm90INS1_25CollectiveMainloopFwdSm90ILi2EN4cute5tupleIJNS5_1CILi1EEES8_S8_EEENS6_IJNS7_ILi128EEENS7_ILi96EEENS7_ILi192EEEEEELi192ENS_6half_tEfNS_4arch4Sm90ELb1ELb0ELb1ELb1ELb1ELb1ELb0ELb1ELb1ELb1ELb1ELb0EEENS1_21CollectiveEpilogueFwdINS6_IJSA_SC_SB_EEES9_SE_SG_Li256ELb1ELb1ELb1ELb0EEENS1_36VarlenDynamicPersistentTileSchedulerILi128ELi96ELi256ELi128ELb1ELb1ELb1ELb1ELb1ELb1EEEEEEEEEvNT_6ParamsE)
        /*14d4*/ 	.short	0x0210
        /*14d6*/ 	.short	0x0af0


	//----- nvinfo : EIATTR_SW_WAR
	.align		4
.L_333:
        /*14d8*/ 	.byte	0x04, 0x36
        /*14da*/ 	.short	(.L_335 - .L_334)
.L_334:
        /*14dc*/ 	.word	0x00000008
.L_335:


//--------------------- .nv.callgraph             --------------------------
	.section	.nv.callgraph,"",@"SHT_CUDA_CALLGRAPH"
	.align	4
	.sectionentsize	8
	.align		4
        /*0000*/ 	.word	0x00000000
	.align		4
        /*0004*/ 	.word	0xffffffff
	.align		4
        /*0008*/ 	.word	index@(_ZN7cutlass13device_kernelIN5flash11enable_sm90INS1_16FlashAttnFwdSm90INS1_25CollectiveMainloopFwdSm90ILi2EN4cute5tupleIJNS5_1CILi1EEES8_S8_EEENS6_IJNS7_ILi128EEENS7_ILi96EEENS7_ILi192EEEEEELi192ENS_6half_tEfNS_4arch4Sm90ELb0ELb0ELb1ELb0ELb1ELb0ELb0ELb1ELb1ELb1ELb1ELb0EEENS1_21CollectiveEpilogueFwdINS6_IJSA_SC_SB_EEES9_SE_SG_Li256ELb0ELb1ELb1ELb0EEENS1_19SingleTileSchedulerILb0ELb1ELb1ELi128EEEEEEEEEvNT_6ParamsE)
	.align		4
        /*000c*/ 	.word	index@(__assertfail)
	.align		4
        /*0010*/ 	.word	index@(_ZN7cutlass13device_kernelIN5flash11enable_sm90INS1_16FlashAttnFwdSm90INS1_25CollectiveMainloopFwdSm90ILi2EN4cute5tupleIJNS5_1CILi1EEES8_S8_EEENS6_IJNS7_ILi128EEENS7_ILi96EEENS7_ILi192EEEEEELi192ENS_6half_tEfNS_4arch4Sm90ELb0ELb0ELb1ELb1ELb1ELb0ELb0ELb1ELb1ELb1ELb1ELb0EEENS1_21CollectiveEpilogueFwdINS6_IJSA_SC_SB_EEES9_SE_SG_Li256ELb1ELb1ELb1ELb0EEENS1_36VarlenDynamicPersistentTileSchedulerILi128ELi96ELi256ELi128ELb1ELb1ELb1ELb0ELb1ELb1EEEEEEEEEvNT_6ParamsE)
	.align		4
        /*0014*/ 	.word	index@(__assertfail)
	.align		4
        /*0018*/ 	.word	index@(_ZN7cutlass13device_kernelIN5flash11enable_sm90INS1_16FlashAttnFwdSm90INS1_25CollectiveMainloopFwdSm90ILi2EN4cute5tupleIJNS5_1CILi1EEES8_S8_EEENS6_IJNS7_ILi128EEENS7_ILi96EEENS7_ILi192EEEEEELi192ENS_6half_tEfNS_4arch4Sm90ELb0ELb0ELb1ELb1ELb1ELb1ELb0ELb1ELb1ELb1ELb1ELb0EEENS1_21CollectiveEpilogueFwdINS6_IJSA_SC_SB_EEES9_SE_SG_Li256ELb1ELb1ELb1ELb0EEENS1_36VarlenDynamicPersistentTileSchedulerILi128ELi96ELi256ELi128ELb1ELb1ELb1ELb0ELb1ELb1EEEEEEEEEvNT_6ParamsE)
	.align		4
        /*001c*/ 	.word	index@(__assertfail)
	.align		4
        /*0020*/ 	.word	index@(_ZN7cutlass13device_kernelIN5flash11enable_sm90INS1_16FlashAttnFwdSm90INS1_25CollectiveMainloopFwdSm90ILi2EN4cute5tupleIJNS5_1CILi1EEES8_S8_EEENS6_IJNS7_ILi128EEENS7_ILi96EEENS7_ILi192EEEEEELi192ENS_6half_tEfNS_4arch4Sm90ELb0ELb1ELb1ELb0ELb1ELb0ELb0ELb1ELb1ELb1ELb1ELb0EEENS1_21CollectiveEpilogueFwdINS6_IJSA_SC_SB_EEES9_SE_SG_Li256ELb0ELb1ELb1ELb0EEENS1_19SingleTileSchedulerILb0ELb1ELb1ELi128EEEEEEEEEvNT_6ParamsE)
	.align		4
        /*0024*/ 	.word	index@(__assertfail)
	.align		4
        /*0028*/ 	.word	index@(_ZN7cutlass13device_kernelIN5flash11enable_sm90INS1_16FlashAttnFwdSm90INS1_25CollectiveMainloopFwdSm90ILi2EN4cute5tupleIJNS5_1CILi1EEES8_S8_EEENS6_IJNS7_ILi128EEENS7_ILi96EEENS7_ILi192EEEEEELi192ENS_6half_tEfNS_4arch4Sm90ELb0ELb1ELb1ELb1ELb1ELb0ELb0ELb1ELb1ELb1ELb1ELb0EEENS1_21CollectiveEpilogueFwdINS6_IJSA_SC_SB_EEES9_SE_SG_Li256ELb1ELb1ELb1ELb0EEENS1_36VarlenDynamicPersistentTileSchedulerILi128ELi96ELi256ELi128ELb1ELb1ELb1ELb1ELb0ELb1EEEEEEEEEvNT_6ParamsE)
	.align		4
        /*002c*/ 	.word	index@(__assertfail)
	.align		4
        /*0030*/ 	.word	index@(_ZN7cutlass13device_kernelIN5flash11enable_sm90INS1_16FlashAttnFwdSm90INS1_25CollectiveMainloopFwdSm90ILi2EN4cute5tupleIJNS5_1CILi1EEES8_S8_EEENS6_IJNS7_ILi128EEENS7_ILi96EEENS7_ILi192EEEEEELi192ENS_6half_tEfNS_4arch4Sm90ELb0ELb1ELb1ELb1ELb1ELb1ELb0ELb1ELb1ELb1ELb1ELb0EEENS1_21CollectiveEpilogueFwdINS6_IJSA_SC_SB_EEES9_SE_SG_Li256ELb1ELb1ELb1ELb0EEENS1_36VarlenDynamicPersistentTileSchedulerILi128ELi96ELi256ELi128ELb1ELb1ELb1ELb1ELb0ELb1EEEEEEEEEvNT_6ParamsE)
	.align		4
        /*0034*/ 	.word	index@(__assertfail)
	.align		4
        /*0038*/ 	.word	index@(_ZN7cutlass13device_kernelIN5flash11enable_sm90INS1_16FlashAttnFwdSm90INS1_25CollectiveMainloopFwdSm90ILi2EN4cute5tupleIJNS5_1CILi1EEES8_S8_EEENS6_IJNS7_ILi128EEENS7_ILi96EEENS7_ILi192EEEEEELi192ENS_6half_tEfNS_4arch4Sm90ELb1ELb0ELb1ELb0ELb1ELb0ELb0ELb1ELb1ELb1ELb1ELb0EEENS1_21CollectiveEpilogueFwdINS6_IJSA_SC_SB_EEES9_SE_SG_Li256ELb0ELb1ELb1ELb0EEENS1_19SingleTileSchedulerILb0ELb1ELb1ELi128EEEEEEEEEvNT_6ParamsE)
	.align		4
        /*003c*/ 	.word	index@(__assertfail)
	.align		4
        /*0040*/ 	.word	index@(_ZN7cutlass13device_kernelIN5flash11enable_sm90INS1_16FlashAttnFwdSm90INS1_25CollectiveMainloopFwdSm90ILi2EN4cute5tupleIJNS5_1CILi1EEES8_S8_EEENS6_IJNS7_ILi128EEENS7_ILi96EEENS7_ILi192EEEEEELi192ENS_6half_tEfNS_4arch4Sm90ELb1ELb0ELb1ELb1ELb1ELb0ELb0ELb1ELb1ELb1ELb1ELb0EEENS1_21CollectiveEpilogueFwdINS6_IJSA_SC_SB_EEES9_SE_SG_Li256ELb1ELb1ELb1ELb0EEENS1_36VarlenDynamicPersistentTileSchedulerILi128ELi96ELi256ELi128ELb1ELb1ELb1ELb1ELb1ELb1EEEEEEEEEvNT_6ParamsE)
	.align		4
        /*0044*/ 	.word	index@(__assertfail)
	.align		4
        /*0048*/ 	.word	index@(_ZN7cutlass13device_kernelIN5flash11enable_sm90INS1_16FlashAttnFwdSm90INS1_25CollectiveMainloopFwdSm90ILi2EN4cute5tupleIJNS5_1CILi1EEES8_S8_EEENS6_IJNS7_ILi128EEENS7_ILi96EEENS7_ILi192EEEEEELi192ENS_6half_tEfNS_4arch4Sm90ELb1ELb0ELb1ELb1ELb1ELb1ELb0ELb1ELb1ELb1ELb1ELb0EEENS1_21CollectiveEpilogueFwdINS6_IJSA_SC_SB_EEES9_SE_SG_Li256ELb1ELb1ELb1ELb0EEENS1_36VarlenDynamicPersistentTileSchedulerILi128ELi96ELi256ELi128ELb1ELb1ELb1ELb1ELb1ELb1EEEEEEEEEvNT_6ParamsE)
	.align		4
        /*004c*/ 	.word	index@(__assertfail)
	.align		4
        /*0050*/ 	.word	0x00000000
	.align		4
        /*0054*/ 	.word	0xfffffffe
	.align		4
        /*0058*/ 	.word	0x00000000
	.align		4
        /*005c*/ 	.word	0xfffffffd
	.align		4
        /*0060*/ 	.word	0x00000000
	.align		4
        /*0064*/ 	.word	0xfffffffc


//--------------------- .nv.constant4             --------------------------
	.section	.nv.constant4,"a",@progbits
	.align	8
	.align		8
.nv.constant4:
        /*0000*/ 	.dword	__assertfail
	.align		8
        /*0008*/ 	.dword	__unnamed_1
	.align		8
        /*0010*/ 	.dword	__unnamed_2
	.align		8
        /*0018*/ 	.dword	__unnamed_3
	.align		8
        /*0020*/ 	.dword	__unnamed_4
	.align		8
        /*0028*/ 	.dword	__unnamed_5
	.align		8
        /*0030*/ 	.dword	_ZN86_INTERNAL_1eebed80_50_flash_fwd_hdim192_fp16_paged_split_softcap_sm90_cu_1f2e7571_31744cuda3std3__45__cpo5beginE
	.align		8
        /*0038*/ 	.dword	_ZN86_INTERNAL_1eebed80_50_flash_fwd_hdim192_fp16_paged_split_softcap_sm90_cu_1f2e7571_31744cuda3std3__45__cpo3endE
	.align		8
        /*0040*/ 	.dword	_ZN86_INTERNAL_1eebed80_50_flash_fwd_hdim192_fp16_paged_split_softcap_sm90_cu_1f2e7571_31744cuda3std3__45__cpo6cbeginE
	.align		8
        /*0048*/ 	.dword	_ZN86_INTERNAL_1eebed80_50_flash_fwd_hdim192_fp16_paged_split_softcap_sm90_cu_1f2e7571_31744cuda3std3__45__cpo4cendE
	.align		8
        /*0050*/ 	.dword	_ZN86_INTERNAL_1eebed80_50_flash_fwd_hdim192_fp16_paged_split_softcap_sm90_cu_1f2e7571_31744cuda3std3__488_GLOBAL__N__1eebed80_50_flash_fwd_hdim192_fp16_paged_split_softcap_sm90_cu_1f2e7571_31746ignoreE
	.align		8
        /*0058*/ 	.dword	_ZN86_INTERNAL_1eebed80_50_flash_fwd_hdim192_fp16_paged_split_softcap_sm90_cu_1f2e7571_31744cuda3std3__419piecewise_constructE
	.align		8
        /*0060*/ 	.dword	_ZN86_INTERNAL_1eebed80_50_flash_fwd_hdim192_fp16_paged_split_softcap_sm90_cu_1f2e7571_31744cuda3std3__48in_placeE
	.align		8
        /*0068*/ 	.dword	_ZN86_INTERNAL_1eebed80_50_flash_fwd_hdim192_fp16_paged_split_softcap_sm90_cu_1f2e7571_31744cuda3std6ranges3__45__cpo4swapE
	.align		8
        /*0070*/ 	.dword	_ZN86_INTERNAL_1eebed80_50_flash_fwd_hdim192_fp16_paged_split_softcap_sm90_cu_1f2e7571_31744cuda3std6ranges3__45__cpo9iter_moveE
	.align		8
        /*0078*/ 	.dword	_ZN86_INTERNAL_1eebed80_50_flash_fwd_hdim192_fp16_paged_split_softcap_sm90_cu_1f2e7571_31744cute7productE
	.align		8
        /*0080*/ 	.dword	_ZN86_INTERNAL_1eebed80_50_flash_fwd_hdim192_fp16_paged_split_softcap_sm90_cu_1f2e7571_31744cute1_E
	.align		8
        /*0088*/ 	.dword	$str$23
	.align		8
        /*0090*/ 	.dword	$str$24


//--------------------- .text._ZN7cutlass13device_kernelIN5flash11enable_sm90INS1_16FlashAttnFwdSm90INS1_25CollectiveMainloopFwdSm90ILi2EN4cute5tupleIJNS5_1CILi1EEES8_S8_EEENS6_IJNS7_ILi128EEENS7_ILi96EEENS7_ILi192EEEEEELi192ENS_6half_tEfNS_4arch4Sm90ELb0ELb0ELb1ELb0ELb1ELb0ELb0ELb1ELb1ELb1ELb1ELb0EEENS1_21CollectiveEpilogueFwdINS6_IJSA_SC_SB_EEES9_SE_SG_Li256ELb0ELb1ELb1ELb0EEENS1_19SingleTileSchedulerILb0ELb1ELb1ELi128EEEEEEEEEvNT_6ParamsE --------------------------
	.section	.text._ZN7cutlass13device_kernelIN5flash11enable_sm90INS1_16FlashAttnFwdSm90INS1_25CollectiveMainloopFwdSm90ILi2EN4cute5tupleIJNS5_1CILi1EEES8_S8_EEENS6_IJNS7_ILi128EEENS7_ILi96EEENS7_ILi192EEEEEELi192ENS_6half_tEfNS_4arch4Sm90ELb0ELb0ELb1ELb0ELb1ELb0ELb0ELb1ELb1ELb1ELb1ELb0EEENS1_21CollectiveEpilogueFwdINS6_IJSA_SC_SB_EEES9_SE_SG_Li256ELb0ELb1ELb1ELb0EEENS1_19SingleTileSchedulerILb0ELb1ELb1ELi128EEEEEEEEEvNT_6ParamsE,"ax",@progbits
	.align	128
.text._ZN7cutlass13device_kernelIN5flash11enable_sm90INS1_16FlashAttnFwdSm90INS1_25CollectiveMainloopFwdSm90ILi2EN4cute5tupleIJNS5_1CILi1EEES8_S8_EEENS6_IJNS7_ILi128EEENS7_ILi96EEENS7_ILi192EEEEEELi192ENS_6half_tEfNS_4arch4Sm90ELb0ELb0ELb1ELb0ELb1ELb0ELb0ELb1ELb1ELb1ELb1ELb0EEENS1_21CollectiveEpilogueFwdINS6_IJSA_SC_SB_EEES9_SE_SG_Li256ELb0ELb1ELb1ELb0EEENS1_19SingleTileSchedulerILb0ELb1ELb1ELi128EEEEEEEEEvNT_6ParamsE:
        .type           _ZN7cutlass13device_kernelIN5flash11enable_sm90INS1_16FlashAttnFwdSm90INS1_25CollectiveMainloopFwdSm90ILi2EN4cute5tupleIJNS5_1CILi1EEES8_S8_EEENS6_IJNS7_ILi128EEENS7_ILi96EEENS7_ILi192EEEEEELi192ENS_6half_tEfNS_4arch4Sm90ELb0ELb0ELb1ELb0ELb1ELb0ELb0ELb1ELb1ELb1ELb1ELb0EEENS1_21CollectiveEpilogueFwdINS6_IJSA_SC_SB_EEES9_SE_SG_Li256ELb0ELb1ELb1ELb0EEENS1_19SingleTileSchedulerILb0ELb1ELb1ELi128EEEEEEEEEvNT_6ParamsE,@function
        .size           _ZN7cutlass13device_kernelIN5flash11enable_sm90INS1_16FlashAttnFwdSm90INS1_25CollectiveMainloopFwdSm90ILi2EN4cute5tupleIJNS5_1CILi1EEES8_S8_EEENS6_IJNS7_ILi128EEENS7_ILi96EEENS7_ILi192EEEEEELi192ENS_6half_tEfNS_4arch4Sm90ELb0ELb0ELb1ELb0ELb1ELb0ELb0ELb1ELb1ELb1ELb1ELb0EEENS1_21CollectiveEpilogueFwdINS6_IJSA_SC_SB_EEES9_SE_SG_Li256ELb0ELb1ELb1ELb0EEENS1_19SingleTileSchedulerILb0ELb1ELb1ELi128EEEEEEEEEvNT_6ParamsE,(.L_x_3211 - _ZN7cutlass13device_kernelIN5flash11enable_sm90INS1_16FlashAttnFwdSm90INS1_25CollectiveMainloopFwdSm90ILi2EN4cute5tupleIJNS5_1CILi1EEES8_S8_EEENS6_IJNS7_ILi128EEENS7_ILi96EEENS7_ILi192EEEEEELi192ENS_6half_tEfNS_4arch4Sm90ELb0ELb0ELb1ELb0ELb1ELb0ELb0ELb1ELb1ELb1ELb1ELb0EEENS1_21CollectiveEpilogueFwdINS6_IJSA_SC_SB_EEES9_SE_SG_Li256ELb0ELb1ELb1ELb0EEENS1_19SingleTileSchedulerILb0ELb1ELb1ELi128EEEEEEEEEvNT_6ParamsE)
        .other          _ZN7cutlass13device_kernelIN5flash11enable_sm90INS1_16FlashAttnFwdSm90INS1_25CollectiveMainloopFwdSm90ILi2EN4cute5tupleIJNS5_1CILi1EEES8_S8_EEENS6_IJNS7_ILi128EEENS7_ILi96EEENS7_ILi192EEEEEELi192ENS_6half_tEfNS_4arch4Sm90ELb0ELb0ELb1ELb0ELb1ELb0ELb0ELb1ELb1ELb1ELb1ELb0EEENS1_21CollectiveEpilogueFwdINS6_IJSA_SC_SB_EEES9_SE_SG_Li256ELb0ELb1ELb1ELb0EEENS1_19SingleTileSchedulerILb0ELb1ELb1ELi128EEEEEEEEEvNT_6ParamsE,@"STO_CUDA_ENTRY STV_DEFAULT"
_ZN7cutlass13device_kernelIN5flash11enable_sm90INS1_16FlashAttnFwdSm90INS1_25CollectiveMainloopFwdSm90ILi2EN4cute5tupleIJNS5_1CILi1EEES8_S8_EEENS6_IJNS7_ILi128EEENS7_ILi96EEENS7_ILi192EEEEEELi192ENS_6half_tEfNS_4arch4Sm90ELb0ELb0ELb1ELb0ELb1ELb0ELb0ELb1ELb1ELb1ELb1ELb0EEENS1_21CollectiveEpilogueFwdINS6_IJSA_SC_SB_EEES9_SE_SG_Li256ELb0ELb1ELb1ELb0EEENS1_19SingleTileSchedulerILb0ELb1ELb1ELi128EEEEEEEEEvNT_6ParamsE:
[----:B------:R-:W0:Y:S02]  /*0000*/  LDC R1, c[0x0][0x28] ;  /* 0x00000a00ff017b82 */ /* 0x000e240000000800 */
[----:B0-----:R-:W-:Y:S01]  /*0010*/  VIADD R1, R1, 0xfffffff8 ;  /* 0xfffffff801017836 */ /* 0x001fe20000000000 */
[----:B------:R-:W0:Y:S01]  /*0020*/  S2R R25, SR_TID.X ;  /* 0x0000000000197919 */ /* 0x000e220000002100 */
[----:B------:R-:W-:Y:S01]  /*0030*/  ELECT P0, URZ, PT ;  /* 0x00000000003f782f */ /* 0x000fe20003800000 */
[----:B------:R-:W-:Y:S01]  /*0040*/  UMOV UR4, 0x80 ;  /* 0x0000008000047882 */ /* 0x000fe20000000000 */
[----:B------:R-:W-:Y:S01]  /*0050*/  UMOV UR7, 0x100 ;  /* 0x0000010000077882 */ /* 0x000fe20000000000 */
[----:B0-----:R-:W-:-:S05]  /*0060*/  SHF.R.U32.HI R0, RZ, 0x5, R25 ;  /* 0x00000005ff007819 */ /* 0x001fca0000011619 */
[----:B------:R-:W0:Y:S02]  /*0070*/  SHFL.IDX PT, R2, R0, RZ, 0x1f ;  /* 0x00001fff00027589 */ /* 0x000e2400000e0000 */
[C---:B0-----:R-:W-:Y:S02]  /*0080*/  ISETP.NE.OR P0, PT, R2.reuse, RZ, !P0 ;  /* 0x000000ff0200720c */ /* 0x041fe40004705670 */
[----:B------:R-:W-:Y:S02]  /*0090*/  ISETP.NE.AND P1, PT, R2, RZ, PT ;  /* 0x000000ff0200720c */ /* 0x000fe40003f25270 */
[----:B------:R-:W-:-:S06]  /*00a0*/  SHF.R.U32.HI R2, RZ, 0x7, R25 ;  /* 0x00000007ff027819 */ /* 0x000fcc0000011619 */
[----:B------:R-:W0:Y:S03]  /*00b0*/  SHFL.IDX PT, R2, R2, RZ, 0x1f ;  /* 0x00001fff02027589 */ /* 0x000e2600000e0000 */
[----:B------:R-:W-:Y:S01]  /*00c0*/  VOTEU.ALL UP0, P0 ;  /* 0x00000000003f7886 */ /* 0x000fe20000000000 */
[----:B------:R-:W-:-:S04]  /*00d0*/  VOTEU.ALL UP1, P0 ;  /* 0x00000000003f7886 */ /* 0x000fc80000020000 */
[----:B------:R-:W1:Y:S01]  /*00e0*/  @!UP0 S2UR UR8, SR_CgaCtaId ;  /* 0x00000000000889c3 */ /* 0x000e620000008800 */
[----:B------:R-:W-:Y:S01]  /*00f0*/  @!UP0 UMOV UR6, 0x400 ;  /* 0x0000040000068882 */ /* 0x000fe20000000000 */
[----:B------:R-:W-:-:S04]  /*0100*/  @!UP0 UIADD3 UR4, -UR4, 0x100000, URZ ;  /* 0x0010000004048890 */ /* 0x000fc8000fffe13f */
[----:B------:R-:W-:Y:S02]  /*0110*/  @!UP0 USHF.L.U32 UR5, UR4, 0xb, URZ ;  /* 0x0000000b04058899 */ /* 0x000fe4000800063f */
[----:B------:R-:W-:Y:S02]  /*0120*/  @!UP0 USHF.L.U32 UR4, UR4, 0x1, URZ ;  /* 0x0000000104048899 */ /* 0x000fe4000800063f */
[----:B-1----:R-:W-:Y:S02]  /*0130*/  @!UP0 ULEA UR8, UR8, UR6, 0x18 ;  /* 0x0000000608088291 */ /* 0x002fe4000f8ec03f */
[----:B------:R-:W-:-:S04]  /*0140*/  @!UP0 UIADD3 UR6, -UR7, 0x100000, URZ ;  /* 0x0010000007068890 */ /* 0x000fc8000fffe13f */
[----:B------:R-:W-:Y:S02]  /*0150*/  @!UP0 USHF.L.U32 UR7, UR6, 0xb, URZ ;  /* 0x0000000b06078899 */ /* 0x000fe4000800063f */
[----:B------:R-:W-:Y:S01]  /*0160*/  @!UP0 USHF.L.U32 UR6, UR6, 0x1, URZ ;  /* 0x0000000106068899 */ /* 0x000fe2000800063f */
[----:B------:R-:W-:-:S05]  /*0170*/  VOTEU.ALL UP0, P0 ;  /* 0x00000000003f7886 */ /* 0x000fca0000000000 */
[----:B------:R1:W2:Y:S06]  /*0180*/  @!UP0 SYNCS.EXCH.64 URZ, [UR8+0x30800], UR4 ;  /* 0x03080004083f85b2 */ /* 0x0002ac0008000100 */
[----:B------:R1:W3:Y:S02]  /*0190*/  @!UP1 SYNCS.EXCH.64 URZ, [UR8+0x30820], UR6 ;  /* 0x03082006083f95b2 */ /* 0x0002e40008000100 */
[----:B01----:R-:W-:Y:S05]  /*01a0*/  @P1 BRA `(.L_x_0) ;  /* 0x0000000000481947 */ /* 0x003fea0003800000 */
[----:B------:R-:W0:Y:S01]  /*01b0*/  S2UR UR5, SR_CgaCtaId ;  /* 0x00000000000579c3 */ /* 0x000e220000008800 */
[----:B------:R-:W-:Y:S01]  /*01c0*/  UMOV UR4, 0x400 ;  /* 0x0000040000047882 */ /* 0x000fe20000000000 */
[----:B------:R-:W-:Y:S01]  /*01d0*/  UMOV UR6, 0x80 ;  /* 0x0000008000067882 */ /* 0x000fe20000000000 */
[----:B------:R-:W-:Y:S01]  /*01e0*/  UMOV UR7, 0x100 ;  /* 0x0000010000077882 */ /* 0x000fe20000000000 */
[----:B------:R-:W-:Y:S01]  /*01f0*/  ELECT P0, URZ, PT ;  /* 0x00000000003f782f */ /* 0x000fe20003800000 */
[----:B0-----:R-:W-:Y:S02]  /*0200*/  ULEA UR8, UR5, UR4, 0x18 ;  /* 0x0000000405087291 */ /* 0x001fe4000f8ec03f */
[----:B------:R-:W-:-:S04]  /*0210*/  UIADD3 UR4, -UR6, 0x100000, URZ ;  /* 0x0010000006047890 */ /* 0x000fc8000fffe13f */
[----:B------:R-:W-:Y:S02]  /*0220*/  USHF.L.U32 UR5, UR4, 0xb, URZ ;  /* 0x0000000b04057899 */ /* 0x000fe4000800063f */
[----:B------:R-:W-:Y:S02]  /*0230*/  USHF.L.U32 UR4, UR4, 0x1, URZ ;  /* 0x0000000104047899 */ /* 0x000fe4000800063f */
[----:B------:R-:W-:-:S04]  /*0240*/  UIADD3 UR6, -UR7, 0x100000, URZ ;  /* 0x0010000007067890 */ /* 0x000fc8000fffe13f */
[----:B------:R-:W-:Y:S02]  /*0250*/  USHF.L.U32 UR7, UR6, 0xb, URZ ;  /* 0x0000000b06077899 */ /* 0x000fe4000800063f */
[----:B------:R-:W-:Y:S01]  /*0260*/  USHF.L.U32 UR6, UR6, 0x1, URZ ;  /* 0x0000000106067899 */ /* 0x000fe2000800063f */
[----:B------:R-:W0:Y:S03]  /*0270*/  FENCE.VIEW.ASYNC.S ;  /* 0x00000000000073c6 */ /* 0x000e260000000000 */
[----:B0-----:R0:W1:Y:S08]  /*0280*/  SYNCS.EXCH.64 URZ, [UR8+0x30830], UR4 ;  /* 0x03083004083f75b2 */ /* 0x0010700008000100 */
[----:B------:R0:W4:Y:S01]  /*0290*/  SYNCS.EXCH.64 URZ, [UR8+0x30840], UR6 ;  /* 0x03084006083f75b2 */ /* 0x0001220008000100 */
[----:B------:R0:W0:Y:S01]  /*02a0*/  SYNCS.EXCH.64 URZ, [UR8+0x30838], UR4 ;  /* 0x03083804083f75b2 */ /* 0x0000220008000100 */
[----:B------:R0:W0:Y:S01]  /*02b0*/  SYNCS.EXCH.64 URZ, [UR8+0x30848], UR6 ;  /* 0x03084806083f75b2 */ /* 0x0000220008000100 */
[----:B------:R-:W-:Y:S01]  /*02c0*/  NOP ;  /* 0x0000000000007918 */ /* 0x000fe20000000000 */
.L_x_0:
[----:B------:R-:W5:Y:S01]  /*02d0*/  SHFL.IDX PT, R3, R0, RZ, 0x1f ;  /* 0x00001fff00037589 */ /* 0x000f6200000e0000 */
[----:B------:R-:W-:Y:S01]  /*02e0*/  NOP ;  /* 0x0000000000007918 */ /* 0x000fe20000000000 */
[----:B-----5:R-:W-:-:S13]  /*02f0*/  ISETP.NE.AND P0, PT, R3, RZ, PT ;  /* 0x000000ff0300720c */ /* 0x020fda0003f05270 */
[----:B------:R-:W-:Y:S05]  /*0300*/  @P0 BRA `(.L_x_1) ;  /* 0x0000000000480947 */ /* 0x000fea0003800000 */
[----:B0-----:R-:W0:Y:S01]  /*0310*/  S2UR UR5, SR_CgaCtaId ;  /* 0x00000000000579c3 */ /* 0x001e220000008800 */
        /* <DEDUP_REMOVED lines=12> */
[----:B0-----:R0:W0:Y:S08]  /*03e0*/  SYNCS.EXCH.64 URZ, [UR8+0x30850], UR4 ;  /* 0x03085004083f75b2 */ /* 0x0010300008000100 */
[----:B------:R0:W0:Y:S01]  /*03f0*/  SYNCS.EXCH.64 URZ, [UR8+0x30860], UR6 ;  /* 0x03086006083f75b2 */ /* 0x0000220008000100 */
[----:B------:R0:W0:Y:S01]  /*0400*/  SYNCS.EXCH.64 URZ, [UR8+0x30858], UR4 ;  /* 0x03085804083f75b2 */ /* 0x0000220008000100 */
[----:B------:R0:W0:Y:S01]  /*0410*/  SYNCS.EXCH.64 URZ, [UR8+0x30868], UR6 ;  /* 0x03086806083f75b2 */ /* 0x0000220008000100 */
[----:B------:R-:W-:Y:S01]  /*0420*/  NOP ;  /* 0x0000000000007918 */ /* 0x000fe20000000000 */
.L_x_1:
[----:B------:R-:W5:Y:S01]  /*0430*/  SHFL.IDX PT, R3, R0, RZ, 0x1f ;  /* 0x00001fff00037589 */ /* 0x000f6200000e0000 */
[----:B------:R-:W-:Y:S01]  /*0440*/  NOP ;  /* 0x0000000000007918 */ /* 0x000fe20000000000 */
[----:B-----5:R-:W-:-:S13]  /*0450*/  ISETP.NE.AND P0, PT, R3, RZ, PT ;  /* 0x000000ff0300720c */ /* 0x020fda0003f05270 */
[----:B------:R-:W-:Y:S05]  /*0460*/  @P0 BRA `(.L_x_2) ;  /* 0x0000000000380947 */ /* 0x000fea0003800000 */
[----:B0-----:R-:W0:Y:S01]  /*0470*/  S2UR UR5, SR_CgaCtaId ;  /* 0x00000000000579c3 */ /* 0x001e220000008800 */
[----:B------:R-:W-:Y:S01]  /*0480*/  UMOV UR4, 0x400 ;  /* 0x0000040000047882 */ /* 0x000fe20000000000 */
[----:B------:R-:W-:Y:S01]  /*0490*/  UMOV UR7, 0x80 ;  /* 0x0000008000077882 */ /* 0x000fe20000000000 */
[----:B------:R-:W-:Y:S01]  /*04a0*/  ELECT P0, URZ, PT ;  /* 0x00000000003f782f */ /* 0x000fe20003800000 */
[----:B0-----:R-:W-:Y:S02]  /*04b0*/  ULEA UR6, UR5, UR4, 0x18 ;  /* 0x0000000405067291 */ /* 0x001fe4000f8ec03f */
[----:B------:R-:W-:-:S04]  /*04c0*/  UIADD3 UR4, -UR7, 0x100000, URZ ;  /* 0x0010000007047890 */ /* 0x000fc8000fffe13f */
[----:B------:R-:W-:Y:S02]  /*04d0*/  USHF.L.U32 UR5, UR4, 0xb, URZ ;  /* 0x0000000b04057899 */ /* 0x000fe4000800063f */
[----:B------:R-:W-:Y:S01]  /*04e0*/  USHF.L.U32 UR4, UR4, 0x1, URZ ;  /* 0x0000000104047899 */ /* 0x000fe2000800063f */
[----:B------:R-:W0:Y:S11]  /*04f0*/  FENCE.VIEW.ASYNC.S ;  /* 0x00000000000073c6 */ /* 0x000e360000000000 */
[----:B0-----:R0:W0:Y:S01]  /*0500*/  SYNCS.EXCH.64 URZ, [UR6+0x30870], UR4 ;  /* 0x03087004063f75b2 */ /* 0x0010220008000100 */
[----:B------:R0:W0:Y:S01]  /*0510*/  SYNCS.EXCH.64 URZ, [UR6+0x30880], UR4 ;  /* 0x03088004063f75b2 */ /* 0x0000220008000100 */
[----:B------:R0:W0:Y:S01]  /*0520*/  SYNCS.EXCH.64 URZ, [UR6+0x30878], UR4 ;  /* 0x03087804063f75b2 */ /* 0x0000220008000100 */
[----:B------:R0:W0:Y:S01]  /*0530*/  SYNCS.EXCH.64 URZ, [UR6+0x30888], UR4 ;  /* 0x03088804063f75b2 */ /* 0x0000220008000100 */
[----:B------:R-:W-:Y:S01]  /*0540*/  NOP ;  /* 0x0000000000007918 */ /* 0x000fe20000000000 */
.L_x_2:
        /* <DEDUP_REMOVED lines=22> */
.L_x_3:
[----:B------:R-:W5:Y:S01]  /*06b0*/  SHFL.IDX PT, R3, R0, RZ, 0x1f ;  /* 0x00001fff00037589 */ /* 0x000f6200000e0000 */
[----:B------:R-:W-:Y:S01]  /*06c0*/  R2UR UR9, R2 ;  /* 0x00000000020972ca */ /* 0x000fe200000e0000 */
        /* <DEDUP_REMOVED lines=21> */
.L_x_4:
[----:B------:R-:W-:Y:S01]  /*0820*/  UISETP.NE.AND UP0, UPT, UR9, URZ, UPT ;  /* 0x0000003f0900728c */ /* 0x000fe2000bf05270 */
[----:B------:R-:W-:Y:S01]  /*0830*/  NOP ;  /* 0x0000000000007918 */ /* 0x000fe20000000000 */
[----:B0-----:R-:W-:Y:S01]  /*0840*/  UMOV UR4, 0x1 ;  /* 0x0000000100047882 */ /* 0x001fe20000000000 */
[----:B------:R-:W-:Y:S01]  /*0850*/  ULDC.64 UR36, c[0x0][0x208] ;  /* 0x0000820000247ab9 */ /* 0x000fe20000000a00 */
[----:B------:R-:W-:Y:S01]  /*0860*/  USEL UR4, UR4, 0x2, !UP0 ;  /* 0x0000000204047887 */ /* 0x000fe2000c000000 */
[----:B------:R-:W-:Y:S01]  /*0870*/  BSSY B6, `(.L_x_5) ;  /* 0x0000c5a000067945 */ /* 0x000fe20003800000 */
[----:B-1234-:R-:W-:Y:S01]  /*0880*/  BAR.SYNC.DEFER_BLOCKING 0x0 ;  /* 0x0000000000007b1d */ /* 0x01efe20000010000 */
[----:B------:R-:W-:-:S03]  /*0890*/  PLOP3.LUT P0, PT, PT, PT, UP0, 0x80, 0x0 ;  /* 0x000000000000781c */ /* 0x000fc60003f0f008 */
[----:B------:R-:W-:-:S05]  /*08a0*/  IMAD.U32 R2, RZ, RZ, UR4 ;  /* 0x00000004ff027e24 */ /* 0x000fca000f8e00ff */
[----:B------:R0:W-:Y:S05]  /*08b0*/  STL [R1+0x4], R2 ;  /* 0x0000040201007387 */ /* 0x0001ea0000100800 */
[----:B------:R-:W-:Y:S05]  /*08c0*/  @!P0 BRA `(.L_x_6) ;  /* 0x0000008800708947 */ /* 0x000fea0003800000 */
.L_x_7:
[----:B------:R-:W-:-:S08]  /*08d0*/  NOP ;  /* 0x0000000000007918 */ /* 0x000fd00000000000 */
[----:B------:R-:W1:Y:S02]  /*08e0*/  USETMAXREG.TRY_ALLOC.CTAPOOL UP0, 0xe8 ;  /* 0x000000e8000079c8 */ /* 0x000e640008000600 */
[----:B-1----:R-:W-:-:S13]  /*08f0*/  PLOP3.LUT P0, PT, PT, PT, UP0, 0x80, 0x0 ;  /* 0x000000000000781c */ /* 0x002fda0003f0f008 */
[----:B------:R-:W-:Y:S05]  /*0900*/  @!P0 BRA `(.L_x_7) ;  /* 0xfffffffc00f08947 */ /* 0x000fea000383ffff */
[----:B------:R-:W1:Y:S01]  /*0910*/  S2UR UR6, SR_CTAID.Y ;  /* 0x00000000000679c3 */ /* 0x000e620000002600 */
[----:B------:R-:W-:Y:S02]  /*0920*/  ULDC UR7, c[0x0][0xc50] ;  /* 0x0003140000077ab9 */ /* 0x000fe40000000800 */
[----:B------:R-:W-:-:S05]  /*0930*/  UISETP.NE.AND UP0, UPT, UR7, 0x1, UPT ;  /* 0x000000010700788c */ /* 0x000fca000bf05270 */
[----:B------:R-:W2:Y:S06]  /*0940*/  S2UR UR8, SR_CTAID.Z ;  /* 0x00000000000879c3 */ /* 0x000eac0000002700 */
[----:B------:R-:W-:Y:S01]  /*0950*/  @UP0 ULDC UR4, c[0x0][0xc54] ;  /* 0x0003150000040ab9 */ /* 0x000fe20000000800 */
[----:B------:R-:W-:Y:S01]  /*0960*/  @UP0 ULDC UR9, c[0x0][0xc58] ;  /* 0x0003160000090ab9 */ /* 0x000fe20000000800 */
[----:B-1----:R-:W-:Y:S02]  /*0970*/  UIMAD.WIDE.U32 UR4, UR6, UR4, URZ ;  /* 0x00000004060472a5 */ /* 0x002fe4000f8e003f */
[----:B------:R-:W-:-:S02]  /*0980*/  UMOV UR10, UR6 ;  /* 0x00000006000a7c82 */ /* 0x000fc40008000000 */
[----:B------:R-:W-:Y:S01]  /*0990*/  @UP0 USHF.R.U32.HI UR10, URZ, UR9, UR5 ;  /* 0x000000093f0a0299 */ /* 0x000fe20008011605 */
[----:B------:R-:W-:Y:S06]  /*09a0*/  BAR.ARV 0x8, 0x180 ;  /* 0x0206000000007b1d */ /* 0x000fec0000002000 */
[----:B--2---:R-:W-:Y:S01]  /*09b0*/  ISETP.LE.AND P0, PT, RZ, UR8, PT ;  /* 0x00000008ff007c0c */ /* 0x004fe2000bf03270 */
[----:B------:R-:W-:Y:S02]  /*09c0*/  UIADD3 UR4, -UR10, URZ, URZ ;  /* 0x0000003f0a047290 */ /* 0x000fe4000fffe13f */
[----:B------:R-:W-:-:S02]  /*09d0*/  MOV R17, UR10 ;  /* 0x0000000a00117c02 */ /* 0x000fc40008000f00 */
[----:B------:R-:W-:-:S08]  /*09e0*/  UIMAD UR7, UR7, UR4, UR6 ;  /* 0x00000004070772a4 */ /* 0x000fd0000f8e0206 */
[----:B------:R-:W-:Y:S05]  /*09f0*/  @!P0 BRA `(.L_x_8) ;  /* 0x000000c400048947 */ /* 0x000fea0003800000 */
[----:B------:R-:W-:Y:S01]  /*0a00*/  ULDC.64 UR4, c[0x0][0x418] ;  /* 0x0001060000047ab9 */ /* 0x000fe20000000a00 */
[----:B------:R-:W-:Y:S01]  /*0a10*/  ULDC UR42, c[0x0][0x424] ;  /* 0x00010900002a7ab9 */ /* 0x000fe20000000800 */
[----:B------:R-:W-:Y:S02]  /*0a20*/  UISETP.NE.U32.AND UP0, UPT, UR4, URZ, UPT ;  /* 0x0000003f0400728c */ /* 0x000fe4000bf05070 */
[----:B------:R-:W-:Y:S02]  /*0a30*/  ULOP3.LUT UR9, UR7, 0xffff, URZ, 0xc0, !UPT ;  /* 0x0000ffff07097892 */ /* 0x000fe4000f8ec03f */
[----:B------:R-:W-:Y:S01]  /*0a40*/  UISETP.NE.AND.EX UP0, UPT, UR5, URZ, UPT, UP0 ;  /* 0x0000003f0500728c */ /* 0x000fe2000bf05300 */
[----:B------:R-:W-:-:S03]  /*0a50*/  ULDC UR4, c[0x0][0x2f0] ;  /* 0x0000bc0000047ab9 */ /* 0x000fc60000000800 */
[----:B------:R-:W-:-:S04]  /*0a60*/  USEL UR42, UR42, 0x1, UP0 ;  /* 0x000000012a2a7887 */ /* 0x000fc80008000000 */
[----:B------:R-:W-:-:S04]  /*0a70*/  UIMAD UR42, UR42, UR4, URZ ;  /* 0x000000042a2a72a4 */ /* 0x000fc8000f8e023f */
[----:B------:R-:W-:Y:S02]  /*0a80*/  UISETP.GE.AND UP0, UPT, UR42, 0x1, UPT ;  /* 0x000000012a00788c */ /* 0x000fe4000bf06270 */
[----:B------:R-:W-:-:S04]  /*0a90*/  UIADD3 UR4, UR42, 0x5f, URZ ;  /* 0x0000005f2a047890 */ /* 0x000fc8000fffe03f */
[----:B------:R-:W-:Y:S01]  /*0aa0*/  PLOP3.LUT P0, PT, PT, PT, UP0, 0x80, 0x0 ;  /* 0x000000000000781c */ /* 0x000fe20003f0f008 */
[----:B------:R-:W-:-:S04]  /*0ab0*/  UIMAD.WIDE UR4, UR4, 0x2aaaaaab, URZ ;  /* 0x2aaaaaab040478a5 */ /* 0x000fc8000f8e023f */
[----:B------:R-:W-:-:S03]  /*0ac0*/  USHF.R.U32.HI UR6, URZ, 0x1f, UR5 ;  /* 0x0000001f3f067899 */ /* 0x000fc60008011605 */
[----:B------:R-:W-:Y:S01]  /*0ad0*/  UMOV UR4, URZ ;  /* 0x0000003f00047c82 */ /* 0x000fe20008000000 */
[----:B------:R-:W-:-:S04]  /*0ae0*/  ULEA.HI.SX32 UR6, UR5, UR6, 0x1c ;  /* 0x0000000605067291 */ /* 0x000fc8000f8fe23f */
[----:B------:R-:W-:Y:S08]  /*0af0*/  @!P0 BRA `(.L_x_9) ;  /* 0x0000000000908947 */ /* 0x000ff00003800000 */
[----:B------:R-:W-:Y:S01]  /*0b00*/  USHF.R.U32.HI UR7, URZ, 0x10, UR7 ;  /* 0x000000103f077899 */ /* 0x000fe20008011607 */
[----:B------:R-:W-:-:S03]  /*0b10*/  UMOV UR4, URZ ;  /* 0x0000003f00047c82 */ /* 0x000fc60008000000 */
[----:B------:R-:W-:-:S11]  /*0b20*/  UISETP.NE.AND UP0, UPT, UR7, URZ, UPT ;  /* 0x0000003f0700728c */ /* 0x000fd6000bf05270 */
[----:B------:R-:W-:Y:S02]  /*0b30*/  @!UP0 ULDC UR7, c[0x0][0x9f0] ;  /* 0x00027c0000078ab9 */ /* 0x000fe40000000800 */
[----:B------:R-:W-:Y:S01]  /*0b40*/  IMAD.U32 R3, RZ, RZ, UR7 ;  /* 0x00000007ff037e24 */ /* 0x000fe2000f8e00ff */
[----:B------:R-:W-:-:S04]  /*0b50*/  UIADD3 UR8, UR6, -0x1, UR7 ;  /* 0xffffffff06087890 */ /* 0x000fc8000fffe007 */
[-C--:B------:R-:W-:Y:S02]  /*0b60*/  IABS R0, R3.reuse ;  /* 0x0000000300007213 */ /* 0x080fe40000000000 */
[----:B------:R-:W-:Y:S01]  /*0b70*/  MOV R4, UR8 ;  /* 0x0000000800047c02 */ /* 0x000fe20008000f00 */
[----:B------:R-:W-:Y:S01]  /*0b80*/  ULOP3.LUT UR8, UR8, UR7, URZ, 0x3c, !UPT ;  /* 0x0000000708087292 */ /* 0x000fe2000f8e3c3f */
[----:B------:R-:W-:Y:S02]  /*0b90*/  R2UR UR12, R0 ;  /* 0x00000000000c72ca */ /* 0x000fe400000e0000 */
[----:B------:R-:W-:Y:S02]  /*0ba0*/  IABS R4, R4 ;  /* 0x0000000400047213 */ /* 0x000fe40000000000 */
[----:B------:R-:W-:-:S03]  /*0bb0*/  IABS R5, R3 ;  /* 0x0000000300057213 */ /* 0x000fc60000000000 */
[----:B------:R-:W-:-:S05]  /*0bc0*/  IMAD.MOV.U32 R3, RZ, RZ, R4 ;  /* 0x000000ffff037224 */ /* 0x000fca00078e0004 */
[----:B------:R-:W-:Y:S01]  /*0bd0*/  R2UR UR11, R3 ;  /* 0x00000000030b72ca */ /* 0x000fe200000e0000 */
[----:B------:R-:W1:Y:S08]  /*0be0*/  I2F.RP R0, UR12 ;  /* 0x0000000c00007d06 */ /* 0x000e700008209400 */
[----:B-1----:R-:W0:Y:S02]  /*0bf0*/  MUFU.RCP R0, R0 ;  /* 0x0000000000007308 */ /* 0x002e240000001000 */
[----:B0-----:R-:W-:-:S02]  /*0c00*/  VIADD R2, R0, 0xffffffe ;  /* 0x0ffffffe00027836 */ /* 0x001fc40000000000 */
[----:B------:R-:W-:-:S04]  /*0c10*/  IMAD.MOV R0, RZ, RZ, -R5 ;  /* 0x000000ffff007224 */ /* 0x000fc800078e0a05 */
[----:B------:R-:W0:Y:S02]  /*0c20*/  F2I.FTZ.U32.TRUNC.NTZ R2, R2 ;  /* 0x0000000200027305 */ /* 0x000e24000021f000 */
[----:B0-----:R-:W-:-:S13]  /*0c30*/  R2UR UR5, R2 ;  /* 0x00000000020572ca */ /* 0x001fda00000e0000 */
[----:B------:R-:W-:-:S04]  /*0c40*/  UIADD3 UR10, URZ, -UR5, URZ ;  /* 0x800000053f0a7290 */ /* 0x000fc8000fffe03f */
[----:B------:R-:W-:-:S04]  /*0c50*/  UIMAD UR10, UR10, UR12, URZ ;  /* 0x0000000c0a0a72a4 */ /* 0x000fc8000f8e023f */
[----:B------:R-:W-:-:S03]  /*0c60*/  UIMAD.WIDE.U32 UR4, UR5, UR10, UR4 ;  /* 0x0000000a050472a5 */ /* 0x000fc6000f8e0004 */
[----:B------:R-:W-:Y:S01]  /*0c70*/  R2UR UR10, R0 ;  /* 0x00000000000a72ca */ /* 0x000fe200000e0000 */
[----:B------:R-:W-:-:S12]  /*0c80*/  UIMAD.WIDE.U32 UR4, UR5, UR11, URZ ;  /* 0x0000000b050472a5 */ /* 0x000fd8000f8e003f */
[----:B------:R-:W-:-:S04]  /*0c90*/  UIMAD UR4, UR5, UR10, UR11 ;  /* 0x0000000a050472a4 */ /* 0x000fc8000f8e020b */
[----:B------:R-:W-:-:S11]  /*0ca0*/  UISETP.GT.U32.AND UP0, UPT, UR12, UR4, UPT ;  /* 0x000000040c00728c */ /* 0x000fd6000bf04070 */
[----:B------:R-:W-:Y:S02]  /*0cb0*/  @!UP0 UIADD3 UR4, UR4, -UR12, URZ ;  /* 0x8000000c04048290 */ /* 0x000fe4000fffe03f */
[----:B------:R-:W-:Y:S02]  /*0cc0*/  @!UP0 UIADD3 UR5, UR5, 0x1, URZ ;  /* 0x0000000105058890 */ /* 0x000fe4000fffe03f */
[----:B------:R-:W-:Y:S02]  /*0cd0*/  UISETP.GE.U32.AND UP1, UPT, UR4, UR12, UPT ;  /* 0x0000000c0400728c */ /* 0x000fe4000bf26070 */
[----:B------:R-:W-:-:S09]  /*0ce0*/  UISETP.GE.AND UP0, UPT, UR8, URZ, UPT ;  /* 0x0000003f0800728c */ /* 0x000fd2000bf06270 */
[----:B------:R-:W-:Y:S02]  /*0cf0*/  @UP1 UIADD3 UR5, UR5, 0x1, URZ ;  /* 0x0000000105051890 */ /* 0x000fe4000fffe03f */
[----:B------:R-:W-:-:S05]  /*0d00*/  UISETP.NE.AND UP1, UPT, UR7, URZ, UPT ;  /* 0x0000003f0700728c */ /* 0x000fca000bf25270 */
[----:B------:R-:W-:Y:S02]  /*0d10*/  UMOV UR4, UR5 ;  /* 0x0000000500047c82 */ /* 0x000fe40008000000 */
[----:B------:R-:W-:-:S04]  /*0d20*/  @!UP0 UIADD3 UR4, -UR4, URZ, URZ ;  /* 0x0000003f04048290 */ /* 0x000fc8000fffe13f */
[----:B------:R-:W-:-:S12]  /*0d30*/  @!UP1 ULOP3.LUT UR4, URZ, UR7, URZ, 0x33, !UPT ;  /* 0x000000073f049292 */ /* 0x000fd8000f8e333f */
.L_x_9:
[----:B------:R-:W-:Y:S02]  /*0d40*/  UIMAD UR5, UR9, UR4, URZ ;  /* 0x00000004090572a4 */ /* 0x000fe4000f8e023f */
[----:B------:R-:W-:Y:S01]  /*0d50*/  IMAD.U32 R3, RZ, RZ, UR4 ;  /* 0x00000004ff037e24 */ /* 0x000fe2000f8e00ff */
[----:B------:R-:W-:Y:S01]  /*0d60*/  MOV R0, UR6 ;  /* 0x0000000600007c02 */ /* 0x000fe20008000f00 */
[----:B0-----:R-:W-:Y:S01]  /*0d70*/  IMAD.MOV.U32 R2, RZ, RZ, RZ ;  /* 0x000000ffff027224 */ /* 0x001fe200078e00ff */
[----:B------:R-:W-:Y:S02]  /*0d80*/  IADD3 R18, R25, -0x80, RZ ;  /* 0xffffff8019127810 */ /* 0x000fe40007ffe0ff */
[----:B------:R-:W-:Y:S02]  /*0d90*/  CS2R R118, SRZ ;  /* 0x0000000000767805 */ /* 0x000fe4000001ff00 */
[----:B------:R-:W-:Y:S01]  /*0da0*/  VIADDMNMX R0, R3, UR5, R0, PT ;  /* 0x0000000503007c46 */ /* 0x000fe2000b800100 */
[----:B------:R-:W-:Y:S01]  /*0db0*/  IMAD.U32 R16, RZ, RZ, UR5 ;  /* 0x00000005ff107e24 */ /* 0x000fe2000f8e00ff */
[----:B------:R-:W-:-:S02]  /*0dc0*/  PLOP3.LUT P0, PT, PT, PT, PT, 0x80, 0x0 ;  /* 0x000000000000781c */ /* 0x000fc40003f0f070 */
[----:B------:R-:W-:Y:S02]  /*0dd0*/  CS2R R116, SRZ ;  /* 0x0000000000747805 */ /* 0x000fe4000001ff00 */
[----:B------:R-:W-:Y:S01]  /*0de0*/  R2UR UR39, R0 ;  /* 0x00000000002772ca */ /* 0x000fe200000e0000 */
[----:B------:R-:W-:Y:S01]  /*0df0*/  IMAD.MOV.U32 R0, RZ, RZ, RZ ;  /* 0x000000ffff007224 */ /* 0x000fe200078e00ff */
[----:B------:R-:W-:Y:S02]  /*0e00*/  CS2R R114, SRZ ;  /* 0x0000000000727805 */ /* 0x000fe4000001ff00 */
[----:B------:R-:W-:Y:S02]  /*0e10*/  CS2R R112, SRZ ;  /* 0x0000000000707805 */ /* 0x000fe4000001ff00 */
[----:B------:R-:W-:Y:S02]  /*0e20*/  CS2R R110, SRZ ;  /* 0x00000000006e7805 */ /* 0x000fe4000001ff00 */
[----:B------:R-:W-:-:S02]  /*0e30*/  CS2R R108, SRZ ;  /* 0x00000000006c7805 */ /* 0x000fc4000001ff00 */
[----:B------:R-:W-:Y:S02]  /*0e40*/  CS2R R106, SRZ ;  /* 0x00000000006a7805 */ /* 0x000fe4000001ff00 */
[----:B------:R-:W-:Y:S02]  /*0e50*/  CS2R R104, SRZ ;  /* 0x0000000000687805 */ /* 0x000fe4000001ff00 */
[----:B------:R-:W-:Y:S02]  /*0e60*/  CS2R R102, SRZ ;  /* 0x0000000000667805 */ /* 0x000fe4000001ff00 */
[----:B------:R-:W-:Y:S02]  /*0e70*/  CS2R R100, SRZ ;  /* 0x0000000000647805 */ /* 0x000fe4000001ff00 */
[----:B------:R-:W-:Y:S02]  /*0e80*/  CS2R R98, SRZ ;  /* 0x0000000000627805 */ /* 0x000fe4000001ff00 */
[----:B------:R-:W-:-:S02]  /*0e90*/  CS2R R96, SRZ ;  /* 0x0000000000607805 */ /* 0x000fc4000001ff00 */
[----:B------:R-:W-:Y:S01]  /*0ea0*/  CS2R R94, SRZ ;  /* 0x00000000005e7805 */ /* 0x000fe2000001ff00 */
[----:B------:R-:W-:Y:S01]  /*0eb0*/  UISETP.GT.AND UP0, UPT, UR39, UR5, UPT ;  /* 0x000000052700728c */ /* 0x000fe2000bf04270 */
[----:B------:R-:W-:Y:S02]  /*0ec0*/  CS2R R92, SRZ ;  /* 0x00000000005c7805 */ /* 0x000fe4000001ff00 */
[----:B------:R-:W-:Y:S02]  /*0ed0*/  CS2R R90, SRZ ;  /* 0x00000000005a7805 */ /* 0x000fe4000001ff00 */
[----:B------:R-:W-:Y:S02]  /*0ee0*/  CS2R R88, SRZ ;  /* 0x0000000000587805 */ /* 0x000fe4000001ff00 */
[----:B------:R-:W-:Y:S02]  /*0ef0*/  CS2R R86, SRZ ;  /* 0x0000000000567805 */ /* 0x000fe4000001ff00 */
[----:B------:R-:W-:-:S02]  /*0f00*/  CS2R R84, SRZ ;  /* 0x0000000000547805 */ /* 0x000fc4000001ff00 */
[----:B------:R-:W-:Y:S02]  /*0f10*/  PLOP3.LUT P1, PT, PT, PT, UP0, 0x80, 0x0 ;  /* 0x000000000000781c */ /* 0x000fe40003f2f008 */
[----:B------:R-:W-:Y:S02]  /*0f20*/  CS2R R82, SRZ ;  /* 0x0000000000527805 */ /* 0x000fe4000001ff00 */
        /* <DEDUP_REMOVED lines=29> */
[----:B------:R-:W-:Y:S06]  /*1100*/  @!P1 BRA `(.L_x_10) ;  /* 0x0000006000989947 */ /* 0x000fec0003800000 */
[----:B------:R-:W-:Y:S01]  /*1110*/  SHF.R.S32.HI R3, RZ, 0x1f, R18 ;  /* 0x0000001fff037819 */ /* 0x000fe20000011412 */
[----:B------:R-:W0:Y:S01]  /*1120*/  S2UR UR6, SR_CgaCtaId ;  /* 0x00000000000679c3 */ /* 0x000e220000008800 */
[----:B------:R-:W-:Y:S02]  /*1130*/  UMOV UR38, 0x400 ;  /* 0x0000040000267882 */ /* 0x000fe40000000000 */
[----:B------:R-:W-:-:S04]  /*1140*/  LEA.HI R19, R3, R18, RZ, 0x7 ;  /* 0x0000001203137211 */ /* 0x000fc800078f38ff */
[----:B------:R-:W-:-:S06]  /*1150*/  SHF.R.S32.HI R0, RZ, 0x7, R19 ;  /* 0x00000007ff007819 */ /* 0x000fcc0000011413 */
[----:B------:R-:W1:Y:S01]  /*1160*/  SHFL.IDX PT, R0, R0, RZ, 0x1f ;  /* 0x00001fff00007589 */ /* 0x000e6200000e0000 */
[----:B0-----:R-:W-:-:S04]  /*1170*/  ULEA UR38, UR6, UR38, 0x18 ;  /* 0x0000002606267291 */ /* 0x001fc8000f8ec03f */
[----:B------:R-:W-:-:S04]  /*1180*/  UIADD3 UR6, UR38, 0x12400, URZ ;  /* 0x0001240026067890 */ /* 0x000fc8000fffe03f */
[----:B------:R-:W-:Y:S01]  /*1190*/  ULOP3.LUT UP0, URZ, UR6, 0x1bf, URZ, 0xc0, !UPT ;  /* 0x000001bf063f7892 */ /* 0x000fe2000f80c03f */
[----:B-1----:R-:W-:-:S05]  /*11a0*/  R2UR UR4, R0 ;  /* 0x00000000000472ca */ /* 0x002fca00000e0000 */
[----:B------:R-:W-:-:S08]  /*11b0*/  PLOP3.LUT P0, PT, PT, PT, UP0, 0x80, 0x0 ;  /* 0x000000000000781c */ /* 0x000fd00003f0f008 */
[----:B------:R-:W-:-:S04]  /*11c0*/  ULEA.HI UR5, UR4, UR4, URZ, 0x1 ;  /* 0x0000000404057291 */ /* 0x000fc8000f8f083f */
[----:B------:R-:W-:-:S04]  /*11d0*/  ULOP3.LUT UR5, UR5, 0x1e, URZ, 0xc0, !UPT ;  /* 0x0000001e05057892 */ /* 0x000fc8000f8ec03f */
[----:B------:R-:W-:-:S04]  /*11e0*/  UIADD3 UR5, UR4, -UR5, URZ ;  /* 0x8000000504057290 */ /* 0x000fc8000fffe03f */
[----:B------:R-:W-:-:S04]  /*11f0*/  ULEA UR5, UR5, UR6, 0xd ;  /* 0x0000000605057291 */ /* 0x000fc8000f8e683f */
[----:B------:R-:W-:-:S04]  /*1200*/  USHF.R.U32.HI UR5, URZ, 0x4, UR5 ;  /* 0x000000043f057899 */ /* 0x000fc80008011605 */
[----:B------:R-:W-:Y:S01]  /*1210*/  ULOP3.LUT UR40, UR5, 0x3fff, URZ, 0xc0, !UPT ;  /* 0x00003fff05287892 */ /* 0x000fe2000f8ec03f */
[----:B------:R-:W-:Y:S11]  /*1220*/  @!P0 BRA `(.L_x_11) ;  /* 0x0000000000408947 */ /* 0x000ff60003800000 */
[----:B------:R-:W-:Y:S01]  /*1230*/  MOV R0, 0x0 ;  /* 0x0000000000007802 */ /* 0x000fe20000000f00 */
[----:B------:R-:W-:Y:S01]  /*1240*/  ULDC.64 UR4, c[0x4][0x88] ;  /* 0x0100220000047ab9 */ /* 0x000fe20000000a00 */
[----:B------:R-:W-:Y:S01]  /*1250*/  ULDC.64 UR6, c[0x4][0x28] ;  /* 0x01000a0000067ab9 */ /* 0x000fe20000000a00 */
[----:B------:R-:W-:Y:S01]  /*1260*/  MOV R4, UR4 ;  /* 0x0000000400047c02 */ /* 0x000fe20008000f00 */
[----:B------:R0:W1:Y:S01]  /*1270*/  LDC.64 R2, c[0x4][R0] ;  /* 0x0100000000027b82 */ /* 0x0000620000000a00 */
[----:B------:R-:W-:Y:S01]  /*1280*/  IMAD.U32 R5, RZ, RZ, UR5 ;  /* 0x00000005ff057e24 */ /* 0x000fe2000f8e00ff */
[----:B------:R-:W-:Y:S01]  /*1290*/  ULDC.64 UR4, c[0x4][0x90] ;  /* 0x0100240000047ab9 */ /* 0x000fe20000000a00 */
[----:B------:R-:W-:Y:S01]  /*12a0*/  IMAD.U32 R10, RZ, RZ, UR6 ;  /* 0x00000006ff0a7e24 */ /* 0x000fe2000f8e00ff */
[----:B------:R-:W-:Y:S01]  /*12b0*/  MOV R7, UR5 ;  /* 0x0000000500077c02 */ /* 0x000fe20008000f00 */
[----:B------:R-:W-:Y:S01]  /*12c0*/  IMAD.U32 R6, RZ, RZ, UR4 ;  /* 0x00000004ff067e24 */ /* 0x000fe2000f8e00ff */
[----:B------:R-:W-:Y:S01]  /*12d0*/  MOV R8, 0x70 ;  /* 0x0000007000087802 */ /* 0x000fe20000000f00 */
[----:B------:R-:W-:-:S02]  /*12e0*/  IMAD.U32 R11, RZ, RZ, UR7 ;  /* 0x00000007ff0b7e24 */ /* 0x000fc4000f8e00ff */
[----:B------:R-:W-:Y:S02]  /*12f0*/  IMAD.MOV.U32 R12, RZ, RZ, 0x1 ;  /* 0x00000001ff0c7424 */ /* 0x000fe400078e00ff */
[----:B0-----:R-:W-:-:S07]  /*1300*/  IMAD.MOV.U32 R13, RZ, RZ, RZ ;  /* 0x000000ffff0d7224 */ /* 0x001fce00078e00ff */
[----:B------:R-:W-:-:S07]  /*1310*/  LEPC R20, `(.L_x_11) ;  /* 0x000000001014794e */ /* 0x000fce0000000000 */
[----:B-1----:R-:W-:Y:S05]  /*1320*/  CALL.ABS.NOINC R2 ;  /* 0x0000000002007343 */ /* 0x002fea0003c00000 */
.L_x_11:
[----:B------:R-:W-:-:S04]  /*1330*/  SHF.L.U32 R0, RZ, 0x1f, RZ ;  /* 0x0000001fff007819 */ /* 0x000fc800000006ff */
[----:B------:R-:W0:Y:S02]  /*1340*/  SYNCS.PHASECHK.TRANS64.TRYWAIT P0, [UR38+0x30800], R0 ;  /* 0x03080000ff0075a7 */ /* 0x000e240008000166 */
[----:B0-----:R-:W-:Y:S05]  /*1350*/  @!P0 BRA `(.L_x_12) ;  /* 0x000000b800b48947 */ /* 0x001fea0003800000 */
.L_x_85:
[----:B------:R-:W2:Y:S02]  /*1360*/  LDL R2, [R1+0x4] ;  /* 0x0000040001027983 */ /* 0x000ea40000100800 */
[----:B--2---:R-:W-:-:S13]  /*1370*/  R2UR UR4, R2 ;  /* 0x00000000020472ca */ /* 0x004fda00000e0000 */
[----:B------:R-:W-:-:S06]  /*1380*/  ULOP3.LUT UR4, UR4, 0x1, URZ, 0xfc, !UPT ;  /* 0x0000000104047892 */ /* 0x000fcc000f8efc3f */
[----:B------:R-:W-:-:S04]  /*1390*/  MOV R2, UR4 ;  /* 0x0000000400027c02 */ /* 0x000fc80008000f00 */
[----:B------:R-:W-:-:S13]  /*13a0*/  ISETP.NE.AND P0, PT, R2, 0x3, PT ;  /* 0x000000030200780c */ /* 0x000fda0003f05270 */
[----:B------:R-:W-:Y:S05]  /*13b0*/  @!P0 BRA `(.L_x_13) ;  /* 0x0000000000048947 */ /* 0x000fea0003800000 */
[----:B------:R-:W-:Y:S01]  /*13c0*/  BPT.TRAP 0x1 ;  /* 0x000000040000795c */ /* 0x000fe20000300000 */
.L_x_13:
[----:B------:R1:W2:Y:S01]  /*13d0*/  SYNCS.PHASECHK.TRANS64.TRYWAIT P1, [UR38+0x30830], R0 ;  /* 0x03083000ff0075a7 */ /* 0x0002a20008020166 */
[----:B------:R-:W-:Y:S05]  /*13e0*/  @!P0 BRA `(.L_x_14) ;  /* 0x0000000000048947 */ /* 0x000fea0003800000 */
[----:B------:R-:W-:Y:S01]  /*13f0*/  BPT.TRAP 0x1 ;  /* 0x000000040000795c */ /* 0x000fe20000300000 */
.L_x_14:
[----:B------:R-:W-:Y:S02]  /*1400*/  IMAD.U32 R6, RZ, RZ, UR40 ;  /* 0x00000028ff067e24 */ /* 0x000fe4000f8e00ff */
[----:B------:R-:W-:Y:S01]  /*1410*/  IMAD.MOV.U32 R2, RZ, RZ, RZ ;  /* 0x000000ffff027224 */ /* 0x000fe200078e00ff */
[----:B--2---:R-:W-:Y:S06]  /*1420*/  @P1 BRA `(.L_x_15) ;  /* 0x0000000000081947 */ /* 0x004fec0003800000 */
[----:B------:R-:W2:Y:S02]  /*1430*/  SYNCS.PHASECHK.TRANS64.TRYWAIT P1, [UR38+0x30830], R0 ;  /* 0x03083000ff0075a7 */ /* 0x000ea40008020166 */
[----:B--2---:R-:W-:Y:S05]  /*1440*/  @!P1 BRA `(.L_x_16) ;  /* 0x000000b800909947 */ /* 0x004fea0003800000 */
.L_x_15:
[----:B------:R-:W-:Y:S05]  /*1450*/  WARPSYNC.ALL ;  /* 0x0000000000007948 */ /* 0x000fea0003800000 */
[----:B------:R-:W-:Y:S01]  /*1460*/  MOV R119, RZ ;  /* 0x000000ff00777202 */ /* 0x000fe20000000f00 */
[----:B------:R-:W-:Y:S01]  /*1470*/  IMAD.MOV.U32 R7, RZ, RZ, 0x40000040 ;  /* 0x40000040ff077424 */ /* 0x000fe200078e00ff */
[----:B------:R-:W-:Y:S01]  /*1480*/  LOP3.LUT R6, R6, 0x10000, RZ, 0xfc, !PT ;  /* 0x0001000006067812 */ /* 0x000fe200078efcff */
[----:B------:R-:W-:-:S03]  /*1490*/  UIADD3 UR4, UR38, 0x1e400, URZ ;  /* 0x0001e40026047890 */ /* 0x000fc6000fffe03f */
[C---:B------:R-:W-:Y:S01]  /*14a0*/  R2UR UR56, R6.reuse ;  /* 0x00000000063872ca */ /* 0x040fe200000e0000 */
[----:B------:R-:W-:Y:S01]  /*14b0*/  WARPGROUP.ARRIVE ;  /* 0x00000000000079c5 */ /* 0x000fe20000000000 */
[----:B------:R-:W-:Y:S01]  /*14c0*/  R2UR UR57, R7 ;  /* 0x00000000073972ca */ /* 0x000fe200000e0000 */
[----:B------:R-:W-:Y:S01]  /*14d0*/  USHF.R.U32.HI UR4, URZ, 0x4, UR4 ;  /* 0x000000043f047899 */ /* 0x000fe20008011604 */
[----:B------:R-:W-:Y:S01]  /*14e0*/  R2UR UR10, R6 ;  /* 0x00000000060a72ca */ /* 0x000fe200000e0000 */
[----:B------:R-:W-:Y:S01]  /*14f0*/  UMOV UR59, 0x40000040 ;  /* 0x40000040003b7882 */ /* 0x000fe20000000000 */
[----:B------:R-:W-:Y:S01]  /*1500*/  UMOV UR9, 0x40000040 ;  /* 0x4000004000097882 */ /* 0x000fe20000000000 */
[----:B------:R-:W-:Y:S01]  /*1510*/  ULOP3.LUT UR4, UR4, 0x3fff, URZ, 0xc0, !UPT ;  /* 0x00003fff04047892 */ /* 0x000fe2000f8ec03f */
[----:B------:R-:W-:Y:S01]  /*1520*/  UMOV UR5, UR9 ;  /* 0x0000000900057c82 */ /* 0x000fe20008000000 */
[----:B------:R-:W-:Y:S02]  /*1530*/  UMOV UR7, 0x40000040 ;  /* 0x4000004000077882 */ /* 0x000fe40000000000 */
[----:B------:R-:W-:Y:S01]  /*1540*/  ULOP3.LUT UR58, UR4, 0x10000, URZ, 0xfc, !UPT ;  /* 0x00010000043a7892 */ /* 0x000fe2000f8efc3f */
[----:B------:R-:W-:Y:S01]  /*1550*/  UMOV UR13, 0x40000040 ;  /* 0x40000040000d7882 */ /* 0x000fe20000000000 */
[----:B------:R-:W-:-:S02]  /*1560*/  UMOV UR15, 0x40000040 ;  /* 0x40000040000f7882 */ /* 0x000fc40000000000 */
[----:B------:R-:W-:Y:S02]  /*1570*/  UIADD3 UR6, UR58, 0x2, URZ ;  /* 0x000000023a067890 */ /* 0x000fe4000fffe03f */
[----:B------:R-:W-:Y:S02]  /*1580*/  UIADD3 UR8, UR10, 0x2, URZ ;  /* 0x000000020a087890 */ /* 0x000fe4000fffe03f */
[----:B------:R-:W-:Y:S01]  /*1590*/  UIADD3 UR12, UR10, 0x4, URZ ;  /* 0x000000040a0c7890 */ /* 0x000fe2000fffe03f */
[----:B------:R-:W-:Y:S01]  /*15a0*/  HGMMA.64x96x16.F32 R24, gdesc[UR56], RZ, !UPT, gsb0 ;  /* 0x01600000381879f0 */ /* 0x000fe2000c0008ff */
[----:B------:R-:W-:Y:S02]  /*15b0*/  UIADD3 UR14, UR58, 0x4, URZ ;  /* 0x000000043a0e7890 */ /* 0x000fe4000fffe03f */
[----:B------:R-:W-:Y:S01]  /*15c0*/  UIADD3 UR16, UR10, 0x6, URZ ;  /* 0x000000060a107890 */ /* 0x000fe2000fffe03f */
[----:B------:R-:W-:Y:S01]  /*15d0*/  UMOV UR4, UR8 ;  /* 0x0000000800047c82 */ /* 0x000fe20008000000 */
[----:B------:R-:W-:Y:S01]  /*15e0*/  UIADD3 UR18, UR58, 0x6, URZ ;  /* 0x000000063a127890 */ /* 0x000fe2000fffe03f */
[----:B------:R-:W-:Y:S01]  /*15f0*/  UMOV UR17, 0x40000040 ;  /* 0x4000004000117882 */ /* 0x000fe20000000000 */
[----:B------:R-:W-:Y:S01]  /*1600*/  UMOV UR19, 0x40000040 ;  /* 0x4000004000137882 */ /* 0x000fe20000000000 */
[----:B------:R-:W-:-:S02]  /*1610*/  UIADD3 UR20, UR10, 0x400, URZ ;  /* 0x000004000a147890 */ /* 0x000fc4000fffe03f */
[----:B------:R-:W-:Y:S01]  /*1620*/  UIADD3 UR22, UR58, 0x300, URZ ;  /* 0x000003003a167890 */ /* 0x000fe2000fffe03f */
[----:B------:R-:W-:Y:S01]  /*1630*/  UMOV UR21, 0x40000040 ;  /* 0x4000004000157882 */ /* 0x000fe20000000000 */
[----:B------:R-:W-:Y:S01]  /*1640*/  UMOV UR23, 0x40000040 ;  /* 0x4000004000177882 */ /* 0x000fe20000000000 */
[----:B------:R-:W-:Y:S02]  /*1650*/  UIADD3 UR24, UR10, 0x402, URZ ;  /* 0x000004020a187890 */ /* 0x000fe4000fffe03f */
[----:B------:R-:W-:Y:S01]  /*1660*/  UIADD3 UR26, UR58, 0x302, URZ ;  /* 0x000003023a1a7890 */ /* 0x000fe2000fffe03f */
[----:B------:R-:W-:Y:S01]  /*1670*/  UMOV UR25, 0x40000040 ;  /* 0x4000004000197882 */ /* 0x000fe20000000000 */
[----:B------:R-:W-:Y:S01]  /*1680*/  UMOV UR27, 0x40000040 ;  /* 0x40000040001b7882 */ /* 0x000fe20000000000 */
[----:B------:R-:W-:Y:S02]  /*1690*/  UIADD3 UR28, UR10, 0x404, URZ ;  /* 0x000004040a1c7890 */ /* 0x000fe4000fffe03f */
[----:B------:R-:W-:Y:S01]  /*16a0*/  UIADD3 UR30, UR58, 0x304, URZ ;  /* 0x000003043a1e7890 */ /* 0x000fe2000fffe03f */
[----:B------:R-:W-:Y:S01]  /*16b0*/  UMOV UR29, 0x40000040 ;  /* 0x40000040001d7882 */ /* 0x000fe20000000000 */
[----:B------:R-:W-:Y:S01]  /*16c0*/  UMOV UR31, 0x40000040 ;  /* 0x40000040001f7882 */ /* 0x000fe20000000000 */
[----:B------:R-:W-:Y:S01]  /*16d0*/  UIADD3 UR32, UR10, 0x406, URZ ;  /* 0x000004060a207890 */ /* 0x000fe2000fffe03f */
        /* <DEDUP_REMOVED lines=9> */
[----:B------:R-:W-:-:S02]  /*1770*/  WARPGROUP.DEPBAR.LE gsb0, 0x0 ;  /* 0x00008000000079c5 */ /* 0x000fc40000010000 */
[----:B------:R-:W-:-:S06]  /*1780*/  WARPGROUP.ARRIVE ;  /* 0x00000000000079c5 */ /* 0x000fcc0000000000 */
[----:B------:R-:W-:Y:S01]  /*1790*/  HGMMA.64x96x16.F32 R24, gdesc[UR4], R24, gsb0 ;  /* 0x01600000041879f0 */ /* 0x000fe20008000818 */
[----:B------:R-:W-:Y:S01]  /*17a0*/  UIADD3 UR6, UR58, 0x306, URZ ;  /* 0x000003063a067890 */ /* 0x000fe2000fffe03f */
[----:B------:R-:W-:Y:S01]  /*17b0*/  UMOV UR4, UR32 ;  /* 0x0000002000047c82 */ /* 0x000fe20008000000 */
[----:B------:R-:W-:Y:S01]  /*17c0*/  UMOV UR5, UR33 ;  /* 0x0000002100057c82 */ /* 0x000fe20008000000 */
[----:B------:R-:W-:Y:S01]  /*17d0*/  UMOV UR7, 0x40000040 ;  /* 0x4000004000077882 */ /* 0x000fe20000000000 */
[----:B------:R-:W-:Y:S02]  /*17e0*/  WARPGROUP.DEPBAR.LE gsb0, 0x0 ;  /* 0x00008000000079c5 */ /* 0x000fe40000010000 */
[----:B------:R-:W-:-:S06]  /*17f0*/  WARPGROUP.ARRIVE ;  /* 0x00000000000079c5 */ /* 0x000fcc0000000000 */
[----:B------:R-:W-:Y:S03]  /*1800*/  HGMMA.64x96x16.F32 R24, gdesc[UR12], R24, gsb0 ;  /* 0x016000000c1879f0 */ /* 0x000fe60008000818 */
        /* <DEDUP_REMOVED lines=44> */
[----:B------:R-:W-:Y:S05]  /*1ad0*/  @!P0 BRA `(.L_x_17) ;  /* 0x0000000000048947 */ /* 0x000fea0003800000 */
[----:B------:R-:W-:Y:S01]  /*1ae0*/  BPT.TRAP 0x1 ;  /* 0x000000040000795c */ /* 0x000fe20000300000 */
.L_x_17:
[----:B------:R-:W-:Y:S01]  /*1af0*/  LOP3.LUT R19, R19, 0xffffff80, RZ, 0xc0, !PT ;  /* 0xffffff8013137812 */ /* 0x000fe200078ec0ff */
[----:B------:R-:W-:Y:S01]  /*1b00*/  ULDC UR4, c[0x0][0x9d8] ;  /* 0x0002760000047ab9 */ /* 0x000fe20000000800 */
[----:B0-----:R-:W-:Y:S02]  /*1b10*/  IMAD.MOV.U32 R3, RZ, RZ, -0x2 ;  /* 0xfffffffeff037424 */ /* 0x001fe400078e00ff */
[----:B------:R-:W-:Y:S01]  /*1b20*/  FMUL.FTZ R26, R26, UR4 ;  /* 0x000000041a1a7c20 */ /* 0x000fe20008410000 */
[----:B------:R-:W-:Y:S01]  /*1b30*/  FMUL.FTZ R27, R27, UR4 ;  /* 0x000000041b1b7c20 */ /* 0x000fe20008410000 */
[----:B------:R-:W-:Y:S02]  /*1b40*/  IMAD.IADD R19, R18, 0x1, -R19 ;  /* 0x0000000112137824 */ /* 0x000fe400078e0a13 */
[----:B------:R-:W-:Y:S01]  /*1b50*/  FMUL.FTZ R30, R30, UR4 ;  /* 0x000000041e1e7c20 */ /* 0x000fe20008410000 */
[----:B------:R-:W-:Y:S01]  /*1b60*/  FMUL.FTZ R31, R31, UR4 ;  /* 0x000000041f1f7c20 */ /* 0x000fe20008410000 */
[----:B------:R-:W-:Y:S01]  /*1b70*/  FMUL.FTZ R34, R34, UR4 ;  /* 0x0000000422227c20 */ /* 0x000fe20008410000 */
[----:B------:R-:W0:Y:S01]  /*1b80*/  MUFU.TANH R26, R26 ;  /* 0x0000001a001a7308 */ /* 0x000e220000002400 */
[----:B-1----:R-:W-:Y:S01]  /*1b90*/  SHF.R.S32.HI R0, RZ, 0x1f, R19 ;  /* 0x0000001fff007819 */ /* 0x002fe20000011413 */
[----:B------:R-:W-:Y:S01]  /*1ba0*/  FMUL.FTZ R24, R24, UR4 ;  /* 0x0000000418187c20 */ /* 0x000fe20008410000 */
[----:B------:R-:W-:Y:S01]  /*1bb0*/  FMUL.FTZ R35, R35, UR4 ;  /* 0x0000000423237c20 */ /* 0x000fe20008410000 */
[----:B------:R-:W-:Y:S01]  /*1bc0*/  FMUL.FTZ R25, R25, UR4 ;  /* 0x0000000419197c20 */ /* 0x000fe20008410000 */
[----:B------:R-:W-:Y:S01]  /*1bd0*/  LEA.HI R0, R0, R19, RZ, 0x2 ;  /* 0x0000001300007211 */ /* 0x000fe200078f10ff */
[----:B------:R-:W-:Y:S01]  /*1be0*/  FMUL.FTZ R38, R38, UR4 ;  /* 0x0000000426267c20 */ /* 0x000fe20008410000 */
[----:B------:R-:W-:Y:S01]  /*1bf0*/  FMUL.FTZ R28, R28, UR4 ;  /* 0x000000041c1c7c20 */ /* 0x000fe20008410000 */
[----:B------:R-:W1:Y:S01]  /*1c00*/  MUFU.TANH R27, R27 ;  /* 0x0000001b001b7308 */ /* 0x000e620000002400 */
[----:B------:R-:W-:Y:S01]  /*1c10*/  LOP3.LUT R0, R0, 0x7ffffffc, RZ, 0xc0, !PT ;  /* 0x7ffffffc00007812 */ /* 0x000fe200078ec0ff */
[----:B------:R-:W-:Y:S01]  /*1c20*/  FMUL.FTZ R39, R39, UR4 ;  /* 0x0000000427277c20 */ /* 0x000fe20008410000 */
[----:B------:R-:W-:Y:S01]  /*1c30*/  FMUL.FTZ R29, R29, UR4 ;  /* 0x000000041d1d7c20 */ /* 0x000fe20008410000 */
[----:B------:R-:W-:Y:S01]  /*1c40*/  FMUL.FTZ R42, R42, UR4 ;  /* 0x000000042a2a7c20 */ /* 0x000fe20008410000 */
[----:B------:R-:W-:Y:S01]  /*1c50*/  IADD3 R0, R19, -R0, RZ ;  /* 0x8000000013007210 */ /* 0x000fe20007ffe0ff */
[----:B------:R-:W-:Y:S01]  /*1c60*/  FMUL.FTZ R32, R32, UR4 ;  /* 0x0000000420207c20 */ /* 0x000fe20008410000 */
[----:B------:R-:W-:Y:S01]  /*1c70*/  FMUL.FTZ R43, R43, UR4 ;  /* 0x000000042b2b7c20 */ /* 0x000fe20008410000 */
[----:B------:R-:W2:Y:S01]  /*1c80*/  MUFU.TANH R30, R30 ;  /* 0x0000001e001e7308 */ /* 0x000ea20000002400 */
[----:B------:R-:W-:Y:S01]  /*1c90*/  FMUL.FTZ R33, R33, UR4 ;  /* 0x0000000421217c20 */ /* 0x000fe20008410000 */
[----:B------:R-:W-:-:S02]  /*1ca0*/  IMAD R0, R0, R3, 0x60 ;  /* 0x0000006000007424 */ /* 0x000fc400078e0203 */
[----:B------:R-:W-:Y:S01]  /*1cb0*/  FMUL.FTZ R46, R46, UR4 ;  /* 0x000000042e2e7c20 */ /* 0x000fe20008410000 */
[----:B------:R-:W-:Y:S02]  /*1cc0*/  IMAD.U32 R3, RZ, RZ, UR39 ;  /* 0x00000027ff037e24 */ /* 0x000fe4000f8e00ff */
[----:B------:R-:W-:Y:S01]  /*1cd0*/  FMUL.FTZ R36, R36, UR4 ;  /* 0x0000000424247c20 */ /* 0x000fe20008410000 */
[----:B------:R-:W-:Y:S01]  /*1ce0*/  FMUL.FTZ R47, R47, UR4 ;  /* 0x000000042f2f7c20 */ /* 0x000fe20008410000 */
[----:B------:R-:W-:Y:S01]  /*1cf0*/  IADD3 R0, R0, UR42, RZ ;  /* 0x0000002a00007c10 */ /* 0x000fe2000fffe0ff */
[----:B------:R-:W3:Y:S01]  /*1d00*/  MUFU.TANH R31, R31 ;  /* 0x0000001f001f7308 */ /* 0x000ee20000002400 */
[----:B------:R-:W-:Y:S01]  /*1d10*/  FMUL.FTZ R37, R37, UR4 ;  /* 0x0000000425257c20 */ /* 0x000fe20008410000 */
[----:B------:R-:W-:Y:S01]  /*1d20*/  FMUL.FTZ R50, R50, UR4 ;  /* 0x0000000432327c20 */ /* 0x000fe20008410000 */
[----:B------:R-:W-:Y:S01]  /*1d30*/  FMUL.FTZ R40, R40, UR4 ;  /* 0x0000000428287c20 */ /* 0x000fe20008410000 */
[----:B------:R-:W-:-:S02]  /*1d40*/  IMAD R0, R3, -0x60, R0 ;  /* 0xffffffa003007824 */ /* 0x000fc400078e0200 */
[----:B------:R-:W-:Y:S01]  /*1d50*/  FMUL.FTZ R51, R51, UR4 ;  /* 0x0000000433337c20 */ /* 0x000fe20008410000 */
[----:B------:R-:W-:Y:S01]  /*1d60*/  FMUL.FTZ R41, R41, UR4 ;  /* 0x0000000429297c20 */ /* 0x000fe20008410000 */
[----:B------:R-:W-:Y:S01]  /*1d70*/  FMUL.FTZ R54, R54, UR4 ;  /* 0x0000000436367c20 */ /* 0x000fe20008410000 */
[----:B------:R-:W4:Y:S01]  /*1d80*/  MUFU.TANH R34, R34 ;  /* 0x0000002200227308 */ /* 0x000f220000002400 */
[----:B------:R-:W-:Y:S01]  /*1d90*/  ISETP.GT.AND P6, PT, R0, RZ, PT ;  /* 0x000000ff0000720c */ /* 0x000fe20003fc4270 */
[----:B------:R-:W-:Y:S01]  /*1da0*/  FMUL.FTZ R44, R44, UR4 ;  /* 0x000000042c2c7c20 */ /* 0x000fe20008410000 */
[C---:B------:R-:W-:Y:S01]  /*1db0*/  ISETP.GT.AND P5, PT, R0.reuse, 0x1, PT ;  /* 0x000000010000780c */ /* 0x040fe20003fa4270 */
[----:B------:R-:W-:Y:S01]  /*1dc0*/  FMUL.FTZ R55, R55, UR4 ;  /* 0x0000000437377c20 */ /* 0x000fe20008410000 */
[----:B------:R-:W-:Y:S01]  /*1dd0*/  ISETP.GT.AND P4, PT, R0, 0x8, PT ;  /* 0x000000080000780c */ /* 0x000fe20003f84270 */
[----:B------:R-:W-:Y:S01]  /*1de0*/  FMUL.FTZ R45, R45, UR4 ;  /* 0x000000042d2d7c20 */ /* 0x000fe20008410000 */
[----:B0-----:R-:W-:Y:S01]  /*1df0*/  FSEL R3, R26, -INF , P6 ;  /* 0xff8000001a037808 */ /* 0x001fe20003000000 */
[----:B------:R-:W0:Y:S01]  /*1e00*/  MUFU.TANH R24, R24 ;  /* 0x0000001800187308 */ /* 0x000e220000002400 */
[----:B-1----:R-:W-:Y:S01]  /*1e10*/  FSEL R27, R27, -INF , P5 ;  /* 0xff8000001b1b7808 */ /* 0x002fe20002800000 */
[----:B------:R-:W-:Y:S01]  /*1e20*/  FMUL.FTZ R58, R58, UR4 ;  /* 0x000000043a3a7c20 */ /* 0x000fe20008410000 */
[----:B------:R-:W-:Y:S01]  /*1e30*/  ISETP.GT.AND P3, PT, R0, 0x9, PT ;  /* 0x000000090000780c */ /* 0x000fe20003f64270 */
[----:B------:R-:W-:Y:S01]  /*1e40*/  FMUL.FTZ R48, R48, UR4 ;  /* 0x0000000430307c20 */ /* 0x000fe20008410000 */
[----:B--2---:R-:W-:Y:S01]  /*1e50*/  FSEL R9, R30, -INF , P4 ;  /* 0xff8000001e097808 */ /* 0x004fe20002000000 */
[----:B------:R-:W-:Y:S01]  /*1e60*/  FMUL.FTZ R59, R59, UR4 ;  /* 0x000000043b3b7c20 */ /* 0x000fe20008410000 */
[----:B------:R-:W-:Y:S01]  /*1e70*/  FMNMX.FTZ R4, R3, R27, !PT ;  /* 0x0000001b03047209 */ /* 0x000fe20007810000 */
[----:B------:R-:W1:Y:S01]  /*1e80*/  MUFU.TANH R35, R35 ;  /* 0x0000002300237308 */ /* 0x000e620000002400 */
[----:B------:R-:W-:Y:S01]  /*1e90*/  ISETP.GT.AND P2, PT, R0, 0x10, PT ;  /* 0x000000100000780c */ /* 0x000fe20003f44270 */
[----:B------:R-:W-:Y:S01]  /*1ea0*/  FMUL.FTZ R49, R49, UR4 ;  /* 0x0000000431317c20 */ /* 0x000fe20008410000 */
[----:B---3--:R-:W-:Y:S01]  /*1eb0*/  FSEL R31, R31, -INF , P3 ;  /* 0xff8000001f1f7808 */ /* 0x008fe20001800000 */
[----:B------:R-:W-:Y:S01]  /*1ec0*/  FMUL.FTZ R62, R62, UR4 ;  /* 0x000000043e3e7c20 */ /* 0x000fe20008410000 */
[----:B------:R-:W-:Y:S01]  /*1ed0*/  FMNMX.FTZ R4, R9, R4, !PT ;  /* 0x0000000409047209 */ /* 0x000fe20007810000 */
[----:B------:R-:W-:Y:S01]  /*1ee0*/  FMUL.FTZ R52, R52, UR4 ;  /* 0x0000000434347c20 */ /* 0x000fe20008410000 */
[----:B------:R-:W-:Y:S01]  /*1ef0*/  ISETP.GT.AND P1, PT, R0, 0x11, PT ;  /* 0x000000110000780c */ /* 0x000fe20003f24270 */
[----:B------:R-:W2:Y:S01]  /*1f00*/  MUFU.TANH R25, R25 ;  /* 0x0000001900197308 */ /* 0x000ea20000002400 */
[----:B----4-:R-:W-:Y:S01]  /*1f10*/  FSEL R19, R34, -INF , P2 ;  /* 0xff80000022137808 */ /* 0x010fe20001000000 */
[----:B------:R-:W-:Y:S01]  /*1f20*/  FMUL.FTZ R63, R63, UR4 ;  /* 0x000000043f3f7c20 */ /* 0x000fe20008410000 */
[----:B------:R-:W-:Y:S01]  /*1f30*/  FMNMX.FTZ R4, R31, R4, !PT ;  /* 0x000000041f047209 */ /* 0x000fe20007810000 */
[----:B------:R-:W-:Y:S01]  /*1f40*/  FMUL.FTZ R53, R53, UR4 ;  /* 0x0000000435357c20 */ /* 0x000fe20008410000 */
[----:B0-----:R-:W-:Y:S01]  /*1f50*/  FSEL R11, R24, -INF , P6 ;  /* 0xff800000180b7808 */ /* 0x001fe20003000000 */
[----:B------:R-:W-:Y:S01]  /*1f60*/  FMUL.FTZ R66, R66, UR4 ;  /* 0x0000000442427c20 */ /* 0x000fe20008410000 */
[----:B------:R-:W-:Y:S01]  /*1f70*/  ISETP.GT.AND P6, PT, R0, 0x18, PT ;  /* 0x000000180000780c */ /* 0x000fe20003fc4270 */
[----:B------:R-:W0:Y:S01]  /*1f80*/  MUFU.TANH R38, R38 ;  /* 0x0000002600267308 */ /* 0x000e220000002400 */
[----:B-1----:R-:W-:Y:S01]  /*1f90*/  FSEL R35, R35, -INF , P1 ;  /* 0xff80000023237808 */ /* 0x002fe20000800000 */
[----:B------:R-:W-:Y:S01]  /*1fa0*/  FMUL.FTZ R56, R56, UR4 ;  /* 0x0000000438387c20 */ /* 0x000fe20008410000 */
[----:B------:R-:W-:Y:S01]  /*1fb0*/  FMNMX.FTZ R4, R19, R4, !PT ;  /* 0x0000000413047209 */ /* 0x000fe20007810000 */
[----:B------:R-:W-:Y:S01]  /*1fc0*/  FMUL.FTZ R67, R67, UR4 ;  /* 0x0000000443437c20 */ /* 0x000fe20008410000 */
[----:B------:R-:W-:Y:S01]  /*1fd0*/  FMUL.FTZ R57, R57, UR4 ;  /* 0x0000000439397c20 */ /* 0x000fe20008410000 */
[----:B------:R-:W-:Y:S01]  /*1fe0*/  FMUL.FTZ R70, R70, UR4 ;  /* 0x0000000446467c20 */ /* 0x000fe20008410000 */
[----:B------:R-:W-:Y:S01]  /*1ff0*/  FMNMX.FTZ R4, R35, R4, !PT ;  /* 0x0000000423047209 */ /* 0x000fe20007810000 */
[----:B------:R-:W1:Y:S01]  /*2000*/  MUFU.TANH R28, R28 ;  /* 0x0000001c001c7308 */ /* 0x000e620000002400 */
[----:B--2---:R-:W-:Y:S01]  /*2010*/  FSEL R25, R25, -INF , P5 ;  /* 0xff80000019197808 */ /* 0x004fe20002800000 */
[----:B------:R-:W-:Y:S01]  /*2020*/  FMUL.FTZ R71, R71, UR4 ;  /* 0x0000000447477c20 */ /* 0x000fe20008410000 */
[----:B------:R-:W-:Y:S01]  /*2030*/  ISETP.GT.AND P5, PT, R0, 0x19, PT ;  /* 0x000000190000780c */ /* 0x000fe20003fa4270 */
[----:B------:R-:W-:Y:S01]  /*2040*/  FMUL.FTZ R60, R60, UR4 ;  /* 0x000000043c3c7c20 */ /* 0x000fe20008410000 */
[----:B------:R-:W-:Y:S01]  /*2050*/  ULDC UR5, c[0x0][0x988] ;  /* 0x0002620000057ab9 */ /* 0x000fe20000000800 */
[----:B------:R-:W-:Y:S01]  /*2060*/  FMUL.FTZ R61, R61, UR4 ;  /* 0x000000043d3d7c20 */ /* 0x000fe20008410000 */
[----:B------:R-:W-:Y:S01]  /*2070*/  P2R R12, PR, RZ, 0x1 ;  /* 0x00000001ff0c7803 */ /* 0x000fe20000000000 */
[----:B------:R-:W2:Y:S01]  /*2080*/  MUFU.TANH R39, R39 ;  /* 0x0000002700277308 */ /* 0x000ea20000002400 */
[----:B0-----:R-:W-:Y:S01]  /*2090*/  FSEL R23, R38, -INF , P6 ;  /* 0xff80000026177808 */ /* 0x001fe20003000000 */
[----:B------:R-:W-:Y:S01]  /*20a0*/  FMUL.FTZ R64, R64, UR4 ;  /* 0x0000000440407c20 */ /* 0x000fe20008410000 */
[----:B------:R-:W-:Y:S01]  /*20b0*/  FMUL.FTZ R65, R65, UR4 ;  /* 0x0000000441417c20 */ /* 0x000fe20008410000 */
[----:B------:R-:W-:Y:S01]  /*20c0*/  FMUL.FTZ R68, R68, UR4 ;  /* 0x0000000444447c20 */ /* 0x000fe20008410000 */
[----:B------:R-:W-:Y:S01]  /*20d0*/  FMNMX.FTZ R4, R23, R4, !PT ;  /* 0x0000000417047209 */ /* 0x000fe20007810000 */
[----:B------:R-:W-:Y:S01]  /*20e0*/  FMUL.FTZ R69, R69, UR4 ;  /* 0x0000000445457c20 */ /* 0x000fe20008410000 */
[----:B------:R-:W0:Y:S01]  /*20f0*/  S2UR UR7, SR_CgaCtaId ;  /* 0x00000000000779c3 */ /* 0x000e220000008800 */
[----:B------:R-:W3:Y:S01]  /*2100*/  MUFU.TANH R29, R29 ;  /* 0x0000001d001d7308 */ /* 0x000ee20000002400 */
[----:B-1----:R-:W-:Y:S01]  /*2110*/  FSEL R13, R28, -INF , P4 ;  /* 0xff8000001c0d7808 */ /* 0x002fe20002000000 */
[----:B------:R-:W-:Y:S01]  /*2120*/  UIADD3 UR59, UR39, -0x2, URZ ;  /* 0xfffffffe273b7890 */ /* 0x000fe2000fffe03f */
[----:B------:R-:W-:Y:S01]  /*2130*/  ISETP.GT.AND P4, PT, R0, 0x20, PT ;  /* 0x000000200000780c */ /* 0x000fe20003f84270 */
[----:B------:R-:W-:Y:S01]  /*2140*/  UIADD3 UR4, UR38, 0x30840, URZ ;  /* 0x0003084026047890 */ /* 0x000fe2000fffe03f */
[----:B------:R-:W-:Y:S01]  /*2150*/  R2UR UR6, R16 ;  /* 0x00000000100672ca */ /* 0x000fe200000e0000 */
[----:B------:R-:W-:Y:S01]  /*2160*/  UMOV UR39, URZ ;  /* 0x0000003f00277c82 */ /* 0x000fe20008000000 */
[--C-:B------:R-:W-:Y:S01]  /*2170*/  IMAD.MOV.U32 R118, RZ, RZ, R119.reuse ;  /* 0x000000ffff767224 */ /* 0x100fe200078e0077 */
[----:B------:R-:W1:Y:S01]  /*2180*/  MUFU.TANH R42, R42 ;  /* 0x0000002a002a7308 */ /* 0x000e620000002400 */
[----:B--2---:R-:W-:Y:S01]  /*2190*/  FSEL R39, R39, -INF , P5 ;  /* 0xff80000027277808 */ /* 0x004fe20002800000 */
[--C-:B------:R-:W-:Y:S01]  /*21a0*/  IMAD.MOV.U32 R117, RZ, RZ, R119.reuse ;  /* 0x000000ffff757224 */ /* 0x100fe200078e0077 */
[-C--:B------:R-:W-:Y:S01]  /*21b0*/  MOV R116, R119.reuse ;  /* 0x0000007700747202 */ /* 0x080fe20000000f00 */
[--C-:B------:R-:W-:Y:S01]  /*21c0*/  IMAD.MOV.U32 R115, RZ, RZ, R119.reuse ;  /* 0x000000ffff737224 */ /* 0x100fe200078e0077 */
[----:B------:R-:W-:Y:S01]  /*21d0*/  FMNMX.FTZ R4, R39, R4, !PT ;  /* 0x0000000427047209 */ /* 0x000fe20007810000 */
[--C-:B------:R-:W-:Y:S01]  /*21e0*/  IMAD.MOV.U32 R114, RZ, RZ, R119.reuse ;  /* 0x000000ffff727224 */ /* 0x100fe200078e0077 */
[-C--:B------:R-:W-:Y:S01]  /*21f0*/  MOV R113, R119.reuse ;  /* 0x0000007700717202 */ /* 0x080fe20000000f00 */
[----:B------:R-:W2:Y:S01]  /*2200*/  MUFU.TANH R32, R32 ;  /* 0x0000002000207308 */ /* 0x000ea20000002400 */
[----:B---3--:R-:W-:Y:S01]  /*2210*/  FSEL R29, R29, -INF , P3 ;  /* 0xff8000001d1d7808 */ /* 0x008fe20001800000 */
[----:B------:R-:W-:Y:S01]  /*2220*/  UISETP.GE.AND UP0, UPT, UR59, UR6, UPT ;  /* 0x000000063b00728c */ /* 0x000fe2000bf06270 */
[----:B------:R-:W-:Y:S01]  /*2230*/  ISETP.GT.AND P3, PT, R0, 0x21, PT ;  /* 0x000000210000780c */ /* 0x000fe20003f64270 */
[--C-:B------:R-:W-:Y:S01]  /*2240*/  IMAD.MOV.U32 R112, RZ, RZ, R119.reuse ;  /* 0x000000ffff707224 */ /* 0x100fe200078e0077 */
[-C--:B------:R-:W-:Y:S01]  /*2250*/  MOV R110, R119.reuse ;  /* 0x00000077006e7202 */ /* 0x080fe20000000f00 */
[--C-:B------:R-:W-:Y:S01]  /*2260*/  IMAD.MOV.U32 R111, RZ, RZ, R119.reuse ;  /* 0x000000ffff6f7224 */ /* 0x100fe200078e0077 */
[----:B0-----:R-:W-:Y:S01]  /*2270*/  UPRMT UR4, UR7, 0x654, UR4 ;  /* 0x0000065407047896 */ /* 0x001fe20008000004 */
[----:B------:R-:W0:Y:S01]  /*2280*/  MUFU.TANH R43, R43 ;  /* 0x0000002b002b7308 */ /* 0x000e220000002400 */
[----:B-1----:R-:W-:Y:S01]  /*2290*/  FSEL R73, R42, -INF , P4 ;  /* 0xff8000002a497808 */ /* 0x002fe20002000000 */
[--C-:B------:R-:W-:Y:S01]  /*22a0*/  IMAD.MOV.U32 R109, RZ, RZ, R119.reuse ;  /* 0x000000ffff6d7224 */ /* 0x100fe200078e0077 */
[-C--:B------:R-:W-:Y:S01]  /*22b0*/  MOV R107, R119.reuse ;  /* 0x00000077006b7202 */ /* 0x080fe20000000f00 */
[--C-:B------:R-:W-:Y:S01]  /*22c0*/  IMAD.MOV.U32 R108, RZ, RZ, R119.reuse ;  /* 0x000000ffff6c7224 */ /* 0x100fe200078e0077 */
[----:B------:R-:W-:Y:S01]  /*22d0*/  FMNMX.FTZ R4, R73, R4, !PT ;  /* 0x0000000449047209 */ /* 0x000fe20007810000 */
[--C-:B------:R-:W-:Y:S01]  /*22e0*/  IMAD.MOV.U32 R106, RZ, RZ, R119.reuse ;  /* 0x000000ffff6a7224 */ /* 0x100fe200078e0077 */
[-C--:B------:R-:W-:Y:S01]  /*22f0*/  MOV R104, R119.reuse ;  /* 0x0000007700687202 */ /* 0x080fe20000000f00 */
[----:B------:R-:W1:Y:S01]  /*2300*/  MUFU.TANH R33, R33 ;  /* 0x0000002100217308 */ /* 0x000e620000002400 */
[----:B--2---:R-:W-:Y:S01]  /*2310*/  FSEL R15, R32, -INF , P2 ;  /* 0xff800000200f7808 */ /* 0x004fe20001000000 */
[----:B------:R-:W-:Y:S01]  /*2320*/  SYNCS.ARRIVE.TRANS64.RED.A1T0 RZ, [UR4], RZ ;  /* 0x000000ffffff79a7 */ /* 0x000fe20008100404 */
[C---:B------:R-:W-:Y:S01]  /*2330*/  ISETP.GT.AND P2, PT, R0.reuse, 0x28, PT ;  /* 0x000000280000780c */ /* 0x040fe20003f44270 */
[--C-:B------:R-:W-:Y:S01]  /*2340*/  IMAD.MOV.U32 R105, RZ, RZ, R119.reuse ;  /* 0x000000ffff697224 */ /* 0x100fe200078e0077 */
[-C--:B------:R-:W-:Y:S01]  /*2350*/  MOV R101, R119.reuse ;  /* 0x0000007700657202 */ /* 0x080fe20000000f00 */
[--C-:B------:R-:W-:Y:S01]  /*2360*/  IMAD.MOV.U32 R103, RZ, RZ, R119.reuse ;  /* 0x000000ffff677224 */ /* 0x100fe200078e0077 */
[-C--:B------:R-:W-:Y:S01]  /*2370*/  MOV R98, R119.reuse ;  /* 0x0000007700627202 */ /* 0x080fe20000000f00 */
[----:B------:R-:W2:Y:S01]  /*2380*/  MUFU.TANH R46, R46 ;  /* 0x0000002e002e7308 */ /* 0x000ea20000002400 */
[----:B0-----:R-:W-:Y:S01]  /*2390*/  FSEL R75, R43, -INF , P3 ;  /* 0xff8000002b4b7808 */ /* 0x001fe20001800000 */
[--C-:B------:R-:W-:Y:S01]  /*23a0*/  IMAD.MOV.U32 R102, RZ, RZ, R119.reuse ;  /* 0x000000ffff667224 */ /* 0x100fe200078e0077 */
[-C--:B------:R-:W-:Y:S01]  /*23b0*/  MOV R92, R119.reuse ;  /* 0x00000077005c7202 */ /* 0x080fe20000000f00 */
[--C-:B------:R-:W-:Y:S01]  /*23c0*/  IMAD.MOV.U32 R100, RZ, RZ, R119.reuse ;  /* 0x000000ffff647224 */ /* 0x100fe200078e0077 */
[----:B------:R-:W-:Y:S01]  /*23d0*/  FMNMX.FTZ R4, R75, R4, !PT ;  /* 0x000000044b047209 */ /* 0x000fe20007810000 */
[--C-:B------:R-:W-:Y:S01]  /*23e0*/  IMAD.MOV.U32 R99, RZ, RZ, R119.reuse ;  /* 0x000000ffff637224 */ /* 0x100fe200078e0077 */
[-C--:B------:R-:W-:Y:S01]  /*23f0*/  MOV R86, R119.reuse ;  /* 0x0000007700567202 */ /* 0x080fe20000000f00 */
[----:B------:R-:W0:Y:S01]  /*2400*/  MUFU.TANH R36, R36 ;  /* 0x0000002400247308 */ /* 0x000e220000002400 */
[----:B-1----:R-:W-:Y:S01]  /*2410*/  FSEL R33, R33, -INF , P1 ;  /* 0xff80000021217808 */ /* 0x002fe20000800000 */
[--C-:B------:R-:W-:Y:S01]  /*2420*/  IMAD.MOV.U32 R96, RZ, RZ, R119.reuse ;  /* 0x000000ffff607224 */ /* 0x100fe200078e0077 */
[----:B------:R-:W-:Y:S01]  /*2430*/  ISETP.GT.AND P1, PT, R0, 0x29, PT ;  /* 0x000000290000780c */ /* 0x000fe20003f24270 */
[--C-:B------:R-:W-:Y:S01]  /*2440*/  IMAD.MOV.U32 R94, RZ, RZ, R119.reuse ;  /* 0x000000ffff5e7224 */ /* 0x100fe200078e0077 */
[-C--:B------:R-:W-:Y:S01]  /*2450*/  MOV R80, R119.reuse ;  /* 0x0000007700507202 */ /* 0x080fe20000000f00 */
[--C-:B------:R-:W-:Y:S01]  /*2460*/  IMAD.MOV.U32 R90, RZ, RZ, R119.reuse ;  /* 0x000000ffff5a7224 */ /* 0x100fe200078e0077 */
[-C--:B------:R-:W-:Y:S01]  /*2470*/  MOV R74, R119.reuse ;  /* 0x00000077004a7202 */ /* 0x080fe20000000f00 */
[----:B------:R-:W1:Y:S01]  /*2480*/  MUFU.TANH R47, R47 ;  /* 0x0000002f002f7308 */ /* 0x000e620000002400 */
[----:B--2---:R-:W-:Y:S01]  /*2490*/  FSEL R77, R46, -INF , P2 ;  /* 0xff8000002e4d7808 */ /* 0x004fe20001000000 */
[--C-:B------:R-:W-:Y:S01]  /*24a0*/  IMAD.MOV.U32 R88, RZ, RZ, R119.reuse ;  /* 0x000000ffff587224 */ /* 0x100fe200078e0077 */
[----:B------:R-:W-:Y:S01]  /*24b0*/  MOV R38, R119 ;  /* 0x0000007700267202 */ /* 0x000fe20000000f00 */
[--C-:B------:R-:W-:Y:S01]  /*24c0*/  IMAD.MOV.U32 R84, RZ, RZ, R119.reuse ;  /* 0x000000ffff547224 */ /* 0x100fe200078e0077 */
[----:B------:R-:W-:Y:S01]  /*24d0*/  FMNMX.FTZ R4, R77, R4, !PT ;  /* 0x000000044d047209 */ /* 0x000fe20007810000 */
[----:B------:R-:W-:-:S02]  /*24e0*/  IMAD.MOV.U32 R82, RZ, RZ, R119 ;  /* 0x000000ffff527224 */ /* 0x000fc400078e0077 */
[----:B------:R-:W2:Y:S01]  /*24f0*/  MUFU.TANH R37, R37 ;  /* 0x0000002500257308 */ /* 0x000ea20000002400 */
[----:B0-----:R-:W-:Y:S01]  /*2500*/  FSEL R21, R36, -INF , P6 ;  /* 0xff80000024157808 */ /* 0x001fe20003000000 */
[--C-:B------:R-:W-:Y:S01]  /*2510*/  IMAD.MOV.U32 R78, RZ, RZ, R119.reuse ;  /* 0x000000ffff4e7224 */ /* 0x100fe200078e0077 */
[----:B------:R-:W-:Y:S01]  /*2520*/  ISETP.GT.AND P6, PT, R0, 0x30, PT ;  /* 0x000000300000780c */ /* 0x000fe20003fc4270 */
[--C-:B------:R-:W-:Y:S02]  /*2530*/  IMAD.MOV.U32 R76, RZ, RZ, R119.reuse ;  /* 0x000000ffff4c7224 */ /* 0x100fe400078e0077 */
[--C-:B------:R-:W-:Y:S02]  /*2540*/  IMAD.MOV.U32 R72, RZ, RZ, R119.reuse ;  /* 0x000000ffff487224 */ /* 0x100fe400078e0077 */
[----:B------:R-:W0:Y:S01]  /*2550*/  MUFU.TANH R50, R50 ;  /* 0x0000003200327308 */ /* 0x000e220000002400 */
[----:B-1----:R-:W-:Y:S01]  /*2560*/  FSEL R79, R47, -INF , P1 ;  /* 0xff8000002f4f7808 */ /* 0x002fe20000800000 */
[----:B------:R-:W-:-:S02]  /*2570*/  IMAD.MOV.U32 R46, RZ, RZ, R119 ;  /* 0x000000ffff2e7224 */ /* 0x000fc400078e0077 */
[----:B------:R-:W-:Y:S01]  /*2580*/  IMAD.MOV.U32 R42, RZ, RZ, R119 ;  /* 0x000000ffff2a7224 */ /* 0x000fe200078e0077 */
[----:B------:R-:W-:-:S03]  /*2590*/  FMNMX.FTZ R4, R79, R4, !PT ;  /* 0x000000044f047209 */ /* 0x000fc60007810000 */
[----:B------:R-:W1:Y:S01]  /*25a0*/  MUFU.TANH R40, R40 ;  /* 0x0000002800287308 */ /* 0x000e620000002400 */
[----:B--2---:R-:W-:Y:S02]  /*25b0*/  FSEL R37, R37, -INF , P5 ;  /* 0xff80000025257808 */ /* 0x004fe40002800000 */
[----:B------:R-:W-:-:S05]  /*25c0*/  ISETP.GT.AND P5, PT, R0, 0x31, PT ;  /* 0x000000310000780c */ /* 0x000fca0003fa4270 */
[----:B------:R-:W2:Y:S01]  /*25d0*/  MUFU.TANH R51, R51 ;  /* 0x0000003300337308 */ /* 0x000ea20000002400 */
[----:B0-----:R-:W-:Y:S02]  /*25e0*/  FSEL R81, R50, -INF , P6 ;  /* 0xff80000032517808 */ /* 0x001fe40003000000 */
[----:B------:R-:W-:Y:S02]  /*25f0*/  MOV R50, R119 ;  /* 0x0000007700327202 */ /* 0x000fe40000000f00 */
[----:B------:R-:W-:-:S03]  /*2600*/  FMNMX.FTZ R4, R81, R4, !PT ;  /* 0x0000000451047209 */ /* 0x000fc60007810000 */
[----:B------:R-:W0:Y:S01]  /*2610*/  MUFU.TANH R41, R41 ;  /* 0x0000002900297308 */ /* 0x000e220000002400 */
[----:B-1----:R-:W-:Y:S01]  /*2620*/  FSEL R43, R40, -INF , P4 ;  /* 0xff800000282b7808 */ /* 0x002fe20002000000 */
[----:B------:R-:W-:Y:S01]  /*2630*/  IMAD.MOV.U32 R40, RZ, RZ, R119 ;  /* 0x000000ffff287224 */ /* 0x000fe200078e0077 */
[----:B------:R-:W-:-:S05]  /*2640*/  ISETP.GT.AND P4, PT, R0, 0x38, PT ;  /* 0x000000380000780c */ /* 0x000fca0003f84270 */
[----:B------:R-:W1:Y:S01]  /*2650*/  MUFU.TANH R54, R54 ;  /* 0x0000003600367308 */ /* 0x000e620000002400 */
[----:B--2---:R-:W-:-:S04]  /*2660*/  FSEL R83, R51, -INF , P5 ;  /* 0xff80000033537808 */ /* 0x004fc80002800000 */
[----:B------:R-:W-:-:S03]  /*2670*/  FMNMX.FTZ R4, R83, R4, !PT ;  /* 0x0000000453047209 */ /* 0x000fc60007810000 */
[----:B------:R-:W2:Y:S01]  /*2680*/  MUFU.TANH R44, R44 ;  /* 0x0000002c002c7308 */ /* 0x000ea20000002400 */
[----:B0-----:R-:W-:Y:S02]  /*2690*/  FSEL R41, R41, -INF , P3 ;  /* 0xff80000029297808 */ /* 0x001fe40001800000 */
[----:B------:R-:W-:-:S05]  /*26a0*/  ISETP.GT.AND P3, PT, R0, 0x39, PT ;  /* 0x000000390000780c */ /* 0x000fca0003f64270 */
[----:B------:R-:W0:Y:S01]  /*26b0*/  MUFU.TANH R55, R55 ;  /* 0x0000003700377308 */ /* 0x000e220000002400 */
[----:B-1----:R-:W-:Y:S01]  /*26c0*/  FSEL R85, R54, -INF , P4 ;  /* 0xff80000036557808 */ /* 0x002fe20002000000 */
[----:B------:R-:W-:-:S03]  /*26d0*/  IMAD.MOV.U32 R54, RZ, RZ, R119 ;  /* 0x000000ffff367224 */ /* 0x000fc600078e0077 */
[----:B------:R-:W-:-:S03]  /*26e0*/  FMNMX.FTZ R4, R85, R4, !PT ;  /* 0x0000000455047209 */ /* 0x000fc60007810000 */
[----:B------:R-:W1:Y:S01]  /*26f0*/  MUFU.TANH R45, R45 ;  /* 0x0000002d002d7308 */ /* 0x000e620000002400 */
[----:B--2---:R-:W-:Y:S02]  /*2700*/  FSEL R47, R44, -INF , P2 ;  /* 0xff8000002c2f7808 */ /* 0x004fe40001000000 */
[----:B------:R-:W-:Y:S02]  /*2710*/  ISETP.GT.AND P2, PT, R0, 0x40, PT ;  /* 0x000000400000780c */ /* 0x000fe40003f44270 */
[----:B------:R-:W-:-:S03]  /*2720*/  MOV R44, R119 ;  /* 0x00000077002c7202 */ /* 0x000fc60000000f00 */
[----:B------:R-:W2:Y:S01]  /*2730*/  MUFU.TANH R58, R58 ;  /* 0x0000003a003a7308 */ /* 0x000ea20000002400 */
[----:B0-----:R-:W-:-:S04]  /*2740*/  FSEL R87, R55, -INF , P3 ;  /* 0xff80000037577808 */ /* 0x001fc80001800000 */
[----:B------:R-:W-:-:S03]  /*2750*/  FMNMX.FTZ R4, R87, R4, !PT ;  /* 0x0000000457047209 */ /* 0x000fc60007810000 */
[----:B------:R-:W0:Y:S01]  /*2760*/  MUFU.TANH R48, R48 ;  /* 0x0000003000307308 */ /* 0x000e220000002400 */
[----:B-1----:R-:W-:Y:S02]  /*2770*/  FSEL R45, R45, -INF , P1 ;  /* 0xff8000002d2d7808 */ /* 0x002fe40000800000 */
[----:B------:R-:W-:-:S05]  /*2780*/  ISETP.GT.AND P1, PT, R0, 0x41, PT ;  /* 0x000000410000780c */ /* 0x000fca0003f24270 */
[----:B------:R-:W1:Y:S01]  /*2790*/  MUFU.TANH R59, R59 ;  /* 0x0000003b003b7308 */ /* 0x000e620000002400 */
[----:B--2---:R-:W-:Y:S01]  /*27a0*/  FSEL R89, R58, -INF , P2 ;  /* 0xff8000003a597808 */ /* 0x004fe20001000000 */
[----:B------:R-:W-:-:S03]  /*27b0*/  IMAD.MOV.U32 R58, RZ, RZ, R119 ;  /* 0x000000ffff3a7224 */ /* 0x000fc600078e0077 */
[----:B------:R-:W-:-:S03]  /*27c0*/  FMNMX.FTZ R4, R89, R4, !PT ;  /* 0x0000000459047209 */ /* 0x000fc60007810000 */
[----:B------:R-:W2:Y:S01]  /*27d0*/  MUFU.TANH R49, R49 ;  /* 0x0000003100317308 */ /* 0x000ea20000002400 */
[----:B0-----:R-:W-:Y:S01]  /*27e0*/  FSEL R51, R48, -INF , P6 ;  /* 0xff80000030337808 */ /* 0x001fe20003000000 */
[----:B------:R-:W-:Y:S01]  /*27f0*/  IMAD.MOV.U32 R48, RZ, RZ, R119 ;  /* 0x000000ffff307224 */ /* 0x000fe200078e0077 */
[----:B------:R-:W-:-:S05]  /*2800*/  ISETP.GT.AND P6, PT, R0, 0x48, PT ;  /* 0x000000480000780c */ /* 0x000fca0003fc4270 */
[----:B------:R-:W0:Y:S01]  /*2810*/  MUFU.TANH R62, R62 ;  /* 0x0000003e003e7308 */ /* 0x000e220000002400 */
[----:B-1----:R-:W-:-:S04]  /*2820*/  FSEL R91, R59, -INF , P1 ;  /* 0xff8000003b5b7808 */ /* 0x002fc80000800000 */
        /* <DEDUP_REMOVED lines=32> */
[----:B------:R-:W-:Y:S01]  /*2a30*/  MUFU.TANH R60, R60 ;  /* 0x0000003c003c7308 */ /* 0x000fe20000002400 */
[----:B--2---:R-:W-:Y:S01]  /*2a40*/  FSEL R97, R70, -INF , P2 ;  /* 0xff80000046617808 */ /* 0x004fe20001000000 */
[----:B------:R-:W-:-:S03]  /*2a50*/  IMAD.MOV.U32 R70, RZ, RZ, R119 ;  /* 0x000000ffff467224 */ /* 0x000fc600078e0077 */
[----:B------:R-:W-:-:S03]  /*2a60*/  FMNMX.FTZ R4, R97, R4, !PT ;  /* 0x0000000461047209 */ /* 0x000fc60007810000 */
[----:B------:R-:W1:Y:S01]  /*2a70*/  MUFU.TANH R61, R61 ;  /* 0x0000003d003d7308 */ /* 0x000e620000002400 */
[----:B0-----:R-:W-:-:S04]  /*2a80*/  FSEL R71, R71, -INF , P1 ;  /* 0xff80000047477808 */ /* 0x001fc80000800000 */
[----:B------:R-:W-:Y:S01]  /*2a90*/  FMNMX.FTZ R0, R71, R4, !PT ;  /* 0x0000000447007209 */ /* 0x000fe20007810000 */
[----:B------:R-:W-:Y:S02]  /*2aa0*/  IMAD.U32 R4, RZ, RZ, UR5 ;  /* 0x00000005ff047e24 */ /* 0x000fe4000f8e00ff */
[----:B------:R-:W-:Y:S02]  /*2ab0*/  MUFU.TANH R64, R64 ;  /* 0x0000004000407308 */ /* 0x000fe40000002400 */
[----:B------:R-:W0:Y:S06]  /*2ac0*/  SHFL.BFLY PT, R5, R0, 0x2, 0x1f ;  /* 0x0c401f0000057f89 */ /* 0x000e2c00000e0000 */
[----:B------:R-:W2:Y:S01]  /*2ad0*/  MUFU.TANH R65, R65 ;  /* 0x0000004100417308 */ /* 0x000ea20000002400 */
[----:B-1----:R-:W-:-:S07]  /*2ae0*/  FSEL R61, R61, -INF , P5 ;  /* 0xff8000003d3d7808 */ /* 0x002fce0002800000 */
[----:B------:R-:W-:Y:S08]  /*2af0*/  MUFU.TANH R68, R68 ;  /* 0x0000004400447308 */ /* 0x000ff00000002400 */
[----:B------:R-:W1:Y:S01]  /*2b00*/  MUFU.TANH R69, R69 ;  /* 0x0000004500457308 */ /* 0x000e620000002400 */
[----:B--2---:R-:W-:Y:S02]  /*2b10*/  FSEL R65, R65, -INF , P3 ;  /* 0xff80000041417808 */ /* 0x004fe40001800000 */
[----:B0-----:R-:W-:-:S02]  /*2b20*/  FMNMX.FTZ R8, R0, R5, !PT ;  /* 0x0000000500087209 */ /* 0x001fc40007810000 */
[----:B------:R-:W-:-:S03]  /*2b30*/  FMNMX.FTZ R0, R11, R25, !PT ;  /* 0x000000190b007209 */ /* 0x000fc60007810000 */
[----:B------:R-:W0:Y:S01]  /*2b40*/  SHFL.BFLY PT, R5, R8, 0x1, 0x1f ;  /* 0x0c201f0008057f89 */ /* 0x000e2200000e0000 */
[----:B------:R-:W-:-:S04]  /*2b50*/  FMNMX.FTZ R0, R13, R0, !PT ;  /* 0x000000000d007209 */ /* 0x000fc80007810000 */
[----:B------:R-:W-:-:S04]  /*2b60*/  FMNMX.FTZ R0, R29, R0, !PT ;  /* 0x000000001d007209 */ /* 0x000fc80007810000 */
[----:B------:R-:W-:Y:S02]  /*2b70*/  FMNMX.FTZ R0, R15, R0, !PT ;  /* 0x000000000f007209 */ /* 0x000fe40007810000 */
[----:B-1----:R-:W-:Y:S02]  /*2b80*/  FSEL R69, R69, -INF , P1 ;  /* 0xff80000045457808 */ /* 0x002fe40000800000 */
[----:B------:R-:W-:-:S04]  /*2b90*/  FMNMX.FTZ R0, R33, R0, !PT ;  /* 0x0000000021007209 */ /* 0x000fc80007810000 */
[----:B------:R-:W-:-:S04]  /*2ba0*/  FMNMX.FTZ R0, R21, R0, !PT ;  /* 0x0000000015007209 */ /* 0x000fc80007810000 */
[----:B------:R-:W-:Y:S02]  /*2bb0*/  FMNMX.FTZ R0, R37, R0, !PT ;  /* 0x0000000025007209 */ /* 0x000fe40007810000 */
[----:B0-----:R-:W-:Y:S02]  /*2bc0*/  FMNMX.FTZ R5, R8, R5, !PT ;  /* 0x0000000508057209 */ /* 0x001fe40007810000 */
[----:B------:R-:W-:Y:S02]  /*2bd0*/  FMNMX.FTZ R0, R43, R0, !PT ;  /* 0x000000002b007209 */ /* 0x000fe40007810000 */
[C---:B------:R-:W-:Y:S01]  /*2be0*/  FSETP.NEU.FTZ.AND P0, PT, R5.reuse, -INF , PT ;  /* 0xff8000000500780b */ /* 0x040fe20003f1d000 */
[----:B------:R-:W-:Y:S01]  /*2bf0*/  FMUL.FTZ R10, R5, R4 ;  /* 0x00000004050a7220 */ /* 0x000fe20000410000 */
[----:B------:R-:W-:-:S04]  /*2c00*/  FMNMX.FTZ R0, R41, R0, !PT ;  /* 0x0000000029007209 */ /* 0x000fc80007810000 */
[----:B------:R-:W-:Y:S02]  /*2c10*/  FMNMX.FTZ R0, R47, R0, !PT ;  /* 0x000000002f007209 */ /* 0x000fe40007810000 */
[----:B------:R-:W-:Y:S02]  /*2c20*/  FSEL R10, R10, RZ, P0 ;  /* 0x000000ff0a0a7208 */ /* 0x000fe40000000000 */
[----:B------:R-:W-:Y:S02]  /*2c30*/  FMNMX.FTZ R0, R45, R0, !PT ;  /* 0x000000002d007209 */ /* 0x000fe40007810000 */
[----:B------:R-:W-:Y:S01]  /*2c40*/  ISETP.NE.AND P0, PT, R12, RZ, PT ;  /* 0x000000ff0c00720c */ /* 0x000fe20003f05270 */
[--C-:B------:R-:W-:Y:S01]  /*2c50*/  FFMA.FTZ R3, R3, R4, -R10.reuse ;  /* 0x0000000403037223 */ /* 0x100fe2000001080a */
[----:B------:R-:W-:Y:S01]  /*2c60*/  FMNMX.FTZ R0, R51, R0, !PT ;  /* 0x0000000033007209 */ /* 0x000fe20007810000 */
[-CC-:B------:R-:W-:Y:S01]  /*2c70*/  FFMA.FTZ R19, R19, R4.reuse, -R10.reuse ;  /* 0x0000000413137223 */ /* 0x180fe2000001080a */
[--C-:B------:R-:W-:Y:S01]  /*2c80*/  FFMA.FTZ R23, R23, R4, -R10.reuse ;  /* 0x0000000417177223 */ /* 0x100fe2000001080a */
[----:B------:R0:W-:Y:S01]  /*2c90*/  MUFU.EX2 R189, R3 ;  /* 0x0000000300bd7308 */ /* 0x0001e20000000800 */
[----:B------:R-:W-:Y:S01]  /*2ca0*/  FMNMX.FTZ R0, R49, R0, !PT ;  /* 0x0000000031007209 */ /* 0x000fe20007810000 */
[-CC-:B------:R-:W-:Y:S01]  /*2cb0*/  FFMA.FTZ R9, R9, R4.reuse, -R10.reuse ;  /* 0x0000000409097223 */ /* 0x180fe2000001080a */
[-CC-:B------:R-:W-:Y:S01]  /*2cc0*/  FFMA.FTZ R27, R27, R4.reuse, -R10.reuse ;  /* 0x000000041b1b7223 */ /* 0x180fe2000001080a */
[--C-:B------:R-:W-:Y:S01]  /*2cd0*/  FFMA.FTZ R31, R31, R4, -R10.reuse ;  /* 0x000000041f1f7223 */ /* 0x100fe2000001080a */
[----:B------:R-:W-:Y:S01]  /*2ce0*/  FMNMX.FTZ R0, R55, R0, !PT ;  /* 0x0000000037007209 */ /* 0x000fe20007810000 */
[-CC-:B------:R-:W-:Y:S01]  /*2cf0*/  FFMA.FTZ R35, R35, R4.reuse, -R10.reuse ;  /* 0x0000000423237223 */ /* 0x180fe2000001080a */
[--C-:B------:R-:W-:Y:S01]  /*2d00*/  FFMA.FTZ R39, R39, R4, -R10.reuse ;  /* 0x0000000427277223 */ /* 0x100fe2000001080a */
[----:B------:R1:W-:Y:S01]  /*2d10*/  MUFU.EX2 R185, R19 ;  /* 0x0000001300b97308 */ /* 0x0003e20000000800 */
[----:B------:R-:W-:Y:S01]  /*2d20*/  FMNMX.FTZ R0, R53, R0, !PT ;  /* 0x0000000035007209 */ /* 0x000fe20007810000 */
[-CC-:B------:R-:W-:Y:S01]  /*2d30*/  FFMA.FTZ R73, R73, R4.reuse, -R10.reuse ;  /* 0x0000000449497223 */ /* 0x180fe2000001080a */
[----:B0-----:R-:W-:Y:S01]  /*2d40*/  FSEL R3, R60, -INF , P6 ;  /* 0xff8000003c037808 */ /* 0x001fe20003000000 */
[--C-:B------:R-:W-:Y:S01]  /*2d50*/  FFMA.FTZ R75, R75, R4, -R10.reuse ;  /* 0x000000044b4b7223 */ /* 0x100fe2000001080a */
[----:B------:R-:W-:Y:S01]  /*2d60*/  FMNMX.FTZ R0, R59, R0, !PT ;  /* 0x000000003b007209 */ /* 0x000fe20007810000 */
[-CC-:B------:R-:W-:Y:S01]  /*2d70*/  FFMA.FTZ R77, R77, R4.reuse, -R10.reuse ;  /* 0x000000044d4d7223 */ /* 0x180fe2000001080a */
[--C-:B------:R-:W-:Y:S01]  /*2d80*/  FFMA.FTZ R79, R79, R4, -R10.reuse ;  /* 0x000000044f4f7223 */ /* 0x100fe2000001080a */
[----:B------:R0:W-:Y:S01]  /*2d90*/  MUFU.EX2 R187, R23 ;  /* 0x0000001700bb7308 */ /* 0x0001e20000000800 */
[----:B------:R-:W-:Y:S01]  /*2da0*/  FMNMX.FTZ R0, R57, R0, !PT ;  /* 0x0000000039007209 */ /* 0x000fe20007810000 */
[-CC-:B------:R-:W-:Y:S01]  /*2db0*/  FFMA.FTZ R81, R81, R4.reuse, -R10.reuse ;  /* 0x0000000451517223 */ /* 0x180fe2000001080a */
[----:B-1----:R-:W-:Y:S01]  /*2dc0*/  FSEL R19, R64, -INF , P4 ;  /* 0xff80000040137808 */ /* 0x002fe20002000000 */
        /* <DEDUP_REMOVED lines=12> */
[----:B------:R-:W0:Y:S01]  /*2e90*/  MUFU.EX2 R12, R27 ;  /* 0x0000001b000c7308 */ /* 0x000e220000000800 */
[----:B------:R-:W-:Y:S01]  /*2ea0*/  FMNMX.FTZ R0, R65, R0, !PT ;  /* 0x0000000041007209 */ /* 0x000fe20007810000 */
[-CC-:B------:R-:W-:Y:S01]  /*2eb0*/  FFMA.FTZ R95, R95, R4.reuse, -R10.reuse ;  /* 0x000000045f5f7223 */ /* 0x180fe2000001080a */
[-CC-:B------:R-:W-:Y:S01]  /*2ec0*/  FFMA.FTZ R67, R67, R4.reuse, -R10.reuse ;  /* 0x0000000443437223 */ /* 0x180fe2000001080a */
[--C-:B------:R-:W-:Y:S01]  /*2ed0*/  FFMA.FTZ R97, R97, R4, -R10.reuse ;  /* 0x0000000461617223 */ /* 0x100fe2000001080a */
[----:B------:R-:W-:Y:S01]  /*2ee0*/  FMNMX.FTZ R0, R23, R0, !PT ;  /* 0x0000000017007209 */ /* 0x000fe20007810000 */
[----:B------:R-:W-:Y:S01]  /*2ef0*/  FFMA.FTZ R10, R71, R4, -R10 ;  /* 0x00000004470a7223 */ /* 0x000fe2000001080a */
[-C--:B------:R-:W-:Y:S01]  /*2f00*/  MOV R71, R119.reuse ;  /* 0x0000007700477202 */ /* 0x080fe20000000f00 */
[----:B------:R2:W-:Y:S01]  /*2f10*/  MUFU.EX2 R14, R31 ;  /* 0x0000001f000e7308 */ /* 0x0005e20000000800 */
[----:B------:R-:W-:Y:S01]  /*2f20*/  FMNMX.FTZ R0, R69, R0, !PT ;  /* 0x0000000045007209 */ /* 0x000fe20007810000 */
[--C-:B------:R-:W-:Y:S01]  /*2f30*/  IMAD.MOV.U32 R64, RZ, RZ, R119.reuse ;  /* 0x000000ffff407224 */ /* 0x100fe200078e0077 */
[----:B------:R-:W-:Y:S01]  /*2f40*/  MOV R68, R119 ;  /* 0x0000007700447202 */ /* 0x000fe20000000f00 */
[----:B------:R-:W-:-:S02]  /*2f50*/  IMAD.MOV.U32 R60, RZ, RZ, R119 ;  /* 0x000000ffff3c7224 */ /* 0x000fc400078e0077 */
[----:B-1----:R-:W1:Y:S02]  /*2f60*/  SHFL.BFLY PT, R9, R0, 0x2, 0x1f ;  /* 0x0c401f0000097f89 */ /* 0x002e6400000e0000 */
[----:B------:R3:W-:Y:S01]  /*2f70*/  MUFU.EX2 R18, R35 ;  /* 0x0000002300127308 */ /* 0x0007e20000000800 */
[----:B0-----:R-:W-:Y:S01]  /*2f80*/  FADD.FTZ R34, R189, R12 ;  /* 0x0000000cbd227221 */ /* 0x001fe20000010000 */
[----:B------:R-:W-:Y:S01]  /*2f90*/  F2FP.F16.F32.PACK_AB R189, R12, R189 ;  /* 0x000000bd0cbd723e */ /* 0x000fe200000000ff */
[----:B--2---:R-:W-:-:S05]  /*2fa0*/  IMAD.MOV.U32 R31, RZ, RZ, R119 ;  /* 0x000000ffff1f7224 */ /* 0x004fca00078e0077 */
[----:B------:R0:W-:Y:S01]  /*2fb0*/  MUFU.EX2 R20, R39 ;  /* 0x0000002700147308 */ /* 0x0001e20000000800 */
[----:B---3--:R-:W-:-:S07]  /*2fc0*/  MOV R35, R119 ;  /* 0x0000007700237202 */ /* 0x008fce0000000f00 */
[----:B------:R-:W-:Y:S01]  /*2fd0*/  MUFU.EX2 R73, R73 ;  /* 0x0000004900497308 */ /* 0x000fe20000000800 */
[----:B0-----:R-:W-:Y:S01]  /*2fe0*/  IMAD.MOV.U32 R39, RZ, RZ, R119 ;  /* 0x000000ffff277224 */ /* 0x001fe200078e0077 */
[----:B-1----:R-:W-:-:S06]  /*2ff0*/  FMNMX.FTZ R8, R0, R9, !PT ;  /* 0x0000000900087209 */ /* 0x002fcc0007810000 */
[----:B------:R0:W1:Y:S01]  /*3000*/  MUFU.EX2 R22, R75 ;  /* 0x0000004b00167308 */ /* 0x0000620000000800 */
[----:B------:R-:W2:Y:S07]  /*3010*/  SHFL.BFLY PT, R9, R8, 0x1, 0x1f ;  /* 0x0c201f0008097f89 */ /* 0x000eae00000e0000 */
[----:B------:R-:W-:Y:S01]  /*3020*/  MUFU.EX2 R77, R77 ;  /* 0x0000004d004d7308 */ /* 0x000fe20000000800 */
[----:B0-----:R-:W-:-:S07]  /*3030*/  IMAD.MOV.U32 R75, RZ, RZ, R119 ;  /* 0x000000ffff4b7224 */ /* 0x001fce00078e0077 */
[----:B------:R0:W3:Y:S01]  /*3040*/  MUFU.EX2 R24, R79 ;  /* 0x0000004f00187308 */ /* 0x0000e20000000800 */
[----:B-1----:R-:W-:-:S07]  /*3050*/  F2FP.F16.F32.PACK_AB R181, R22, R73 ;  /* 0x0000004916b5723e */ /* 0x002fce00000000ff */
[----:B------:R-:W-:Y:S01]  /*3060*/  MUFU.EX2 R81, R81 ;  /* 0x0000005100517308 */ /* 0x000fe20000000800 */
[----:B0-----:R-:W-:Y:S01]  /*3070*/  IMAD.MOV.U32 R79, RZ, RZ, R119 ;  /* 0x000000ffff4f7224 */ /* 0x001fe200078e0077 */
[----:B--2---:R-:W-:-:S04]  /*3080*/  FMNMX.FTZ R9, R8, R9, !PT ;  /* 0x0000000908097209 */ /* 0x004fc80007810000 */
[C---:B------:R-:W-:Y:S01]  /*3090*/  FSETP.NEU.FTZ.AND P1, PT, R9.reuse, -INF , PT ;  /* 0xff8000000900780b */ /* 0x040fe20003f3d000 */
[----:B------:R-:W-:Y:S01]  /*30a0*/  FMUL.FTZ R0, R9, R4 ;  /* 0x0000000409007220 */ /* 0x000fe20000410000 */
[----:B------:R-:W0:Y:S01]  /*30b0*/  MUFU.EX2 R26, R83 ;  /* 0x00000053001a7308 */ /* 0x000e220000000800 */
[----:B---3--:R-:W-:-:S03]  /*30c0*/  F2FP.F16.F32.PACK_AB R183, R24, R77 ;  /* 0x0000004d18b7723e */ /* 0x008fc600000000ff */
[----:B------:R-:W-:Y:S02]  /*30d0*/  FSEL R0, R0, RZ, P1 ;  /* 0x000000ff00007208 */ /* 0x000fe40000800000 */
[----:B------:R-:W-:Y:S02]  /*30e0*/  PLOP3.LUT P1, PT, PT, PT, UP0, 0x80, 0x0 ;  /* 0x000000000000781c */ /* 0x000fe40003f2f008 */
[----:B------:R-:W-:Y:S01]  /*30f0*/  MUFU.EX2 R85, R85 ;  /* 0x0000005500557308 */ /* 0x000fe20000000800 */
[-CC-:B------:R-:W-:Y:S01]  /*3100*/  FFMA.FTZ R11, R11, R4.reuse, -R0.reuse ;  /* 0x000000040b0b7223 */ /* 0x180fe20000010800 */
[-CC-:B------:R-:W-:Y:S01]  /*3110*/  FFMA.FTZ R25, R25, R4.reuse, -R0.reuse ;  /* 0x0000000419197223 */ /* 0x180fe20000010800 */
[-CC-:B------:R-:W-:Y:S01]  /*3120*/  FFMA.FTZ R13, R13, R4.reuse, -R0.reuse ;  /* 0x000000040d0d7223 */ /* 0x180fe20000010800 */
[-CC-:B------:R-:W-:Y:S01]  /*3130*/  FFMA.FTZ R29, R29, R4.reuse, -R0.reuse ;  /* 0x000000041d1d7223 */ /* 0x180fe20000010800 */
[-CC-:B------:R-:W-:Y:S01]  /*3140*/  FFMA.FTZ R15, R15, R4.reuse, -R0.reuse ;  /* 0x000000040f0f7223 */ /* 0x180fe20000010800 */
[-CC-:B------:R-:W-:Y:S01]  /*3150*/  FFMA.FTZ R33, R33, R4.reuse, -R0.reuse ;  /* 0x0000000421217223 */ /* 0x180fe20000010800 */
[-CC-:B------:R-:W-:Y:S01]  /*3160*/  FFMA.FTZ R21, R21, R4.reuse, -R0.reuse ;  /* 0x0000000415157223 */ /* 0x180fe20000010800 */
        /* <DEDUP_REMOVED lines=8> */
[----:B------:R1:W2:Y:S01]  /*31f0*/  MUFU.EX2 R188, R25 ;  /* 0x0000001900bc7308 */ /* 0x0002a20000000800 */
[-CC-:B------:R-:W-:Y:S01]  /*3200*/  FFMA.FTZ R55, R55, R4.reuse, -R0.reuse ;  /* 0x0000000437377223 */ /* 0x180fe20000010800 */
[-CC-:B------:R-:W-:Y:S01]  /*3210*/  FFMA.FTZ R53, R53, R4.reuse, -R0.reuse ;  /* 0x0000000435357223 */ /* 0x180fe20000010800 */
[-CC-:B------:R-:W-:Y:S01]  /*3220*/  FFMA.FTZ R59, R59, R4.reuse, -R0.reuse ;  /* 0x000000043b3b7223 */ /* 0x180fe20000010800 */
[-CC-:B------:R-:W-:Y:S01]  /*3230*/  FFMA.FTZ R3, R3, R4.reuse, -R0.reuse ;  /* 0x0000000403037223 */ /* 0x180fe20000010800 */
[-CC-:B------:R-:W-:Y:S01]  /*3240*/  FFMA.FTZ R57, R57, R4.reuse, -R0.reuse ;  /* 0x0000000439397223 */ /* 0x180fe20000010800 */
[-CC-:B------:R-:W-:Y:S01]  /*3250*/  FFMA.FTZ R61, R61, R4.reuse, -R0.reuse ;  /* 0x000000043d3d7223 */ /* 0x180fe20000010800 */
[-C--:B------:R-:W-:Y:S01]  /*3260*/  FFMA.FTZ R19, R19, R4.reuse, -R0 ;  /* 0x0000000413137223 */ /* 0x080fe20000010800 */
[----:B------:R-:W3:Y:S01]  /*3270*/  MUFU.EX2 R13, R13 ;  /* 0x0000000d000d7308 */ /* 0x000ee20000000800 */
[----:B-1----:R-:W-:Y:S01]  /*3280*/  FADD.FTZ R25, R191, R34 ;  /* 0x00000022bf197221 */ /* 0x002fe20000010000 */
[C---:B------:R-:W-:Y:S01]  /*3290*/  F2FP.F16.F32.PACK_AB R191, R14.reuse, R191 ;  /* 0x000000bf0ebf723e */ /* 0x040fe200000000ff */
[-CC-:B------:R-:W-:Y:S01]  /*32a0*/  FFMA.FTZ R65, R65, R4.reuse, -R0.reuse ;  /* 0x0000000441417223 */ /* 0x180fe20000010800 */
[-CC-:B------:R-:W-:Y:S01]  /*32b0*/  FFMA.FTZ R23, R23, R4.reuse, -R0.reuse ;  /* 0x0000000417177223 */ /* 0x180fe20000010800 */
[----:B------:R-:W-:Y:S01]  /*32c0*/  FADD.FTZ R34, R14, R25 ;  /* 0x000000190e227221 */ /* 0x000fe20000010000 */
[----:B------:R-:W-:Y:S01]  /*32d0*/  FFMA.FTZ R0, R69, R4, -R0 ;  /* 0x0000000445007223 */ /* 0x000fe20000010800 */
[----:B0-----:R-:W-:Y:S01]  /*32e0*/  F2FP.F16.F32.PACK_AB R177, R26, R81 ;  /* 0x000000511ab1723e */ /* 0x001fe200000000ff */
[----:B------:R0:W1:Y:S01]  /*32f0*/  MUFU.EX2 R190, R29 ;  /* 0x0000001d00be7308 */ /* 0x0000620000000800 */
[----:B------:R-:W-:Y:S01]  /*3300*/  FADD.FTZ R25, R185, R34 ;  /* 0x00000022b9197221 */ /* 0x000fe20000010000 */
[----:B--2---:R-:W-:Y:S01]  /*3310*/  FADD.FTZ R34, R11, R188 ;  /* 0x000000bc0b227221 */ /* 0x004fe20000010000 */
[----:B------:R-:W-:Y:S01]  /*3320*/  F2FP.F16.F32.PACK_AB R188, R188, R11 ;  /* 0x0000000bbcbc723e */ /* 0x000fe200000000ff */
[----:B------:R-:W-:-:S02]  /*3330*/  IMAD.MOV.U32 R69, RZ, RZ, R119 ;  /* 0x000000ffff457224 */ /* 0x000fc400078e0077 */
[C---:B------:R-:W-:Y:S01]  /*3340*/  FADD.FTZ R36, R18.reuse, R25 ;  /* 0x0000001912247221 */ /* 0x040fe20000010000 */
[----:B------:R-:W-:Y:S01]  /*3350*/  F2FP.F16.F32.PACK_AB R185, R18, R185 ;  /* 0x000000b912b9723e */ /* 0x000fe200000000ff */
[----:B------:R-:W2:Y:S01]  /*3360*/  MUFU.EX2 R15, R15 ;  /* 0x0000000f000f7308 */ /* 0x000ea20000000800 */
[----:B---3--:R-:W-:Y:S01]  /*3370*/  FADD.FTZ R25, R13, R34 ;  /* 0x000000220d197221 */ /* 0x008fe20000010000 */
[----:B------:R-:W-:Y:S01]  /*3380*/  FADD.FTZ R27, R187, R36 ;  /* 0x00000024bb1b7221 */ /* 0x000fe20000010000 */
[C---:B------:R-:W-:Y:S02]  /*3390*/  F2FP.F16.F32.PACK_AB R187, R20.reuse, R187 ;  /* 0x000000bb14bb723e */ /* 0x040fe400000000ff */
[-C--:B------:R-:W-:Y:S01]  /*33a0*/  MOV R83, R119.reuse ;  /* 0x0000007700537202 */ /* 0x080fe20000000f00 */
[----:B------:R-:W-:Y:S01]  /*33b0*/  FADD.FTZ R36, R20, R27 ;  /* 0x0000001b14247221 */ /* 0x000fe20000010000 */
[----:B0-----:R-:W-:Y:S01]  /*33c0*/  MOV R29, R119 ;  /* 0x00000077001d7202 */ /* 0x001fe20000000f00 */
[----:B------:R0:W3:Y:S01]  /*33d0*/  MUFU.EX2 R184, R33 ;  /* 0x0000002100b87308 */ /* 0x0000e20000000800 */
[C---:B-1----:R-:W-:Y:S01]  /*33e0*/  FADD.FTZ R34, R190.reuse, R25 ;  /* 0x00000019be227221 */ /* 0x042fe20000010000 */
[----:B------:R-:W-:Y:S01]  /*33f0*/  FADD.FTZ R27, R73, R36 ;  /* 0x00000024491b7221 */ /* 0x000fe20000010000 */
[----:B------:R-:W-:Y:S01]  /*3400*/  F2FP.F16.F32.PACK_AB R190, R190, R13 ;  /* 0x0000000dbebe723e */ /* 0x000fe200000000ff */
[----:B------:R-:W-:-:S02]  /*3410*/  IMAD.MOV.U32 R73, RZ, RZ, R119 ;  /* 0x000000ffff497224 */ /* 0x000fc400078e0077 */
[----:B------:R-:W-:Y:S02]  /*3420*/  FADD.FTZ R36, R22, R27 ;  /* 0x0000001b16247221 */ /* 0x000fe40000010000 */
[----:B------:R-:W1:Y:S01]  /*3430*/  MUFU.EX2 R21, R21 ;  /* 0x0000001500157308 */ /* 0x000e620000000800 */
[----:B--2---:R-:W-:Y:S01]  /*3440*/  FADD.FTZ R25, R15, R34 ;  /* 0x000000220f197221 */ /* 0x004fe20000010000 */
[----:B------:R-:W-:Y:S01]  /*3450*/  FADD.FTZ R27, R77, R36 ;  /* 0x000000244d1b7221 */ /* 0x000fe20000010000 */
[----:B------:R-:W-:Y:S01]  /*3460*/  MOV R77, R119 ;  /* 0x00000077004d7202 */ /* 0x000fe20000000f00 */
[----:B0-----:R-:W-:Y:S02]  /*3470*/  IMAD.MOV.U32 R33, RZ, RZ, R119 ;  /* 0x000000ffff217224 */ /* 0x001fe400078e0077 */
[----:B------:R-:W-:Y:S01]  /*3480*/  FADD.FTZ R36, R24, R27 ;  /* 0x0000001b18247221 */ /* 0x000fe20000010000 */
[----:B------:R-:W-:Y:S01]  /*3490*/  IMAD.MOV.U32 R24, RZ, RZ, R119 ;  /* 0x000000ffff187224 */ /* 0x000fe200078e0077 */
[----:B------:R0:W2:Y:S01]  /*34a0*/  MUFU.EX2 R186, R37 ;  /* 0x0000002500ba7308 */ /* 0x0000a20000000800 */
[C---:B---3--:R-:W-:Y:S01]  /*34b0*/  FADD.FTZ R34, R184.reuse, R25 ;  /* 0x00000019b8227221 */ /* 0x048fe20000010000 */
[----:B------:R-:W-:Y:S01]  /*34c0*/  FADD.FTZ R27, R81, R36 ;  /* 0x00000024511b7221 */ /* 0x000fe20000010000 */
[----:B------:R-:W-:Y:S01]  /*34d0*/  F2FP.F16.F32.PACK_AB R184, R184, R15 ;  /* 0x0000000fb8b8723e */ /* 0x000fe200000000ff */
[----:B------:R-:W-:-:S02]  /*34e0*/  IMAD.MOV.U32 R81, RZ, RZ, R119 ;  /* 0x000000ffff517224 */ /* 0x000fc400078e0077 */
[----:B------:R-:W-:Y:S01]  /*34f0*/  FADD.FTZ R36, R26, R27 ;  /* 0x0000001b1a247221 */ /* 0x000fe20000010000 */
[----:B------:R-:W-:Y:S01]  /*3500*/  MOV R26, R119 ;  /* 0x00000077001a7202 */ /* 0x000fe20000000f00 */
[----:B------:R-:W3:Y:S01]  /*3510*/  MUFU.EX2 R43, R43 ;  /* 0x0000002b002b7308 */ /* 0x000ee20000000800 */
[----:B-1----:R-:W-:Y:S01]  /*3520*/  FADD.FTZ R25, R21, R34 ;  /* 0x0000002215197221 */ /* 0x002fe20000010000 */
[----:B------:R-:W-:Y:S01]  /*3530*/  FADD.FTZ R27, R85, R36 ;  /* 0x00000024551b7221 */ /* 0x000fe20000010000 */
[----:B0-----:R-:W-:-:S05]  /*3540*/  IMAD.MOV.U32 R37, RZ, RZ, R119 ;  /* 0x000000ffff257224 */ /* 0x001fca00078e0077 */
[----:B------:R0:W1:Y:S01]  /*3550*/  MUFU.EX2 R180, R41 ;  /* 0x0000002900b47308 */ /* 0x0000620000000800 */
[C---:B--2---:R-:W-:Y:S01]  /*3560*/  FADD.FTZ R34, R186.reuse, R25 ;  /* 0x00000019ba227221 */ /* 0x044fe20000010000 */
[----:B------:R-:W-:-:S06]  /*3570*/  F2FP.F16.F32.PACK_AB R186, R186, R21 ;  /* 0x00000015baba723e */ /* 0x000fcc00000000ff */
[----:B------:R-:W2:Y:S01]  /*3580*/  MUFU.EX2 R47, R47 ;  /* 0x0000002f002f7308 */ /* 0x000ea20000000800 */
[----:B---3--:R-:W-:Y:S01]  /*3590*/  FADD.FTZ R25, R43, R34 ;  /* 0x000000222b197221 */ /* 0x008fe20000010000 */
[----:B0-----:R-:W-:-:S06]  /*35a0*/  MOV R41, R119 ;  /* 0x0000007700297202 */ /* 0x001fcc0000000f00 */
[----:B------:R0:W3:Y:S01]  /*35b0*/  MUFU.EX2 R182, R45 ;  /* 0x0000002d00b67308 */ /* 0x0000e20000000800 */
[C---:B-1----:R-:W-:Y:S01]  /*35c0*/  FADD.FTZ R34, R180.reuse, R25 ;  /* 0x00000019b4227221 */ /* 0x042fe20000010000 */
[----:B------:R-:W-:Y:S01]  /*35d0*/  F2FP.F16.F32.PACK_AB R180, R180, R43 ;  /* 0x0000002bb4b4723e */ /* 0x000fe200000000ff */
[----:B------:R-:W-:-:S05]  /*35e0*/  IMAD.MOV.U32 R43, RZ, RZ, R119 ;  /* 0x000000ffff2b7224 */ /* 0x000fca00078e0077 */
[----:B------:R1:W4:Y:S01]  /*35f0*/  MUFU.EX2 R28, R87 ;  /* 0x00000057001c7308 */ /* 0x0003220000000800 */
[----:B--2---:R-:W-:Y:S01]  /*3600*/  FADD.FTZ R25, R47, R34 ;  /* 0x000000222f197221 */ /* 0x004fe20000010000 */
[----:B0-----:R-:W-:-:S06]  /*3610*/  IMAD.MOV.U32 R45, RZ, RZ, R119 ;  /* 0x000000ffff2d7224 */ /* 0x001fcc00078e0077 */
[----:B------:R-:W-:Y:S01]  /*3620*/  MUFU.EX2 R51, R51 ;  /* 0x0000003300337308 */ /* 0x000fe20000000800 */
[C---:B---3--:R-:W-:Y:S01]  /*3630*/  FADD.FTZ R34, R182.reuse, R25 ;  /* 0x00000019b6227221 */ /* 0x048fe20000010000 */
[----:B------:R-:W-:Y:S01]  /*3640*/  F2FP.F16.F32.PACK_AB R182, R182, R47 ;  /* 0x0000002fb6b6723e */ /* 0x000fe200000000ff */
[----:B-1----:R-:W-:Y:S01]  /*3650*/  IMAD.MOV.U32 R87, RZ, RZ, R119 ;  /* 0x000000ffff577224 */ /* 0x002fe200078e0077 */
[----:B------:R-:W-:-:S04]  /*3660*/  MOV R47, R119 ;  /* 0x00000077002f7202 */ /* 0x000fc80000000f00 */
[----:B------:R-:W0:Y:S01]  /*3670*/  MUFU.EX2 R89, R89 ;  /* 0x0000005900597308 */ /* 0x000e220000000800 */
[C---:B----4-:R-:W-:Y:S01]  /*3680*/  FADD.FTZ R36, R28.reuse, R27 ;  /* 0x0000001b1c247221 */ /* 0x050fe20000010000 */
[----:B------:R-:W-:Y:S01]  /*3690*/  F2FP.F16.F32.PACK_AB R179, R28, R85 ;  /* 0x000000551cb3723e */ /* 0x000fe200000000ff */
[--C-:B------:R-:W-:Y:S02]  /*36a0*/  IMAD.MOV.U32 R85, RZ, RZ, R119.reuse ;  /* 0x000000ffff557224 */ /* 0x100fe400078e0077 */
[--C-:B------:R-:W-:Y:S02]  /*36b0*/  IMAD.MOV.U32 R28, RZ, RZ, R119.reuse ;  /* 0x000000ffff1c7224 */ /* 0x100fe400078e0077 */
[--C-:B------:R-:W-:Y:S01]  /*36c0*/  IMAD.MOV.U32 R27, RZ, RZ, R119.reuse ;  /* 0x000000ffff1b7224 */ /* 0x100fe200078e0077 */
[----:B------:R1:W-:Y:S08]  /*36d0*/  MUFU.EX2 R176, R49 ;  /* 0x0000003100b07308 */ /* 0x0003f00000000800 */
[----:B------:R2:W3:Y:S01]  /*36e0*/  MUFU.EX2 R30, R91 ;  /* 0x0000005b001e7308 */ /* 0x0004e20000000800 */
[----:B0-----:R-:W-:Y:S01]  /*36f0*/  FADD.FTZ R25, R89, R36 ;  /* 0x0000002459197221 */ /* 0x001fe20000010000 */
[----:B-1----:R-:W-:-:S02]  /*3700*/  IMAD.MOV.U32 R49, RZ, RZ, R119 ;  /* 0x000000ffff317224 */ /* 0x002fc400078e0077 */
[----:B------:R-:W-:-:S04]  /*3710*/  IMAD.MOV.U32 R36, RZ, RZ, R119 ;  /* 0x000000ffff247224 */ /* 0x000fc800078e0077 */
[----:B------:R-:W-:Y:S01]  /*3720*/  MUFU.EX2 R55, R55 ;  /* 0x0000003700377308 */ /* 0x000fe20000000800 */
[----:B--2---:R-:W-:-:S07]  /*3730*/  IMAD.MOV.U32 R91, RZ, RZ, R119 ;  /* 0x000000ffff5b7224 */ /* 0x004fce00078e0077 */
[----:B------:R-:W0:Y:S01]  /*3740*/  MUFU.EX2 R93, R93 ;  /* 0x0000005d005d7308 */ /* 0x000e220000000800 */
[C---:B---3--:R-:W-:Y:S01]  /*3750*/  FADD.FTZ R14, R30.reuse, R25 ;  /* 0x000000191e0e7221 */ /* 0x048fe20000010000 */
[----:B------:R-:W-:Y:S01]  /*3760*/  F2FP.F16.F32.PACK_AB R173, R30, R89 ;  /* 0x000000591ead723e */ /* 0x000fe200000000ff */
[----:B------:R-:W-:Y:S01]  /*3770*/  IMAD.MOV.U32 R30, RZ, RZ, R119 ;  /* 0x000000ffff1e7224 */ /* 0x000fe200078e0077 */
[----:B------:R-:W-:-:S04]  /*3780*/  MOV R89, R119 ;  /* 0x0000007700597202 */ /* 0x000fc80000000f00 */
[----:B------:R1:W-:Y:S08]  /*3790*/  MUFU.EX2 R178, R53 ;  /* 0x0000003500b27308 */ /* 0x0003f00000000800 */
[----:B------:R2:W3:Y:S01]  /*37a0*/  MUFU.EX2 R32, R63 ;  /* 0x0000003f00207308 */ /* 0x0004e20000000800 */
[----:B0-----:R-:W-:Y:S01]  /*37b0*/  FADD.FTZ R25, R93, R14 ;  /* 0x0000000e5d197221 */ /* 0x001fe20000010000 */
[----:B-1----:R-:W-:-:S06]  /*37c0*/  MOV R53, R119 ;  /* 0x0000007700357202 */ /* 0x002fcc0000000f00 */
[----:B------:R-:W0:Y:S01]  /*37d0*/  MUFU.EX2 R59, R59 ;  /* 0x0000003b003b7308 */ /* 0x000e220000000800 */
[----:B--2---:R-:W-:-:S07]  /*37e0*/  IMAD.MOV.U32 R63, RZ, RZ, R119 ;  /* 0x000000ffff3f7224 */ /* 0x004fce00078e0077 */
[----:B------:R1:W-:Y:S01]  /*37f0*/  MUFU.EX2 R174, R3 ;  /* 0x0000000300ae7308 */ /* 0x0003e20000000800 */
[C---:B---3--:R-:W-:Y:S01]  /*3800*/  FADD.FTZ R14, R32.reuse, R25 ;  /* 0x00000019200e7221 */ /* 0x048fe20000010000 */
[----:B------:R-:W-:Y:S01]  /*3810*/  F2FP.F16.F32.PACK_AB R175, R32, R93 ;  /* 0x0000005d20af723e */ /* 0x000fe200000000ff */
[----:B------:R-:W-:Y:S01]  /*3820*/  IMAD.MOV.U32 R93, RZ, RZ, R119 ;  /* 0x000000ffff5d7224 */ /* 0x000fe200078e0077 */
[----:B------:R-:W-:-:S04]  /*3830*/  MOV R32, R119 ;  /* 0x0000007700207202 */ /* 0x000fc80000000f00 */
[----:B------:R-:W2:Y:S01]  /*3840*/  MUFU.EX2 R95, R95 ;  /* 0x0000005f005f7308 */ /* 0x000ea20000000800 */
[----:B-1----:R-:W-:Y:S01]  /*3850*/  FADD.FTZ R3, R51, R34 ;  /* 0x0000002233037221 */ /* 0x002fe20000010000 */
[----:B------:R-:W-:-:S03]  /*3860*/  IMAD.MOV.U32 R34, RZ, RZ, R119 ;  /* 0x000000ffff227224 */ /* 0x000fc600078e0077 */
[C---:B------:R-:W-:Y:S01]  /*3870*/  FADD.FTZ R12, R176.reuse, R3 ;  /* 0x00000003b00c7221 */ /* 0x040fe20000010000 */
[----:B------:R-:W-:Y:S01]  /*3880*/  F2FP.F16.F32.PACK_AB R176, R176, R51 ;  /* 0x00000033b0b0723e */ /* 0x000fe200000000ff */
[----:B------:R-:W-:Y:S01]  /*3890*/  IMAD.MOV.U32 R51, RZ, RZ, R119 ;  /* 0x000000ffff337224 */ /* 0x000fe200078e0077 */
[----:B------:R1:W3:Y:S01]  /*38a0*/  MUFU.EX2 R172, R57 ;  /* 0x0000003900ac7308 */ /* 0x0002e20000000800 */
[----:B------:R-:W-:-:S04]  /*38b0*/  FADD.FTZ R3, R55, R12 ;  /* 0x0000000c37037221 */ /* 0x000fc80000010000 */
[C---:B------:R-:W-:Y:S01]  /*38c0*/  FADD.FTZ R12, R178.reuse, R3 ;  /* 0x00000003b20c7221 */ /* 0x040fe20000010000 */
[----:B------:R-:W-:Y:S01]  /*38d0*/  F2FP.F16.F32.PACK_AB R178, R178, R55 ;  /* 0x00000037b2b2723e */ /* 0x000fe200000000ff */
[--C-:B------:R-:W-:Y:S01]  /*38e0*/  IMAD.MOV.U32 R55, RZ, RZ, R119.reuse ;  /* 0x000000ffff377224 */ /* 0x100fe200078e0077 */
[----:B------:R4:W5:Y:S01]  /*38f0*/  MUFU.EX2 R8, R67 ;  /* 0x0000004300087308 */ /* 0x0009620000000800 */
[----:B0-----:R-:W-:Y:S01]  /*3900*/  FADD.FTZ R3, R59, R12 ;  /* 0x0000000c3b037221 */ /* 0x001fe20000010000 */
[----:B--2---:R-:W-:Y:S01]  /*3910*/  FADD.FTZ R25, R95, R14 ;  /* 0x0000000e5f197221 */ /* 0x004fe20000010000 */
[----:B-1----:R-:W-:-:S05]  /*3920*/  IMAD.MOV.U32 R57, RZ, RZ, R119 ;  /* 0x000000ffff397224 */ /* 0x002fca00078e0077 */
[----:B------:R-:W0:Y:S01]  /*3930*/  MUFU.EX2 R61, R61 ;  /* 0x0000003d003d7308 */ /* 0x000e220000000800 */
[C---:B---3--:R-:W-:Y:S01]  /*3940*/  FADD.FTZ R3, R172.reuse, R3 ;  /* 0x00000003ac037221 */ /* 0x048fe20000010000 */
[----:B------:R-:W-:Y:S01]  /*3950*/  F2FP.F16.F32.PACK_AB R172, R172, R59 ;  /* 0x0000003bacac723e */ /* 0x000fe200000000ff */
[----:B----4-:R-:W-:Y:S01]  /*3960*/  IMAD.MOV.U32 R67, RZ, RZ, R119 ;  /* 0x000000ffff437224 */ /* 0x010fe200078e0077 */
[----:B------:R-:W-:-:S04]  /*3970*/  MOV R59, R119 ;  /* 0x00000077003b7202 */ /* 0x000fc80000000f00 */
[----:B------:R-:W1:Y:S01]  /*3980*/  MUFU.EX2 R19, R19 ;  /* 0x0000001300137308 */ /* 0x000e620000000800 */
[C---:B-----5:R-:W-:Y:S01]  /*3990*/  FADD.FTZ R12, R8.reuse, R25 ;  /* 0x00000019080c7221 */ /* 0x060fe20000010000 */
[----:B------:R-:W-:Y:S01]  /*39a0*/  F2FP.F16.F32.PACK_AB R169, R8, R95 ;  /* 0x0000005f08a9723e */ /* 0x000fe200000000ff */
[----:B------:R-:W-:Y:S01]  /*39b0*/  FADD.FTZ R8, R174, R3 ;  /* 0x00000003ae087221 */ /* 0x000fe20000010000 */
[----:B------:R-:W-:-:S04]  /*39c0*/  MOV R95, R119 ;  /* 0x00000077005f7202 */ /* 0x000fc80000000f00 */
[----:B------:R2:W3:Y:S01]  /*39d0*/  MUFU.EX2 R168, R65 ;  /* 0x0000004100a87308 */ /* 0x0004e20000000800 */
[C---:B0-----:R-:W-:Y:S01]  /*39e0*/  FADD.FTZ R8, R61.reuse, R8 ;  /* 0x000000083d087221 */ /* 0x041fe20000010000 */
[----:B------:R-:W-:Y:S01]  /*39f0*/  F2FP.F16.F32.PACK_AB R174, R61, R174 ;  /* 0x000000ae3dae723e */ /* 0x000fe200000000ff */
[----:B------:R-:W-:-:S05]  /*3a00*/  IMAD.MOV.U32 R61, RZ, RZ, R119 ;  /* 0x000000ffff3d7224 */ /* 0x000fca00078e0077 */
[----:B------:R-:W0:Y:S01]  /*3a10*/  MUFU.EX2 R97, R97 ;  /* 0x0000006100617308 */ /* 0x000e220000000800 */
[----:B-1----:R-:W-:Y:S01]  /*3a20*/  FADD.FTZ R11, R19, R8 ;  /* 0x00000008130b7221 */ /* 0x002fe20000010000 */
[----:B--2---:R-:W-:-:S06]  /*3a30*/  MOV R65, R119 ;  /* 0x0000007700417202 */ /* 0x004fcc0000000f00 */
[----:B------:R-:W1:Y:S01]  /*3a40*/  MUFU.EX2 R23, R23 ;  /* 0x0000001700177308 */ /* 0x000e620000000800 */
[C---:B---3--:R-:W-:Y:S01]  /*3a50*/  FADD.FTZ R8, R168.reuse, R11 ;  /* 0x0000000ba8087221 */ /* 0x048fe20000010000 */
[----:B------:R-:W-:-:S06]  /*3a60*/  F2FP.F16.F32.PACK_AB R168, R168, R19 ;  /* 0x00000013a8a8723e */ /* 0x000fcc00000000ff */
[----:B------:R-:W2:Y:S01]  /*3a70*/  MUFU.EX2 R10, R10 ;  /* 0x0000000a000a7308 */ /* 0x000ea20000000800 */
[----:B0-----:R-:W-:-:S07]  /*3a80*/  FADD.FTZ R25, R97, R12 ;  /* 0x0000000c61197221 */ /* 0x001fce0000010000 */
[----:B------:R-:W0:Y:S01]  /*3a90*/  MUFU.EX2 R0, R0 ;  /* 0x0000000000007308 */ /* 0x000e220000000800 */
[----:B-1----:R-:W-:Y:S01]  /*3aa0*/  FADD.FTZ R11, R23, R8 ;  /* 0x00000008170b7221 */ /* 0x002fe20000010000 */
[C---:B--2---:R-:W-:Y:S01]  /*3ab0*/  FADD.FTZ R3, R10.reuse, R25 ;  /* 0x000000190a037221 */ /* 0x044fe20000010000 */
[----:B------:R-:W-:Y:S01]  /*3ac0*/  F2FP.F16.F32.PACK_AB R171, R10, R97 ;  /* 0x000000610aab723e */ /* 0x000fe200000000ff */
[--C-:B------:R-:W-:Y:S02]  /*3ad0*/  IMAD.MOV.U32 R97, RZ, RZ, R119.reuse ;  /* 0x000000ffff617224 */ /* 0x100fe400078e0077 */
[----:B------:R-:W-:Y:S02]  /*3ae0*/  IMAD.MOV.U32 R25, RZ, RZ, R119 ;  /* 0x000000ffff197224 */ /* 0x000fe400078e0077 */
[C---:B0-----:R-:W-:Y:S01]  /*3af0*/  FADD.FTZ R8, R0.reuse, R11 ;  /* 0x0000000b00087221 */ /* 0x041fe20000010000 */
[----:B------:R-:W-:Y:S01]  /*3b00*/  F2FP.F16.F32.PACK_AB R170, R0, R23 ;  /* 0x0000001700aa723e */ /* 0x000fe200000000ff */
[----:B------:R-:W-:Y:S01]  /*3b10*/  IMAD.MOV.U32 R0, RZ, RZ, 0x3f800000 ;  /* 0x3f800000ff007424 */ /* 0x000fe200078e00ff */
[----:B------:R-:W-:Y:S01]  /*3b20*/  MOV R11, 0x3f800000 ;  /* 0x3f800000000b7802 */ /* 0x000fe20000000f00 */
[----:B------:R-:W-:Y:S06]  /*3b30*/  @!P1 BRA `(.L_x_18) ;  /* 0x0000002400c89947 */ /* 0x000fec0003800000 */
[----:B------:R-:W-:Y:S01]  /*3b40*/  MOV R12, R5 ;  /* 0x00000005000c7202 */ /* 0x000fe20000000f00 */
[----:B------:R-:W-:Y:S01]  /*3b50*/  IMAD.MOV.U32 R10, RZ, RZ, R9 ;  /* 0x000000ffff0a7224 */ /* 0x000fe200078e0009 */
[----:B------:R-:W-:Y:S01]  /*3b60*/  CS2R R118, SRZ ;  /* 0x0000000000767805 */ /* 0x000fe2000001ff00 */
[----:B------:R-:W-:Y:S01]  /*3b70*/  IMAD.MOV.U32 R0, RZ, RZ, 0x3f800000 ;  /* 0x3f800000ff007424 */ /* 0x000fe200078e00ff */
        /* <DEDUP_REMOVED lines=47> */
[----:B------:R-:W-:Y:S01]  /*3e70*/  UMOV UR56, URZ ;  /* 0x0000003f00387c82 */ /* 0x000fe20008000000 */
[----:B------:R-:W-:Y:S01]  /*3e80*/  UMOV UR57, URZ ;  /* 0x0000003f00397c82 */ /* 0x000fe20008000000 */
[----:B------:R-:W-:-:S05]  /*3e90*/  ULDC UR60, c[0x0][0x9d8] ;  /* 0x00027600003c7ab9 */ /* 0x000fca0000000800 */
.L_x_29:
[----:B------:R-:W-:-:S04]  /*3ea0*/  UISETP.NE.AND UP0, UPT, UR57, 0x1, UPT ;  /* 0x000000013900788c */ /* 0x000fc8000bf05270 */
[----:B------:R-:W-:-:S04]  /*3eb0*/  USEL UR39, URZ, 0x1, UP0 ;  /* 0x000000013f277887 */ /* 0x000fc80008000000 */
[----:B------:R-:W-:Y:S01]  /*3ec0*/  ULOP3.LUT UR39, UR56, UR39, URZ, 0x3c, !UPT ;  /* 0x0000002738277292 */ /* 0x000fe2000f8e3c3f */
[----:B------:R-:W-:Y:S11]  /*3ed0*/  @!P0 BRA `(.L_x_19) ;  /* 0x0000000000048947 */ /* 0x000ff60003800000 */
[----:B------:R-:W-:Y:S01]  /*3ee0*/  BPT.TRAP 0x1 ;  /* 0x000000040000795c */ /* 0x000fe20000300000 */
.L_x_19:
[----:B------:R-:W-:Y:S01]  /*3ef0*/  UIADD3 UR4, UR57, 0x1, URZ ;  /* 0x0000000139047890 */ /* 0x000fe2000fffe03f */
[----:B------:R-:W-:-:S03]  /*3f00*/  MOV R4, UR39 ;  /* 0x0000002700047c02 */ /* 0x000fc60008000f00 */
[----:B------:R-:W-:Y:S01]  /*3f10*/  UISETP.NE.AND UP0, UPT, UR4, 0x2, UPT ;  /* 0x000000020400788c */ /* 0x000fe2000bf05270 */
[----:B------:R-:W-:-:S03]  /*3f20*/  SHF.L.U32 R4, R4, 0x1f, RZ ;  /* 0x0000001f04047819 */ /* 0x000fc600000006ff */
[----:B------:R-:W-:-:S04]  /*3f30*/  USEL UR4, UR4, URZ, UP0 ;  /* 0x0000003f04047287 */ /* 0x000fc80008000000 */
[----:B------:R-:W-:Y:S02]  /*3f40*/  ULEA UR61, UR4, UR38, 0x3 ;  /* 0x00000026043d7291 */ /* 0x000fe4000f8e183f */
[----:B------:R-:W-:-:S07]  /*3f50*/  IMAD.U32 R2, RZ, RZ, UR4 ;  /* 0x00000004ff027e24 */ /* 0x000fce000f8e00ff */
[----:B------:R0:W1:Y:S01]  /*3f60*/  SYNCS.PHASECHK.TRANS64.TRYWAIT P1, [UR61+0x30830], R4 ;  /* 0x03083004ff0075a7 */ /* 0x000062000802017d */
[----:B------:R-:W-:Y:S05]  /*3f70*/  @!P0 BRA `(.L_x_20) ;  /* 0x0000000000048947 */ /* 0x000fea0003800000 */
[----:B------:R-:W-:Y:S01]  /*3f80*/  BPT.TRAP 0x1 ;  /* 0x000000040000795c */ /* 0x000fe20000300000 */
.L_x_20:
[----:B-1----:R-:W-:Y:S05]  /*3f90*/  @P1 BRA `(.L_x_21) ;  /* 0x0000000000081947 */ /* 0x002fea0003800000 */
[----:B------:R-:W1:Y:S02]  /*3fa0*/  SYNCS.PHASECHK.TRANS64.TRYWAIT P1, [UR61+0x30830], R4 ;  /* 0x03083004ff0075a7 */ /* 0x000e64000802017d */
[----:B-1----:R-:W-:Y:S05]  /*3fb0*/  @!P1 BRA `(.L_x_22) ;  /* 0x0000008c00cc9947 */ /* 0x002fea0003800000 */
.L_x_21:
[----:B------:R-:W-:Y:S01]  /*3fc0*/  R2UR UR6, R2 ;  /* 0x00000000020672ca */ /* 0x000fe200000e0000 */
[----:B------:R-:W-:Y:S01]  /*3fd0*/  WARPGROUP.ARRIVE ;  /* 0x00000000000079c5 */ /* 0x000fe20000000000 */
[----:B------:R-:W-:Y:S01]  /*3fe0*/  R2UR UR4, R6 ;  /* 0x00000000060472ca */ /* 0x000fe200000e0000 */
[----:B------:R-:W-:Y:S01]  /*3ff0*/  UMOV UR7, 0x40000040 ;  /* 0x4000004000077882 */ /* 0x000fe20000000000 */
[----:B------:R-:W-:Y:S01]  /*4000*/  R2UR UR5, R7 ;  /* 0x00000000070572ca */ /* 0x000fe200000e0000 */
[----:B------:R-:W-:Y:S01]  /*4010*/  UMOV UR11, 0x40000040 ;  /* 0x40000040000b7882 */ /* 0x000fe20000000000 */
[----:B------:R-:W-:Y:S01]  /*4020*/  UMOV UR15, 0x40000040 ;  /* 0x40000040000f7882 */ /* 0x000fe20000000000 */
[----:B------:R-:W-:Y:S01]  /*4030*/  UMOV UR19, 0x40000040 ;  /* 0x4000004000137882 */ /* 0x000fe20000000000 */
[----:B------:R-:W-:Y:S01]  /*4040*/  UMOV UR23, 0x40000040 ;  /* 0x4000004000177882 */ /* 0x000fe20000000000 */
[----:B------:R-:W-:Y:S01]  /*4050*/  UMOV UR27, 0x40000040 ;  /* 0x40000040001b7882 */ /* 0x000fe20000000000 */
[----:B------:R-:W-:Y:S01]  /*4060*/  UMOV UR31, 0x40000040 ;  /* 0x40000040001f7882 */ /* 0x000fe20000000000 */
[----:B------:R-:W-:Y:S01]  /*4070*/  UMOV UR35, 0x40000040 ;  /* 0x4000004000237882 */ /* 0x000fe20000000000 */
[----:B------:R-:W-:Y:S01]  /*4080*/  UMOV UR43, 0x40000040 ;  /* 0x40000040002b7882 */ /* 0x000fe20000000000 */
[----:B------:R-:W-:Y:S01]  /*4090*/  UIMAD UR6, UR6, 0x900, UR58 ;  /* 0x00000900060678a4 */ /* 0x000fe2000f8e023a */
[-C--:B------:R-:W-:Y:S01]  /*40a0*/  FMUL.FTZ R24, R24, R11.reuse ;  /* 0x0000000b18187220 */ /* 0x080fe20000410000 */
[----:B------:R-:W-:Y:S01]  /*40b0*/  UMOV UR47, 0x40000040 ;  /* 0x40000040002f7882 */ /* 0x000fe20000000000 */
[----:B------:R-:W-:Y:S01]  /*40c0*/  UMOV UR51, 0x40000040 ;  /* 0x4000004000337882 */ /* 0x000fe20000000000 */
[----:B------:R-:W-:Y:S01]  /*40d0*/  UIADD3 UR10, UR6, 0x2, URZ ;  /* 0x00000002060a7890 */ /* 0x000fe2000fffe03f */
[-C--:B------:R-:W-:Y:S01]  /*40e0*/  FMUL.FTZ R25, R25, R11.reuse ;  /* 0x0000000b19197220 */ /* 0x080fe20000410000 */
[----:B------:R-:W-:Y:S01]  /*40f0*/  UIADD3 UR14, UR6, 0x4, URZ ;  /* 0x00000004060e7890 */ /* 0x000fe2000fffe03f */
[----:B------:R-:W-:Y:S01]  /*4100*/  FMUL.FTZ R28, R28, R11 ;  /* 0x0000000b1c1c7220 */ /* 0x000fe20000410000 */
[----:B------:R-:W-:-:S02]  /*4110*/  UIADD3 UR18, UR6, 0x6, URZ ;  /* 0x0000000606127890 */ /* 0x000fc4000fffe03f */
[----:B------:R-:W-:Y:S01]  /*4120*/  HGMMA.64x96x16.F32 R120, gdesc[UR4], RZ, !UPT, gsb0 ;  /* 0x01600000047879f0 */ /* 0x000fe2000c0008ff */
[----:B------:R-:W-:Y:S01]  /*4130*/  UIADD3 UR22, UR6, 0x300, URZ ;  /* 0x0000030006167890 */ /* 0x000fe2000fffe03f */
[-C--:B------:R-:W-:Y:S01]  /*4140*/  FMUL.FTZ R29, R29, R11.reuse ;  /* 0x0000000b1d1d7220 */ /* 0x080fe20000410000 */
        /* <DEDUP_REMOVED lines=14> */
[----:B------:R-:W-:Y:S01]  /*4230*/  UMOV UR55, 0x40000040 ;  /* 0x4000004000377882 */ /* 0x000fe20000000000 */
[-C--:B------:R-:W-:Y:S01]  /*4240*/  FMUL.FTZ R45, R45, R11.reuse ;  /* 0x0000000b2d2d7220 */ /* 0x080fe20000410000 */
        /* <DEDUP_REMOVED lines=35> */
[----:B------:R-:W-:Y:S01]  /*4480*/  FMUL.FTZ R117, R117, R11 ;  /* 0x0000000b75757220 */ /* 0x000fe20000410000 */
        /* <DEDUP_REMOVED lines=47> */
[----:B------:R-:W-:-:S02]  /*4780*/  WARPGROUP.DEPBAR.LE gsb0, 0x0 ;  /* 0x00008000000079c5 */ /* 0x000fc40000010000 */
[----:B------:R-:W-:Y:S01]  /*4790*/  WARPGROUP.ARRIVE ;  /* 0x00000000000079c5 */ /* 0x000fe20000000000 */
[----:B------:R-:W-:-:S05]  /*47a0*/  FMUL.FTZ R119, R119, R0 ;  /* 0x0000000077777220 */ /* 0x000fca0000410000 */
        /* <DEDUP_REMOVED lines=32> */
[----:B------:R-:W-:Y:S05]  /*49b0*/  @!P0 BRA `(.L_x_23) ;  /* 0x0000000000048947 */ /* 0x000fea0003800000 */
[----:B------:R-:W-:Y:S01]  /*49c0*/  BPT.TRAP 0x1 ;  /* 0x000000040000795c */ /* 0x000fe20000300000 */
.L_x_23:
[----:B------:R-:W-:Y:S01]  /*49d0*/  ULEA UR4, UR57, UR38, 0x3 ;  /* 0x0000002639047291 */ /* 0x000fe2000f8e183f */
[----:B------:R-:W-:-:S05]  /*49e0*/  IMAD.U32 R0, RZ, RZ, UR56 ;  /* 0x00000038ff007e24 */ /* 0x000fca000f8e00ff */
[----:B------:R-:W-:-:S04]  /*49f0*/  SHF.L.U32 R0, R0, 0x1f, RZ ;  /* 0x0000001f00007819 */ /* 0x000fc800000006ff */
[----:B------:R2:W3:Y:S01]  /*4a00*/  SYNCS.PHASECHK.TRANS64.TRYWAIT P1, [UR4+0x30850], R0 ;  /* 0x03085000ff0075a7 */ /* 0x0004e20008020144 */
[----:B------:R-:W-:Y:S05]  /*4a10*/  @!P0 BRA `(.L_x_24) ;  /* 0x0000000000048947 */ /* 0x000fea0003800000 */
[----:B------:R-:W-:Y:S01]  /*4a20*/  BPT.TRAP 0x1 ;  /* 0x000000040000795c */ /* 0x000fe20000300000 */
.L_x_24:
[----:B---3--:R-:W-:Y:S05]  /*4a30*/  @P1 BRA `(.L_x_25) ;  /* 0x0000000000081947 */ /* 0x008fea0003800000 */
[----:B------:R-:W3:Y:S02]  /*4a40*/  SYNCS.PHASECHK.TRANS64.TRYWAIT P1, [UR4+0x30850], R0 ;  /* 0x03085000ff0075a7 */ /* 0x000ee40008020144 */
[----:B---3--:R-:W-:Y:S05]  /*4a50*/  @!P1 BRA `(.L_x_26) ;  /* 0x00000084003c9947 */ /* 0x008fea0003800000 */
.L_x_25:
[----:B------:R-:W-:Y:S01]  /*4a60*/  UIADD3 UR5, UR38, 0x400, URZ ;  /* 0x0000040026057890 */ /* 0x000fe2000fffe03f */
[----:B------:R-:W-:Y:S01]  /*4a70*/  WARPGROUP.ARRIVE ;  /* 0x00000000000079c5 */ /* 0x000fe20000000000 */
[----:B------:R-:W-:Y:S01]  /*4a80*/  UMOV UR7, 0x40000040 ;  /* 0x4000004000077882 */ /* 0x000fe20000000000 */
[----:B------:R-:W-:Y:S01]  /*4a90*/  UMOV UR11, 0x40000040 ;  /* 0x40000040000b7882 */ /* 0x000fe20000000000 */
[----:B------:R-:W-:-:S04]  /*4aa0*/  USHF.R.U32.HI UR5, URZ, 0x4, UR5 ;  /* 0x000000043f057899 */ /* 0x000fc80008011605 */
[----:B------:R-:W-:-:S04]  /*4ab0*/  ULOP3.LUT UR5, UR5, 0x3fff, URZ, 0xc0, !UPT ;  /* 0x00003fff05057892 */ /* 0x000fc8000f8ec03f */
[----:B------:R-:W-:-:S04]  /*4ac0*/  ULOP3.LUT UR5, UR5, 0x3000000, URZ, 0xfc, !UPT ;  /* 0x0300000005057892 */ /* 0x000fc8000f8efc3f */
[----:B------:R-:W-:-:S04]  /*4ad0*/  UIMAD UR6, UR57, 0x900, UR5 ;  /* 0x00000900390678a4 */ /* 0x000fc8000f8e0205 */
[----:B------:R-:W-:-:S05]  /*4ae0*/  UIADD3 UR10, UR6, 0x80, URZ ;  /* 0x00000080060a7890 */ /* 0x000fca000fffe03f */
[----:B------:R-:W-:Y:S01]  /*4af0*/  HGMMA.64x192x16.F32 R24, R188, gdesc[UR4].tnspB, R24, gsb0 ;  /* 0x42e00004bc187df0 */ /* 0x000fe20008000818 */
[----:B------:R-:W-:Y:S02]  /*4b00*/  UMOV UR7, 0x40000040 ;  /* 0x4000004000077882 */ /* 0x000fe40000000000 */
[----:B------:R-:W-:Y:S02]  /*4b10*/  WARPGROUP.DEPBAR.LE gsb0, 0x0 ;  /* 0x00008000000079c5 */ /* 0x000fe40000010000 */
[----:B------:R-:W-:-:S15]  /*4b20*/  WARPGROUP.ARRIVE ;  /* 0x00000000000079c5 */ /* 0x000fde0000000000 */
[----:B------:R-:W-:Y:S01]  /*4b30*/  HGMMA.64x192x16.F32 R24, R184, gdesc[UR8].tnspB, R24, gsb0 ;  /* 0x42e00008b8187df0 */ /* 0x000fe20008000818 */
[----:B------:R-:W-:Y:S01]  /*4b40*/  UIADD3 UR10, UR6, 0x100, URZ ;  /* 0x00000100060a7890 */ /* 0x000fe2000fffe03f */
[----:B------:R-:W-:Y:S01]  /*4b50*/  UMOV UR11, 0x40000040 ;  /* 0x40000040000b7882 */ /* 0x000fe20000000000 */
        /* <DEDUP_REMOVED lines=10> */
[----:B------:R-:W-:Y:S01]  /*4c00*/  UIADD3 UR6, UR6, 0x280, URZ ;  /* 0x0000028006067890 */ /* 0x000fe2000fffe03f */
[----:B------:R-:W-:Y:S02]  /*4c10*/  WARPGROUP.DEPBAR.LE gsb0, 0x0 ;  /* 0x00008000000079c5 */ /* 0x000fe40000010000 */
[----:B------:R-:W-:-:S14]  /*4c20*/  WARPGROUP.ARRIVE ;  /* 0x00000000000079c5 */ /* 0x000fdc0000000000 */
[----:B------:R-:W-:Y:S03]  /*4c30*/  HGMMA.64x192x16.F32 R24, R172, gdesc[UR8].tnspB, R24, gsb0 ;  /* 0x42e00008ac187df0 */ /* 0x000fe60008000818 */
[----:B------:R-:W-:Y:S02]  /*4c40*/  WARPGROUP.DEPBAR.LE gsb0, 0x0 ;  /* 0x00008000000079c5 */ /* 0x000fe40000010000 */
[----:B------:R-:W-:-:S15]  /*4c50*/  WARPGROUP.ARRIVE ;  /* 0x00000000000079c5 */ /* 0x000fde0000000000 */
[----:B------:R-:W-:Y:S03]  /*4c60*/  HGMMA.64x192x16.F32 R24, R168, gdesc[UR4].tnspB, R24, gsb0 ;  /* 0x42e00004a8187df0 */ /* 0x000fe60008000818 */
[----:B------:R-:W-:Y:S02]  /*4c70*/  WARPGROUP.DEPBAR.LE gsb0, 0x0 ;  /* 0x00008000000079c5 */ /* 0x000fe40000010000 */
[----:B------:R-:W-:Y:S05]  /*4c80*/  @!P0 BRA `(.L_x_27) ;  /* 0x0000000000048947 */ /* 0x000fea0003800000 */
[----:B------:R-:W-:Y:S01]  /*4c90*/  BPT.TRAP 0x1 ;  /* 0x000000040000795c */ /* 0x000fe20000300000 */
.L_x_27:
[----:B------:R-:W-:Y:S01]  /*4ca0*/  FMUL.FTZ R169, R120, UR60 ;  /* 0x0000003c78a97c20 */ /* 0x000fe20008410000 */
[----:B------:R-:W-:Y:S01]  /*4cb0*/  FMUL.FTZ R171, R121, UR60 ;  /* 0x0000003c79ab7c20 */ /* 0x000fe20008410000 */
[----:B------:R-:W-:Y:S01]  /*4cc0*/  FMUL.FTZ R13, R122, UR60 ;  /* 0x0000003c7a0d7c20 */ /* 0x000fe20008410000 */
[----:B------:R-:W-:Y:S01]  /*4cd0*/  FMUL.FTZ R173, R124, UR60 ;  /* 0x0000003c7cad7c20 */ /* 0x000fe20008410000 */
[----:B------:R-:W-:Y:S01]  /*4ce0*/  FMUL.FTZ R15, R123, UR60 ;  /* 0x0000003c7b0f7c20 */ /* 0x000fe20008410000 */
[----:B------:R-:W-:Y:S01]  /*4cf0*/  FMUL.FTZ R175, R125, UR60 ;  /* 0x0000003c7daf7c20 */ /* 0x000fe20008410000 */
[----:B------:R-:W1:Y:S01]  /*4d00*/  MUFU.TANH R169, R169 ;  /* 0x000000a900a97308 */ /* 0x000e620000002400 */
[----:B------:R-:W-:Y:S01]  /*4d10*/  FMUL.FTZ R19, R126, UR60 ;  /* 0x0000003c7e137c20 */ /* 0x000fe20008410000 */
[----:B------:R-:W-:Y:S01]  /*4d20*/  FMUL.FTZ R177, R128, UR60 ;  /* 0x0000003c80b17c20 */ /* 0x000fe20008410000 */
[----:B------:R-:W-:Y:S01]  /*4d30*/  FMUL.FTZ R21, R127, UR60 ;  /* 0x0000003c7f157c20 */ /* 0x000fe20008410000 */
[----:B------:R-:W-:Y:S01]  /*4d40*/  FMUL.FTZ R179, R129, UR60 ;  /* 0x0000003c81b37c20 */ /* 0x000fe20008410000 */
[----:B------:R-:W-:Y:S01]  /*4d50*/  FMUL.FTZ R23, R130, UR60 ;  /* 0x0000003c82177c20 */ /* 0x000fe20008410000 */
[----:B------:R-:W-:Y:S01]  /*4d60*/  FMUL.FTZ R181, R132, UR60 ;  /* 0x0000003c84b57c20 */ /* 0x000fe20008410000 */
[----:B------:R-:W-:Y:S01]  /*4d70*/  FMUL.FTZ R121, R131, UR60 ;  /* 0x0000003c83797c20 */ /* 0x000fe20008410000 */
[----:B------:R-:W3:Y:S01]  /*4d80*/  MUFU.TANH R171, R171 ;  /* 0x000000ab00ab7308 */ /* 0x000ee20000002400 */
[----:B------:R-:W-:Y:S01]  /*4d90*/  FMUL.FTZ R183, R133, UR60 ;  /* 0x0000003c85b77c20 */ /* 0x000fe20008410000 */
[----:B------:R-:W-:Y:S01]  /*4da0*/  FMUL.FTZ R123, R134, UR60 ;  /* 0x0000003c867b7c20 */ /* 0x000fe20008410000 */
[----:B------:R-:W-:Y:S01]  /*4db0*/  FMUL.FTZ R185, R136, UR60 ;  /* 0x0000003c88b97c20 */ /* 0x000fe20008410000 */
[----:B------:R-:W-:Y:S01]  /*4dc0*/  FMUL.FTZ R125, R135, UR60 ;  /* 0x0000003c877d7c20 */ /* 0x000fe20008410000 */
[----:B------:R-:W-:Y:S01]  /*4dd0*/  FMUL.FTZ R187, R137, UR60 ;  /* 0x0000003c89bb7c20 */ /* 0x000fe20008410000 */
[----:B------:R-:W-:Y:S01]  /*4de0*/  FMUL.FTZ R127, R138, UR60 ;  /* 0x0000003c8a7f7c20 */ /* 0x000fe20008410000 */
[----:B------:R-:W-:Y:S01]  /*4df0*/  FMUL.FTZ R189, R140, UR60 ;  /* 0x0000003c8cbd7c20 */ /* 0x000fe20008410000 */
[----:B------:R-:W0:Y:S01]  /*4e00*/  MUFU.TANH R13, R13 ;  /* 0x0000000d000d7308 */ /* 0x000e220000002400 */
[----:B-12---:R-:W-:Y:S01]  /*4e10*/  FMNMX.FTZ R0, R169, R10, !PT ;  /* 0x0000000aa9007209 */ /* 0x006fe20007810000 */
[----:B------:R-:W-:Y:S01]  /*4e20*/  FMUL.FTZ R129, R139, UR60 ;  /* 0x0000003c8b817c20 */ /* 0x000fe20008410000 */
[----:B------:R-:W-:Y:S01]  /*4e30*/  FMUL.FTZ R191, R141, UR60 ;  /* 0x0000003c8dbf7c20 */ /* 0x000fe20008410000 */
[----:B------:R-:W-:Y:S01]  /*4e40*/  FMUL.FTZ R131, R142, UR60 ;  /* 0x0000003c8e837c20 */ /* 0x000fe20008410000 */
[----:B------:R-:W-:Y:S01]  /*4e50*/  FMUL.FTZ R193, R144, UR60 ;  /* 0x0000003c90c17c20 */ /* 0x000fe20008410000 */
[----:B------:R-:W-:Y:S01]  /*4e60*/  FMUL.FTZ R133, R143, UR60 ;  /* 0x0000003c8f857c20 */ /* 0x000fe20008410000 */
[----:B------:R-:W-:Y:S01]  /*4e70*/  FMUL.FTZ R195, R145, UR60 ;  /* 0x0000003c91c37c20 */ /* 0x000fe20008410000 */
[----:B------:R-:W1:Y:S01]  /*4e80*/  MUFU.TANH R173, R173 ;  /* 0x000000ad00ad7308 */ /* 0x000e620000002400 */
[----:B---3--:R-:W-:Y:S01]  /*4e90*/  FMNMX.FTZ R0, R171, R0, !PT ;  /* 0x00000000ab007209 */ /* 0x008fe20007810000 */
[----:B------:R-:W-:Y:S01]  /*4ea0*/  FMUL.FTZ R135, R146, UR60 ;  /* 0x0000003c92877c20 */ /* 0x000fe20008410000 */
[----:B------:R-:W-:Y:S01]  /*4eb0*/  FMUL.FTZ R197, R148, UR60 ;  /* 0x0000003c94c57c20 */ /* 0x000fe20008410000 */
[----:B------:R-:W-:Y:S01]  /*4ec0*/  FMUL.FTZ R137, R147, UR60 ;  /* 0x0000003c93897c20 */ /* 0x000fe20008410000 */
[----:B------:R-:W-:Y:S01]  /*4ed0*/  FMUL.FTZ R199, R149, UR60 ;  /* 0x0000003c95c77c20 */ /* 0x000fe20008410000 */
[----:B------:R-:W-:Y:S01]  /*4ee0*/  FMUL.FTZ R139, R150, UR60 ;  /* 0x0000003c968b7c20 */ /* 0x000fe20008410000 */
[----:B------:R-:W-:Y:S01]  /*4ef0*/  FMUL.FTZ R141, R151, UR60 ;  /* 0x0000003c978d7c20 */ /* 0x000fe20008410000 */
[----:B------:R-:W2:Y:S01]  /*4f00*/  MUFU.TANH R15, R15 ;  /* 0x0000000f000f7308 */ /* 0x000ea20000002400 */
[----:B0-----:R-:W-:Y:S01]  /*4f10*/  FMNMX.FTZ R4, R13, R12, !PT ;  /* 0x0000000c0d047209 */ /* 0x001fe20007810000 */
[----:B------:R-:W-:Y:S01]  /*4f20*/  FMUL.FTZ R151, R152, UR60 ;  /* 0x0000003c98977c20 */ /* 0x000fe20008410000 */
[----:B------:R-:W-:Y:S01]  /*4f30*/  FMUL.FTZ R153, R153, UR60 ;  /* 0x0000003c99997c20 */ /* 0x000fe20008410000 */
[----:B------:R-:W-:Y:S01]  /*4f40*/  FMUL.FTZ R143, R154, UR60 ;  /* 0x0000003c9a8f7c20 */ /* 0x000fe20008410000 */
[----:B------:R-:W-:Y:S01]  /*4f50*/  FMUL.FTZ R145, R155, UR60 ;  /* 0x0000003c9b917c20 */ /* 0x000fe20008410000 */
[----:B------:R-:W-:Y:S01]  /*4f60*/  FMUL.FTZ R155, R156, UR60 ;  /* 0x0000003c9c9b7c20 */ /* 0x000fe20008410000 */
[----:B------:R-:W-:Y:S01]  /*4f70*/  FMUL.FTZ R157, R157, UR60 ;  /* 0x0000003c9d9d7c20 */ /* 0x000fe20008410000 */
[----:B------:R-:W0:Y:S01]  /*4f80*/  MUFU.TANH R175, R175 ;  /* 0x000000af00af7308 */ /* 0x000e220000002400 */
[----:B-1----:R-:W-:Y:S01]  /*4f90*/  FMNMX.FTZ R0, R173, R0, !PT ;  /* 0x00000000ad007209 */ /* 0x002fe20007810000 */
[----:B------:R-:W-:Y:S01]  /*4fa0*/  FMUL.FTZ R147, R158, UR60 ;  /* 0x0000003c9e937c20 */ /* 0x000fe20008410000 */
[----:B------:R-:W-:Y:S01]  /*4fb0*/  FMUL.FTZ R201, R160, UR60 ;  /* 0x0000003ca0c97c20 */ /* 0x000fe20008410000 */
[----:B------:R-:W-:Y:S01]  /*4fc0*/  FMUL.FTZ R149, R159, UR60 ;  /* 0x0000003c9f957c20 */ /* 0x000fe20008410000 */
[----:B------:R-:W-:Y:S01]  /*4fd0*/  FMUL.FTZ R203, R161, UR60 ;  /* 0x0000003ca1cb7c20 */ /* 0x000fe20008410000 */
[----:B------:R-:W-:Y:S01]  /*4fe0*/  FMUL.FTZ R159, R162, UR60 ;  /* 0x0000003ca29f7c20 */ /* 0x000fe20008410000 */
[----:B------:R-:W-:Y:S01]  /*4ff0*/  FMUL.FTZ R205, R164, UR60 ;  /* 0x0000003ca4cd7c20 */ /* 0x000fe20008410000 */
[----:B------:R-:W1:Y:S01]  /*5000*/  MUFU.TANH R19, R19 ;  /* 0x0000001300137308 */ /* 0x000e620000002400 */
[----:B--2---:R-:W-:Y:S01]  /*5010*/  FMNMX.FTZ R4, R15, R4, !PT ;  /* 0x000000040f047209 */ /* 0x004fe20007810000 */
[----:B------:R-:W-:Y:S01]  /*5020*/  FMUL.FTZ R161, R163, UR60 ;  /* 0x0000003ca3a17c20 */ /* 0x000fe20008410000 */
[----:B------:R-:W-:Y:S01]  /*5030*/  FMUL.FTZ R207, R165, UR60 ;  /* 0x0000003ca5cf7c20 */ /* 0x000fe20008410000 */
[----:B------:R-:W-:Y:S01]  /*5040*/  FMUL.FTZ R163, R166, UR60 ;  /* 0x0000003ca6a37c20 */ /* 0x000fe20008410000 */
[----:B------:R-:W-:Y:S01]  /*5050*/  FMUL.FTZ R165, R167, UR60 ;  /* 0x0000003ca7a57c20 */ /* 0x000fe20008410000 */
[----:B------:R-:W2:Y:S01]  /*5060*/  S2UR UR5, SR_CgaCtaId ;  /* 0x00000000000579c3 */ /* 0x000ea20000008800 */
[----:B------:R-:W-:Y:S01]  /*5070*/  UIADD3 UR61, UR61, 0x30840, URZ ;  /* 0x000308403d3d7890 */ /* 0x000fe2000fffe03f */
[----:B------:R-:W3:Y:S01]  /*5080*/  MUFU.TANH R177, R177 ;  /* 0x000000b100b17308 */ /* 0x000ee20000002400 */
[----:B0-----:R-:W-:-:S07]  /*5090*/  FMNMX.FTZ R0, R175, R0, !PT ;  /* 0x00000000af007209 */ /* 0x001fce0007810000 */
[----:B------:R-:W0:Y:S01]  /*50a0*/  MUFU.TANH R21, R21 ;  /* 0x0000001500157308 */ /* 0x000e220000002400 */
[----:B-1----:R-:W-:-:S07]  /*50b0*/  FMNMX.FTZ R4, R19, R4, !PT ;  /* 0x0000000413047209 */ /* 0x002fce0007810000 */
[----:B------:R-:W1:Y:S01]  /*50c0*/  MUFU.TANH R179, R179 ;  /* 0x000000b300b37308 */ /* 0x000e620000002400 */
[----:B---3--:R-:W-:Y:S01]  /*50d0*/  FMNMX.FTZ R0, R177, R0, !PT ;  /* 0x00000000b1007209 */ /* 0x008fe20007810000 */
[----:B--2---:R-:W-:-:S06]  /*50e0*/  UPRMT UR61, UR5, 0x654, UR61 ;  /* 0x00000654053d7896 */ /* 0x004fcc000800003d */
[----:B------:R-:W2:Y:S01]  /*50f0*/  MUFU.TANH R23, R23 ;  /* 0x0000001700177308 */ /* 0x000ea20000002400 */
[----:B0-----:R-:W-:Y:S02]  /*5100*/  FMNMX.FTZ R4, R21, R4, !PT ;  /* 0x0000000415047209 */ /* 0x001fe40007810000 */
[----:B------:R-:W-:Y:S05]  /*5110*/  SYNCS.ARRIVE.TRANS64.RED.A1T0 RZ, [UR61], RZ ;  /* 0x000000ffffff79a7 */ /* 0x000fea000810043d */
[----:B------:R-:W0:Y:S01]  /*5120*/  MUFU.TANH R181, R181 ;  /* 0x000000b500b57308 */ /* 0x000e220000002400 */
[----:B-1----:R-:W-:-:S07]  /*5130*/  FMNMX.FTZ R0, R179, R0, !PT ;  /* 0x00000000b3007209 */ /* 0x002fce0007810000 */
[----:B------:R-:W1:Y:S01]  /*5140*/  MUFU.TANH R121, R121 ;  /* 0x0000007900797308 */ /* 0x000e620000002400 */
[----:B--2---:R-:W-:-:S07]  /*5150*/  FMNMX.FTZ R4, R23, R4, !PT ;  /* 0x0000000417047209 */ /* 0x004fce0007810000 */
[----:B------:R-:W2:Y:S01]  /*5160*/  MUFU.TANH R183, R183 ;  /* 0x000000b700b77308 */ /* 0x000ea20000002400 */
[----:B0-----:R-:W-:-:S07]  /*5170*/  FMNMX.FTZ R0, R181, R0, !PT ;  /* 0x00000000b5007209 */ /* 0x001fce0007810000 */
        /* <DEDUP_REMOVED lines=67> */
[----:B-1----:R-:W-:-:S05]  /*55b0*/  FMNMX.FTZ R0, R207, R0, !PT ;  /* 0x00000000cf007209 */ /* 0x002fca0007810000 */
[----:B------:R-:W1:Y:S01]  /*55c0*/  SHFL.BFLY PT, R5, R0, 0x2, 0x1f ;  /* 0x0c401f0000057f89 */ /* 0x000e6200000e0000 */
[----:B--2---:R-:W-:-:S04]  /*55d0*/  FMNMX.FTZ R4, R163, R4, !PT ;  /* 0x00000004a3047209 */ /* 0x004fc80007810000 */
[----:B0-----:R-:W-:-:S05]  /*55e0*/  FMNMX.FTZ R11, R165, R4, !PT ;  /* 0x00000004a50b7209 */ /* 0x001fca0007810000 */
[----:B------:R-:W0:Y:S01]  /*55f0*/  SHFL.BFLY PT, R4, R11, 0x2, 0x1f ;  /* 0x0c401f000b047f89 */ /* 0x000e2200000e0000 */
[----:B-1----:R-:W-:-:S05]  /*5600*/  FMNMX.FTZ R14, R0, R5, !PT ;  /* 0x00000005000e7209 */ /* 0x002fca0007810000 */
[----:B------:R-:W1:Y:S01]  /*5610*/  SHFL.BFLY PT, R9, R14, 0x1, 0x1f ;  /* 0x0c201f000e097f89 */ /* 0x000e6200000e0000 */
[----:B0-----:R-:W-:Y:S02]  /*5620*/  FMNMX.FTZ R18, R11, R4, !PT ;  /* 0x000000040b127209 */ /* 0x001fe40007810000 */
[----:B------:R-:W0:Y:S03]  /*5630*/  LDC R4, c[0x0][0x988] ;  /* 0x00026200ff047b82 */ /* 0x000e260000000800 */
[----:B------:R-:W2:Y:S01]  /*5640*/  SHFL.BFLY PT, R5, R18, 0x1, 0x1f ;  /* 0x0c201f0012057f89 */ /* 0x000ea200000e0000 */
[----:B-1----:R-:W-:-:S05]  /*5650*/  FMNMX.FTZ R9, R14, R9, !PT ;  /* 0x000000090e097209 */ /* 0x002fca0007810000 */
[----:B------:R-:W-:-:S04]  /*5660*/  FADD.FTZ R167, -R9, R10 ;  /* 0x0000000a09a77221 */ /* 0x000fc80000010100 */
[----:B0-----:R-:W-:Y:S01]  /*5670*/  FMUL.FTZ R10, R167, R4 ;  /* 0x00000004a70a7220 */ /* 0x001fe20000410000 */
[----:B--2---:R-:W-:-:S03]  /*5680*/  FMNMX.FTZ R5, R18, R5, !PT ;  /* 0x0000000512057209 */ /* 0x004fc60007810000 */
[----:B------:R0:W-:Y:S02]  /*5690*/  MUFU.EX2 R11, R10 ;  /* 0x0000000a000b7308 */ /* 0x0001e40000000800 */
[----:B------:R-:W-:Y:S01]  /*56a0*/  FADD.FTZ R167, -R5, R12 ;  /* 0x0000000c05a77221 */ /* 0x000fe20000010100 */
[----:B------:R-:W-:-:S03]  /*56b0*/  FMUL.FTZ R12, R9, R4 ;  /* 0x00000004090c7220 */ /* 0x000fc60000410000 */
[-C--:B------:R-:W-:Y:S01]  /*56c0*/  FMUL.FTZ R0, R167, R4.reuse ;  /* 0x00000004a7007220 */ /* 0x080fe20000410000 */
[-C--:B0-----:R-:W-:Y:S01]  /*56d0*/  FMUL.FTZ R10, R5, R4.reuse ;  /* 0x00000004050a7220 */ /* 0x081fe20000410000 */
[-CC-:B------:R-:W-:Y:S01]  /*56e0*/  FFMA.FTZ R188, R169, R4.reuse, -R12.reuse ;  /* 0x00000004a9bc7223 */ /* 0x180fe2000001080c */
[-CC-:B------:R-:W-:Y:S01]  /*56f0*/  FFMA.FTZ R182, R189, R4.reuse, -R12.reuse ;  /* 0x00000004bdb67223 */ /* 0x180fe2000001080c */
[-C--:B------:R-:W-:Y:S01]  /*5700*/  FFMA.FTZ R172, R151, R4.reuse, -R12 ;  /* 0x0000000497ac7223 */ /* 0x080fe2000001080c */
[-C--:B------:R-:W-:Y:S01]  /*5710*/  FFMA.FTZ R189, R13, R4.reuse, -R10 ;  /* 0x000000040dbd7223 */ /* 0x080fe2000001080a */
[-CC-:B------:R-:W-:Y:S01]  /*5720*/  FFMA.FTZ R167, R171, R4.reuse, -R12.reuse ;  /* 0x00000004aba77223 */ /* 0x180fe2000001080c */
        /* <DEDUP_REMOVED lines=19> */
[-C--:B------:R-:W-:Y:S01]  /*5860*/  FFMA.FTZ R157, R207, R4.reuse, -R12 ;  /* 0x00000004cf9d7223 */ /* 0x080fe2000001080c */
[-CC-:B------:R-:W-:Y:S01]  /*5870*/  FFMA.FTZ R12, R15, R4.reuse, -R10.reuse ;  /* 0x000000040f0c7223 */ /* 0x180fe2000001080a */
[----:B------:R-:W0:Y:S01]  /*5880*/  MUFU.EX2 R188, R188 ;  /* 0x000000bc00bc7308 */ /* 0x000e220000000800 */
        /* <DEDUP_REMOVED lines=14> */
[----:B------:R-:W-:Y:S01]  /*5970*/  FFMA.FTZ R124, R141, R4, -R10 ;  /* 0x000000048d7c7223 */ /* 0x000fe2000001080a */
[----:B------:R-:W1:Y:S01]  /*5980*/  MUFU.EX2 R189, R189 ;  /* 0x000000bd00bd7308 */ /* 0x000e620000000800 */
[----:B0-----:R-:W-:Y:S01]  /*5990*/  FFMA.FTZ R8, R11, R8, R188 ;  /* 0x000000080b087223 */ /* 0x001fe200000100bc */
[-CC-:B------:R-:W-:Y:S01]  /*59a0*/  FFMA.FTZ R143, R143, R4.reuse, -R10.reuse ;  /* 0x000000048f8f7223 */ /* 0x180fe2000001080a */
[-CC-:B------:R-:W-:Y:S01]  /*59b0*/  FFMA.FTZ R145, R145, R4.reuse, -R10.reuse ;  /* 0x0000000491917223 */ /* 0x180fe2000001080a */
[-CC-:B------:R-:W-:Y:S01]  /*59c0*/  FFMA.FTZ R147, R147, R4.reuse, -R10.reuse ;  /* 0x0000000493937223 */ /* 0x180fe2000001080a */
[-CC-:B------:R-:W-:Y:S01]  /*59d0*/  FFMA.FTZ R149, R149, R4.reuse, -R10.reuse ;  /* 0x0000000495957223 */ /* 0x180fe2000001080a */
[-CC-:B------:R-:W-:Y:S01]  /*59e0*/  FFMA.FTZ R159, R159, R4.reuse, -R10.reuse ;  /* 0x000000049f9f7223 */ /* 0x180fe2000001080a */
[-CC-:B------:R-:W-:Y:S01]  /*59f0*/  FFMA.FTZ R161, R161, R4.reuse, -R10.reuse ;  /* 0x00000004a1a17223 */ /* 0x180fe2000001080a */
[----:B------:R-:W0:Y:S01]  /*5a00*/  MUFU.EX2 R167, R167 ;  /* 0x000000a700a77308 */ /* 0x000e220000000800 */
[-CC-:B------:R-:W-:Y:S01]  /*5a10*/  FFMA.FTZ R163, R163, R4.reuse, -R10.reuse ;  /* 0x00000004a3a37223 */ /* 0x180fe2000001080a */
[----:B------:R-:W-:-:S06]  /*5a20*/  FFMA.FTZ R10, R165, R4, -R10 ;  /* 0x00000004a50a7223 */ /* 0x000fcc000001080a */
[----:B------:R-:W2:Y:S01]  /*5a30*/  MUFU.EX2 R12, R12 ;  /* 0x0000000c000c7308 */ /* 0x000ea20000000800 */
[----:B-1----:R-:W-:-:S07]  /*5a40*/  FFMA.FTZ R3, R0, R3, R189 ;  /* 0x0000000300037223 */ /* 0x002fce00000100bd */
[----:B------:R-:W1:Y:S01]  /*5a50*/  MUFU.EX2 R190, R190 ;  /* 0x000000be00be7308 */ /* 0x000e620000000800 */
[----:B0-----:R-:W-:-:S07]  /*5a60*/  FADD.FTZ R19, R167, R8 ;  /* 0x00000008a7137221 */ /* 0x001fce0000010000 */
[----:B------:R-:W0:Y:S01]  /*5a70*/  MUFU.EX2 R191, R191 ;  /* 0x000000bf00bf7308 */ /* 0x000e220000000800 */
[----:B--2---:R-:W-:-:S07]  /*5a80*/  FADD.FTZ R8, R12, R3 ;  /* 0x000000030c087221 */ /* 0x004fce0000010000 */
[----:B------:R-:W2:Y:S01]  /*5a90*/  MUFU.EX2 R169, R169 ;  /* 0x000000a900a97308 */ /* 0x000ea20000000800 */
[----:B-1----:R-:W-:-:S07]  /*5aa0*/  FADD.FTZ R126, R190, R19 ;  /* 0x00000013be7e7221 */ /* 0x002fce0000010000 */
        /* <DEDUP_REMOVED lines=81> */
[----:B--2---:R-:W-:Y:S01]  /*5fc0*/  FADD.FTZ R3, R126, R3 ;  /* 0x000000037e037221 */ /* 0x004fe20000010000 */
[----:B-1----:R-:W-:-:S03]  /*5fd0*/  FADD.FTZ R8, R157, R8 ;  /* 0x000000089d087221 */ /* 0x002fc60000010000 */
[----:B0-----:R-:W-:Y:S01]  /*5fe0*/  FADD.FTZ R3, R10, R3 ;  /* 0x000000030a037221 */ /* 0x001fe20000010000 */
[----:B------:R-:W-:Y:S06]  /*5ff0*/  @!P0 BRA `(.L_x_28) ;  /* 0x0000000000048947 */ /* 0x000fec0003800000 */
[----:B------:R-:W-:Y:S01]  /*6000*/  BPT.TRAP 0x1 ;  /* 0x000000040000795c */ /* 0x000fe20000300000 */
.L_x_28:
[----:B------:R-:W0:Y:S01]  /*6010*/  S2UR UR6, SR_CgaCtaId ;  /* 0x00000000000679c3 */ /* 0x000e220000008800 */
[----:B------:R-:W-:Y:S01]  /*6020*/  R2UR UR5, R16 ;  /* 0x00000000100572ca */ /* 0x000fe200000e0000 */
[----:B------:R-:W-:Y:S01]  /*6030*/  UIADD3 UR4, UR4, 0x30860, URZ ;  /* 0x0003086004047890 */ /* 0x000fe2000fffe03f */
[----:B------:R-:W-:Y:S01]  /*6040*/  R2UR UR57, R2 ;  /* 0x00000000023972ca */ /* 0x000fe200000e0000 */
[----:B------:R-:W-:Y:S01]  /*6050*/  UMOV UR56, UR39 ;  /* 0x0000002700387c82 */ /* 0x000fe20008000000 */
[----:B------:R-:W-:Y:S02]  /*6060*/  F2FP.F16.F32.PACK_AB R184, R171, R184 ;  /* 0x000000b8abb8723e */ /* 0x000fe400000000ff */
[----:B------:R-:W-:Y:S02]  /*6070*/  F2FP.F16.F32.PACK_AB R189, R12, R189 ;  /* 0x000000bd0cbd723e */ /* 0x000fe400000000ff */
[----:B------:R-:W-:Y:S02]  /*6080*/  F2FP.F16.F32.PACK_AB R190, R169, R190 ;  /* 0x000000bea9be723e */ /* 0x000fe400000000ff */
[----:B------:R-:W-:-:S02]  /*6090*/  F2FP.F16.F32.PACK_AB R186, R173, R186 ;  /* 0x000000baadba723e */ /* 0x000fc400000000ff */
[----:B------:R-:W-:Y:S01]  /*60a0*/  F2FP.F16.F32.PACK_AB R180, R175, R180 ;  /* 0x000000b4afb4723e */ /* 0x000fe200000000ff */
[----:B------:R-:W-:Y:S01]  /*60b0*/  UISETP.GT.AND UP0, UPT, UR59, UR5, UPT ;  /* 0x000000053b00728c */ /* 0x000fe2000bf04270 */
[----:B------:R-:W-:Y:S01]  /*60c0*/  F2FP.F16.F32.PACK_AB R182, R177, R182 ;  /* 0x000000b6b1b6723e */ /* 0x000fe200000000ff */
[----:B------:R-:W-:Y:S01]  /*60d0*/  UIADD3 UR59, UR59, -0x1, URZ ;  /* 0xffffffff3b3b7890 */ /* 0x000fe2000fffe03f */
[----:B------:R-:W-:Y:S02]  /*60e0*/  F2FP.F16.F32.PACK_AB R176, R179, R176 ;  /* 0x000000b0b3b0723e */ /* 0x000fe400000000ff */
[----:B------:R-:W-:Y:S01]  /*60f0*/  F2FP.F16.F32.PACK_AB R171, R10, R126 ;  /* 0x0000007e0aab723e */ /* 0x000fe200000000ff */
[----:B------:R-:W-:Y:S01]  /*6100*/  IMAD.MOV.U32 R10, RZ, RZ, R9 ;  /* 0x000000ffff0a7224 */ /* 0x000fe200078e0009 */
[----:B------:R-:W-:Y:S02]  /*6110*/  PLOP3.LUT P1, PT, PT, PT, UP0, 0x80, 0x0 ;  /* 0x000000000000781c */ /* 0x000fe40003f2f008 */
[----:B------:R-:W-:Y:S01]  /*6120*/  F2FP.F16.F32.PACK_AB R188, R167, R188 ;  /* 0x000000bca7bc723e */ /* 0x000fe200000000ff */
[----:B0-----:R-:W-:Y:S01]  /*6130*/  UPRMT UR4, UR6, 0x654, UR4 ;  /* 0x0000065406047896 */ /* 0x001fe20008000004 */
[----:B------:R-:W-:-:S02]  /*6140*/  F2FP.F16.F32.PACK_AB R191, R14, R191 ;  /* 0x000000bf0ebf723e */ /* 0x000fc400000000ff */
[----:B------:R-:W-:Y:S02]  /*6150*/  F2FP.F16.F32.PACK_AB R185, R18, R185 ;  /* 0x000000b912b9723e */ /* 0x000fe400000000ff */
[----:B------:R-:W-:Y:S02]  /*6160*/  F2FP.F16.F32.PACK_AB R187, R20, R187 ;  /* 0x000000bb14bb723e */ /* 0x000fe400000000ff */
[----:B------:R-:W-:Y:S02]  /*6170*/  F2FP.F16.F32.PACK_AB R181, R22, R181 ;  /* 0x000000b516b5723e */ /* 0x000fe400000000ff */
[----:B------:R-:W-:Y:S01]  /*6180*/  SYNCS.ARRIVE.TRANS64.RED.A1T0 RZ, [UR4], RZ ;  /* 0x000000ffffff79a7 */ /* 0x000fe20008100404 */
[----:B------:R-:W-:Y:S02]  /*6190*/  F2FP.F16.F32.PACK_AB R183, R120, R183 ;  /* 0x000000b778b7723e */ /* 0x000fe400000000ff */
[----:B------:R-:W-:Y:S02]  /*61a0*/  F2FP.F16.F32.PACK_AB R177, R122, R13 ;  /* 0x0000000d7ab1723e */ /* 0x000fe400000000ff */
[----:B------:R-:W-:-:S02]  /*61b0*/  F2FP.F16.F32.PACK_AB R178, R193, R178 ;  /* 0x000000b2c1b2723e */ /* 0x000fc400000000ff */
[----:B------:R-:W-:Y:S02]  /*61c0*/  F2FP.F16.F32.PACK_AB R179, R124, R15 ;  /* 0x0000000f7cb3723e */ /* 0x000fe400000000ff */
[----:B------:R-:W-:Y:S02]  /*61d0*/  F2FP.F16.F32.PACK_AB R172, R151, R172 ;  /* 0x000000ac97ac723e */ /* 0x000fe400000000ff */
[----:B------:R-:W-:Y:S02]  /*61e0*/  F2FP.F16.F32.PACK_AB R173, R145, R128 ;  /* 0x0000008091ad723e */ /* 0x000fe400000000ff */
[----:B------:R-:W-:Y:S02]  /*61f0*/  F2FP.F16.F32.PACK_AB R174, R153, R174 ;  /* 0x000000ae99ae723e */ /* 0x000fe400000000ff */
[----:B------:R-:W-:Y:S02]  /*6200*/  F2FP.F16.F32.PACK_AB R175, R149, R130 ;  /* 0x0000008295af723e */ /* 0x000fe400000000ff */
[----:B------:R-:W-:-:S02]  /*6210*/  F2FP.F16.F32.PACK_AB R168, R155, R168 ;  /* 0x000000a89ba8723e */ /* 0x000fc400000000ff */
[----:B------:R-:W-:Y:S02]  /*6220*/  F2FP.F16.F32.PACK_AB R169, R161, R132 ;  /* 0x00000084a1a9723e */ /* 0x000fe400000000ff */
[----:B------:R-:W-:Y:S02]  /*6230*/  F2FP.F16.F32.PACK_AB R170, R157, R170 ;  /* 0x000000aa9daa723e */ /* 0x000fe400000000ff */
[----:B------:R-:W-:Y:S01]  /*6240*/  MOV R12, R5 ;  /* 0x00000005000c7202 */ /* 0x000fe20000000f00 */
[----:B------:R-:W-:Y:S06]  /*6250*/  @P1 BRA `(.L_x_29) ;  /* 0xffffffdc00101947 */ /* 0x000fec000383ffff */
.L_x_18:
[----:B------:R-:W-:Y:S06]  /*6260*/  BAR.ARV 0x8, 0x180 ;  /* 0x0206000000007b1d */ /* 0x000fec0000002000 */
        /* <DEDUP_REMOVED lines=96> */
[----:B------:R-:W-:Y:S06]  /*6870*/  @!P0 BRA `(.L_x_30) ;  /* 0x0000000000048947 */ /* 0x000fec0003800000 */
[----:B------:R-:W-:Y:S01]  /*6880*/  BPT.TRAP 0x1 ;  /* 0x000000040000795c */ /* 0x000fe20000300000 */
.L_x_30:
[----:B------:R-:W-:Y:S01]  /*6890*/  R2UR UR5, R2 ;  /* 0x00000000020572ca */ /* 0x000fe200000e0000 */
[----:B------:R-:W-:-:S05]  /*68a0*/  IMAD.U32 R0, RZ, RZ, UR39 ;  /* 0x00000027ff007e24 */ /* 0x000fca000f8e00ff */
[----:B------:R-:W-:-:S07]  /*68b0*/  SHF.L.U32 R0, R0, 0x1f, RZ ;  /* 0x0000001f00007819 */ /* 0x000fce00000006ff */
[----:B------:R-:W-:-:S09]  /*68c0*/  ULEA UR5, UR5, UR38, 0x3 ;  /* 0x0000002605057291 */ /* 0x000fd2000f8e183f */
[----:B------:R0:W1:Y:S01]  /*68d0*/  SYNCS.PHASECHK.TRANS64.TRYWAIT P1, [UR5+0x30850], R0 ;  /* 0x03085000ff0075a7 */ /* 0x0000620008020145 */
[----:B------:R-:W-:Y:S05]  /*68e0*/  @!P0 BRA `(.L_x_31) ;  /* 0x0000000000048947 */ /* 0x000fea0003800000 */
[----:B------:R-:W-:Y:S01]  /*68f0*/  BPT.TRAP 0x1 ;  /* 0x000000040000795c */ /* 0x000fe20000300000 */
.L_x_31:
[----:B-1----:R-:W-:Y:S05]  /*6900*/  @P1 BRA `(.L_x_32) ;  /* 0x0000000000081947 */ /* 0x002fea0003800000 */
[----:B------:R-:W1:Y:S02]  /*6910*/  SYNCS.PHASECHK.TRANS64.TRYWAIT P1, [UR5+0x30850], R0 ;  /* 0x03085000ff0075a7 */ /* 0x000e640008020145 */
[----:B-1----:R-:W-:Y:S05]  /*6920*/  @!P1 BRA `(.L_x_33) ;  /* 0x0000006400a09947 */ /* 0x002fea0003800000 */
.L_x_32:
[----:B------:R-:W-:Y:S01]  /*6930*/  UIADD3 UR38, UR38, 0x400, URZ ;  /* 0x0000040026267890 */ /* 0x000fe2000fffe03f */
[----:B------:R-:W-:Y:S01]  /*6940*/  R2UR UR6, R2 ;  /* 0x00000000020672ca */ /* 0x000fe200000e0000 */
[----:B------:R-:W-:Y:S01]  /*6950*/  WARPGROUP.ARRIVE ;  /* 0x00000000000079c5 */ /* 0x000fe20000000000 */
[----:B------:R-:W-:Y:S01]  /*6960*/  UMOV UR7, 0x40000040 ;  /* 0x4000004000077882 */ /* 0x000fe20000000000 */
[----:B------:R-:W-:Y:S01]  /*6970*/  USHF.R.U32.HI UR38, URZ, 0x4, UR38 ;  /* 0x000000043f267899 */ /* 0x000fe20008011626 */
[----:B-1----:R-:W1:Y:S03]  /*6980*/  SHFL.BFLY PT, R7, R8, 0x2, 0x1f ;  /* 0x0c401f0008077f89 */ /* 0x002e6600000e0000 */
[----:B------:R-:W-:Y:S01]  /*6990*/  ULOP3.LUT UR38, UR38, 0x3fff, URZ, 0xc0, !UPT ;  /* 0x00003fff26267892 */ /* 0x000fe2000f8ec03f */
[----:B0-----:R-:W0:Y:S03]  /*69a0*/  SHFL.BFLY PT, R0, R3, 0x2, 0x1f ;  /* 0x0c401f0003007f89 */ /* 0x001e2600000e0000 */
[----:B------:R-:W-:-:S04]  /*69b0*/  ULOP3.LUT UR4, UR38, 0x3000000, URZ, 0xfc, !UPT ;  /* 0x0300000026047892 */ /* 0x000fc8000f8efc3f */
[----:B------:R-:W-:-:S07]  /*69c0*/  UIMAD UR4, UR6, 0x900, UR4 ;  /* 0x00000900060478a4 */ /* 0x000fce000f8e0204 */
[----:B------:R-:W-:Y:S02]  /*69d0*/  UMOV UR6, UR4 ;  /* 0x0000000400067c82 */ /* 0x000fe40008000000 */
[----:B------:R-:W-:Y:S01]  /*69e0*/  HGMMA.64x192x16.F32 R24, R188, gdesc[UR4].tnspB, R24, gsb0 ;  /* 0x42e00004bc187df0 */ /* 0x000fe20008000818 */
[----:B------:R-:W-:Y:S01]  /*69f0*/  UIADD3 UR6, UR4, 0x80, URZ ;  /* 0x0000008004067890 */ /* 0x000fe2000fffe03f */
[----:B------:R-:W-:Y:S01]  /*6a00*/  UMOV UR7, 0x40000040 ;  /* 0x4000004000077882 */ /* 0x000fe20000000000 */
[----:B-1----:R-:W-:Y:S01]  /*6a10*/  FADD.FTZ R7, R7, R8 ;  /* 0x0000000807077221 */ /* 0x002fe20000010000 */
[----:B------:R-:W-:Y:S02]  /*6a20*/  IMAD.MOV.U32 R8, RZ, RZ, RZ ;  /* 0x000000ffff087224 */ /* 0x000fe400078e00ff */
[----:B0-----:R-:W-:Y:S01]  /*6a30*/  FADD.FTZ R2, R0, R3 ;  /* 0x0000000300027221 */ /* 0x001fe20000010000 */
[----:B------:R-:W-:Y:S01]  /*6a40*/  MOV R3, RZ ;  /* 0x000000ff00037202 */ /* 0x000fe20000000f00 */
[----:B------:R-:W0:Y:S04]  /*6a50*/  SHFL.BFLY PT, R0, R7, 0x1, 0x1f ;  /* 0x0c201f0007007f89 */ /* 0x000e2800000e0000 */
[----:B------:R-:W1:Y:S01]  /*6a60*/  SHFL.BFLY PT, R11, R2, 0x1, 0x1f ;  /* 0x0c201f00020b7f89 */ /* 0x000e6200000e0000 */
[----:B0-----:R-:W-:Y:S01]  /*6a70*/  FADD.FTZ R12, R7, R0 ;  /* 0x00000000070c7221 */ /* 0x001fe20000010000 */
[----:B------:R-:W-:Y:S01]  /*6a80*/  MOV R0, 0xff800000 ;  /* 0xff80000000007802 */ /* 0x000fe20000000f00 */
[----:B-1----:R-:W-:-:S03]  /*6a90*/  FADD.FTZ R13, R2, R11 ;  /* 0x0000000b020d7221 */ /* 0x002fc60000010000 */
[----:B------:R-:W-:Y:S01]  /*6aa0*/  FSETP.NE.FTZ.AND P1, PT, R12, RZ, PT ;  /* 0x000000ff0c00720b */ /* 0x000fe20003f35000 */
[----:B------:R-:W-:Y:S01]  /*6ab0*/  IMAD.MOV.U32 R2, RZ, RZ, -0x800000 ;  /* 0xff800000ff027424 */ /* 0x000fe200078e00ff */
[----:B------:R-:W-:-:S11]  /*6ac0*/  FSETP.NE.FTZ.AND P2, PT, R13, RZ, PT ;  /* 0x000000ff0d00720b */ /* 0x000fd60003f55000 */
[----:B------:R-:W0:Y:S01]  /*6ad0*/  @P1 MUFU.LG2 R10, R12 ;  /* 0x0000000c000a1308 */ /* 0x000e220000000c00 */
[C---:B------:R-:W-:Y:S01]  /*6ae0*/  @P1 FMUL.FTZ R6, R4.reuse, 0.69314718246459960938 ;  /* 0x3f31721804061820 */ /* 0x040fe20000410000 */
[----:B------:R-:W-:-:S06]  /*6af0*/  @P2 FMUL.FTZ R15, R4, 0.69314718246459960938 ;  /* 0x3f317218040f2820 */ /* 0x000fcc0000410000 */
[----:B------:R-:W1:Y:S08]  /*6b00*/  @P2 MUFU.LG2 R11, R13 ;  /* 0x0000000d000b2308 */ /* 0x000e700000000c00 */
[----:B------:R2:W3:Y:S01]  /*6b10*/  @P1 MUFU.RCP R3, R12 ;  /* 0x0000000c00031308 */ /* 0x0004e20000001000 */
[----:B0-----:R-:W-:-:S04]  /*6b20*/  @P1 FMUL.FTZ R7, R10, 0.69314718246459960938 ;  /* 0x3f3172180a071820 */ /* 0x001fc80000410000 */
[----:B------:R-:W-:-:S03]  /*6b30*/  @P1 FFMA.FTZ R2, R6, R9, R7 ;  /* 0x0000000906021223 */ /* 0x000fc60000010007 */
[----:B------:R2:W0:Y:S01]  /*6b40*/  @P2 MUFU.RCP R8, R13 ;  /* 0x0000000d00082308 */ /* 0x0004220000001000 */
[----:B-1----:R-:W-:-:S04]  /*6b50*/  @P2 FMUL.FTZ R4, R11, 0.69314718246459960938 ;  /* 0x3f3172180b042820 */ /* 0x002fc80000410000 */
[----:B------:R-:W-:Y:S01]  /*6b60*/  @P2 FFMA.FTZ R0, R15, R5, R4 ;  /* 0x000000050f002223 */ /* 0x000fe20000010004 */
[----:B------:R-:W-:Y:S02]  /*6b70*/  WARPGROUP.DEPBAR.LE gsb0, 0x0 ;  /* 0x00008000000079c5 */ /* 0x000fe40000010000 */
[----:B------:R-:W-:-:S06]  /*6b80*/  WARPGROUP.ARRIVE ;  /* 0x00000000000079c5 */ /* 0x000fcc0000000000 */
        /* <DEDUP_REMOVED lines=16> */
[----:B------:R-:W-:Y:S01]  /*6c90*/  HGMMA.64x192x16.F32 R24, R172, gdesc[UR4].tnspB, R24, gsb0 ;  /* 0x42e00004ac187df0 */ /* 0x000fe20008000818 */
[----:B------:R-:W-:Y:S01]  /*6ca0*/  UMOV UR6, UR4 ;  /* 0x0000000400067c82 */ /* 0x000fe20008000000 */
[----:B------:R-:W-:Y:S01]  /*6cb0*/  UMOV UR7, 0x40000040 ;  /* 0x4000004000077882 */ /* 0x000fe20000000000 */
[----:B------:R-:W-:Y:S02]  /*6cc0*/  WARPGROUP.DEPBAR.LE gsb0, 0x0 ;  /* 0x00008000000079c5 */ /* 0x000fe40000010000 */
[----:B------:R-:W-:-:S15]  /*6cd0*/  WARPGROUP.ARRIVE ;  /* 0x00000000000079c5 */ /* 0x000fde0000000000 */
[----:B------:R-:W-:Y:S03]  /*6ce0*/  HGMMA.64x192x16.F32 R24, R168, gdesc[UR4].tnspB, R24, gsb0 ;  /* 0x42e00004a8187df0 */ /* 0x000fe60008000818 */
[----:B------:R-:W-:Y:S02]  /*6cf0*/  WARPGROUP.DEPBAR.LE gsb0, 0x0 ;  /* 0x00008000000079c5 */ /* 0x000fe40000010000 */
[----:B0-23--:R-:W-:Y:S05]  /*6d00*/  @!P0 BRA `(.L_x_34) ;  /* 0x0000000000048947 */ /* 0x00dfea0003800000 */
[----:B------:R-:W-:Y:S01]  /*6d10*/  BPT.TRAP 0x1 ;  /* 0x000000040000795c */ /* 0x000fe20000300000 */
.L_x_34:
[----:B------:R-:W0:Y:S01]  /*6d20*/  S2UR UR6, SR_CgaCtaId ;  /* 0x00000000000679c3 */ /* 0x000e220000008800 */
[----:B------:R-:W-:Y:S01]  /*6d30*/  UIADD3 UR4, UR5, 0x30860, URZ ;  /* 0x0003086005047890 */ /* 0x000fe2000fffe03f */
        /* <DEDUP_REMOVED lines=22> */
[----:B0-----:R-:W-:Y:S01]  /*6ea0*/  UPRMT UR4, UR6, 0x654, UR4 ;  /* 0x0000065406047896 */ /* 0x001fe20008000004 */
        /* <DEDUP_REMOVED lines=8> */
[----:B------:R-:W-:Y:S01]  /*6f30*/  SYNCS.ARRIVE.TRANS64.RED.A1T0 RZ, [UR4], RZ ;  /* 0x000000ffffff79a7 */ /* 0x000fe20008100404 */
        /* <DEDUP_REMOVED lines=18> */
[----:B------:R-:W-:Y:S01]  /*7060*/  PLOP3.LUT P0, PT, PT, PT, PT, 0x8, 0x0 ;  /* 0x000000000000781c */ /* 0x000fe20003f0e170 */
        /* <DEDUP_REMOVED lines=47> */
[----:B------:R-:W-:-:S07]  /*7360*/  FMUL.FTZ R119, R119, R8 ;  /* 0x0000000877777220 */ /* 0x000fce0000410000 */
.L_x_10:
[----:B------:R-:W-:Y:S05]  /*7370*/  @P0 BRA `(.L_x_35) ;  /* 0x0000001800d00947 */ /* 0x000fea0003800000 */
[----:B------:R-:W0:Y:S01]  /*7380*/  S2R R3, SR_TID.X ;  /* 0x0000000000037919 */ /* 0x000e220000002100 */
[----:B------:R-:W1:Y:S01]  /*7390*/  LDC R19, c[0x0][0xbe8] ;  /* 0x0002fa00ff137b82 */ /* 0x000e620000000800 */
[----:B------:R-:W-:Y:S01]  /*73a0*/  R2UR UR13, R17 ;  /* 0x00000000110d72ca */ /* 0x000fe200000e0000 */
[----:B------:R-:W-:Y:S01]  /*73b0*/  ULDC.64 UR8, c[0x0][0xbd0] ;  /* 0x0002f40000087ab9 */ /* 0x000fe20000000a00 */
[----:B------:R-:W2:Y:S01]  /*73c0*/  S2R R14, SR_CTAID.X ;  /* 0x00000000000e7919 */ /* 0x000ea20000002500 */
[----:B------:R-:W-:Y:S04]  /*73d0*/  BSSY B0, `(.L_x_36) ;  /* 0x000011a000007945 */ /* 0x000fe80003800000 */
[----:B------:R-:W3:Y:S06]  /*73e0*/  S2UR UR12, SR_CTAID.Z ;  /* 0x00000000000c79c3 */ /* 0x000eec0000002700 */
[----:B------:R-:W-:-:S02]  /*73f0*/  USHF.R.S32.HI UR7, URZ, 0x1f, UR13 ;  /* 0x0000001f3f077899 */ /* 0x000fc4000801140d */
[----:B------:R-:W-:Y:S01]  /*7400*/  IMAD R15, RZ, RZ, -UR13 ;  /* 0x8000000dff0f7e24 */ /* 0x000fe2000f8e02ff */
[----:B------:R-:W4:Y:S01]  /*7410*/  LDC.64 R10, c[0x0][0xbd8] ;  /* 0x0002f600ff0a7b82 */ /* 0x000f220000000a00 */
[----:B------:R-:W-:Y:S02]  /*7420*/  UIMAD.WIDE.U32 UR4, UR13, UR8, URZ ;  /* 0x000000080d0472a5 */ /* 0x000fe4000f8e003f */
[----:B------:R-:W-:-:S04]  /*7430*/  UIMAD UR6, UR7, UR8, URZ ;  /* 0x00000008070672a4 */ /* 0x000fc8000f8e023f */
[----:B------:R-:W-:Y:S01]  /*7440*/  UIMAD UR6, UR13, UR9, UR6 ;  /* 0x000000090d0672a4 */ /* 0x000fe2000f8e0206 */
[----:B-1----:R-:W-:Y:S01]  /*7450*/  ISETP.NE.AND P0, PT, R19, 0x1, PT ;  /* 0x000000011300780c */ /* 0x002fe20003f05270 */
[----:B------:R-:W1:Y:S01]  /*7460*/  S2UR UR11, SR_CTAID.Y ;  /* 0x00000000000b79c3 */ /* 0x000e620000002600 */
[----:B------:R-:W-:Y:S01]  /*7470*/  ULDC.64 UR8, c[0x0][0xb38] ;  /* 0x0002ce0000087ab9 */ /* 0x000fe20000000a00 */
[----:B------:R-:W-:Y:S02]  /*7480*/  UIADD3 UR6, UR5, UR6, URZ ;  /* 0x0000000605067290 */ /* 0x000fe4000fffe03f */
[----:B------:R-:W-:Y:S01]  /*7490*/  UIMAD UR7, UR7, UR8, URZ ;  /* 0x00000008070772a4 */ /* 0x000fe2000f8e023f */
[----:B0-----:R-:W-:Y:S01]  /*74a0*/  VIADD R7, R3, 0xffffff80 ;  /* 0xffffff8003077836 */ /* 0x001fe20000000000 */
[----:B---3--:R-:W-:Y:S02]  /*74b0*/  USHF.R.S32.HI UR10, URZ, 0x1f, UR12 ;  /* 0x0000001f3f0a7899 */ /* 0x008fe4000801140c */
[----:B------:R-:W1:Y:S02]  /*74c0*/  LDC R16, c[0x0][0xc50] ;  /* 0x00031400ff107b82 */ /* 0x000e640000000800 */
[----:B------:R-:W-:-:S04]  /*74d0*/  SHF.R.S32.HI R6, RZ, 0x1f, R7 ;  /* 0x0000001fff067819 */ /* 0x000fc80000011407 */
[CC--:B------:R-:W-:Y:S02]  /*74e0*/  LEA.HI R3, R6.reuse, R7.reuse, RZ, 0x7 ;  /* 0x0000000706037211 */ /* 0x0c0fe400078f38ff */
[----:B------:R-:W0:Y:S01]  /*74f0*/  LDC.64 R20, c[0x0][0xb40] ;  /* 0x0002d000ff147b82 */ /* 0x000e220000000a00 */
[----:B------:R-:W-:Y:S02]  /*7500*/  LEA.HI R6, R6, R7, RZ, 0x2 ;  /* 0x0000000706067211 */ /* 0x000fe400078f10ff */
[----:B------:R-:W-:Y:S02]  /*7510*/  LOP3.LUT R4, R3, 0xffffff80, RZ, 0xc0, !PT ;  /* 0xffffff8003047812 */ /* 0x000fe400078ec0ff */
[----:B------:R-:W-:Y:S02]  /*7520*/  LOP3.LUT R6, R6, 0xfffffffc, RZ, 0xc0, !PT ;  /* 0xfffffffc06067812 */ /* 0x000fe400078ec0ff */
[----:B------:R-:W-:Y:S01]  /*7530*/  SHF.R.S32.HI R8, RZ, 0x7, R3 ;  /* 0x00000007ff087819 */ /* 0x000fe20000011403 */
[C---:B------:R-:W-:Y:S01]  /*7540*/  IMAD.IADD R18, R7.reuse, 0x1, -R4 ;  /* 0x0000000107127824 */ /* 0x040fe200078e0a04 */
[----:B------:R-:W-:Y:S01]  /*7550*/  IADD3 R6, R7, -R6, RZ ;  /* 0x8000000607067210 */ /* 0x000fe20007ffe0ff */
[----:B------:R-:W3:Y:S01]  /*7560*/  @P0 LDC R13, c[0x0][0xbf0] ;  /* 0x0002fc00ff0d0b82 */ /* 0x000ee20000000800 */
[----:B------:R-:W-:-:S02]  /*7570*/  LEA.HI R3, R3, R8, RZ, 0x1 ;  /* 0x0000000803037211 */ /* 0x000fc400078f08ff */
[----:B------:R-:W-:Y:S02]  /*7580*/  SHF.R.S32.HI R9, RZ, 0x1f, R18 ;  /* 0x0000001fff097819 */ /* 0x000fe40000011412 */
[----:B------:R-:W-:Y:S01]  /*7590*/  LEA.HI R7, R6, R6, RZ, 0x1 ;  /* 0x0000000606077211 */ /* 0x000fe200078f08ff */
[----:B-1----:R-:W-:Y:S01]  /*75a0*/  IMAD R23, R16, R15, UR11 ;  /* 0x0000000b10177e24 */ /* 0x002fe2000f8e020f */
[----:B------:R-:W-:Y:S01]  /*75b0*/  LEA.HI R22, R9, R18, RZ, 0x2 ;  /* 0x0000001209167211 */ /* 0x000fe200078f10ff */
[----:B------:R-:W1:Y:S01]  /*75c0*/  @P0 LDC R121, c[0x0][0xbec] ;  /* 0x0002fb00ff790b82 */ /* 0x000e620000000800 */
[----:B------:R-:W-:Y:S02]  /*75d0*/  LOP3.LUT R3, R3, 0x3fffffe, RZ, 0xc0, !PT ;  /* 0x03fffffe03037812 */ /* 0x000fe400078ec0ff */
[--C-:B------:R-:W-:Y:S02]  /*75e0*/  SHF.R.S32.HI R4, RZ, 0x2, R22.reuse ;  /* 0x00000002ff047819 */ /* 0x100fe40000011416 */
[----:B------:R-:W-:Y:S01]  /*75f0*/  SHF.R.S32.HI R5, RZ, 0x1f, R22 ;  /* 0x0000001fff057819 */ /* 0x000fe20000011416 */
[----:B------:R-:W-:Y:S01]  /*7600*/  IMAD.IADD R3, R8, 0x1, -R3 ;  /* 0x0000000108037824 */ /* 0x000fe200078e0a03 */
[----:B------:R-:W-:Y:S01]  /*7610*/  LOP3.LUT R7, R7, 0x1ffffffe, RZ, 0xc0, !PT ;  /* 0x1ffffffe07077812 */ /* 0x000fe200078ec0ff */
[----:B------:R-:W5:Y:S01]  /*7620*/  @P0 LDC R120, c[0x0][0xbf0] ;  /* 0x0002fc00ff780b82 */ /* 0x000f620000000800 */
[----:B------:R-:W-:Y:S01]  /*7630*/  LEA.HI R5, R5, R4, RZ, 0x3 ;  /* 0x0000000405057211 */ /* 0x000fe200078f18ff */
[----:B0-----:R-:W-:Y:S01]  /*7640*/  IMAD R12, R20, UR10, RZ ;  /* 0x0000000a140c7c24 */ /* 0x001fe2000f8e02ff */
[----:B------:R-:W-:-:S02]  /*7650*/  IADD3 R8, R6, -R7, RZ ;  /* 0x8000000706087210 */ /* 0x000fc40007ffe0ff */
[----:B------:R-:W-:-:S05]  /*7660*/  LOP3.LUT R5, R5, 0xfffffff8, RZ, 0xc0, !PT ;  /* 0xfffffff805057812 */ /* 0x000fca00078ec0ff */
[----:B------:R-:W-:Y:S01]  /*7670*/  IMAD.IADD R5, R4, 0x1, -R5 ;  /* 0x0000000104057824 */ /* 0x000fe200078e0a05 */
[----:B------:R-:W-:Y:S02]  /*7680*/  LEA.HI R4, R9, R18, RZ, 0x5 ;  /* 0x0000001209047211 */ /* 0x000fe400078f28ff */
[----:B------:R-:W0:Y:S02]  /*7690*/  @P0 LDC R9, c[0x0][0xbec] ;  /* 0x0002fb00ff090b82 */ /* 0x000e240000000800 */
[----:B------:R-:W-:-:S05]  /*76a0*/  SHF.R.S32.HI R4, RZ, 0x5, R4 ;  /* 0x00000005ff047819 */ /* 0x000fca0000011404 */
[----:B------:R-:W-:Y:S01]  /*76b0*/  IMAD R6, R4, 0x10, R5 ;  /* 0x0000001004067824 */ /* 0x000fe200078e0205 */
[----:B------:R-:W-:Y:S01]  /*76c0*/  MOV R5, UR5 ;  /* 0x0000000500057c02 */ /* 0x000fe20008000f00 */
[----:B------:R-:W-:Y:S01]  /*76d0*/  IMAD.U32 R4, RZ, RZ, UR4 ;  /* 0x00000004ff047e24 */ /* 0x000fe2000f8e00ff */
[----:B------:R-:W-:Y:S01]  /*76e0*/  UIMAD.WIDE.U32 UR4, UR13, UR8, URZ ;  /* 0x000000080d0472a5 */ /* 0x000fe2000f8e003f */
[----:B------:R-:W-:Y:S02]  /*76f0*/  IMAD R3, R3, 0x40, R6 ;  /* 0x0000004003037824 */ /* 0x000fe400078e0206 */
[----:B------:R-:W-:Y:S01]  /*7700*/  IMAD.U32 R5, RZ, RZ, UR6 ;  /* 0x00000006ff057e24 */ /* 0x000fe2000f8e00ff */
[----:B------:R-:W-:Y:S01]  /*7710*/  UIMAD UR6, UR13, UR9, UR7 ;  /* 0x000000090d0672a4 */ /* 0x000fe2000f8e0207 */
[----:B----4-:R-:W-:Y:S01]  /*7720*/  IMAD R6, R10, UR10, RZ ;  /* 0x0000000a0a067c24 */ /* 0x010fe2000f8e02ff */
[----:B------:R-:W-:Y:S01]  /*7730*/  LEA R8, R8, R3, 0x3 ;  /* 0x0000000308087211 */ /* 0x000fe200078e18ff */
[----:B------:R-:W-:Y:S01]  /*7740*/  IMAD.WIDE.U32 R4, R10, UR12, R4 ;  /* 0x0000000c0a047c25 */ /* 0x000fe2000f8e0004 */
[----:B------:R-:W-:-:S02]  /*7750*/  UIADD3 UR6, UR5, UR6, URZ ;  /* 0x0000000605067290 */ /* 0x000fc4000fffe03f */
[----:B------:R-:W-:Y:S01]  /*7760*/  MOV R7, UR5 ;  /* 0x0000000500077c02 */ /* 0x000fe20008000f00 */
[----:B------:R-:W-:Y:S01]  /*7770*/  ULDC.64 UR8, c[0x0][0xb28] ;  /* 0x0002ca0000087ab9 */ /* 0x000fe20000000a00 */
[----:B--2---:R-:W-:Y:S02]  /*7780*/  IMAD R8, R14, 0x80, R8 ;  /* 0x000000800e087824 */ /* 0x004fe400078e0208 */
[----:B------:R-:W-:Y:S02]  /*7790*/  IMAD R11, R11, UR12, R6 ;  /* 0x0000000c0b0b7c24 */ /* 0x000fe4000f8e0206 */
[----:B0-----:R-:W-:Y:S01]  /*77a0*/  @P0 IMAD.HI.U32 R10, R8, R9, RZ ;  /* 0x00000009080a0227 */ /* 0x001fe200078e00ff */
[----:B------:R-:W-:-:S03]  /*77b0*/  MOV R9, R8 ;  /* 0x0000000800097202 */ /* 0x000fc60000000f00 */
[----:B------:R-:W-:Y:S01]  /*77c0*/  IMAD.U32 R6, RZ, RZ, UR4 ;  /* 0x00000004ff067e24 */ /* 0x000fe2000f8e00ff */
[----:B---3--:R-:W-:Y:S01]  /*77d0*/  @P0 SHF.R.U32.HI R9, RZ, R13, R10 ;  /* 0x0000000dff090219 */ /* 0x008fe2000001160a */
[----:B------:R-:W-:Y:S01]  /*77e0*/  IMAD.U32 R7, RZ, RZ, UR6 ;  /* 0x00000006ff077e24 */ /* 0x000fe2000f8e00ff */
[----:B------:R-:W-:Y:S01]  /*77f0*/  ULDC.64 UR4, c[0x0][0xbe0] ;  /* 0x0002f80000047ab9 */ /* 0x000fe20000000a00 */
[----:B------:R-:W-:Y:S01]  /*7800*/  IMAD R13, R21, UR12, R12 ;  /* 0x0000000c150d7c24 */ /* 0x000fe2000f8e020c */
[----:B------:R-:W-:Y:S01]  /*7810*/  SHF.R.S32.HI R12, RZ, 0x1f, R23 ;  /* 0x0000001fff0c7819 */ /* 0x000fe20000011417 */
[----:B------:R-:W-:Y:S01]  /*7820*/  IMAD.WIDE.U32 R6, R20, UR12, R6 ;  /* 0x0000000c14067c25 */ /* 0x000fe2000f8e0006 */
[----:B------:R-:W-:-:S03]  /*7830*/  ULDC.64 UR6, c[0x0][0xb48] ;  /* 0x0002d20000067ab9 */ /* 0x000fc60000000a00 */
[----:B------:R-:W-:Y:S01]  /*7840*/  IMAD.IADD R5, R5, 0x1, R11 ;  /* 0x0000000105057824 */ /* 0x000fe200078e020b */
[----:B------:R-:W-:Y:S01]  /*7850*/  IADD3 R7, R7, R13, RZ ;  /* 0x0000000d07077210 */ /* 0x000fe20007ffe0ff */
[----:B-1----:R-:W-:-:S04]  /*7860*/  @P0 IMAD.HI.U32 R121, R8, R121, RZ ;  /* 0x0000007908790227 */ /* 0x002fc800078e00ff */
[----:B------:R-:W-:Y:S02]  /*7870*/  IMAD R13, R12, UR6, RZ ;  /* 0x000000060c0d7c24 */ /* 0x000fe4000f8e02ff */
[----:B------:R-:W-:-:S04]  /*7880*/  IMAD.WIDE.U32 R4, R23, UR4, R4 ;  /* 0x0000000417047c25 */ /* 0x000fc8000f8e0004 */
[----:B------:R-:W-:Y:S01]  /*7890*/  IMAD.MOV.U32 R11, RZ, RZ, R8 ;  /* 0x000000ffff0b7224 */ /* 0x000fe200078e0008 */
[----:B-----5:R-:W-:Y:S01]  /*78a0*/  @P0 SHF.R.U32.HI R11, RZ, R120, R121 ;  /* 0x00000078ff0b0219 */ /* 0x020fe20000011679 */
[----:B------:R-:W-:Y:S01]  /*78b0*/  IMAD R10, R12, UR4, RZ ;  /* 0x000000040c0a7c24 */ /* 0x000fe2000f8e02ff */
[----:B------:R-:W-:Y:S01]  /*78c0*/  BAR.SYNC.DEFER_BLOCKING 0x1, 0x100 ;  /* 0x0044000000007b1d */ /* 0x000fe20000010000 */
[C---:B------:R-:W-:Y:S01]  /*78d0*/  IMAD R15, R23.reuse, UR7, R13 ;  /* 0x00000007170f7c24 */ /* 0x040fe2000f8e020d */
[--C-:B------:R-:W-:Y:S01]  /*78e0*/  SHF.R.S32.HI R13, RZ, 0x1f, R9.reuse ;  /* 0x0000001fff0d7819 */ /* 0x100fe20000011409 */
[----:B------:R-:W-:Y:S01]  /*78f0*/  IMAD R12, R23, UR5, R10 ;  /* 0x00000005170c7c24 */ /* 0x000fe2000f8e020a */
[----:B------:R-:W-:Y:S01]  /*7900*/  IADD3 R4, P0, R9, R4, RZ ;  /* 0x0000000409047210 */ /* 0x000fe20007f1e0ff */
[----:B------:R-:W-:Y:S01]  /*7910*/  IMAD.MOV R9, RZ, RZ, -R9 ;  /* 0x000000ffff097224 */ /* 0x000fe200078e0a09 */
[----:B------:R-:W-:Y:S01]  /*7920*/  SHF.R.S32.HI R10, RZ, 0x1f, R11 ;  /* 0x0000001fff0a7819 */ /* 0x000fe2000001140b */
[----:B------:R-:W-:Y:S01]  /*7930*/  IMAD.WIDE.U32 R6, R23, UR6, R6 ;  /* 0x0000000617067c25 */ /* 0x000fe2000f8e0006 */
[----:B------:R-:W-:Y:S01]  /*7940*/  ULDC.64 UR4, c[0x0][0xb30] ;  /* 0x0002cc0000047ab9 */ /* 0x000fe20000000a00 */
[----:B------:R-:W-:Y:S01]  /*7950*/  IADD3.X R5, R13, R5, R12, P0, !PT ;  /* 0x000000050d057210 */ /* 0x000fe200007fe40c */
[----:B------:R-:W-:Y:S01]  /*7960*/  ULDC.64 UR6, c[0x0][0xbc8] ;  /* 0x0002f20000067ab9 */ /* 0x000fe20000000a00 */
[----:B------:R-:W-:Y:S01]  /*7970*/  IMAD.MOV R16, RZ, RZ, -R11 ;  /* 0x000000ffff107224 */ /* 0x000fe200078e0a0b */
[----:B------:R-:W-:Y:S01]  /*7980*/  IADD3 R7, R7, R15, RZ ;  /* 0x0000000f07077210 */ /* 0x000fe20007ffe0ff */
[----:B------:R-:W-:-:S02]  /*7990*/  IMAD R9, R19, R9, R8 ;  /* 0x0000000913097224 */ /* 0x000fc400078e0208 */
[----:B------:R-:W-:Y:S02]  /*79a0*/  IMAD R10, R10, UR4, RZ ;  /* 0x000000040a0a7c24 */ /* 0x000fe4000f8e02ff */
[----:B------:R-:W-:Y:S01]  /*79b0*/  IMAD R13, R19, R16, R8 ;  /* 0x00000010130d7224 */ /* 0x000fe200078e0208 */
[----:B------:R-:W-:Y:S01]  /*79c0*/  SHF.R.S32.HI R8, RZ, 0x1f, R9 ;  /* 0x0000001fff087819 */ /* 0x000fe20000011409 */
[C---:B------:R-:W-:Y:S01]  /*79d0*/  IMAD R15, R11.reuse, UR5, R10 ;  /* 0x000000050b0f7c24 */ /* 0x040fe2000f8e020a */
[----:B------:R-:W0:Y:S01]  /*79e0*/  S2UR UR5, SR_CgaCtaId ;  /* 0x00000000000579c3 */ /* 0x000e220000008800 */
[----:B------:R-:W-:Y:S01]  /*79f0*/  IMAD.WIDE.U32 R6, R11, UR4, R6 ;  /* 0x000000040b067c25 */ /* 0x000fe2000f8e0006 */
[----:B------:R-:W-:Y:S01]  /*7a00*/  SHF.R.S32.HI R10, RZ, 0x1f, R13 ;  /* 0x0000001fff0a7819 */ /* 0x000fe2000001140d */
[----:B------:R-:W-:Y:S02]  /*7a10*/  UMOV UR4, 0x400 ;  /* 0x0000040000047882 */ /* 0x000fe40000000000 */
[----:B------:R-:W-:-:S02]  /*7a20*/  IMAD R8, R8, UR6, RZ ;  /* 0x0000000608087c24 */ /* 0x000fc4000f8e02ff */
[----:B------:R-:W-:Y:S02]  /*7a30*/  IMAD.IADD R7, R7, 0x1, R15 ;  /* 0x0000000107077824 */ /* 0x000fe400078e020f */
[----:B------:R-:W-:Y:S02]  /*7a40*/  IMAD R10, R10, UR8, RZ ;  /* 0x000000080a0a7c24 */ /* 0x000fe4000f8e02ff */
[C---:B------:R-:W-:Y:S02]  /*7a50*/  IMAD R11, R9.reuse, UR7, R8 ;  /* 0x00000007090b7c24 */ /* 0x040fe4000f8e0208 */
[----:B------:R-:W-:Y:S01]  /*7a60*/  IMAD.WIDE.U32 R4, R9, UR6, R4 ;  /* 0x0000000609047c25 */ /* 0x000fe2000f8e0004 */
[----:B------:R-:W-:-:S03]  /*7a70*/  ULDC.64 UR6, c[0x0][0xba8] ;  /* 0x0002ea0000067ab9 */ /* 0x000fc60000000a00 */
[C---:B------:R-:W-:Y:S01]  /*7a80*/  IMAD R15, R13.reuse, UR9, R10 ;  /* 0x000000090d0f7c24 */ /* 0x040fe2000f8e020a */
[----:B------:R-:W-:Y:S01]  /*7a90*/  LEA R16, P0, R4, UR6, 0x2 ;  /* 0x0000000604107c11 */ /* 0x000fe2000f8010ff */
[----:B------:R-:W-:Y:S01]  /*7aa0*/  IMAD.WIDE.U32 R8, R13, UR8, R6 ;  /* 0x000000080d087c25 */ /* 0x000fe2000f8e0006 */
[----:B------:R-:W-:Y:S01]  /*7ab0*/  ULDC.64 UR8, c[0x0][0xb00] ;  /* 0x0002c00000087ab9 */ /* 0x000fe20000000a00 */
[----:B------:R-:W-:Y:S02]  /*7ac0*/  ULDC UR6, c[0x0][0xa88] ;  /* 0x0002a20000067ab9 */ /* 0x000fe40000000800 */
[----:B------:R-:W-:Y:S01]  /*7ad0*/  IMAD.IADD R5, R5, 0x1, R11 ;  /* 0x0000000105057824 */ /* 0x000fe200078e020b */
[----:B------:R-:W-:Y:S01]  /*7ae0*/  IADD3 R9, R9, R15, RZ ;  /* 0x0000000f09097210 */ /* 0x000fe20007ffe0ff */
[----:B------:R-:W-:Y:S01]  /*7af0*/  SHFL.IDX PT, R10, R16, RZ, 0x1c1f ;  /* 0x001c1fff100a7589 */ /* 0x000fe200000e0000 */
[----:B------:R-:W-:Y:S01]  /*7b00*/  LEA R6, P1, R8, UR8, 0x2 ;  /* 0x0000000808067c11 */ /* 0x000fe2000f8210ff */
[----:B------:R-:W-:Y:S01]  /*7b10*/  IMAD R14, R14, 0x80, R3 ;  /* 0x000000800e0e7824 */ /* 0x000fe200078e0203 */
[----:B------:R-:W-:Y:S01]  /*7b20*/  LEA.HI.X R15, R4, UR7, R5, 0x2, P0 ;  /* 0x00000007040f7c11 */ /* 0x000fe200080f1405 */
[----:B------:R-:W-:Y:S01]  /*7b30*/  SHFL.IDX PT, R12, R16, 0x1, 0x1c1f ;  /* 0x003c1f00100c7f89 */ /* 0x000fe200000e0000 */
[----:B------:R-:W-:Y:S01]  /*7b40*/  LEA.HI.X R9, R8, UR9, R9, 0x2, P1 ;  /* 0x0000000908097c11 */ /* 0x000fe200088f1409 */
[----:B0-----:R-:W-:Y:S01]  /*7b50*/  ULEA UR4, UR5, UR4, 0x18 ;  /* 0x0000000405047291 */ /* 0x001fe2000f8ec03f */
[----:B------:R-:W-:Y:S01]  /*7b60*/  IMAD R7, R19, UR6, RZ ;  /* 0x0000000613077c24 */ /* 0x000fe2000f8e02ff */
[----:B------:R-:W0:Y:S01]  /*7b70*/  SHFL.IDX PT, R11, R15, RZ, 0x1c1f ;  /* 0x001c1fff0f0b7589 */ /* 0x000e2200000e0000 */
[----:B------:R-:W-:Y:S01]  /*7b80*/  LOP3.LUT P0, RZ, R18, 0x3, RZ, 0xc0, !PT ;  /* 0x0000000312ff7812 */ /* 0x000fe2000780c0ff */
[C---:B------:R-:W-:Y:S01]  /*7b90*/  VIADD R8, R14.reuse, 0x8 ;  /* 0x000000080e087836 */ /* 0x040fe20000000000 */
[----:B------:R-:W-:Y:S01]  /*7ba0*/  UIADD3 UR4, UR4, 0x30820, URZ ;  /* 0x0003082004047890 */ /* 0x000fe2000fffe03f */
[----:B------:R-:W1:Y:S01]  /*7bb0*/  SHFL.IDX PT, R13, R15, 0x1, 0x1c1f ;  /* 0x003c1f000f0d7f89 */ /* 0x000e6200000e0000 */
[----:B------:R-:W-:-:S02]  /*7bc0*/  ISETP.GE.OR P1, PT, R14, R7, P0 ;  /* 0x000000070e00720c */ /* 0x000fc40000726670 */
[-C--:B------:R-:W-:Y:S01]  /*7bd0*/  ISETP.GE.OR P0, PT, R8, R7.reuse, P0 ;  /* 0x000000070800720c */ /* 0x080fe20000706670 */
[----:B------:R-:W-:Y:S01]  /*7be0*/  UPRMT UR4, URZ, 0x654, UR4 ;  /* 0x000006543f047896 */ /* 0x000fe20008000004 */
[----:B------:R-:W-:Y:S01]  /*7bf0*/  ISETP.GE.AND P2, PT, R14, R7, PT ;  /* 0x000000070e00720c */ /* 0x000fe20003f46270 */
[----:B------:R2:W3:Y:S01]  /*7c00*/  SHFL.IDX PT, R4, R6, RZ, 0x1c1f ;  /* 0x001c1fff06047589 */ /* 0x0004e200000e0000 */
[----:B------:R-:W-:-:S03]  /*7c10*/  LOP3.LUT R3, R22, 0x7ffffffc, RZ, 0xc0, !PT ;  /* 0x7ffffffc16037812 */ /* 0x000fc600078ec0ff */
[----:B------:R2:W4:Y:S01]  /*7c20*/  SHFL.IDX PT, R5, R9, RZ, 0x1c1f ;  /* 0x001c1fff09057589 */ /* 0x00052200000e0000 */
[----:B------:R-:W-:Y:S02]  /*7c30*/  IADD3 R3, R18, -R3, RZ ;  /* 0x8000000312037210 */ /* 0x000fe40007ffe0ff */
[----:B------:R-:W-:Y:S03]  /*7c40*/  SYNCS.ARRIVE.TRANS64.RED.A1T0 RZ, [UR4], RZ ;  /* 0x000000ffffff79a7 */ /* 0x000fe60008100404 */
[----:B------:R-:W-:Y:S01]  /*7c50*/  IMAD.SHL.U32 R3, R3, 0x2, RZ ;  /* 0x0000000203037824 */ /* 0x000fe200078e00ff */
[----:B0-----:R2:W-:Y:S04]  /*7c60*/  @!P1 ST.E desc[UR36][R10.64], R2 ;  /* 0x000000020a009985 */ /* 0x0015e8000c101924 */
[----:B-1----:R2:W-:Y:S01]  /*7c70*/  @!P0 ST.E desc[UR36][R12.64], R0 ;  /* 0x000000000c008985 */ /* 0x0025e2000c101924 */
[----:B------:R-:W-:Y:S05]  /*7c80*/  @P2 BRA `(.L_x_37) ;  /* 0x0000000800382947 */ /* 0x000fea0003800000 */
[C---:B--2---:R-:W-:Y:S01]  /*7c90*/  VIADD R0, R3.reuse, 0x8 ;  /* 0x0000000803007836 */ /* 0x044fe20000000000 */
[C---:B------:R-:W-:Y:S01]  /*7ca0*/  IADD3 R2, R3.reuse, 0x10, RZ ;  /* 0x0000001003027810 */ /* 0x040fe20007ffe0ff */
[----:B------:R-:W-:Y:S01]  /*7cb0*/  ULDC UR4, c[0x0][0xac8] ;  /* 0x0002b20000047ab9 */ /* 0x000fe20000000800 */
[C---:B------:R-:W-:Y:S01]  /*7cc0*/  VIADD R16, R3.reuse, 0x18 ;  /* 0x0000001803107836 */ /* 0x040fe20000000000 */
[C---:B------:R-:W-:Y:S01]  /*7cd0*/  ISETP.GE.AND P0, PT, R3.reuse, UR4, PT ;  /* 0x0000000403007c0c */ /* 0x040fe2000bf06270 */
[C---:B------:R-:W-:Y:S01]  /*7ce0*/  VIADD R18, R3.reuse, 0x20 ;  /* 0x0000002003127836 */ /* 0x040fe20000000000 */
[----:B------:R-:W-:Y:S01]  /*7cf0*/  ISETP.GE.AND P1, PT, R0, UR4, PT ;  /* 0x0000000400007c0c */ /* 0x000fe2000bf26270 */
[C---:B------:R-:W-:Y:S01]  /*7d00*/  VIADD R19, R3.reuse, 0x38 ;  /* 0x0000003803137836 */ /* 0x040fe20000000000 */
[----:B------:R-:W-:Y:S01]  /*7d10*/  ISETP.GE.AND P2, PT, R2, UR4, PT ;  /* 0x0000000402007c0c */ /* 0x000fe2000bf46270 */
[C---:B------:R-:W-:Y:S01]  /*7d20*/  VIADD R21, R3.reuse, 0x48 ;  /* 0x0000004803157836 */ /* 0x040fe20000000000 */
[----:B------:R-:W-:Y:S01]  /*7d30*/  ISETP.GE.AND P5, PT, R16, UR4, PT ;  /* 0x0000000410007c0c */ /* 0x000fe2000bfa6270 */
[----:B------:R-:W-:Y:S01]  /*7d40*/  VIADD R22, R3, 0x50 ;  /* 0x0000005003167836 */ /* 0x000fe20000000000 */
[----:B------:R-:W-:-:S02]  /*7d50*/  ISETP.GE.AND P6, PT, R18, UR4, PT ;  /* 0x0000000412007c0c */ /* 0x000fc4000bfc6270 */
[----:B------:R-:W-:Y:S02]  /*7d60*/  IADD3 R20, R3, 0x40, RZ ;  /* 0x0000004003147810 */ /* 0x000fe40007ffe0ff */
[----:B------:R-:W-:Y:S01]  /*7d70*/  ISETP.GE.AND P3, PT, R19, UR4, PT ;  /* 0x0000000413007c0c */ /* 0x000fe2000bf66270 */
[C-C-:B---34-:R-:W-:Y:S02]  /*7d80*/  @!P0 IMAD.WIDE R10, R3.reuse, 0x4, R4.reuse ;  /* 0x00000004030a8825 */ /* 0x158fe400078e0204 */
[----:B------:R-:W-:Y:S02]  /*7d90*/  @!P1 LEA.HI R0, R0, R0, RZ, 0x1 ;  /* 0x0000000000009211 */ /* 0x000fe400078f08ff */
[----:B------:R-:W-:Y:S01]  /*7da0*/  @!P2 LEA.HI R2, R2, R2, RZ, 0x1 ;  /* 0x000000020202a211 */ /* 0x000fe200078f08ff */
[----:B------:R0:W-:Y:S01]  /*7db0*/  @!P0 ST.E.64 desc[UR36][R10.64], R24 ;  /* 0x000000180a008985 */ /* 0x0001e2000c101b24 */
[----:B------:R-:W-:Y:S02]  /*7dc0*/  @!P1 LOP3.LUT R13, R0, 0xfffffffe, RZ, 0xc0, !PT ;  /* 0xfffffffe000d9812 */ /* 0x000fe400078ec0ff */
[----:B------:R-:W-:Y:S01]  /*7dd0*/  @!P2 LOP3.LUT R15, R2, 0xfffffffe, RZ, 0xc0, !PT ;  /* 0xfffffffe020fa812 */ /* 0x000fe200078ec0ff */
[C---:B------:R-:W-:Y:S01]  /*7de0*/  VIADD R2, R3.reuse, 0x30 ;  /* 0x0000003003027836 */ /* 0x040fe20000000000 */
[----:B------:R-:W-:Y:S01]  /*7df0*/  IADD3 R0, R3, 0x28, RZ ;  /* 0x0000002803007810 */ /* 0x000fe20007ffe0ff */
[----:B------:R-:W-:Y:S01]  /*7e00*/  @!P1 IMAD.WIDE R12, R13, 0x4, R4 ;  /* 0x000000040d0c9825 */ /* 0x000fe200078e0204 */
[----:B------:R-:W-:-:S02]  /*7e10*/  @!P5 LEA.HI R16, R16, R16, RZ, 0x1 ;  /* 0x000000101010d211 */ /* 0x000fc400078f08ff */
[----:B------:R-:W-:Y:S01]  /*7e20*/  ISETP.GE.AND P0, PT, R0, UR4, PT ;  /* 0x0000000400007c0c */ /* 0x000fe2000bf06270 */
[----:B------:R-:W-:Y:S01]  /*7e30*/  @!P2 IMAD.WIDE R14, R15, 0x4, R4 ;  /* 0x000000040f0ea825 */ /* 0x000fe200078e0204 */
[----:B------:R1:W-:Y:S01]  /*7e40*/  @!P1 ST.E.64 desc[UR36][R12.64], R28 ;  /* 0x0000001c0c009985 */ /* 0x0003e2000c101b24 */
[----:B------:R-:W-:Y:S02]  /*7e50*/  ISETP.GE.AND P4, PT, R2, UR4, PT ;  /* 0x0000000402007c0c */ /* 0x000fe4000bf86270 */
[----:B------:R-:W-:Y:S01]  /*7e60*/  ISETP.GE.AND P1, PT, R21, UR4, PT ;  /* 0x0000000415007c0c */ /* 0x000fe2000bf26270 */
[----:B------:R2:W-:Y:S01]  /*7e70*/  @!P2 ST.E.64 desc[UR36][R14.64], R32 ;  /* 0x000000200e00a985 */ /* 0x0005e2000c101b24 */
[----:B------:R-:W-:Y:S02]  /*7e80*/  ISETP.GE.AND P2, PT, R20, UR4, PT ;  /* 0x0000000414007c0c */ /* 0x000fe4000bf46270 */
[----:B------:R-:W-:Y:S02]  /*7e90*/  @!P6 LEA.HI R18, R18, R18, RZ, 0x1 ;  /* 0x000000121212e211 */ /* 0x000fe400078f08ff */
[----:B0-----:R-:W-:-:S02]  /*7ea0*/  @!P5 LOP3.LUT R11, R16, 0xfffffffe, RZ, 0xc0, !PT ;  /* 0xfffffffe100bd812 */ /* 0x001fc400078ec0ff */
[----:B------:R-:W-:Y:S02]  /*7eb0*/  @!P0 LEA.HI R0, R0, R0, RZ, 0x1 ;  /* 0x0000000000008211 */ /* 0x000fe400078f08ff */
[----:B------:R-:W-:Y:S01]  /*7ec0*/  IADD3 R24, R3, 0x58, RZ ;  /* 0x0000005803187810 */ /* 0x000fe20007ffe0ff */
[--C-:B------:R-:W-:Y:S01]  /*7ed0*/  @!P5 IMAD.WIDE R10, R11, 0x4, R4.reuse ;  /* 0x000000040b0ad825 */ /* 0x100fe200078e0204 */
[----:B-1----:R-:W-:Y:S02]  /*7ee0*/  @!P6 LOP3.LUT R13, R18, 0xfffffffe, RZ, 0xc0, !PT ;  /* 0xfffffffe120de812 */ /* 0x002fe400078ec0ff */
[----:B------:R-:W-:Y:S02]  /*7ef0*/  @!P4 LEA.HI R2, R2, R2, RZ, 0x1 ;  /* 0x000000020202c211 */ /* 0x000fe400078f08ff */
[----:B--2---:R-:W-:Y:S01]  /*7f00*/  @!P3 LEA.HI R14, R19, R19, RZ, 0x1 ;  /* 0x00000013130eb211 */ /* 0x004fe200078f08ff */
[----:B------:R-:W-:Y:S01]  /*7f10*/  @!P6 IMAD.WIDE R12, R13, 0x4, R4 ;  /* 0x000000040d0ce825 */ /* 0x000fe200078e0204 */
[----:B------:R-:W-:Y:S01]  /*7f20*/  @!P2 LEA.HI R20, R20, R20, RZ, 0x1 ;  /* 0x000000141414a211 */ /* 0x000fe200078f08ff */
[----:B------:R0:W-:Y:S01]  /*7f30*/  @!P5 ST.E.64 desc[UR36][R10.64], R36 ;  /* 0x000000240a00d985 */ /* 0x0001e2000c101b24 */
[----:B------:R-:W-:-:S02]  /*7f40*/  @!P1 LEA.HI R16, R21, R21, RZ, 0x1 ;  /* 0x0000001515109211 */ /* 0x000fc400078f08ff */
[----:B------:R-:W-:Y:S01]  /*7f50*/  @!P0 LOP3.LUT R15, R0, 0xfffffffe, RZ, 0xc0, !PT ;  /* 0xfffffffe000f8812 */ /* 0x000fe200078ec0ff */
[----:B------:R1:W-:Y:S01]  /*7f60*/  @!P6 ST.E.64 desc[UR36][R12.64], R40 ;  /* 0x000000280c00e985 */ /* 0x0003e2000c101b24 */
[----:B------:R-:W-:Y:S01]  /*7f70*/  @!P4 LOP3.LUT R19, R2, 0xfffffffe, RZ, 0xc0, !PT ;  /* 0xfffffffe0213c812 */ /* 0x000fe200078ec0ff */
[C---:B------:R-:W-:Y:S01]  /*7f80*/  VIADD R0, R3.reuse, 0x60 ;  /* 0x0000006003007836 */ /* 0x040fe20000000000 */
[----:B------:R-:W-:Y:S01]  /*7f90*/  @!P3 LOP3.LUT R21, R14, 0xfffffffe, RZ, 0xc0, !PT ;  /* 0xfffffffe0e15b812 */ /* 0x000fe200078ec0ff */
[----:B------:R-:W-:Y:S01]  /*7fa0*/  VIADD R2, R3, 0x68 ;  /* 0x0000006803027836 */ /* 0x000fe20000000000 */
[----:B------:R-:W-:Y:S02]  /*7fb0*/  @!P2 LOP3.LUT R23, R20, 0xfffffffe, RZ, 0xc0, !PT ;  /* 0xfffffffe1417a812 */ /* 0x000fe400078ec0ff */
[----:B------:R-:W-:Y:S02]  /*7fc0*/  @!P1 LOP3.LUT R25, R16, 0xfffffffe, RZ, 0xc0, !PT ;  /* 0xfffffffe10199812 */ /* 0x000fe400078ec0ff */
[----:B------:R-:W-:Y:S01]  /*7fd0*/  ISETP.GE.AND P5, PT, R22, UR4, PT ;  /* 0x0000000416007c0c */ /* 0x000fe2000bfa6270 */
[----:B0-----:R-:W-:Y:S01]  /*7fe0*/  @!P0 IMAD.WIDE R10, R15, 0x4, R4 ;  /* 0x000000040f0a8825 */ /* 0x001fe200078e0204 */
[----:B------:R-:W-:-:S02]  /*7ff0*/  ISETP.GE.AND P6, PT, R24, UR4, PT ;  /* 0x0000000418007c0c */ /* 0x000fc4000bfc6270 */
[----:B------:R-:W-:Y:S01]  /*8000*/  IADD3 R16, R3, 0x70, RZ ;  /* 0x0000007003107810 */ /* 0x000fe20007ffe0ff */
[--C-:B-1----:R-:W-:Y:S01]  /*8010*/  @!P4 IMAD.WIDE R12, R19, 0x4, R4.reuse ;  /* 0x00000004130cc825 */ /* 0x102fe200078e0204 */
[----:B------:R0:W-:Y:S01]  /*8020*/  @!P0 ST.E.64 desc[UR36][R10.64], R44 ;  /* 0x0000002c0a008985 */ /* 0x0001e2000c101b24 */
[----:B------:R-:W-:Y:S02]  /*8030*/  ISETP.GE.AND P0, PT, R0, UR4, PT ;  /* 0x0000000400007c0c */ /* 0x000fe4000bf06270 */
[--C-:B------:R-:W-:Y:S01]  /*8040*/  @!P3 IMAD.WIDE R14, R21, 0x4, R4.reuse ;  /* 0x00000004150eb825 */ /* 0x100fe200078e0204 */
[----:B------:R1:W-:Y:S03]  /*8050*/  @!P4 ST.E.64 desc[UR36][R12.64], R48 ;  /* 0x000000300c00c985 */ /* 0x0003e6000c101b24 */
[----:B------:R-:W-:Y:S01]  /*8060*/  @!P2 IMAD.WIDE R18, R23, 0x4, R4 ;  /* 0x000000041712a825 */ /* 0x000fe200078e0204 */
[----:B------:R2:W-:Y:S01]  /*8070*/  @!P3 ST.E.64 desc[UR36][R14.64], R52 ;  /* 0x000000340e00b985 */ /* 0x0005e2000c101b24 */
[----:B------:R-:W-:-:S02]  /*8080*/  @!P5 LEA.HI R22, R22, R22, RZ, 0x1 ;  /* 0x000000161616d211 */ /* 0x000fc400078f08ff */
[----:B------:R-:W-:Y:S01]  /*8090*/  @!P1 IMAD.WIDE R20, R25, 0x4, R4 ;  /* 0x0000000419149825 */ /* 0x000fe200078e0204 */
[----:B------:R3:W-:Y:S01]  /*80a0*/  @!P2 ST.E.64 desc[UR36][R18.64], R56 ;  /* 0x000000381200a985 */ /* 0x0007e2000c101b24 */
[----:B------:R-:W-:Y:S02]  /*80b0*/  ISETP.GE.AND P2, PT, R16, UR4, PT ;  /* 0x0000000410007c0c */ /* 0x000fe4000bf46270 */
[C---:B------:R-:W-:Y:S01]  /*80c0*/  VIADD R23, R3.reuse, 0x78 ;  /* 0x0000007803177836 */ /* 0x040fe20000000000 */
[----:B------:R4:W-:Y:S01]  /*80d0*/  @!P1 ST.E.64 desc[UR36][R20.64], R60 ;  /* 0x0000003c14009985 */ /* 0x0009e2000c101b24 */
[----:B------:R-:W-:Y:S01]  /*80e0*/  VIADD R25, R3, 0x80 ;  /* 0x0000008003197836 */ /* 0x000fe20000000000 */
[----:B------:R-:W-:Y:S02]  /*80f0*/  ISETP.GE.AND P1, PT, R2, UR4, PT ;  /* 0x0000000402007c0c */ /* 0x000fe4000bf26270 */
[----:B------:R-:W-:Y:S02]  /*8100*/  ISETP.GE.AND P3, PT, R23, UR4, PT ;  /* 0x0000000417007c0c */ /* 0x000fe4000bf66270 */
[----:B------:R-:W-:-:S02]  /*8110*/  ISETP.GE.AND P4, PT, R25, UR4, PT ;  /* 0x0000000419007c0c */ /* 0x000fc4000bf86270 */
[----:B------:R-:W-:Y:S02]  /*8120*/  @!P6 LEA.HI R24, R24, R24, RZ, 0x1 ;  /* 0x000000181818e211 */ /* 0x000fe400078f08ff */
[----:B0-----:R-:W-:Y:S02]  /*8130*/  @!P5 LOP3.LUT R11, R22, 0xfffffffe, RZ, 0xc0, !PT ;  /* 0xfffffffe160bd812 */ /* 0x001fe400078ec0ff */
[----:B------:R-:W-:Y:S02]  /*8140*/  @!P0 LEA.HI R0, R0, R0, RZ, 0x1 ;  /* 0x0000000000008211 */ /* 0x000fe400078f08ff */
[----:B-1----:R-:W-:Y:S01]  /*8150*/  @!P6 LOP3.LUT R13, R24, 0xfffffffe, RZ, 0xc0, !PT ;  /* 0xfffffffe180de812 */ /* 0x002fe200078ec0ff */
[--C-:B------:R-:W-:Y:S01]  /*8160*/  @!P5 IMAD.WIDE R10, R11, 0x4, R4.reuse ;  /* 0x000000040b0ad825 */ /* 0x100fe200078e0204 */
[----:B------:R-:W-:Y:S02]  /*8170*/  @!P1 LEA.HI R2, R2, R2, RZ, 0x1 ;  /* 0x0000000202029211 */ /* 0x000fe400078f08ff */
[----:B------:R-:W-:Y:S01]  /*8180*/  @!P2 LEA.HI R16, R16, R16, RZ, 0x1 ;  /* 0x000000101010a211 */ /* 0x000fe200078f08ff */
[----:B------:R-:W-:Y:S01]  /*8190*/  @!P6 IMAD.WIDE R12, R13, 0x4, R4 ;  /* 0x000000040d0ce825 */ /* 0x000fe200078e0204 */
[----:B--2---:R-:W-:Y:S01]  /*81a0*/  @!P0 LOP3.LUT R15, R0, 0xfffffffe, RZ, 0xc0, !PT ;  /* 0xfffffffe000f8812 */ /* 0x004fe200078ec0ff */
[----:B------:R0:W-:Y:S01]  /*81b0*/  @!P5 ST.E.64 desc[UR36][R10.64], R64 ;  /* 0x000000400a00d985 */ /* 0x0001e2000c101b24 */
[----:B------:R-:W-:-:S02]  /*81c0*/  @!P3 LEA.HI R23, R23, R23, RZ, 0x1 ;  /* 0x000000171717b211 */ /* 0x000fc400078f08ff */
[----:B---3--:R-:W-:Y:S01]  /*81d0*/  @!P1 LOP3.LUT R19, R2, 0xfffffffe, RZ, 0xc0, !PT ;  /* 0xfffffffe02139812 */ /* 0x008fe200078ec0ff */
[--C-:B------:R-:W-:Y:S01]  /*81e0*/  @!P0 IMAD.WIDE R14, R15, 0x4, R4.reuse ;  /* 0x000000040f0e8825 */ /* 0x100fe200078e0204 */
[----:B------:R-:W-:Y:S01]  /*81f0*/  @!P4 LEA.HI R25, R25, R25, RZ, 0x1 ;  /* 0x000000191919c211 */ /* 0x000fe200078f08ff */
[----:B------:R1:W-:Y:S01]  /*8200*/  @!P6 ST.E.64 desc[UR36][R12.64], R68 ;  /* 0x000000440c00e985 */ /* 0x0003e2000c101b24 */
[----:B----4-:R-:W-:Y:S01]  /*8210*/  @!P2 LOP3.LUT R21, R16, 0xfffffffe, RZ, 0xc0, !PT ;  /* 0xfffffffe1015a812 */ /* 0x010fe200078ec0ff */
[----:B------:R-:W-:Y:S01]  /*8220*/  VIADD R2, R3, 0x90 ;  /* 0x0000009003027836 */ /* 0x000fe20000000000 */
[----:B------:R-:W-:Y:S01]  /*8230*/  @!P3 LOP3.LUT R23, R23, 0xfffffffe, RZ, 0xc0, !PT ;  /* 0xfffffffe1717b812 */ /* 0x000fe200078ec0ff */
[----:B------:R2:W-:Y:S01]  /*8240*/  @!P0 ST.E.64 desc[UR36][R14.64], R72 ;  /* 0x000000480e008985 */ /* 0x0005e2000c101b24 */
[----:B------:R-:W-:Y:S01]  /*8250*/  @!P4 LOP3.LUT R25, R25, 0xfffffffe, RZ, 0xc0, !PT ;  /* 0xfffffffe1919c812 */ /* 0x000fe200078ec0ff */
[C---:B------:R-:W-:Y:S01]  /*8260*/  VIADD R16, R3.reuse, 0x98 ;  /* 0x0000009803107836 */ /* 0x040fe20000000000 */
[----:B------:R-:W-:Y:S01]  /*8270*/  IADD3 R0, R3, 0x88, RZ ;  /* 0x0000008803007810 */ /* 0x000fe20007ffe0ff */
[----:B0-----:R-:W-:Y:S01]  /*8280*/  @!P1 IMAD.WIDE R10, R19, 0x4, R4 ;  /* 0x00000004130a9825 */ /* 0x001fe200078e0204 */
[----:B------:R-:W-:-:S02]  /*8290*/  IADD3 R22, R3, 0xa0, RZ ;  /* 0x000000a003167810 */ /* 0x000fc40007ffe0ff */
[----:B------:R-:W-:Y:S01]  /*82a0*/  ISETP.GE.AND P0, PT, R0, UR4, PT ;  /* 0x0000000400007c0c */ /* 0x000fe2000bf06270 */
[--C-:B------:R-:W-:Y:S01]  /*82b0*/  @!P3 IMAD.WIDE R18, R23, 0x4, R4.reuse ;  /* 0x000000041712b825 */ /* 0x100fe200078e0204 */
[----:B------:R0:W-:Y:S01]  /*82c0*/  @!P1 ST.E.64 desc[UR36][R10.64], R76 ;  /* 0x0000004c0a009985 */ /* 0x0001e2000c101b24 */
[----:B------:R-:W-:Y:S02]  /*82d0*/  ISETP.GE.AND P1, PT, R2, UR4, PT ;  /* 0x0000000402007c0c */ /* 0x000fe4000bf26270 */
[----:B-1----:R-:W-:-:S04]  /*82e0*/  @!P2 IMAD.WIDE R12, R21, 0x4, R4 ;  /* 0x00000004150ca825 */ /* 0x002fc800078e0204 */
[----:B------:R-:W-:Y:S01]  /*82f0*/  @!P4 IMAD.WIDE R20, R25, 0x4, R4 ;  /* 0x000000041914c825 */ /* 0x000fe200078e0204 */
[----:B------:R1:W-:Y:S01]  /*8300*/  @!P2 ST.E.64 desc[UR36][R12.64], R80 ;  /* 0x000000500c00a985 */ /* 0x0003e2000c101b24 */
[----:B------:R-:W-:Y:S02]  /*8310*/  ISETP.GE.AND P2, PT, R16, UR4, PT ;  /* 0x0000000410007c0c */ /* 0x000fe4000bf46270 */
[C---:B--2---:R-:W-:Y:S01]  /*8320*/  VIADD R14, R3.reuse, 0xa8 ;  /* 0x000000a8030e7836 */ /* 0x044fe20000000000 */
[----:B------:R2:W-:Y:S01]  /*8330*/  @!P3 ST.E.64 desc[UR36][R18.64], R84 ;  /* 0x000000541200b985 */ /* 0x0005e2000c101b24 */
[C---:B------:R-:W-:Y:S01]  /*8340*/  VIADD R15, R3.reuse, 0xb0 ;  /* 0x000000b0030f7836 */ /* 0x040fe20000000000 */
[----:B0-----:R-:W-:Y:S02]  /*8350*/  IADD3 R11, R3, 0xb8, RZ ;  /* 0x000000b8030b7810 */ /* 0x001fe40007ffe0ff */
[----:B------:R0:W-:Y:S01]  /*8360*/  @!P4 ST.E.64 desc[UR36][R20.64], R88 ;  /* 0x000000581400c985 */ /* 0x0001e2000c101b24 */
[----:B------:R-:W-:-:S02]  /*8370*/  ISETP.GE.AND P3, PT, R22, UR4, PT ;  /* 0x0000000416007c0c */ /* 0x000fc4000bf66270 */
[----:B------:R-:W-:Y:S02]  /*8380*/  ISETP.GE.AND P6, PT, R11, UR4, PT ;  /* 0x000000040b007c0c */ /* 0x000fe4000bfc6270 */
[----:B------:R-:W-:Y:S02]  /*8390*/  ISETP.GE.AND P4, PT, R14, UR4, PT ;  /* 0x000000040e007c0c */ /* 0x000fe4000bf86270 */
[----:B------:R-:W-:Y:S02]  /*83a0*/  ISETP.GE.AND P5, PT, R15, UR4, PT ;  /* 0x000000040f007c0c */ /* 0x000fe4000bfa6270 */
[----:B------:R-:W-:Y:S02]  /*83b0*/  @!P0 LEA.HI R0, R0, R0, RZ, 0x1 ;  /* 0x0000000000008211 */ /* 0x000fe400078f08ff */
[----:B------:R-:W-:Y:S02]  /*83c0*/  @!P1 LEA.HI R2, R2, R2, RZ, 0x1 ;  /* 0x0000000202029211 */ /* 0x000fe400078f08ff */
[----:B------:R-:W-:-:S02]  /*83d0*/  @!P2 LEA.HI R16, R16, R16, RZ, 0x1 ;  /* 0x000000101010a211 */ /* 0x000fc400078f08ff */
[----:B------:R-:W-:Y:S02]  /*83e0*/  @!P3 LEA.HI R22, R22, R22, RZ, 0x1 ;  /* 0x000000161616b211 */ /* 0x000fe400078f08ff */
[----:B-1----:R-:W-:Y:S02]  /*83f0*/  @!P6 LEA.HI R12, R11, R11, RZ, 0x1 ;  /* 0x0000000b0b0ce211 */ /* 0x002fe400078f08ff */
[----:B------:R-:W-:Y:S02]  /*8400*/  @!P4 LEA.HI R14, R14, R14, RZ, 0x1 ;  /* 0x0000000e0e0ec211 */ /* 0x000fe400078f08ff */
[----:B------:R-:W-:Y:S02]  /*8410*/  @!P5 LEA.HI R10, R15, R15, RZ, 0x1 ;  /* 0x0000000f0f0ad211 */ /* 0x000fe400078f08ff */
[----:B------:R-:W-:Y:S02]  /*8420*/  @!P0 LOP3.LUT R11, R0, 0xfffffffe, RZ, 0xc0, !PT ;  /* 0xfffffffe000b8812 */ /* 0x000fe400078ec0ff */
[----:B------:R-:W-:-:S02]  /*8430*/  @!P1 LOP3.LUT R13, R2, 0xfffffffe, RZ, 0xc0, !PT ;  /* 0xfffffffe020d9812 */ /* 0x000fc400078ec0ff */
[----:B------:R-:W-:Y:S02]  /*8440*/  @!P2 LOP3.LUT R15, R16, 0xfffffffe, RZ, 0xc0, !PT ;  /* 0xfffffffe100fa812 */ /* 0x000fe400078ec0ff */
[----:B--2---:R-:W-:Y:S02]  /*8450*/  @!P3 LOP3.LUT R19, R22, 0xfffffffe, RZ, 0xc0, !PT ;  /* 0xfffffffe1613b812 */ /* 0x004fe400078ec0ff */
[----:B0-----:R-:W-:Y:S01]  /*8460*/  @!P4 LOP3.LUT R21, R14, 0xfffffffe, RZ, 0xc0, !PT ;  /* 0xfffffffe0e15c812 */ /* 0x001fe200078ec0ff */
[--C-:B------:R-:W-:Y:S01]  /*8470*/  @!P2 IMAD.WIDE R14, R15, 0x4, R4.reuse ;  /* 0x000000040f0ea825 */ /* 0x100fe200078e0204 */
[----:B------:R-:W-:Y:S02]  /*8480*/  @!P5 LOP3.LUT R23, R10, 0xfffffffe, RZ, 0xc0, !PT ;  /* 0xfffffffe0a17d812 */ /* 0x000fe400078ec0ff */
[----:B------:R-:W-:Y:S01]  /*8490*/  @!P6 LOP3.LUT R25, R12, 0xfffffffe, RZ, 0xc0, !PT ;  /* 0xfffffffe0c19e812 */ /* 0x000fe200078ec0ff */
[----:B------:R-:W-:-:S04]  /*84a0*/  @!P0 IMAD.WIDE R10, R11, 0x4, R4 ;  /* 0x000000040b0a8825 */ /* 0x000fc800078e0204 */
[--C-:B------:R-:W-:Y:S01]  /*84b0*/  @!P1 IMAD.WIDE R12, R13, 0x4, R4.reuse ;  /* 0x000000040d0c9825 */ /* 0x100fe200078e0204 */
[----:B------:R0:W-:Y:S03]  /*84c0*/  @!P0 ST.E.64 desc[UR36][R10.64], R92 ;  /* 0x0000005c0a008985 */ /* 0x0001e6000c101b24 */
[--C-:B------:R-:W-:Y:S01]  /*84d0*/  @!P3 IMAD.WIDE R18, R19, 0x4, R4.reuse ;  /* 0x000000041312b825 */ /* 0x100fe200078e0204 */
[----:B------:R0:W-:Y:S03]  /*84e0*/  @!P1 ST.E.64 desc[UR36][R12.64], R96 ;  /* 0x000000600c009985 */ /* 0x0001e6000c101b24 */
[--C-:B------:R-:W-:Y:S01]  /*84f0*/  @!P4 IMAD.WIDE R20, R21, 0x4, R4.reuse ;  /* 0x000000041514c825 */ /* 0x100fe200078e0204 */
[----:B------:R0:W-:Y:S03]  /*8500*/  @!P2 ST.E.64 desc[UR36][R14.64], R100 ;  /* 0x000000640e00a985 */ /* 0x0001e6000c101b24 */
[--C-:B------:R-:W-:Y:S01]  /*8510*/  @!P5 IMAD.WIDE R22, R23, 0x4, R4.reuse ;  /* 0x000000041716d825 */ /* 0x100fe200078e0204 */
[----:B------:R0:W-:Y:S03]  /*8520*/  @!P3 ST.E.64 desc[UR36][R18.64], R104 ;  /* 0x000000681200b985 */ /* 0x0001e6000c101b24 */
[----:B------:R-:W-:Y:S01]  /*8530*/  @!P6 IMAD.WIDE R4, R25, 0x4, R4 ;  /* 0x000000041904e825 */ /* 0x000fe200078e0204 */
[----:B------:R0:W-:Y:S04]  /*8540*/  @!P4 ST.E.64 desc[UR36][R20.64], R108 ;  /* 0x0000006c1400c985 */ /* 0x0001e8000c101b24 */
[----:B------:R0:W-:Y:S04]  /*8550*/  @!P5 ST.E.64 desc[UR36][R22.64], R112 ;  /* 0x000000701600d985 */ /* 0x0001e8000c101b24 */
[----:B------:R0:W-:Y:S02]  /*8560*/  @!P6 ST.E.64 desc[UR36][R4.64], R116 ;  /* 0x000000740400e985 */ /* 0x0001e4000c101b24 */
.L_x_37:
[----:B------:R-:W-:Y:S05]  /*8570*/  BSYNC B0 ;  /* 0x0000000000007941 */ /* 0x000fea0003800000 */
.L_x_36:
[----:B------:R-:W-:Y:S01]  /*8580*/  ISETP.GE.AND P0, PT, R8, R7, PT ;  /* 0x000000070800720c */ /* 0x000fe20003f06270 */
[----:B0---4-:R4:W0:Y:S04]  /*8590*/  SHFL.IDX PT, R5, R9, 0x1, 0x1c1f ;  /* 0x003c1f0009057f89 */ /* 0x01182800000e0000 */
[----:B---3--:R4:W1:Y:S08]  /*85a0*/  SHFL.IDX PT, R4, R6, 0x1, 0x1c1f ;  /* 0x003c1f0006047f89 */ /* 0x00887000000e0000 */
[----:B----4-:R-:W-:Y:S05]  /*85b0*/  @P0 BRA `(.L_x_8) ;  /* 0x0000004800140947 */ /* 0x010fea0003800000 */
[C---:B--2---:R-:W-:Y:S01]  /*85c0*/  VIADD R0, R3.reuse, 0x8 ;  /* 0x0000000803007836 */ /* 0x044fe20000000000 */
[----:B------:R-:W-:Y:S01]  /*85d0*/  ULDC UR4, c[0x0][0xac8] ;  /* 0x0002b20000047ab9 */ /* 0x000fe20000000800 */
[C---:B------:R-:W-:Y:S01]  /*85e0*/  VIADD R2, R3.reuse, 0x10 ;  /* 0x0000001003027836 */ /* 0x040fe20000000000 */
[C---:B------:R-:W-:Y:S01]  /*85f0*/  ISETP.GE.AND P2, PT, R3.reuse, UR4, PT ;  /* 0x0000000403007c0c */ /* 0x040fe2000bf46270 */
[C---:B------:R-:W-:Y:S01]  /*8600*/  VIADD R11, R3.reuse, 0x28 ;  /* 0x00000028030b7836 */ /* 0x040fe20000000000 */
[----:B------:R-:W-:Y:S01]  /*8610*/  ISETP.GE.AND P3, PT, R0, UR4, PT ;  /* 0x0000000400007c0c */ /* 0x000fe2000bf66270 */
[C---:B------:R-:W-:Y:S01]  /*8620*/  VIADD R13, R3.reuse, 0x38 ;  /* 0x00000038030d7836 */ /* 0x040fe20000000000 */
[C---:B------:R-:W-:Y:S01]  /*8630*/  IADD3 R10, R3.reuse, 0x18, RZ ;  /* 0x00000018030a7810 */ /* 0x040fe20007ffe0ff */
[C---:B------:R-:W-:Y:S01]  /*8640*/  VIADD R14, R3.reuse, 0x40 ;  /* 0x00000040030e7836 */ /* 0x040fe20000000000 */
[----:B------:R-:W-:Y:S01]  /*8650*/  ISETP.GE.AND P0, PT, R2, UR4, PT ;  /* 0x0000000402007c0c */ /* 0x000fe2000bf06270 */
[C---:B------:R-:W-:Y:S01]  /*8660*/  VIADD R18, R3.reuse, 0x50 ;  /* 0x0000005003127836 */ /* 0x040fe20000000000 */
[----:B------:R-:W-:Y:S01]  /*8670*/  ISETP.GE.AND P1, PT, R10, UR4, PT ;  /* 0x000000040a007c0c */ /* 0x000fe2000bf26270 */
[C---:B------:R-:W-:Y:S01]  /*8680*/  VIADD R20, R3.reuse, 0x70 ;  /* 0x0000007003147836 */ /* 0x040fe20000000000 */
[----:B------:R-:W-:-:S02]  /*8690*/  IADD3 R12, R3, 0x30, RZ ;  /* 0x00000030030c7810 */ /* 0x000fc40007ffe0ff */
[----:B------:R-:W-:Y:S01]  /*86a0*/  ISETP.GE.AND P5, PT, R13, UR4, PT ;  /* 0x000000040d007c0c */ /* 0x000fe2000bfa6270 */
[C---:B01----:R-:W-:Y:S01]  /*86b0*/  @!P2 IMAD.WIDE R6, R3.reuse, 0x4, R4 ;  /* 0x000000040306a825 */ /* 0x043fe200078e0204 */
[----:B------:R-:W-:Y:S02]  /*86c0*/  ISETP.GE.AND P4, PT, R12, UR4, PT ;  /* 0x000000040c007c0c */ /* 0x000fe4000bf86270 */
[----:B------:R-:W-:Y:S02]  /*86d0*/  @!P3 LEA.HI R0, R0, R0, RZ, 0x1 ;  /* 0x000000000000b211 */ /* 0x000fe400078f08ff */
[----:B------:R0:W-:Y:S01]  /*86e0*/  @!P2 ST.E.64 desc[UR36][R6.64], R26 ;  /* 0x0000001a0600a985 */ /* 0x0001e2000c101b24 */
[----:B------:R-:W-:Y:S02]  /*86f0*/  ISETP.GE.AND P6, PT, R14, UR4, PT ;  /* 0x000000040e007c0c */ /* 0x000fe4000bfc6270 */
[----:B------:R-:W-:Y:S01]  /*8700*/  @!P3 LOP3.LUT R9, R0, 0xfffffffe, RZ, 0xc0, !PT ;  /* 0xfffffffe0009b812 */ /* 0x000fe200078ec0ff */
[----:B------:R-:W-:Y:S01]  /*8710*/  VIADD R0, R3, 0x20 ;  /* 0x0000002003007836 */ /* 0x000fe20000000000 */
[----:B------:R-:W-:-:S02]  /*8720*/  @!P0 LEA.HI R2, R2, R2, RZ, 0x1 ;  /* 0x0000000202028211 */ /* 0x000fc400078f08ff */
[----:B------:R-:W-:Y:S01]  /*8730*/  @!P1 LEA.HI R10, R10, R10, RZ, 0x1 ;  /* 0x0000000a0a0a9211 */ /* 0x000fe200078f08ff */
[----:B------:R-:W-:Y:S01]  /*8740*/  @!P3 IMAD.WIDE R8, R9, 0x4, R4 ;  /* 0x000000040908b825 */ /* 0x000fe200078e0204 */
[----:B------:R-:W-:Y:S02]  /*8750*/  ISETP.GE.AND P2, PT, R0, UR4, PT ;  /* 0x0000000400007c0c */ /* 0x000fe4000bf46270 */
[----:B------:R-:W-:Y:S02]  /*8760*/  @!P4 LEA.HI R12, R12, R12, RZ, 0x1 ;  /* 0x0000000c0c0cc211 */ /* 0x000fe400078f08ff */
[----:B------:R1:W-:Y:S01]  /*8770*/  @!P3 ST.E.64 desc[UR36][R8.64], R30 ;  /* 0x0000001e0800b985 */ /* 0x0003e2000c101b24 */
[----:B------:R-:W-:Y:S02]  /*8780*/  ISETP.GE.AND P3, PT, R11, UR4, PT ;  /* 0x000000040b007c0c */ /* 0x000fe4000bf66270 */
[----:B0-----:R-:W-:Y:S02]  /*8790*/  @!P0 LOP3.LUT R7, R2, 0xfffffffe, RZ, 0xc0, !PT ;  /* 0xfffffffe02078812 */ /* 0x001fe400078ec0ff */
[----:B------:R-:W-:-:S02]  /*87a0*/  @!P6 LEA.HI R14, R14, R14, RZ, 0x1 ;  /* 0x0000000e0e0ee211 */ /* 0x000fc400078f08ff */
[----:B------:R-:W-:Y:S01]  /*87b0*/  @!P4 LOP3.LUT R15, R12, 0xfffffffe, RZ, 0xc0, !PT ;  /* 0xfffffffe0c0fc812 */ /* 0x000fe200078ec0ff */
[--C-:B------:R-:W-:Y:S01]  /*87c0*/  @!P0 IMAD.WIDE R6, R7, 0x4, R4.reuse ;  /* 0x0000000407068825 */ /* 0x100fe200078e0204 */
[----:B------:R-:W-:Y:S02]  /*87d0*/  @!P2 LEA.HI R0, R0, R0, RZ, 0x1 ;  /* 0x000000000000a211 */ /* 0x000fe400078f08ff */
[----:B------:R-:W-:Y:S02]  /*87e0*/  IADD3 R16, R3, 0x48, RZ ;  /* 0x0000004803107810 */ /* 0x000fe40007ffe0ff */
[----:B------:R0:W-:Y:S01]  /*87f0*/  @!P0 ST.E.64 desc[UR36][R6.64], R34 ;  /* 0x0000002206008985 */ /* 0x0001e2000c101b24 */
[----:B-1----:R-:W-:Y:S02]  /*8800*/  @!P1 LOP3.LUT R9, R10, 0xfffffffe, RZ, 0xc0, !PT ;  /* 0xfffffffe0a099812 */ /* 0x002fe400078ec0ff */
[----:B------:R-:W-:Y:S02]  /*8810*/  @!P3 LEA.HI R2, R11, R11, RZ, 0x1 ;  /* 0x0000000b0b02b211 */ /* 0x000fe400078f08ff */
[----:B------:R-:W-:Y:S01]  /*8820*/  @!P5 LEA.HI R10, R13, R13, RZ, 0x1 ;  /* 0x0000000d0d0ad211 */ /* 0x000fe200078f08ff */
[----:B------:R-:W-:Y:S01]  /*8830*/  @!P1 IMAD.WIDE R8, R9, 0x4, R4 ;  /* 0x0000000409089825 */ /* 0x000fe200078e0204 */
[----:B------:R-:W-:-:S02]  /*8840*/  @!P2 LOP3.LUT R11, R0, 0xfffffffe, RZ, 0xc0, !PT ;  /* 0xfffffffe000ba812 */ /* 0x000fc400078ec0ff */
[----:B------:R-:W-:Y:S01]  /*8850*/  @!P3 LOP3.LUT R13, R2, 0xfffffffe, RZ, 0xc0, !PT ;  /* 0xfffffffe020db812 */ /* 0x000fe200078ec0ff */
[----:B------:R-:W-:Y:S01]  /*8860*/  VIADD R0, R3, 0x58 ;  /* 0x0000005803007836 */ /* 0x000fe20000000000 */
[----:B------:R-:W-:Y:S01]  /*8870*/  @!P5 LOP3.LUT R19, R10, 0xfffffffe, RZ, 0xc0, !PT ;  /* 0xfffffffe0a13d812 */ /* 0x000fe200078ec0ff */
[----:B------:R1:W-:Y:S01]  /*8880*/  @!P1 ST.E.64 desc[UR36][R8.64], R38 ;  /* 0x0000002608009985 */ /* 0x0003e2000c101b24 */
[----:B------:R-:W-:Y:S01]  /*8890*/  @!P6 LOP3.LUT R21, R14, 0xfffffffe, RZ, 0xc0, !PT ;  /* 0xfffffffe0e15e812 */ /* 0x000fe200078ec0ff */
[--C-:B0-----:R-:W-:Y:S01]  /*88a0*/  @!P2 IMAD.WIDE R6, R11, 0x4, R4.reuse ;  /* 0x000000040b06a825 */ /* 0x101fe200078e0204 */
[----:B------:R-:W-:Y:S02]  /*88b0*/  ISETP.GE.AND P1, PT, R16, UR4, PT ;  /* 0x0000000410007c0c */ /* 0x000fe4000bf26270 */
[----:B------:R-:W-:Y:S01]  /*88c0*/  ISETP.GE.AND P0, PT, R18, UR4, PT ;  /* 0x0000000412007c0c */ /* 0x000fe2000bf06270 */
[----:B------:R-:W-:Y:S01]  /*88d0*/  @!P4 IMAD.WIDE R10, R15, 0x4, R4 ;  /* 0x000000040f0ac825 */ /* 0x000fe200078e0204 */
[----:B------:R0:W-:Y:S01]  /*88e0*/  @!P2 ST.E.64 desc[UR36][R6.64], R42 ;  /* 0x0000002a0600a985 */ /* 0x0001e2000c101b24 */
[----:B------:R-:W-:-:S02]  /*88f0*/  IADD3 R2, R3, 0x60, RZ ;  /* 0x0000006003027810 */ /* 0x000fc40007ffe0ff */
[--C-:B------:R-:W-:Y:S01]  /*8900*/  @!P6 IMAD.WIDE R14, R21, 0x4, R4.reuse ;  /* 0x00000004150ee825 */ /* 0x100fe200078e0204 */
[----:B------:R-:W-:Y:S02]  /*8910*/  IADD3 R21, R3, 0x78, RZ ;  /* 0x0000007803157810 */ /* 0x000fe40007ffe0ff */
[----:B------:R-:W-:Y:S01]  /*8920*/  ISETP.GE.AND P2, PT, R0, UR4, PT ;  /* 0x0000000400007c0c */ /* 0x000fe2000bf46270 */
[--C-:B-1----:R-:W-:Y:S02]  /*8930*/  @!P3 IMAD.WIDE R8, R13, 0x4, R4.reuse ;  /* 0x000000040d08b825 */ /* 0x102fe400078e0204 */
[----:B------:R-:W-:Y:S02]  /*8940*/  @!P1 LEA.HI R16, R16, R16, RZ, 0x1 ;  /* 0x0000001010109211 */ /* 0x000fe400078f08ff */
[----:B------:R-:W-:Y:S01]  /*8950*/  @!P5 IMAD.WIDE R12, R19, 0x4, R4 ;  /* 0x00000004130cd825 */ /* 0x000fe200078e0204 */
[----:B------:R1:W-:Y:S01]  /*8960*/  @!P3 ST.E.64 desc[UR36][R8.64], R46 ;  /* 0x0000002e0800b985 */ /* 0x0003e2000c101b24 */
[----:B------:R-:W-:-:S02]  /*8970*/  ISETP.GE.AND P3, PT, R21, UR4, PT ;  /* 0x0000000415007c0c */ /* 0x000fc4000bf66270 */
[----:B------:R-:W-:Y:S01]  /*8980*/  VIADD R19, R3, 0x68 ;  /* 0x0000006803137836 */ /* 0x000fe20000000000 */
[----:B------:R2:W-:Y:S01]  /*8990*/  @!P4 ST.E.64 desc[UR36][R10.64], R50 ;  /* 0x000000320a00c985 */ /* 0x0005e2000c101b24 */
[----:B------:R-:W-:Y:S02]  /*89a0*/  ISETP.GE.AND P4, PT, R20, UR4, PT ;  /* 0x0000000414007c0c */ /* 0x000fe4000bf86270 */
[----:B------:R-:W-:Y:S01]  /*89b0*/  @!P0 LEA.HI R18, R18, R18, RZ, 0x1 ;  /* 0x0000001212128211 */ /* 0x000fe200078f08ff */
[----:B------:R3:W-:Y:S01]  /*89c0*/  @!P5 ST.E.64 desc[UR36][R12.64], R54 ;  /* 0x000000360c00d985 */ /* 0x0007e2000c101b24 */
[----:B------:R-:W-:Y:S02]  /*89d0*/  ISETP.GE.AND P5, PT, R19, UR4, PT ;  /* 0x0000000413007c0c */ /* 0x000fe4000bfa6270 */
[----:B0-----:R-:W-:Y:S01]  /*89e0*/  @!P1 LOP3.LUT R7, R16, 0xfffffffe, RZ, 0xc0, !PT ;  /* 0xfffffffe10079812 */ /* 0x001fe200078ec0ff */
[----:B------:R0:W-:Y:S01]  /*89f0*/  @!P6 ST.E.64 desc[UR36][R14.64], R58 ;  /* 0x0000003a0e00e985 */ /* 0x0001e2000c101b24 */
[----:B------:R-:W-:Y:S01]  /*8a00*/  ISETP.GE.AND P6, PT, R2, UR4, PT ;  /* 0x0000000402007c0c */ /* 0x000fe2000bfc6270 */
[----:B------:R-:W-:Y:S01]  /*8a10*/  VIADD R16, R3, 0x80 ;  /* 0x0000008003107836 */ /* 0x000fe20000000000 */
[----:B-1----:R-:W-:Y:S01]  /*8a20*/  @!P0 LOP3.LUT R9, R18, 0xfffffffe, RZ, 0xc0, !PT ;  /* 0xfffffffe12098812 */ /* 0x002fe200078ec0ff */
[----:B------:R-:W-:Y:S01]  /*8a30*/  @!P1 IMAD.WIDE R6, R7, 0x4, R4 ;  /* 0x0000000407069825 */ /* 0x000fe200078e0204 */
[----:B------:R-:W-:-:S02]  /*8a40*/  @!P2 LEA.HI R0, R0, R0, RZ, 0x1 ;  /* 0x000000000000a211 */ /* 0x000fc400078f08ff */
[----:B------:R-:W-:Y:S01]  /*8a50*/  @!P4 LEA.HI R20, R20, R20, RZ, 0x1 ;  /* 0x000000141414c211 */ /* 0x000fe200078f08ff */
[----:B------:R-:W-:Y:S01]  /*8a60*/  @!P0 IMAD.WIDE R8, R9, 0x4, R4 ;  /* 0x0000000409088825 */ /* 0x000fe200078e0204 */
[----:B------:R-:W-:Y:S01]  /*8a70*/  @!P3 LEA.HI R21, R21, R21, RZ, 0x1 ;  /* 0x000000151515b211 */ /* 0x000fe200078f08ff */
[----:B------:R1:W-:Y:S01]  /*8a80*/  @!P1 ST.E.64 desc[UR36][R6.64], R62 ;  /* 0x0000003e06009985 */ /* 0x0003e2000c101b24 */
[----:B------:R-:W-:Y:S01]  /*8a90*/  @!P5 LEA.HI R19, R19, R19, RZ, 0x1 ;  /* 0x000000131313d211 */ /* 0x000fe200078f08ff */
[----:B------:R-:W-:Y:S01]  /*8aa0*/  VIADD R18, R3, 0x88 ;  /* 0x0000008803127836 */ /* 0x000fe20000000000 */
[----:B--2---:R-:W-:Y:S01]  /*8ab0*/  @!P2 LOP3.LUT R11, R0, 0xfffffffe, RZ, 0xc0, !PT ;  /* 0xfffffffe000ba812 */ /* 0x004fe200078ec0ff */
[----:B------:R2:W-:Y:S01]  /*8ac0*/  @!P0 ST.E.64 desc[UR36][R8.64], R66 ;  /* 0x0000004208008985 */ /* 0x0005e2000c101b24 */
[----:B------:R-:W-:Y:S02]  /*8ad0*/  @!P6 LEA.HI R2, R2, R2, RZ, 0x1 ;  /* 0x000000020202e211 */ /* 0x000fe400078f08ff */
[----:B------:R-:W-:-:S02]  /*8ae0*/  @!P5 LOP3.LUT R19, R19, 0xfffffffe, RZ, 0xc0, !PT ;  /* 0xfffffffe1313d812 */ /* 0x000fc400078ec0ff */
[----:B---3--:R-:W-:Y:S01]  /*8af0*/  @!P6 LOP3.LUT R13, R2, 0xfffffffe, RZ, 0xc0, !PT ;  /* 0xfffffffe020de812 */ /* 0x008fe200078ec0ff */
[----:B------:R-:W-:Y:S01]  /*8b00*/  VIADD R2, R3, 0x98 ;  /* 0x0000009803027836 */ /* 0x000fe20000000000 */
[----:B0-----:R-:W-:Y:S02]  /*8b10*/  @!P4 LOP3.LUT R15, R20, 0xfffffffe, RZ, 0xc0, !PT ;  /* 0xfffffffe140fc812 */ /* 0x001fe400078ec0ff */
[----:B------:R-:W-:Y:S01]  /*8b20*/  @!P3 LOP3.LUT R21, R21, 0xfffffffe, RZ, 0xc0, !PT ;  /* 0xfffffffe1515b812 */ /* 0x000fe200078ec0ff */
[--C-:B-1----:R-:W-:Y:S01]  /*8b30*/  @!P2 IMAD.WIDE R6, R11, 0x4, R4.reuse ;  /* 0x000000040b06a825 */ /* 0x102fe200078e0204 */
[----:B------:R-:W-:Y:S02]  /*8b40*/  ISETP.GE.AND P0, PT, R16, UR4, PT ;  /* 0x0000000410007c0c */ /* 0x000fe4000bf06270 */
[----:B------:R-:W-:Y:S01]  /*8b50*/  ISETP.GE.AND P1, PT, R18, UR4, PT ;  /* 0x0000000412007c0c */ /* 0x000fe2000bf26270 */
[----:B--2---:R-:W-:Y:S01]  /*8b60*/  @!P6 IMAD.WIDE R8, R13, 0x4, R4 ;  /* 0x000000040d08e825 */ /* 0x004fe200078e0204 */
[----:B------:R0:W-:Y:S01]  /*8b70*/  @!P2 ST.E.64 desc[UR36][R6.64], R70 ;  /* 0x000000460600a985 */ /* 0x0001e2000c101b24 */
[----:B------:R-:W-:-:S02]  /*8b80*/  IADD3 R0, R3, 0x90, RZ ;  /* 0x0000009003007810 */ /* 0x000fc40007ffe0ff */
[--C-:B------:R-:W-:Y:S01]  /*8b90*/  @!P5 IMAD.WIDE R10, R19, 0x4, R4.reuse ;  /* 0x00000004130ad825 */ /* 0x100fe200078e0204 */
[----:B------:R1:W-:Y:S01]  /*8ba0*/  @!P6 ST.E.64 desc[UR36][R8.64], R74 ;  /* 0x0000004a0800e985 */ /* 0x0003e2000c101b24 */
[----:B------:R-:W-:Y:S02]  /*8bb0*/  IADD3 R20, R3, 0xa8, RZ ;  /* 0x000000a803147810 */ /* 0x000fe40007ffe0ff */
[--C-:B------:R-:W-:Y:S01]  /*8bc0*/  @!P4 IMAD.WIDE R12, R15, 0x4, R4.reuse ;  /* 0x000000040f0cc825 */ /* 0x100fe200078e0204 */
[----:B------:R2:W-:Y:S01]  /*8bd0*/  @!P5 ST.E.64 desc[UR36][R10.64], R78 ;  /* 0x0000004e0a00d985 */ /* 0x0005e2000c101b24 */
[----:B------:R-:W-:Y:S02]  /*8be0*/  ISETP.GE.AND P2, PT, R0, UR4, PT ;  /* 0x0000000400007c0c */ /* 0x000fe4000bf46270 */
[----:B------:R-:W-:Y:S01]  /*8bf0*/  @!P3 IMAD.WIDE R14, R21, 0x4, R4 ;  /* 0x00000004150eb825 */ /* 0x000fe200078e0204 */
[----:B------:R3:W-:Y:S01]  /*8c00*/  @!P4 ST.E.64 desc[UR36][R12.64], R82 ;  /* 0x000000520c00c985 */ /* 0x0007e2000c101b24 */
[----:B------:R-:W-:-:S02]  /*8c10*/  ISETP.GE.AND P5, PT, R20, UR4, PT ;  /* 0x0000000414007c0c */ /* 0x000fc4000bfa6270 */
[C---:B------:R-:W-:Y:S01]  /*8c20*/  VIADD R19, R3.reuse, 0xa0 ;  /* 0x000000a003137836 */ /* 0x040fe20000000000 */
[----:B------:R4:W-:Y:S01]  /*8c30*/  @!P3 ST.E.64 desc[UR36][R14.64], R86 ;  /* 0x000000560e00b985 */ /* 0x0009e2000c101b24 */
[C---:B------:R-:W-:Y:S01]  /*8c40*/  VIADD R21, R3.reuse, 0xb0 ;  /* 0x000000b003157836 */ /* 0x040fe20000000000 */
[----:B------:R-:W-:Y:S01]  /*8c50*/  ISETP.GE.AND P3, PT, R2, UR4, PT ;  /* 0x0000000402007c0c */ /* 0x000fe2000bf66270 */
[----:B------:R-:W-:Y:S01]  /*8c60*/  VIADD R3, R3, 0xb8 ;  /* 0x000000b803037836 */ /* 0x000fe20000000000 */
[----:B------:R-:W-:Y:S02]  /*8c70*/  ISETP.GE.AND P4, PT, R19, UR4, PT ;  /* 0x0000000413007c0c */ /* 0x000fe4000bf86270 */
[----:B------:R-:W-:Y:S02]  /*8c80*/  ISETP.GE.AND P6, PT, R21, UR4, PT ;  /* 0x0000000415007c0c */ /* 0x000fe4000bfc6270 */
[----:B------:R-:W-:Y:S02]  /*8c90*/  @!P0 LEA.HI R16, R16, R16, RZ, 0x1 ;  /* 0x0000001010108211 */ /* 0x000fe400078f08ff */
[----:B------:R-:W-:-:S02]  /*8ca0*/  @!P1 LEA.HI R18, R18, R18, RZ, 0x1 ;  /* 0x0000001212129211 */ /* 0x000fc400078f08ff */
[----:B0-----:R-:W-:Y:S02]  /*8cb0*/  @!P0 LOP3.LUT R7, R16, 0xfffffffe, RZ, 0xc0, !PT ;  /* 0xfffffffe10078812 */ /* 0x001fe400078ec0ff */
[----:B-1----:R-:W-:Y:S02]  /*8cc0*/  @!P1 LOP3.LUT R9, R18, 0xfffffffe, RZ, 0xc0, !PT ;  /* 0xfffffffe12099812 */ /* 0x002fe400078ec0ff */
[----:B------:R-:W-:Y:S01]  /*8cd0*/  @!P2 LEA.HI R0, R0, R0, RZ, 0x1 ;  /* 0x000000000000a211 */ /* 0x000fe200078f08ff */
[--C-:B------:R-:W-:Y:S01]  /*8ce0*/  @!P0 IMAD.WIDE R6, R7, 0x4, R4.reuse ;  /* 0x0000000407068825 */ /* 0x100fe200078e0204 */
[----:B------:R-:W-:Y:S02]  /*8cf0*/  @!P3 LEA.HI R2, R2, R2, RZ, 0x1 ;  /* 0x000000020202b211 */ /* 0x000fe400078f08ff */
[----:B------:R-:W-:Y:S01]  /*8d00*/  @!P4 LEA.HI R19, R19, R19, RZ, 0x1 ;  /* 0x000000131313c211 */ /* 0x000fe200078f08ff */
[----:B------:R-:W-:Y:S01]  /*8d10*/  @!P1 IMAD.WIDE R8, R9, 0x4, R4 ;  /* 0x0000000409089825 */ /* 0x000fe200078e0204 */
[----:B------:R-:W-:Y:S01]  /*8d20*/  @!P5 LEA.HI R20, R20, R20, RZ, 0x1 ;  /* 0x000000141414d211 */ /* 0x000fe200078f08ff */
[----:B------:R0:W-:Y:S01]  /*8d30*/  @!P0 ST.E.64 desc[UR36][R6.64], R90 ;  /* 0x0000005a06008985 */ /* 0x0001e2000c101b24 */
[----:B------:R-:W-:-:S02]  /*8d40*/  @!P6 LEA.HI R21, R21, R21, RZ, 0x1 ;  /* 0x000000151515e211 */ /* 0x000fc400078f08ff */
[----:B--2---:R-:W-:Y:S01]  /*8d50*/  @!P2 LOP3.LUT R11, R0, 0xfffffffe, RZ, 0xc0, !PT ;  /* 0xfffffffe000ba812 */ /* 0x004fe200078ec0ff */
[----:B------:R1:W-:Y:S01]  /*8d60*/  @!P1 ST.E.64 desc[UR36][R8.64], R94 ;  /* 0x0000005e08009985 */ /* 0x0003e2000c101b24 */
[----:B---3--:R-:W-:Y:S02]  /*8d70*/  @!P3 LOP3.LUT R13, R2, 0xfffffffe, RZ, 0xc0, !PT ;  /* 0xfffffffe020db812 */ /* 0x008fe400078ec0ff */
[----:B------:R-:W-:Y:S02]  /*8d80*/  @!P4 LOP3.LUT R19, R19, 0xfffffffe, RZ, 0xc0, !PT ;  /* 0xfffffffe1313c812 */ /* 0x000fe400078ec0ff */
[----:B----4-:R-:W-:Y:S02]  /*8d90*/  @!P5 LOP3.LUT R15, R20, 0xfffffffe, RZ, 0xc0, !PT ;  /* 0xfffffffe140fd812 */ /* 0x010fe400078ec0ff */
[----:B------:R-:W-:Y:S02]  /*8da0*/  @!P6 LOP3.LUT R21, R21, 0xfffffffe, RZ, 0xc0, !PT ;  /* 0xfffffffe1515e812 */ /* 0x000fe400078ec0ff */
[----:B------:R-:W-:Y:S01]  /*8db0*/  ISETP.GE.AND P0, PT, R3, UR4, PT ;  /* 0x0000000403007c0c */ /* 0x000fe2000bf06270 */
[----:B0-----:R-:W-:-:S04]  /*8dc0*/  @!P2 IMAD.WIDE R6, R11, 0x4, R4 ;  /* 0x000000040b06a825 */ /* 0x001fc800078e0204 */
[--C-:B-1----:R-:W-:Y:S01]  /*8dd0*/  @!P3 IMAD.WIDE R8, R13, 0x4, R4.reuse ;  /* 0x000000040d08b825 */ /* 0x102fe200078e0204 */
[----:B------:R4:W-:Y:S03]  /*8de0*/  @!P2 ST.E.64 desc[UR36][R6.64], R98 ;  /* 0x000000620600a985 */ /* 0x0009e6000c101b24 */
[--C-:B------:R-:W-:Y:S01]  /*8df0*/  @!P4 IMAD.WIDE R10, R19, 0x4, R4.reuse ;  /* 0x00000004130ac825 */ /* 0x100fe200078e0204 */
[----:B------:R4:W-:Y:S03]  /*8e00*/  @!P3 ST.E.64 desc[UR36][R8.64], R102 ;  /* 0x000000660800b985 */ /* 0x0009e6000c101b24 */
[--C-:B------:R-:W-:Y:S01]  /*8e10*/  @!P5 IMAD.WIDE R12, R15, 0x4, R4.reuse ;  /* 0x000000040f0cd825 */ /* 0x100fe200078e0204 */
[----:B------:R4:W-:Y:S03]  /*8e20*/  @!P4 ST.E.64 desc[UR36][R10.64], R106 ;  /* 0x0000006a0a00c985 */ /* 0x0009e6000c101b24 */
[----:B------:R-:W-:Y:S01]  /*8e30*/  @!P6 IMAD.WIDE R14, R21, 0x4, R4 ;  /* 0x00000004150ee825 */ /* 0x000fe200078e0204 */
[----:B------:R4:W-:Y:S04]  /*8e40*/  @!P5 ST.E.64 desc[UR36][R12.64], R110 ;  /* 0x0000006e0c00d985 */ /* 0x0009e8000c101b24 */
[----:B------:R4:W-:Y:S01]  /*8e50*/  @!P6 ST.E.64 desc[UR36][R14.64], R114 ;  /* 0x000000720e00e985 */ /* 0x0009e2000c101b24 */
[----:B------:R-:W-:Y:S05]  /*8e60*/  @P0 BRA `(.L_x_8) ;  /* 0x0000003c00e80947 */ /* 0x000fea0003800000 */
[----:B------:R-:W-:-:S04]  /*8e70*/  LEA.HI R3, R3, R3, RZ, 0x1 ;  /* 0x0000000303037211 */ /* 0x000fc800078f08ff */
[----:B------:R-:W-:-:S05]  /*8e80*/  LOP3.LUT R3, R3, 0xfffffffe, RZ, 0xc0, !PT ;  /* 0xfffffffe03037812 */ /* 0x000fca00078ec0ff */
[----:B------:R-:W-:-:S05]  /*8e90*/  IMAD.WIDE R4, R3, 0x4, R4 ;  /* 0x0000000403047825 */ /* 0x000fca00078e0204 */
[----:B------:R0:W-:Y:S01]  /*8ea0*/  ST.E.64 desc[UR36][R4.64], R118 ;  /* 0x0000007604007985 */ /* 0x0001e2000c101b24 */
[----:B------:R-:W-:Y:S05]  /*8eb0*/  BRA `(.L_x_8) ;  /* 0x0000003c00d47947 */ /* 0x000fea0003800000 */
.L_x_35:
[----:B------:R-:W0:Y:S02]  /*8ec0*/  S2R R0, SR_TID.X ;  /* 0x0000000000007919 */ /* 0x000e240000002100 */
[----:B0-----:R-:W-:-:S04]  /*8ed0*/  IADD3 R2, R0, -0x80, RZ ;  /* 0xffffff8000027810 */ /* 0x001fc80007ffe0ff */
[----:B------:R-:W-:-:S13]  /*8ee0*/  ISETP.GT.AND P0, PT, R2, 0x7f, PT ;  /* 0x0000007f0200780c */ /* 0x000fda0003f04270 */
[----:B------:R-:W-:Y:S05]  /*8ef0*/  @P0 BRA `(.L_x_8) ;  /* 0x0000003c00c40947 */ /* 0x000fea0003800000 */
[----:B------:R-:W0:Y:S01]  /*8f00*/  S2R R3, SR_CTAID.X ;  /* 0x0000000000037919 */ /* 0x000e220000002500 */
[----:B------:R-:W1:Y:S01]  /*8f10*/  LDC R6, c[0x0][0xbe8] ;  /* 0x0002fa00ff067b82 */ /* 0x000e620000000800 */
[----:B------:R-:W-:Y:S01]  /*8f20*/  ULDC UR4, c[0x0][0xa88] ;  /* 0x0002a20000047ab9 */ /* 0x000fe20000000800 */
[----:B0-----:R-:W-:Y:S02]  /*8f30*/  IMAD R0, R3, 0x80, R0 ;  /* 0x0000008003007824 */ /* 0x001fe400078e0200 */
[----:B-1----:R-:W-:Y:S02]  /*8f40*/  IMAD R3, R6, UR4, RZ ;  /* 0x0000000406037c24 */ /* 0x002fe4000f8e02ff */
[----:B------:R-:W-:-:S05]  /*8f50*/  VIADD R0, R0, 0xffffff80 ;  /* 0xffffff8000007836 */ /* 0x000fca0000000000 */
[----:B------:R-:W-:-:S13]  /*8f60*/  ISETP.GE.AND P0, PT, R0, R3, PT ;  /* 0x000000030000720c */ /* 0x000fda0003f06270 */
[----:B------:R-:W-:Y:S05]  /*8f70*/  @P0 BRA `(.L_x_8) ;  /* 0x0000003c00a40947 */ /* 0x000fea0003800000 */
[----:B------:R-:W-:Y:S01]  /*8f80*/  ISETP.NE.AND P0, PT, R6, 0x1, PT ;  /* 0x000000010600780c */ /* 0x000fe20003f05270 */
[----:B------:R-:W0:Y:S01]  /*8f90*/  S2UR UR7, SR_CTAID.Z ;  /* 0x00000000000779c3 */ /* 0x000e220000002700 */
[----:B------:R-:W-:Y:S01]  /*8fa0*/  R2UR UR11, R17 ;  /* 0x00000000110b72ca */ /* 0x000fe200000e0000 */
[----:B------:R-:W-:Y:S01]  /*8fb0*/  ULDC.64 UR8, c[0x0][0xbd0] ;  /* 0x0002f40000087ab9 */ /* 0x000fe20000000a00 */
[----:B------:R-:W-:-:S05]  /*8fc0*/  MOV R5, R0 ;  /* 0x0000000000057202 */ /* 0x000fca0000000f00 */
[----:B------:R-:W1:Y:S06]  /*8fd0*/  LDC.64 R10, c[0x0][0xbd8] ;  /* 0x0002f600ff0a7b82 */ /* 0x000e6c0000000a00 */
[----:B------:R-:W-:Y:S02]  /*8fe0*/  USHF.R.S32.HI UR6, URZ, 0x1f, UR11 ;  /* 0x0000001f3f067899 */ /* 0x000fe4000801140b */
[----:B------:R-:W2:Y:S01]  /*8ff0*/  @P0 LDC R7, c[0x0][0xbec] ;  /* 0x0002fb00ff070b82 */ /* 0x000ea20000000800 */
[----:B------:R-:W-:Y:S02]  /*9000*/  UIMAD.WIDE.U32 UR4, UR11, UR8, URZ ;  /* 0x000000080b0472a5 */ /* 0x000fe4000f8e003f */
[----:B------:R-:W-:-:S04]  /*9010*/  UIMAD UR6, UR6, UR8, URZ ;  /* 0x00000008060672a4 */ /* 0x000fc8000f8e023f */
[----:B------:R-:W-:Y:S01]  /*9020*/  UIMAD UR6, UR11, UR9, UR6 ;  /* 0x000000090b0672a4 */ /* 0x000fe2000f8e0206 */
[----:B------:R-:W3:Y:S01]  /*9030*/  @P0 LDC R9, c[0x0][0xbf0] ;  /* 0x0002fc00ff090b82 */ /* 0x000ee20000000800 */
[----:B0-----:R-:W-:Y:S01]  /*9040*/  USHF.R.S32.HI UR8, URZ, 0x1f, UR7 ;  /* 0x0000001f3f087899 */ /* 0x001fe20008011407 */
[----:B------:R-:W-:Y:S01]  /*9050*/  IMAD.U32 R3, RZ, RZ, UR5 ;  /* 0x00000005ff037e24 */ /* 0x000fe2000f8e00ff */
[----:B------:R-:W-:Y:S01]  /*9060*/  UIADD3 UR6, UR5, UR6, URZ ;  /* 0x0000000605067290 */ /* 0x000fe2000fffe03f */
[----:B------:R-:W-:Y:S02]  /*9070*/  IMAD.U32 R2, RZ, RZ, UR4 ;  /* 0x00000004ff027e24 */ /* 0x000fe4000f8e00ff */
[----:B------:R-:W-:Y:S02]  /*9080*/  ULDC.64 UR4, c[0x0][0xbe0] ;  /* 0x0002f80000047ab9 */ /* 0x000fe40000000a00 */
[----:B------:R-:W0:Y:S01]  /*9090*/  S2UR UR10, SR_CTAID.Y ;  /* 0x00000000000a79c3 */ /* 0x000e220000002600 */
[----:B------:R-:W-:Y:S01]  /*90a0*/  MOV R3, UR6 ;  /* 0x0000000600037c02 */ /* 0x000fe20008000f00 */
[----:B-1----:R-:W-:-:S04]  /*90b0*/  IMAD R12, R10, UR8, RZ ;  /* 0x000000080a0c7c24 */ /* 0x002fc8000f8e02ff */
[----:B------:R-:W-:Y:S02]  /*90c0*/  IMAD R11, R11, UR7, R12 ;  /* 0x000000070b0b7c24 */ /* 0x000fe4000f8e020c */
[----:B------:R-:W0:Y:S01]  /*90d0*/  LDC R8, c[0x0][0xc50] ;  /* 0x00031400ff087b82 */ /* 0x000e220000000800 */
[----:B--2---:R-:W-:-:S04]  /*90e0*/  @P0 IMAD.HI.U32 R4, R0, R7, RZ ;  /* 0x0000000700040227 */ /* 0x004fc800078e00ff */
[----:B------:R-:W-:Y:S02]  /*90f0*/  IMAD R7, RZ, RZ, -UR11 ;  /* 0x8000000bff077e24 */ /* 0x000fe4000f8e02ff */
[----:B------:R-:W-:Y:S01]  /*9100*/  IMAD.WIDE.U32 R2, R10, UR7, R2 ;  /* 0x000000070a027c25 */ /* 0x000fe2000f8e0002 */
[----:B---3--:R-:W-:-:S04]  /*9110*/  @P0 SHF.R.U32.HI R5, RZ, R9, R4 ;  /* 0x00000009ff050219 */ /* 0x008fc80000011604 */
[----:B------:R-:W-:Y:S01]  /*9120*/  IADD3 R3, R11, R3, RZ ;  /* 0x000000030b037210 */ /* 0x000fe20007ffe0ff */
[----:B0-----:R-:W-:Y:S02]  /*9130*/  IMAD R9, R8, R7, UR10 ;  /* 0x0000000a08097e24 */ /* 0x001fe4000f8e0207 */
[----:B------:R-:W-:Y:S02]  /*9140*/  IMAD.MOV R7, RZ, RZ, -R5 ;  /* 0x000000ffff077224 */ /* 0x000fe400078e0a05 */
[----:B------:R-:W-:Y:S01]  /*9150*/  IMAD.WIDE.U32 R2, R9, UR4, R2 ;  /* 0x0000000409027c25 */ /* 0x000fe2000f8e0002 */
[----:B------:R-:W-:-:S03]  /*9160*/  SHF.R.S32.HI R4, RZ, 0x1f, R9 ;  /* 0x0000001fff047819 */ /* 0x000fc60000011409 */
[----:B------:R-:W-:Y:S01]  /*9170*/  IMAD R7, R6, R7, R0 ;  /* 0x0000000706077224 */ /* 0x000fe200078e0200 */
[----:B------:R-:W-:Y:S01]  /*9180*/  IADD3 R2, P0, R5, R2, RZ ;  /* 0x0000000205027210 */ /* 0x000fe20007f1e0ff */
[----:B------:R-:W-:-:S03]  /*9190*/  IMAD R4, R4, UR4, RZ ;  /* 0x0000000404047c24 */ /* 0x000fc6000f8e02ff */
[----:B------:R-:W-:Y:S01]  /*91a0*/  SHF.R.S32.HI R0, RZ, 0x1f, R7 ;  /* 0x0000001fff007819 */ /* 0x000fe20000011407 */
[----:B------:R-:W-:Y:S01]  /*91b0*/  IMAD R4, R9, UR5, R4 ;  /* 0x0000000509047c24 */ /* 0x000fe2000f8e0204 */
[----:B------:R-:W-:Y:S01]  /*91c0*/  SHF.R.S32.HI R9, RZ, 0x1f, R5 ;  /* 0x0000001fff097819 */ /* 0x000fe20000011405 */
[----:B------:R-:W-:Y:S02]  /*91d0*/  ULDC.64 UR4, c[0x0][0xbc8] ;  /* 0x0002f20000047ab9 */ /* 0x000fe40000000a00 */
[----:B------:R-:W-:Y:S01]  /*91e0*/  IMAD R0, R0, UR4, RZ ;  /* 0x0000000400007c24 */ /* 0x000fe2000f8e02ff */
[----:B------:R-:W-:-:S03]  /*91f0*/  IADD3.X R3, R9, R3, R4, P0, !PT ;  /* 0x0000000309037210 */ /* 0x000fc600007fe404 */
[C---:B------:R-:W-:Y:S02]  /*9200*/  IMAD R5, R7.reuse, UR5, R0 ;  /* 0x0000000507057c24 */ /* 0x040fe4000f8e0200 */
[----:B------:R-:W-:Y:S01]  /*9210*/  IMAD.WIDE.U32 R2, R7, UR4, R2 ;  /* 0x0000000407027c25 */ /* 0x000fe2000f8e0002 */
[----:B------:R-:W-:-:S03]  /*9220*/  ULDC.64 UR4, c[0x0][0xba8] ;  /* 0x0002ea0000047ab9 */ /* 0x000fc60000000a00 */
[----:B------:R-:W-:Y:S01]  /*9230*/  IMAD.IADD R3, R3, 0x1, R5 ;  /* 0x0000000103037824 */ /* 0x000fe200078e0205 */
[----:B------:R-:W-:-:S04]  /*9240*/  LEA R4, P0, R2, UR4, 0x2 ;  /* 0x0000000402047c11 */ /* 0x000fc8000f8010ff */
[----:B------:R-:W-:Y:S01]  /*9250*/  LEA.HI.X R5, R2, UR5, R3, 0x2, P0 ;  /* 0x0000000502057c11 */ /* 0x000fe200080f1403 */
[----:B------:R-:W-:-:S05]  /*9260*/  IMAD.MOV.U32 R3, RZ, RZ, -0x800000 ;  /* 0xff800000ff037424 */ /* 0x000fca00078e00ff */
[----:B------:R0:W-:Y:S01]  /*9270*/  STG.E desc[UR36][R4.64], R3 ;  /* 0x0000000304007986 */ /* 0x0001e2000c101924 */
[----:B------:R-:W-:Y:S05]  /*9280*/  BRA `(.L_x_8) ;  /* 0x0000003800e07947 */ /* 0x000fea0003800000 */
.L_x_6:
[----:B------:R-:W-:-:S08]  /*9290*/  NOP ;  /* 0x0000000000007918 */ /* 0x000fd00000000000 */
[----:B0-----:R-:W0:-:S00]  /*92a0*/  USETMAXREG.DEALLOC.CTAPOOL 0x28 ;  /* 0x00000028000079c8 */ /* 0x001e0000080e0500 */
[----:B0-----:R-:W-:Y:S01]  /*92b0*/  LOP3.LUT R18, R0, 0x3, RZ, 0xc0, !PT ;  /* 0x0000000300127812 */ /* 0x001fe200078ec0ff */
[----:B------:R-:W0:Y:S05]  /*92c0*/  S2R R26, SR_CTAID.Z ;  /* 0x00000000001a7919 */ /* 0x000e2a0000002700 */
[----:B------:R-:W1:Y:S01]  /*92d0*/  S2UR UR6, SR_CTAID.Y ;  /* 0x00000000000679c3 */ /* 0x000e620000002600 */
[----:B------:R-:W2:Y:S02]  /*92e0*/  SHFL.IDX PT, R0, R18, RZ, 0x1f ;  /* 0x00001fff12007589 */ /* 0x000ea400000e0000 */
[----:B--2---:R-:W-:-:S13]  /*92f0*/  ISETP.NE.AND P0, PT, R0, RZ, PT ;  /* 0x000000ff0000720c */ /* 0x004fda0003f05270 */
[----:B01----:R-:W-:Y:S05]  /*9300*/  @!P0 BRA `(.L_x_38) ;  /* 0x0000000000288947 */ /* 0x003fea0003800000 */
[----:B------:R-:W-:Y:S01]  /*9310*/  ULDC UR7, c[0x0][0xc50] ;  /* 0x0003140000077ab9 */ /* 0x000fe20000000800 */
[----:B------:R-:W-:Y:S01]  /*9320*/  UMOV UR41, UR6 ;  /* 0x0000000600297c82 */ /* 0x000fe20008000000 */
[----:B------:R-:W-:-:S06]  /*9330*/  UISETP.NE.AND UP0, UPT, UR7, 0x1, UPT ;  /* 0x000000010700788c */ /* 0x000fcc000bf05270 */
[----:B------:R-:W-:-:S13]  /*9340*/  PLOP3.LUT P0, PT, PT, PT, UP0, 0x80, 0x0 ;  /* 0x000000000000781c */ /* 0x000fda0003f0f008 */
[----:B------:R-:W-:Y:S05]  /*9350*/  @!P0 BRA `(.L_x_39) ;  /* 0x0000000000308947 */ /* 0x000fea0003800000 */
[----:B------:R-:W-:Y:S01]  /*9360*/  ULDC UR4, c[0x0][0xc54] ;  /* 0x0003150000047ab9 */ /* 0x000fe20000000800 */
[----:B------:R-:W-:Y:S01]  /*9370*/  ULDC UR41, c[0x0][0xc58] ;  /* 0x0003160000297ab9 */ /* 0x000fe20000000800 */
[----:B------:R-:W-:-:S04]  /*9380*/  UIMAD.WIDE.U32 UR4, UR6, UR4, URZ ;  /* 0x00000004060472a5 */ /* 0x000fc8000f8e003f */
[----:B------:R-:W-:Y:S01]  /*9390*/  USHF.R.U32.HI UR41, URZ, UR41, UR5 ;  /* 0x000000293f297299 */ /* 0x000fe20008011605 */
[----:B------:R-:W-:Y:S11]  /*93a0*/  BRA `(.L_x_39) ;  /* 0x00000000001c7947 */ /* 0x000ff60003800000 */
.L_x_38:
[----:B------:R-:W-:Y:S01]  /*93b0*/  ULDC UR7, c[0x0][0xc50] ;  /* 0x0003140000077ab9 */ /* 0x000fe20000000800 */
[----:B------:R-:W-:Y:S01]  /*93c0*/  UMOV UR41, UR6 ;  /* 0x0000000600297c82 */ /* 0x000fe20008000000 */
[----:B------:R-:W-:-:S11]  /*93d0*/  UISETP.NE.AND UP0, UPT, UR7, 0x1, UPT ;  /* 0x000000010700788c */ /* 0x000fd6000bf05270 */
[----:B------:R-:W-:Y:S01]  /*93e0*/  @UP0 ULDC UR4, c[0x0][0xc54] ;  /* 0x0003150000040ab9 */ /* 0x000fe20000000800 */
[----:B------:R-:W-:Y:S01]  /*93f0*/  @UP0 ULDC UR8, c[0x0][0xc58] ;  /* 0x0003160000080ab9 */ /* 0x000fe20000000800 */
[----:B------:R-:W-:-:S04]  /*9400*/  UIMAD.WIDE.U32 UR4, UR6, UR4, URZ ;  /* 0x00000004060472a5 */ /* 0x000fc8000f8e003f */
[----:B------:R-:W-:-:S12]  /*9410*/  @UP0 USHF.R.U32.HI UR41, URZ, UR8, UR5 ;  /* 0x000000083f290299 */ /* 0x000fd80008011605 */
.L_x_39:
[----:B------:R-:W-:Y:S01]  /*9420*/  ISETP.GE.AND P0, PT, R26, RZ, PT ;  /* 0x000000ff1a00720c */ /* 0x000fe20003f06270 */
[----:B------:R-:W-:Y:S01]  /*9430*/  UIADD3 UR4, -UR41, URZ, URZ ;  /* 0x0000003f29047290 */ /* 0x000fe2000fffe13f */
[----:B------:R-:W-:Y:S01]  /*9440*/  MOV R28, 0x1 ;  /* 0x00000001001c7802 */ /* 0x000fe20000000f00 */
[----:B------:R-:W-:Y:S02]  /*9450*/  IMAD.MOV.U32 R0, RZ, RZ, RZ ;  /* 0x000000ffff007224 */ /* 0x000fe400078e00ff */
[----:B------:R-:W-:Y:S01]  /*9460*/  UIMAD UR6, UR7, UR4, UR6 ;  /* 0x00000004070672a4 */ /* 0x000fe2000f8e0206 */
[----:B------:R-:W-:-:S07]  /*9470*/  IMAD.MOV.U32 R6, RZ, RZ, 0x1 ;  /* 0x00000001ff067424 */ /* 0x000fce00078e00ff */
[----:B------:R-:W-:Y:S05]  /*9480*/  @!P0 BRA `(.L_x_40) ;  /* 0x0000003400988947 */ /* 0x000fea0003800000 */
[----:B------:R-:W0:Y:S01]  /*9490*/  LDC.64 R2, c[0x0][0xa28] ;  /* 0x00028a00ff027b82 */ /* 0x000e220000000a00 */
[----:B------:R-:W-:Y:S01]  /*94a0*/  ULDC.64 UR4, c[0x0][0x418] ;  /* 0x0001060000047ab9 */ /* 0x000fe20000000a00 */
[----:B------:R-:W-:Y:S01]  /*94b0*/  ULDC UR42, c[0x0][0x2f0] ;  /* 0x0000bc00002a7ab9 */ /* 0x000fe20000000800 */
[----:B------:R-:W-:Y:S02]  /*94c0*/  MOV R19, RZ ;  /* 0x000000ff00137202 */ /* 0x000fe40000000f00 */
[----:B0-----:R-:W-:-:S04]  /*94d0*/  ISETP.NE.U32.AND P0, PT, R2, RZ, PT ;  /* 0x000000ff0200720c */ /* 0x001fc80003f05070 */
[----:B------:R-:W-:Y:S01]  /*94e0*/  ISETP.NE.AND.EX P0, PT, R3, RZ, PT, P0 ;  /* 0x000000ff0300720c */ /* 0x000fe20003f05300 */
[----:B------:R-:W-:-:S03]  /*94f0*/  UISETP.NE.U32.AND UP0, UPT, UR4, URZ, UPT ;  /* 0x0000003f0400728c */ /* 0x000fc6000bf05070 */
[----:B------:R-:W-:-:S09]  /*9500*/  ULDC UR4, c[0x0][0x424] ;  /* 0x0001090000047ab9 */ /* 0x000fd20000000800 */
[----:B------:R-:W0:Y:S01]  /*9510*/  @P0 LDC.64 R2, c[0x0][0xa28] ;  /* 0x00028a00ff020b82 */ /* 0x000e220000000a00 */
[----:B------:R-:W-:-:S04]  /*9520*/  UISETP.NE.AND.EX UP0, UPT, UR5, URZ, UPT, UP0 ;  /* 0x0000003f0500728c */ /* 0x000fc8000bf05300 */
[----:B------:R-:W-:-:S04]  /*9530*/  USEL UR4, UR4, 0x1, UP0 ;  /* 0x0000000104047887 */ /* 0x000fc80008000000 */
[----:B------:R-:W-:Y:S01]  /*9540*/  UIMAD UR42, UR4, UR42, URZ ;  /* 0x0000002a042a72a4 */ /* 0x000fe2000f8e023f */
[----:B------:R-:W1:Y:S03]  /*9550*/  S2R R22, SR_CTAID.X ;  /* 0x0000000000167919 */ /* 0x000e660000002500 */
[----:B------:R-:W-:Y:S02]  /*9560*/  UISETP.GE.AND UP0, UPT, UR42, 0x1, UPT ;  /* 0x000000012a00788c */ /* 0x000fe4000bf06270 */
[----:B------:R-:W-:Y:S01]  /*9570*/  UIADD3 UR4, UR42, 0x5f, URZ ;  /* 0x0000005f2a047890 */ /* 0x000fe2000fffe03f */
[----:B0-----:R-:W-:-:S05]  /*9580*/  @P0 IMAD.WIDE R2, R26, 0x4, R2 ;  /* 0x000000041a020825 */ /* 0x001fca00078e0202 */
[----:B------:R0:W5:Y:S01]  /*9590*/  @P0 LDG.E R19, desc[UR36][R2.64] ;  /* 0x0000002402130981 */ /* 0x000162000c1e1900 */
[----:B------:R-:W-:Y:S01]  /*95a0*/  PLOP3.LUT P0, PT, PT, PT, UP0, 0x80, 0x0 ;  /* 0x000000000000781c */ /* 0x000fe20003f0f008 */
[----:B------:R-:W-:Y:S02]  /*95b0*/  UIMAD.WIDE UR4, UR4, 0x2aaaaaab, URZ ;  /* 0x2aaaaaab040478a5 */ /* 0x000fe4000f8e023f */
[----:B------:R-:W-:Y:S02]  /*95c0*/  ULOP3.LUT UR46, UR6, 0xffff, URZ, 0xc0, !UPT ;  /* 0x0000ffff062e7892 */ /* 0x000fe4000f8ec03f */
[----:B------:R-:W-:Y:S01]  /*95d0*/  USHF.R.U32.HI UR43, URZ, 0x1f, UR5 ;  /* 0x0000001f3f2b7899 */ /* 0x000fe20008011605 */
[----:B------:R-:W-:-:S03]  /*95e0*/  UMOV UR40, URZ ;  /* 0x0000003f00287c82 */ /* 0x000fc60008000000 */
[----:B------:R-:W-:-:S04]  /*95f0*/  ULEA.HI.SX32 UR43, UR5, UR43, 0x1c ;  /* 0x0000002b052b7291 */ /* 0x000fc8000f8fe23f */
[----:B01----:R-:W-:Y:S08]  /*9600*/  @!P0 BRA `(.L_x_41) ;  /* 0x0000000000848947 */ /* 0x003ff00003800000 */
[----:B------:R-:W-:Y:S01]  /*9610*/  USHF.R.U32.HI UR6, URZ, 0x10, UR6 ;  /* 0x000000103f067899 */ /* 0x000fe20008011606 */
[----:B------:R-:W-:-:S03]  /*9620*/  UMOV UR4, URZ ;  /* 0x0000003f00047c82 */ /* 0x000fc60008000000 */
[----:B------:R-:W-:-:S11]  /*9630*/  UISETP.NE.AND UP0, UPT, UR6, URZ, UPT ;  /* 0x0000003f0600728c */ /* 0x000fd6000bf05270 */
[----:B------:R-:W-:Y:S02]  /*9640*/  @!UP0 ULDC UR6, c[0x0][0x9f0] ;  /* 0x00027c0000068ab9 */ /* 0x000fe40000000800 */
[----:B------:R-:W-:Y:S01]  /*9650*/  IABS R0, UR6 ;  /* 0x0000000600007c13 */ /* 0x000fe20008000000 */
[----:B------:R-:W-:Y:S02]  /*9660*/  UIADD3 UR7, UR43, -0x1, UR6 ;  /* 0xffffffff2b077890 */ /* 0x000fe4000fffe006 */
[----:B------:R-:W-:Y:S02]  /*9670*/  IABS R4, UR6 ;  /* 0x0000000600047c13 */ /* 0x000fe40008000000 */
[----:B------:R-:W-:Y:S02]  /*9680*/  R2UR UR10, R0 ;  /* 0x00000000000a72ca */ /* 0x000fe400000e0000 */
[----:B------:R-:W-:Y:S01]  /*9690*/  IABS R3, UR7 ;  /* 0x0000000700037c13 */ /* 0x000fe20008000000 */
[----:B------:R-:W-:-:S03]  /*96a0*/  ULOP3.LUT UR7, UR7, UR6, URZ, 0x3c, !UPT ;  /* 0x0000000607077292 */ /* 0x000fc6000f8e3c3f */
[----:B------:R-:W-:-:S07]  /*96b0*/  R2UR UR9, R3 ;  /* 0x00000000030972ca */ /* 0x000fce00000e0000 */
[----:B------:R-:W0:Y:S08]  /*96c0*/  I2F.RP R0, UR10 ;  /* 0x0000000a00007d06 */ /* 0x000e300008209400 */
[----:B0-----:R-:W0:Y:S02]  /*96d0*/  MUFU.RCP R0, R0 ;  /* 0x0000000000007308 */ /* 0x001e240000001000 */
        /* <DEDUP_REMOVED lines=16> */
[----:B------:R-:W-:Y:S02]  /*97e0*/  UISETP.NE.AND UP1, UPT, UR6, URZ, UPT ;  /* 0x0000003f0600728c */ /* 0x000fe4000bf25270 */
[----:B------:R-:W-:-:S09]  /*97f0*/  @!UP0 UIADD3 UR5, -UR5, URZ, URZ ;  /* 0x0000003f05058290 */ /* 0x000fd2000fffe13f */
[----:B------:R-:W-:-:S07]  /*9800*/  @!UP1 ULOP3.LUT UR5, URZ, UR6, URZ, 0x33, !UPT ;  /* 0x000000063f059292 */ /* 0x000fce000f8e333f */
[----:B------:R-:W-:-:S05]  /*9810*/  UMOV UR40, UR5 ;  /* 0x0000000500287c82 */ /* 0x000fca0008000000 */
.L_x_41:
[----:B------:R-:W-:Y:S02]  /*9820*/  UIMAD UR47, UR46, UR40, URZ ;  /* 0x000000282e2f72a4 */ /* 0x000fe4000f8e023f */
[----:B------:R-:W-:Y:S02]  /*9830*/  MOV R3, UR40 ;  /* 0x0000002800037c02 */ /* 0x000fe40008000f00 */
[----:B------:R-:W-:Y:S02]  /*9840*/  MOV R6, 0x1 ;  /* 0x0000000100067802 */ /* 0x000fe40000000f00 */
[----:B------:R-:W-:-:S05]  /*9850*/  IMAD.U32 R0, RZ, RZ, UR47 ;  /* 0x0000002fff007e24 */ /* 0x000fca000f8e00ff */
[----:B------:R-:W-:-:S04]  /*9860*/  VIADDMNMX R0, R0, R3, UR43, PT ;  /* 0x0000002b00007e46 */ /* 0x000fc8000b800103 */
[----:B------:R-:W-:Y:S01]  /*9870*/  R2UR UR48, R0 ;  /* 0x00000000003072ca */ /* 0x000fe200000e0000 */
[----:B------:R-:W-:-:S12]  /*9880*/  IMAD.MOV.U32 R0, RZ, RZ, RZ ;  /* 0x000000ffff007224 */ /* 0x000fd800078e00ff */
[----:B------:R-:W-:-:S06]  /*9890*/  UISETP.GT.AND UP0, UPT, UR48, UR47, UPT ;  /* 0x0000002f3000728c */ /* 0x000fcc000bf04270 */
[----:B------:R-:W-:-:S13]  /*98a0*/  PLOP3.LUT P0, PT, PT, PT, UP0, 0x80, 0x0 ;  /* 0x000000000000781c */ /* 0x000fda0003f0f008 */
[----:B------:R-:W-:Y:S05]  /*98b0*/  @!P0 BRA `(.L_x_40) ;  /* 0x00000030008c8947 */ /* 0x000fea0003800000 */
[----:B------:R-:W0:Y:S01]  /*98c0*/  S2UR UR4, SR_CgaCtaId ;  /* 0x00000000000479c3 */ /* 0x000e220000008800 */
[----:B------:R-:W-:Y:S02]  /*98d0*/  UMOV UR44, 0x400 ;  /* 0x00000400002c7882 */ /* 0x000fe40000000000 */
[----:B0-----:R-:W-:-:S04]  /*98e0*/  ULEA UR44, UR4, UR44, 0x18 ;  /* 0x0000002c042c7291 */ /* 0x001fc8000f8ec03f */
[----:B------:R-:W-:-:S04]  /*98f0*/  UIADD3 UR4, UR44, 0x1e400, URZ ;  /* 0x0001e4002c047890 */ /* 0x000fc8000fffe03f */
[----:B------:R-:W-:-:S06]  /*9900*/  ULOP3.LUT UP0, URZ, UR4, 0x3ff, URZ, 0xc0, !UPT ;  /* 0x000003ff043f7892 */ /* 0x000fcc000f80c03f */
[----:B------:R-:W-:-:S13]  /*9910*/  PLOP3.LUT P0, PT, PT, PT, UP0, 0x80, 0x0 ;  /* 0x000000000000781c */ /* 0x000fda0003f0f008 */
[----:B------:R-:W-:Y:S05]  /*9920*/  @!P0 BRA `(.L_x_42) ;  /* 0x0000000000408947 */ /* 0x000fea0003800000 */
[----:B------:R-:W-:Y:S01]  /*9930*/  MOV R2, 0x0 ;  /* 0x0000000000027802 */ /* 0x000fe20000000f00 */
[----:B------:R-:W-:Y:S01]  /*9940*/  ULDC.64 UR4, c[0x4][0x88] ;  /* 0x0100220000047ab9 */ /* 0x000fe20000000a00 */
[----:B------:R-:W-:Y:S01]  /*9950*/  ULDC.64 UR6, c[0x4][0x90] ;  /* 0x0100240000067ab9 */ /* 0x000fe20000000a00 */
[----:B------:R-:W-:Y:S01]  /*9960*/  IMAD.U32 R4, RZ, RZ, UR4 ;  /* 0x00000004ff047e24 */ /* 0x000fe2000f8e00ff */
[----:B------:R-:W-:Y:S01]  /*9970*/  MOV R6, UR6 ;  /* 0x0000000600067c02 */ /* 0x000fe20008000f00 */
[----:B------:R-:W-:Y:S01]  /*9980*/  IMAD.U32 R5, RZ, RZ, UR5 ;  /* 0x00000005ff057e24 */ /* 0x000fe2000f8e00ff */
[----:B------:R-:W0:Y:S01]  /*9990*/  LDC.64 R2, c[0x4][R2] ;  /* 0x0100000002027b82 */ /* 0x000e220000000a00 */
[----:B------:R-:W-:Y:S01]  /*99a0*/  ULDC.64 UR4, c[0x4][0x8] ;  /* 0x0100020000047ab9 */ /* 0x000fe20000000a00 */
[----:B------:R-:W-:Y:S01]  /*99b0*/  IMAD.U32 R7, RZ, RZ, UR7 ;  /* 0x00000007ff077e24 */ /* 0x000fe2000f8e00ff */
[----:B------:R-:W-:Y:S01]  /*99c0*/  MOV R11, UR5 ;  /* 0x00000005000b7c02 */ /* 0x000fe20008000f00 */
[----:B------:R-:W-:Y:S01]  /*99d0*/  IMAD.U32 R10, RZ, RZ, UR4 ;  /* 0x00000004ff0a7e24 */ /* 0x000fe2000f8e00ff */
[----:B------:R-:W-:Y:S01]  /*99e0*/  MOV R13, RZ ;  /* 0x000000ff000d7202 */ /* 0x000fe20000000f00 */
[----:B------:R-:W-:-:S02]  /*99f0*/  IMAD.MOV.U32 R8, RZ, RZ, 0x70 ;  /* 0x00000070ff087424 */ /* 0x000fc400078e00ff */
[----:B------:R-:W-:-:S07]  /*9a00*/  IMAD.MOV.U32 R12, RZ, RZ, 0x1 ;  /* 0x00000001ff0c7424 */ /* 0x000fce00078e00ff */
[----:B------:R-:W-:-:S07]  /*9a10*/  LEPC R20, `(.L_x_42) ;  /* 0x000000001014794e */ /* 0x000fce0000000000 */
[----:B0----5:R-:W-:Y:S05]  /*9a20*/  CALL.ABS.NOINC R2 ;  /* 0x0000000002007343 */ /* 0x021fea0003c00000 */
.L_x_42:
        /* <DEDUP_REMOVED lines=8> */
[----:B------:R0:W1:Y:S01]  /*9ab0*/  LDC.64 R2, c[0x4][R16] ;  /* 0x0100000010027b82 */ /* 0x0000620000000a00 */
[----:B------:R-:W-:Y:S01]  /*9ac0*/  IMAD.U32 R5, RZ, RZ, UR5 ;  /* 0x00000005ff057e24 */ /* 0x000fe2000f8e00ff */
[----:B------:R-:W-:Y:S01]  /*9ad0*/  ULDC.64 UR4, c[0x4][0x10] ;  /* 0x0100040000047ab9 */ /* 0x000fe20000000a00 */
[----:B------:R-:W-:Y:S01]  /*9ae0*/  MOV R6, UR6 ;  /* 0x0000000600067c02 */ /* 0x000fe20008000f00 */
[----:B------:R-:W-:Y:S01]  /*9af0*/  IMAD.U32 R7, RZ, RZ, UR7 ;  /* 0x00000007ff077e24 */ /* 0x000fe2000f8e00ff */
[----:B------:R-:W-:Y:S01]  /*9b00*/  MOV R11, UR5 ;  /* 0x00000005000b7c02 */ /* 0x000fe20008000f00 */
[----:B------:R-:W-:Y:S01]  /*9b10*/  IMAD.U32 R10, RZ, RZ, UR4 ;  /* 0x00000004ff0a7e24 */ /* 0x000fe2000f8e00ff */
[----:B------:R-:W-:Y:S01]  /*9b20*/  MOV R13, RZ ;  /* 0x000000ff000d7202 */ /* 0x000fe20000000f00 */
[----:B------:R-:W-:-:S02]  /*9b30*/  IMAD.MOV.U32 R8, RZ, RZ, 0x70 ;  /* 0x00000070ff087424 */ /* 0x000fc400078e00ff */
[----:B0-----:R-:W-:-:S07]  /*9b40*/  IMAD.MOV.U32 R12, RZ, RZ, 0x1 ;  /* 0x00000001ff0c7424 */ /* 0x001fce00078e00ff */
[----:B------:R-:W-:-:S07]  /*9b50*/  LEPC R20, `(.L_x_44) ;  /* 0x000000001014794e */ /* 0x000fce0000000000 */
[----:B-1---5:R-:W-:Y:S05]  /*9b60*/  CALL.ABS.NOINC R2 ;  /* 0x0000000002007343 */ /* 0x022fea0003c00000 */
.L_x_44:
[----:B------:R0:W1:Y:S01]  /*9b70*/  LDC.64 R2, c[0x4][R16] ;  /* 0x0100000010027b82 */ /* 0x0000620000000a00 */
[----:B------:R-:W-:Y:S01]  /*9b80*/  ULDC.64 UR4, c[0x4][0x88] ;  /* 0x0100220000047ab9 */ /* 0x000fe20000000a00 */
[----:B------:R-:W-:Y:S01]  /*9b90*/  ULDC.64 UR6, c[0x4][0x90] ;  /* 0x0100240000067ab9 */ /* 0x000fe20000000a00 */
[----:B------:R-:W-:Y:S01]  /*9ba0*/  IMAD.U32 R4, RZ, RZ, UR4 ;  /* 0x00000004ff047e24 */ /* 0x000fe2000f8e00ff */
[----:B------:R-:W-:Y:S01]  /*9bb0*/  MOV R6, UR6 ;  /* 0x0000000600067c02 */ /* 0x000fe20008000f00 */
[----:B------:R-:W-:Y:S01]  /*9bc0*/  IMAD.U32 R5, RZ, RZ, UR5 ;  /* 0x00000005ff057e24 */ /* 0x000fe2000f8e00ff */
[----:B------:R-:W-:Y:S01]  /*9bd0*/  ULDC.64 UR4, c[0x4][0x18] ;  /* 0x0100060000047ab9 */ /* 0x000fe20000000a00 */
[----:B------:R-:W-:Y:S01]  /*9be0*/  IMAD.U32 R7, RZ, RZ, UR7 ;  /* 0x00000007ff077e24 */ /* 0x000fe2000f8e00ff */
[----:B------:R-:W-:Y:S01]  /*9bf0*/  MOV R11, UR5 ;  /* 0x00000005000b7c02 */ /* 0x000fe20008000f00 */
[----:B------:R-:W-:Y:S01]  /*9c00*/  IMAD.U32 R10, RZ, RZ, UR4 ;  /* 0x00000004ff0a7e24 */ /* 0x000fe2000f8e00ff */
[----:B------:R-:W-:Y:S01]  /*9c10*/  MOV R13, RZ ;  /* 0x000000ff000d7202 */ /* 0x000fe20000000f00 */
[----:B------:R-:W-:-:S02]  /*9c20*/  IMAD.MOV.U32 R8, RZ, RZ, 0x70 ;  /* 0x00000070ff087424 */ /* 0x000fc400078e00ff */
[----:B0-----:R-:W-:-:S07]  /*9c30*/  IMAD.MOV.U32 R12, RZ, RZ, 0x1 ;  /* 0x00000001ff0c7424 */ /* 0x001fce00078e00ff */
[----:B------:R-:W-:-:S07]  /*9c40*/  LEPC R20, `(.L_x_43) ;  /* 0x000000001014794e */ /* 0x000fce0000000000 */
[----:B-1----:R-:W-:Y:S05]  /*9c50*/  CALL.ABS.NOINC R2 ;  /* 0x0000000002007343 */ /* 0x002fea0003c00000 */
.L_x_43:
[----:B------:R-:W0:Y:S01]  /*9c60*/  LDC.64 R2, c[0x0][0x9f8] ;  /* 0x00027e00ff027b82 */ /* 0x000e220000000a00 */
[----:B------:R-:W-:Y:S01]  /*9c70*/  IMAD.SHL.U32 R6, R25, 0x8, RZ ;  /* 0x0000000819067824 */ /* 0x000fe200078e00ff */
[----:B------:R-:W-:Y:S01]  /*9c80*/  ULDC UR4, c[0x0][0x2f4] ;  /* 0x0000bd0000047ab9 */ /* 0x000fe20000000800 */
[----:B------:R-:W-:-:S05]  /*9c90*/  IMAD.MOV.U32 R36, RZ, RZ, R26 ;  /* 0x000000ffff247224 */ /* 0x000fca00078e001a */
[----:B------:R-:W1:Y:S01]  /*9ca0*/  LDC R17, c[0x0][0x430] ;  /* 0x00010c00ff117b82 */ /* 0x000e620000000800 */
[----:B0-----:R-:W-:-:S04]  /*9cb0*/  ISETP.NE.U32.AND P0, PT, R2, RZ, PT ;  /* 0x000000ff0200720c */ /* 0x001fc80003f05070 */
[----:B------:R-:W-:Y:S02]  /*9cc0*/  ISETP.NE.AND.EX P0, PT, R3, RZ, PT, P0 ;  /* 0x000000ff0300720c */ /* 0x000fe40003f05300 */
[----:B------:R-:W-:-:S11]  /*9cd0*/  LOP3.LUT R23, R6, 0x38, RZ, 0xc0, !PT ;  /* 0x0000003806177812 */ /* 0x000fd600078ec0ff */
[----:B------:R-:W0:Y:S01]  /*9ce0*/  @P0 LDC.64 R2, c[0x0][0x9f8] ;  /* 0x00027e00ff020b82 */ /* 0x000e220000000a00 */
[C---:B------:R-:W-:Y:S02]  /*9cf0*/  ISETP.GE.AND P2, PT, R23.reuse, UR4, PT ;  /* 0x0000000417007c0c */ /* 0x040fe4000bf46270 */
[C---:B------:R-:W-:Y:S02]  /*9d00*/  LOP3.LUT R34, R23.reuse, 0x40, RZ, 0xfc, !PT ;  /* 0x0000004017227812 */ /* 0x040fe400078efcff */
[----:B------:R-:W-:Y:S02]  /*9d10*/  LOP3.LUT R16, R16, 0xfffffffb, RZ, 0xc0, !PT ;  /* 0xfffffffb10107812 */ /* 0x000fe400078ec0ff */
[----:B------:R-:W-:Y:S02]  /*9d20*/  LOP3.LUT R33, R23, 0x80, RZ, 0xfc, !PT ;  /* 0x0000008017217812 */ /* 0x000fe400078efcff */
[----:B------:R-:W-:-:S05]  /*9d30*/  ISETP.GE.AND P1, PT, R34, UR4, PT ;  /* 0x0000000422007c0c */ /* 0x000fca000bf26270 */
[----:B------:R-:W-:Y:S01]  /*9d40*/  @P2 LOP3.LUT R16, R16, 0x4, RZ, 0xfc, !PT ;  /* 0x0000000410102812 */ /* 0x000fe200078efcff */
[----:B0-----:R-:W-:-:S03]  /*9d50*/  @P0 IMAD.WIDE R2, R26, 0x4, R2 ;  /* 0x000000041a020825 */ /* 0x001fc600078e0202 */
[----:B------:R-:W-:Y:S02]  /*9d60*/  LOP3.LUT R16, R16, 0xfffffffe, RZ, 0xc0, !PT ;  /* 0xfffffffe10107812 */ /* 0x000fe400078ec0ff */
[----:B------:R0:W5:Y:S01]  /*9d70*/  @P0 LDG.E R36, desc[UR36][R2.64] ;  /* 0x0000002402240981 */ /* 0x000162000c1e1900 */
[----:B------:R-:W-:Y:S01]  /*9d80*/  ISETP.GE.AND P0, PT, R33, UR4, PT ;  /* 0x0000000421007c0c */ /* 0x000fe2000bf06270 */
[----:B------:R-:W-:Y:S01]  /*9d90*/  UMOV UR5, 0xffffffff ;  /* 0xffffffff00057882 */ /* 0x000fe20000000000 */
[----:B------:R-:W-:Y:S02]  /*9da0*/  LOP3.LUT R16, R16, 0xfffffffd, RZ, 0xc0, !PT ;  /* 0xfffffffd10107812 */ /* 0x000fe400078ec0ff */
[C---:B------:R-:W-:Y:S02]  /*9db0*/  SHF.L.U32 R24, R25.reuse, 0x4, RZ ;  /* 0x0000000419187819 */ /* 0x040fe400000006ff */
[----:B------:R-:W-:Y:S02]  /*9dc0*/  @P1 LOP3.LUT R16, R16, 0x2, RZ, 0xfc, !PT ;  /* 0x0000000210101812 */ /* 0x000fe400078efcff */
[----:B------:R-:W-:-:S02]  /*9dd0*/  LOP3.LUT R10, R25, 0x7f, RZ, 0xc0, !PT ;  /* 0x0000007f190a7812 */ /* 0x000fc400078ec0ff */
[----:B------:R-:W-:-:S03]  /*9de0*/  LOP3.LUT R24, R24, 0x70, RZ, 0xc0, !PT ;  /* 0x0000007018187812 */ /* 0x000fc600078ec0ff */
[----:B------:R-:W-:Y:S01]  /*9df0*/  @P0 LOP3.LUT R16, R16, 0x1, RZ, 0xfc, !PT ;  /* 0x0000000110100812 */ /* 0x000fe200078efcff */
[----:B01----:R-:W-:Y:S06]  /*9e00*/  BRA.DIV UR5, `(.L_x_45) ;  /* 0x0000003205807947 */ /* 0x003fec000b800000 */
.L_x_87:
[----:B------:R-:W2:Y:S01]  /*9e10*/  LDL R0, [R1+0x4] ;  /* 0x0000040001007983 */ /* 0x000ea20000100800 */
[----:B------:R-:W-:Y:S01]  /*9e20*/  UIADD3 UR4, UR48, -0x1, URZ ;  /* 0xffffffff30047890 */ /* 0x000fe2000fffe03f */
[----:B------:R-:W-:Y:S02]  /*9e30*/  ISETP.NE.AND P1, PT, R17, 0x1, PT ;  /* 0x000000011100780c */ /* 0x000fe40003f25270 */
[----:B-----5:R-:W-:Y:S02]  /*9e40*/  SHF.R.S32.HI R12, RZ, 0x1f, R36 ;  /* 0x0000001fff0c7819 */ /* 0x020fe40000011424 */
[----:B------:R-:W-:Y:S01]  /*9e50*/  LOP3.LUT R16, R16, 0xffffffdf, RZ, 0xc0, !PT ;  /* 0xffffffdf10107812 */ /* 0x000fe200078ec0ff */
[----:B------:R-:W-:Y:S02]  /*9e60*/  IMAD.U32 R2, RZ, RZ, UR4 ;  /* 0x00000004ff027e24 */ /* 0x000fe4000f8e00ff */
[----:B------:R0:W-:Y:S06]  /*9e70*/  STL [R1], R12 ;  /* 0x0000000c01007387 */ /* 0x0001ec0000100800 */
[----:B------:R-:W1:Y:S01]  /*9e80*/  @P1 LDC R3, c[0x0][0x438] ;  /* 0x00010e00ff031b82 */ /* 0x000e620000000800 */
[----:B------:R-:W-:-:S04]  /*9e90*/  @P1 LOP3.LUT R16, R16, 0x20, RZ, 0xfc, !PT ;  /* 0x0000002010101812 */ /* 0x000fc800078efcff */
[----:B------:R-:W-:-:S04]  /*9ea0*/  LOP3.LUT R16, R16, 0xffffffef, RZ, 0xc0, !PT ;  /* 0xffffffef10107812 */ /* 0x000fc800078ec0ff */
[----:B------:R-:W-:Y:S01]  /*9eb0*/  LOP3.LUT R16, R16, 0xfffffff7, RZ, 0xc0, !PT ;  /* 0xfffffff710107812 */ /* 0x000fe200078ec0ff */
[----:B------:R-:W-:Y:S01]  /*9ec0*/  IMAD.U32 R32, RZ, RZ, UR4 ;  /* 0x00000004ff207e24 */ /* 0x000fe2000f8e00ff */
[----:B------:R-:W-:-:S04]  /*9ed0*/  MOV R35, UR41 ;  /* 0x0000002900237c02 */ /* 0x000fc80008000f00 */
[----:B------:R-:W-:Y:S02]  /*9ee0*/  SHF.R.S32.HI R35, RZ, 0x1f, R35 ;  /* 0x0000001fff237819 */ /* 0x000fe40000011423 */
[----:B--2---:R-:W-:Y:S02]  /*9ef0*/  R2UR UR5, R0 ;  /* 0x00000000000572ca */ /* 0x004fe400000e0000 */
[----:B------:R-:W-:-:S04]  /*9f00*/  SHF.R.U32.HI R0, RZ, 0x3, R10 ;  /* 0x00000003ff007819 */ /* 0x000fc8000001160a */
[----:B------:R-:W-:Y:S02]  /*9f10*/  LOP3.LUT R37, R24, R0, RZ, 0xfc, !PT ;  /* 0x0000000018257212 */ /* 0x000fe400078efcff */
[----:B------:R-:W2:Y:S03]  /*9f20*/  @P1 LDC R0, c[0x0][0x434] ;  /* 0x00010d00ff001b82 */ /* 0x000ea60000000800 */
[----:B------:R-:W-:-:S04]  /*9f30*/  IMAD R2, R2, 0x60, R37 ;  /* 0x0000006002027824 */ /* 0x000fc800078e0225 */
[C---:B------:R-:W-:Y:S01]  /*9f40*/  IMAD.IADD R7, R2.reuse, 0x1, R19 ;  /* 0x0000000102077824 */ /* 0x040fe200078e0213 */
[----:B------:R-:W-:-:S04]  /*9f50*/  ISETP.GE.AND P0, PT, R2, UR42, PT ;  /* 0x0000002a02007c0c */ /* 0x000fc8000bf06270 */
[----:B------:R-:W-:Y:S02]  /*9f60*/  ISETP.GT.U32.OR P0, PT, R37, 0x5f, P0 ;  /* 0x0000005f2500780c */ /* 0x000fe40000704470 */
[----:B------:R-:W-:Y:S01]  /*9f70*/  MOV R11, R7 ;  /* 0x00000007000b7202 */ /* 0x000fe20000000f00 */
[----:B--2---:R-:W-:-:S10]  /*9f80*/  @P1 IMAD.HI.U32 R0, R7, R0, RZ ;  /* 0x0000000007001227 */ /* 0x004fd400078e00ff */
[----:B------:R-:W2:Y:S01]  /*9f90*/  @!P0 LDC.64 R8, c[0x0][0x428] ;  /* 0x00010a00ff088b82 */ /* 0x000ea20000000a00 */
[----:B-1----:R-:W-:-:S07]  /*9fa0*/  @P1 SHF.R.U32.HI R11, RZ, R3, R0 ;  /* 0x00000003ff0b1219 */ /* 0x002fce0000011600 */
[----:B------:R-:W1:Y:S01]  /*9fb0*/  @!P0 LDC.64 R4, c[0x0][0x418] ;  /* 0x00010600ff048b82 */ /* 0x000e620000000a00 */
[--C-:B------:R-:W-:Y:S01]  /*9fc0*/  @!P0 SHF.R.S32.HI R3, RZ, 0x1f, R11.reuse ;  /* 0x0000001fff038819 */ /* 0x100fe2000001140b */
[----:B------:R-:W-:Y:S01]  /*9fd0*/  @!P0 IMAD.MOV.U32 R2, RZ, RZ, R11 ;  /* 0x000000ffff028224 */ /* 0x000fe200078e000b */
[----:B------:R-:W-:Y:S01]  /*9fe0*/  ULOP3.LUT UR5, UR5, 0x2, URZ, 0xfc, !UPT ;  /* 0x0000000205057892 */ /* 0x000fe2000f8efc3f */
[-C--:B--2---:R-:W-:Y:S02]  /*9ff0*/  @!P0 IMAD R0, R12, R8.reuse, RZ ;  /* 0x000000080c008224 */ /* 0x084fe400078e02ff */
[----:B------:R-:W-:-:S04]  /*a000*/  @!P0 IMAD.WIDE.U32 R2, R36, R8, R2 ;  /* 0x0000000824028225 */ /* 0x000fc800078e0002 */
[----:B------:R-:W-:Y:S01]  /*a010*/  @!P0 IMAD R9, R36, R9, R0 ;  /* 0x0000000924098224 */ /* 0x000fe200078e0200 */
[----:B-1----:R-:W-:-:S03]  /*a020*/  @!P0 LEA R4, P1, R2, R4, 0x2 ;  /* 0x0000000402048211 */ /* 0x002fc600078210ff */
[----:B------:R-:W-:-:S05]  /*a030*/  @!P0 IMAD.IADD R0, R3, 0x1, R9 ;  /* 0x0000000103008824 */ /* 0x000fca00078e0209 */
[----:B------:R-:W-:Y:S02]  /*a040*/  @!P0 LEA.HI.X R5, R2, R5, R0, 0x2, P1 ;  /* 0x0000000502058211 */ /* 0x000fe400008f1400 */
[----:B------:R-:W-:Y:S01]  /*a050*/  MOV R0, RZ ;  /* 0x000000ff00007202 */ /* 0x000fe20000000f00 */
[----:B------:R-:W-:-:S05]  /*a060*/  IMAD.U32 R2, RZ, RZ, UR5 ;  /* 0x00000005ff027e24 */ /* 0x000fca000f8e00ff */
[----:B------:R0:W5:Y:S01]  /*a070*/  @!P0 LDG.E R0, desc[UR36][R4.64] ;  /* 0x0000002404008981 */ /* 0x000162000c1e1900 */
[----:B------:R-:W-:Y:S02]  /*a080*/  ISETP.GT.U32.AND P0, PT, R37, 0x5f, PT ;  /* 0x0000005f2500780c */ /* 0x000fe40003f04070 */
[----:B------:R-:W-:Y:S01]  /*a090*/  ISETP.NE.AND P2, PT, R2, 0x3, PT ;  /* 0x000000030200780c */ /* 0x000fe20003f45270 */
[----:B------:R-:W-:-:S04]  /*a0a0*/  IMAD.MOV R2, RZ, RZ, -R11 ;  /* 0x000000ffff027224 */ /* 0x000fc800078e0a0b */
[----:B------:R-:W-:-:S06]  /*a0b0*/  IMAD R7, R17, R2, R7 ;  /* 0x0000000211077224 */ /* 0x000fcc00078e0207 */
[----:B------:R-:W-:-:S04]  /*a0c0*/  @P0 LOP3.LUT R16, R16, 0x8, RZ, 0xfc, !PT ;  /* 0x0000000810100812 */ /* 0x000fc800078efcff */
[----:B------:R-:W-:Y:S01]  /*a0d0*/  @P2 LOP3.LUT R16, R16, 0x10, RZ, 0xfc, !PT ;  /* 0x0000001010102812 */ /* 0x000fe200078efcff */
[----:B0-----:R-:W-:Y:S06]  /*a0e0*/  @!P2 BRA `(.L_x_46) ;  /* 0x000000000004a947 */ /* 0x001fec0003800000 */
[----:B------:R-:W-:Y:S01]  /*a0f0*/  BPT.TRAP 0x1 ;  /* 0x000000040000795c */ /* 0x000fe20000300000 */
.L_x_46:
[----:B------:R-:W-:Y:S01]  /*a100*/  SHF.R.S32.HI R5, RZ, 0x1f, R7 ;  /* 0x0000001fff057819 */ /* 0x000fe20000011407 */
[----:B------:R-:W-:Y:S01]  /*a110*/  ULDC.64 UR4, c[0x0][0x328] ;  /* 0x0000ca0000047ab9 */ /* 0x000fe20000000a00 */
[----:B-----5:R-:W-:Y:S02]  /*a120*/  SHF.R.S32.HI R4, RZ, 0x1f, R0 ;  /* 0x0000001fff047819 */ /* 0x020fe40000011400 */
[----:B------:R-:W-:Y:S01]  /*a130*/  R2UR UR6, R35 ;  /* 0x00000000230672ca */ /* 0x000fe200000e0000 */
[----:B------:R-:W-:-:S04]  /*a140*/  IMAD R2, R5, UR4, RZ ;  /* 0x0000000405027c24 */ /* 0x000fc8000f8e02ff */
[C---:B------:R-:W-:Y:S02]  /*a150*/  IMAD R9, R7.reuse, UR5, R2 ;  /* 0x0000000507097c24 */ /* 0x040fe4000f8e0202 */
[----:B------:R-:W-:Y:S01]  /*a160*/  IMAD.WIDE.U32 R2, R7, UR4, RZ ;  /* 0x0000000407027c25 */ /* 0x000fe2000f8e00ff */
[----:B------:R-:W-:-:S03]  /*a170*/  ULDC.64 UR4, c[0x0][0x338] ;  /* 0x0000ce0000047ab9 */ /* 0x000fc60000000a00 */
[----:B------:R-:W-:Y:S02]  /*a180*/  IMAD.IADD R3, R3, 0x1, R9 ;  /* 0x0000000103037824 */ /* 0x000fe400078e0209 */
[----:B------:R-:W-:Y:S02]  /*a190*/  IMAD R9, R4, UR4, RZ ;  /* 0x0000000404097c24 */ /* 0x000fe4000f8e02ff */
[----:B------:R-:W-:-:S04]  /*a1a0*/  IMAD.WIDE.U32 R2, R0, UR4, R2 ;  /* 0x0000000400027c25 */ /* 0x000fc8000f8e0002 */
[----:B------:R-:W-:Y:S01]  /*a1b0*/  IMAD R9, R0, UR5, R9 ;  /* 0x0000000500097c24 */ /* 0x000fe2000f8e0209 */
[----:B------:R-:W-:-:S04]  /*a1c0*/  ULDC.64 UR4, c[0x0][0x330] ;  /* 0x0000cc0000047ab9 */ /* 0x000fc80000000a00 */
[----:B------:R-:W-:Y:S01]  /*a1d0*/  IADD3 R3, R3, R9, RZ ;  /* 0x0000000903037210 */ /* 0x000fe20007ffe0ff */
[----:B------:R-:W-:Y:S01]  /*a1e0*/  IMAD.U32 R9, RZ, RZ, UR4 ;  /* 0x00000004ff097e24 */ /* 0x000fe2000f8e00ff */
[----:B------:R-:W-:-:S03]  /*a1f0*/  UIMAD UR4, UR6, UR4, URZ ;  /* 0x00000004060472a4 */ /* 0x000fc6000f8e023f */
[----:B------:R-:W-:Y:S01]  /*a200*/  IMAD.WIDE.U32 R2, R9, UR41, R2 ;  /* 0x0000002909027c25 */ /* 0x000fe2000f8e0002 */
[----:B------:R-:W-:Y:S01]  /*a210*/  UIMAD UR4, UR41, UR5, UR4 ;  /* 0x00000005290472a4 */ /* 0x000fe2000f8e0204 */
[----:B------:R-:W-:Y:S02]  /*a220*/  ULDC.64 UR6, c[0x0][0x318] ;  /* 0x0000c60000067ab9 */ /* 0x000fe40000000a00 */
[----:B------:R-:W-:-:S03]  /*a230*/  LEA R17, P0, R2, UR6, 0x1 ;  /* 0x0000000602117c11 */ /* 0x000fc6000f8008ff */
[----:B------:R-:W-:-:S05]  /*a240*/  VIADD R3, R3, UR4 ;  /* 0x0000000403037c36 */ /* 0x000fca0008000000 */
[----:B------:R-:W-:Y:S02]  /*a250*/  LEA.HI.X R18, R2, UR7, R3, 0x1, P0 ;  /* 0x0000000702127c11 */ /* 0x000fe400080f0c03 */
[----:B------:R-:W-:-:S04]  /*a260*/  MOV R2, 0x1 ;  /* 0x0000000100027802 */ /* 0x000fc80000000f00 */
[----:B------:R-:W-:-:S04]  /*a270*/  SHF.L.U32 R2, R2, 0x1f, RZ ;  /* 0x0000001f02027819 */ /* 0x000fc800000006ff */
[----:B------:R-:W0:Y:S02]  /*a280*/  SYNCS.PHASECHK.TRANS64.TRYWAIT P0, [UR44+0x30840], R2 ;  /* 0x03084002ff0075a7 */ /* 0x000e24000800016c */
[----:B0-----:R-:W-:Y:S05]  /*a290*/  @!P0 BRA `(.L_x_47) ;  /* 0x0000002c007c8947 */ /* 0x001fea0003800000 */
.L_x_88:
[----:B------:R-:W-:Y:S01]  /*a2a0*/  ULDC.64 UR4, c[0x0][0x300] ;  /* 0x0000c00000047ab9 */ /* 0x000fe20000000a00 */
[----:B------:R-:W-:Y:S01]  /*a2b0*/  R2UR UR6, R35 ;  /* 0x00000000230672ca */ /* 0x000fe200000e0000 */
[----:B0-----:R-:W-:Y:S01]  /*a2c0*/  IMAD R2, R5, UR4, RZ ;  /* 0x0000000405027c24 */ /* 0x001fe2000f8e02ff */
[----:B------:R-:W-:Y:S01]  /*a2d0*/  SHF.R.U32.HI R27, RZ, 0x3, R10 ;  /* 0x00000003ff1b7819 */ /* 0x000fe2000001160a */
[----:B------:R-:W-:Y:S01]  /*a2e0*/  IMAD.SHL.U32 R30, R10, 0x8, RZ ;  /* 0x000000080a1e7824 */ /* 0x000fe200078e00ff */
[C---:B------:R-:W-:Y:S01]  /*a2f0*/  LOP3.LUT P3, RZ, R16.reuse, 0x4, RZ, 0xc0, !PT ;  /* 0x0000000410ff7812 */ /* 0x040fe2000786c0ff */
[C---:B------:R-:W-:Y:S01]  /*a300*/  IMAD R5, R7.reuse, UR5, R2 ;  /* 0x0000000507057c24 */ /* 0x040fe2000f8e0202 */
[C---:B------:R-:W-:Y:S01]  /*a310*/  LOP3.LUT P2, RZ, R16.reuse, 0x2, RZ, 0xc0, !PT ;  /* 0x0000000210ff7812 */ /* 0x040fe2000784c0ff */
[----:B------:R-:W-:Y:S01]  /*a320*/  IMAD.WIDE.U32 R2, R7, UR4, RZ ;  /* 0x0000000407027c25 */ /* 0x000fe2000f8e00ff */
[----:B------:R-:W-:Y:S01]  /*a330*/  ULDC.64 UR4, c[0x0][0x310] ;  /* 0x0000c40000047ab9 */ /* 0x000fe20000000a00 */
[----:B------:R-:W-:-:S02]  /*a340*/  LOP3.LUT P1, RZ, R16, 0x1, RZ, 0xc0, !PT ;  /* 0x0000000110ff7812 */ /* 0x000fc4000782c0ff */
[----:B------:R-:W-:Y:S02]  /*a350*/  IMAD.IADD R3, R3, 0x1, R5 ;  /* 0x0000000103037824 */ /* 0x000fe400078e0205 */
[----:B------:R-:W-:Y:S02]  /*a360*/  IMAD R5, R4, UR4, RZ ;  /* 0x0000000404057c24 */ /* 0x000fe4000f8e02ff */
[----:B------:R-:W-:-:S04]  /*a370*/  IMAD.WIDE.U32 R2, R0, UR4, R2 ;  /* 0x0000000400027c25 */ /* 0x000fc8000f8e0002 */
[----:B------:R-:W-:Y:S01]  /*a380*/  IMAD R5, R0, UR5, R5 ;  /* 0x0000000500057c24 */ /* 0x000fe2000f8e0205 */
[----:B------:R-:W-:-:S03]  /*a390*/  ULDC.64 UR4, c[0x0][0x308] ;  /* 0x0000c20000047ab9 */ /* 0x000fc60000000a00 */
[----:B------:R-:W-:Y:S01]  /*a3a0*/  IMAD.IADD R3, R3, 0x1, R5 ;  /* 0x0000000103037824 */ /* 0x000fe200078e0205 */
[----:B------:R-:W-:Y:S01]  /*a3b0*/  MOV R5, UR4 ;  /* 0x0000000400057c02 */ /* 0x000fe20008000f00 */
[----:B------:R-:W-:-:S03]  /*a3c0*/  UIMAD UR4, UR6, UR4, URZ ;  /* 0x00000004060472a4 */ /* 0x000fc6000f8e023f */
[----:B------:R-:W-:Y:S01]  /*a3d0*/  ULDC.64 UR6, c[0x0][0x2e8] ;  /* 0x0000ba0000067ab9 */ /* 0x000fe20000000a00 */
[----:B------:R-:W-:Y:S02]  /*a3e0*/  UIMAD UR4, UR41, UR5, UR4 ;  /* 0x00000005290472a4 */ /* 0x000fe4000f8e0204 */
[----:B------:R-:W-:-:S04]  /*a3f0*/  IMAD.WIDE.U32 R2, R5, UR41, R2 ;  /* 0x0000002905027c25 */ /* 0x000fc8000f8e0002 */
[----:B------:R-:W-:Y:S01]  /*a400*/  VIADD R7, R3, UR4 ;  /* 0x0000000403077c36 */ /* 0x000fe20008000000 */
[C---:B------:R-:W-:Y:S01]  /*a410*/  LEA R0, P0, R2.reuse, UR6, 0x1 ;  /* 0x0000000602007c11 */ /* 0x040fe2000f8008ff */
[----:B------:R-:W-:Y:S01]  /*a420*/  IMAD.MOV.U32 R3, RZ, RZ, -0x60 ;  /* 0xffffffa0ff037424 */ /* 0x000fe200078e00ff */
[----:B------:R-:W-:Y:S02]  /*a430*/  UMOV UR4, 0xffffffff ;  /* 0xffffffff00047882 */ /* 0x000fe40000000000 */
[----:B------:R-:W-:Y:S01]  /*a440*/  LEA.HI.X R7, R2, UR7, R7, 0x1, P0 ;  /* 0x0000000702077c11 */ /* 0x000fe200080f0c07 */
[----:B------:R-:W-:Y:S01]  /*a450*/  IMAD R4, R32, R3, UR42 ;  /* 0x0000002a20047e24 */ /* 0x000fe2000f8e0203 */
[----:B------:R-:W-:-:S04]  /*a460*/  LOP3.LUT R3, R6, 0x1c0, RZ, 0xc0, !PT ;  /* 0x000001c006037812 */ /* 0x000fc800078ec0ff */
[----:B------:R-:W-:Y:S02]  /*a470*/  LOP3.LUT R2, R3, 0x38, R6, 0xf8, !PT ;  /* 0x0000003803027812 */ /* 0x000fe400078ef806 */
[----:B------:R-:W-:Y:S02]  /*a480*/  IADD3 R6, -R27, R4, RZ ;  /* 0x000000041b067210 */ /* 0x000fe40007ffe1ff */
[----:B------:R-:W-:Y:S02]  /*a490*/  LOP3.LUT R25, R2, 0x38, R25, 0x78, !PT ;  /* 0x0000003802197812 */ /* 0x000fe400078e7819 */
[----:B------:R-:W-:Y:S02]  /*a4a0*/  ISETP.GE.AND P0, PT, R6, 0x1, PT ;  /* 0x000000010600780c */ /* 0x000fe40003f06270 */
[----:B------:R-:W-:Y:S01]  /*a4b0*/  LOP3.LUT R30, R25, 0x200, R30, 0xf8, !PT ;  /* 0x00000200191e7812 */ /* 0x000fe200078ef81e */
[----:B------:R-:W-:Y:S10]  /*a4c0*/  BRA.DIV UR4, `(.L_x_48) ;  /* 0x0000002e04087947 */ /* 0x000ff4000b800000 */
[----:B------:R-:W-:Y:S01]  /*a4d0*/  SHFL.IDX PT, R3, R7, RZ, 0x181f ;  /* 0x00181fff07037589 */ /* 0x000fe200000e0000 */
[----:B------:R-:W-:-:S03]  /*a4e0*/  @P0 LEA R9, R30, UR44, 0x1 ;  /* 0x0000002c1e090c11 */ /* 0x000fc6000f8e08ff */
[----:B------:R-:W0:Y:S04]  /*a4f0*/  SHFL.IDX PT, R2, R0, RZ, 0x181f ;  /* 0x00181fff00027589 */ /* 0x000e2800000e0000 */
[----:B------:R-:W-:Y:S04]  /*a500*/  SHFL.IDX PT, R5, R7, 0x1, 0x181f ;  /* 0x00381f0007057f89 */ /* 0x000fe800000e0000 */
[----:B------:R-:W-:Y:S04]  /*a510*/  SHFL.IDX PT, R4, R0, 0x1, 0x181f ;  /* 0x00381f0000047f89 */ /* 0x000fe800000e0000 */
[----:B------:R-:W1:Y:S04]  /*a520*/  SHFL.IDX PT, R8, R7, 0x2, 0x181f ;  /* 0x00581f0007087f89 */ /* 0x000e6800000e0000 */
[----:B------:R-:W2:Y:S04]  /*a530*/  SHFL.IDX PT, R14, R0, 0x2, 0x181f ;  /* 0x00581f00000e7f89 */ /* 0x000ea800000e0000 */
[----:B------:R-:W3:Y:S01]  /*a540*/  SHFL.IDX PT, R10, R0, 0x3, 0x181f ;  /* 0x00781f00000a7f89 */ /* 0x000ee200000e0000 */
[----:B0-----:R-:W-:-:S05]  /*a550*/  @P0 IMAD.WIDE.U32 R2, R23, 0x2, R2 ;  /* 0x0000000217020825 */ /* 0x001fca00078e0002 */
[----:B------:R-:W-:Y:S04]  /*a560*/  @P0 LDGSTS.E.BYPASS.LTC128B.128 [R9+0x1e400], desc[UR36][R2.64], !P3 ;  /* 0x1e40000002090fae */ /* 0x000fe8000d901d64 */
[----:B------:R-:W-:Y:S04]  /*a570*/  @P0 LDGSTS.E.BYPASS.LTC128B.128 [R9+0x21400], desc[UR36][R2.64+0x80], !P2 ;  /* 0x2140008002090fae */ /* 0x000fe8000d101d64 */
[----:B------:R0:W-:Y:S01]  /*a580*/  @P0 LDGSTS.E.BYPASS.LTC128B.128 [R9+0x24400], desc[UR36][R2.64+0x100], !P1 ;  /* 0x2440010002090fae */ /* 0x0001e2000c901d64 */
[----:B------:R-:W-:-:S03]  /*a590*/  ISETP.GE.AND P0, PT, R6, 0x11, PT ;  /* 0x000000110600780c */ /* 0x000fc60003f06270 */
[----:B0-----:R-:W0:Y:S01]  /*a5a0*/  SHFL.IDX PT, R9, R7, 0x3, 0x181f ;  /* 0x00781f0007097f89 */ /* 0x001e2200000e0000 */
[----:B-1----:R-:W-:-:S09]  /*a5b0*/  MOV R3, R8 ;  /* 0x0000000800037202 */ /* 0x002fd20000000f00 */
[----:B------:R-:W-:Y:S01]  /*a5c0*/  @P0 IMAD.WIDE.U32 R4, R23, 0x2, R4 ;  /* 0x0000000217040825 */ /* 0x000fe200078e0004 */
[----:B------:R-:W-:Y:S01]  /*a5d0*/  @P0 LEA R21, R30, UR44, 0x1 ;  /* 0x0000002c1e150c11 */ /* 0x000fe2000f8e08ff */
[----:B------:R-:W-:Y:S02]  /*a5e0*/  SHFL.IDX PT, R8, R7, 0x4, 0x181f ;  /* 0x00981f0007087f89 */ /* 0x000fe400000e0000 */
[----:B--2---:R-:W-:Y:S02]  /*a5f0*/  IMAD.MOV.U32 R2, RZ, RZ, R14 ;  /* 0x000000ffff027224 */ /* 0x004fe400078e000e */
[----:B------:R-:W-:Y:S04]  /*a600*/  @P0 LDGSTS.E.BYPASS.LTC128B.128 [R21+0x1ec00], desc[UR36][R4.64], !P3 ;  /* 0x1ec0000004150fae */ /* 0x000fe8000d901d64 */
[----:B------:R-:W-:Y:S04]  /*a610*/  @P0 LDGSTS.E.BYPASS.LTC128B.128 [R21+0x21c00], desc[UR36][R4.64+0x80], !P2 ;  /* 0x21c0008004150fae */ /* 0x000fe8000d101d64 */
[----:B------:R3:W-:Y:S01]  /*a620*/  @P0 LDGSTS.E.BYPASS.LTC128B.128 [R21+0x24c00], desc[UR36][R4.64+0x100], !P1 ;  /* 0x24c0010004150fae */ /* 0x0007e2000c901d64 */
[----:B------:R-:W-:-:S03]  /*a630*/  ISETP.GE.AND P0, PT, R6, 0x21, PT ;  /* 0x000000210600780c */ /* 0x000fc60003f06270 */
[----:B------:R-:W1:Y:S04]  /*a640*/  SHFL.IDX PT, R14, R0, 0x4, 0x181f ;  /* 0x00981f00000e7f89 */ /* 0x000e6800000e0000 */
[----:B------:R-:W2:Y:S01]  /*a650*/  SHFL.IDX PT, R7, R7, 0x5, 0x181f ;  /* 0x00b81f0007077f89 */ /* 0x000ea200000e0000 */
[----:B---3--:R-:W-:-:S05]  /*a660*/  IMAD.MOV.U32 R4, RZ, RZ, R10 ;  /* 0x000000ffff047224 */ /* 0x008fca00078e000a */
[----:B------:R-:W-:Y:S01]  /*a670*/  @P0 IMAD.WIDE.U32 R2, R23, 0x2, R2 ;  /* 0x0000000217020825 */ /* 0x000fe200078e0002 */
[----:B------:R-:W-:-:S03]  /*a680*/  @P0 LEA R25, R30, UR44, 0x1 ;  /* 0x0000002c1e190c11 */ /* 0x000fc6000f8e08ff */
[----:B0-----:R-:W-:Y:S02]  /*a690*/  IMAD.MOV.U32 R5, RZ, RZ, R9 ;  /* 0x000000ffff057224 */ /* 0x001fe400078e0009 */
[----:B------:R-:W-:Y:S04]  /*a6a0*/  @P0 LDGSTS.E.BYPASS.LTC128B.128 [R25+0x1f400], desc[UR36][R2.64], !P3 ;  /* 0x1f40000002190fae */ /* 0x000fe8000d901d64 */
[----:B------:R-:W-:Y:S04]  /*a6b0*/  @P0 LDGSTS.E.BYPASS.LTC128B.128 [R25+0x22400], desc[UR36][R2.64+0x80], !P2 ;  /* 0x2240008002190fae */ /* 0x000fe8000d101d64 */
[----:B------:R1:W-:Y:S01]  /*a6c0*/  @P0 LDGSTS.E.BYPASS.LTC128B.128 [R25+0x25400], desc[UR36][R2.64+0x100], !P1 ;  /* 0x2540010002190fae */ /* 0x0003e2000c901d64 */
[----:B------:R-:W-:-:S02]  /*a6d0*/  ISETP.GE.AND P0, PT, R6, 0x31, PT ;  /* 0x000000310600780c */ /* 0x000fc40003f06270 */
[----:B-1----:R-:W-:Y:S01]  /*a6e0*/  MOV R2, R14 ;  /* 0x0000000e00027202 */ /* 0x002fe20000000f00 */
[----:B------:R-:W-:-:S10]  /*a6f0*/  IMAD.MOV.U32 R3, RZ, RZ, R8 ;  /* 0x000000ffff037224 */ /* 0x000fd400078e0008 */
[----:B------:R-:W-:Y:S01]  /*a700*/  @P0 LEA R9, R30, UR44, 0x1 ;  /* 0x0000002c1e090c11 */ /* 0x000fe2000f8e08ff */
[----:B------:R-:W-:Y:S01]  /*a710*/  @P0 IMAD.WIDE.U32 R4, R23, 0x2, R4 ;  /* 0x0000000217040825 */ /* 0x000fe200078e0004 */
[----:B------:R0:W1:Y:S04]  /*a720*/  SHFL.IDX PT, R14, R0, 0x5, 0x181f ;  /* 0x00b81f00000e7f89 */ /* 0x00006800000e0000 */
[----:B------:R0:W-:Y:S04]  /*a730*/  @P0 LDGSTS.E.BYPASS.LTC128B.128 [R9+0x1fc00], desc[UR36][R4.64], !P3 ;  /* 0x1fc0000004090fae */ /* 0x0001e8000d901d64 */
[----:B------:R0:W-:Y:S04]  /*a740*/  @P0 LDGSTS.E.BYPASS.LTC128B.128 [R9+0x22c00], desc[UR36][R4.64+0x80], !P2 ;  /* 0x22c0008004090fae */ /* 0x0001e8000d101d64 */
[----:B------:R0:W-:Y:S01]  /*a750*/  @P0 LDGSTS.E.BYPASS.LTC128B.128 [R9+0x25c00], desc[UR36][R4.64+0x100], !P1 ;  /* 0x25c0010004090fae */ /* 0x0001e2000c901d64 */
[----:B------:R-:W-:-:S13]  /*a760*/  ISETP.GE.AND P0, PT, R6, 0x41, PT ;  /* 0x000000410600780c */ /* 0x000fda0003f06270 */
[----:B------:R-:W-:Y:S01]  /*a770*/  @P0 IMAD.WIDE.U32 R2, R23, 0x2, R2 ;  /* 0x0000000217020825 */ /* 0x000fe200078e0002 */
[----:B------:R-:W-:-:S05]  /*a780*/  @P0 LEA R21, R30, UR44, 0x1 ;  /* 0x0000002c1e150c11 */ /* 0x000fca000f8e08ff */
[----:B------:R0:W-:Y:S04]  /*a790*/  @P0 LDGSTS.E.BYPASS.LTC128B.128 [R21+0x20400], desc[UR36][R2.64], !P3 ;  /* 0x2040000002150fae */ /* 0x0001e8000d901d64 */
[----:B------:R0:W-:Y:S04]  /*a7a0*/  @P0 LDGSTS.E.BYPASS.LTC128B.128 [R21+0x23400], desc[UR36][R2.64+0x80], !P2 ;  /* 0x2340008002150fae */ /* 0x0001e8000d101d64 */
[----:B-12---:R0:W-:Y:S02]  /*a7b0*/  @P0 LDGSTS.E.BYPASS.LTC128B.128 [R21+0x26400], desc[UR36][R2.64+0x100], !P1 ;  /* 0x2640010002150fae */ /* 0x0061e4000c901d64 */
.L_x_102:
[----:B------:R-:W-:Y:S01]  /*a7c0*/  ISETP.GE.AND P0, PT, R6, 0x51, PT ;  /* 0x000000510600780c */ /* 0x000fe20003f06270 */
[----:B0-----:R-:W-:Y:S01]  /*a7d0*/  IMAD.MOV.U32 R2, RZ, RZ, R14 ;  /* 0x000000ffff027224 */ /* 0x001fe200078e000e */
[----:B------:R-:W-:-:S11]  /*a7e0*/  MOV R3, R7 ;  /* 0x0000000700037202 */ /* 0x000fd60000000f00 */
[----:B------:R-:W-:Y:S01]  /*a7f0*/  @P0 IMAD.WIDE.U32 R2, R23, 0x2, R2 ;  /* 0x0000000217020825 */ /* 0x000fe200078e0002 */
[----:B------:R-:W-:-:S05]  /*a800*/  @P0 LEA R5, R30, UR44, 0x1 ;  /* 0x0000002c1e050c11 */ /* 0x000fca000f8e08ff */
[----:B------:R-:W-:Y:S01]  /*a810*/  @!PT LDS RZ, [RZ] ;  /* 0x00000000fffff984 */ /* 0x000fe20000000800 */
[----:B------:R-:W-:Y:S01]  /*a820*/  @!PT LDS RZ, [RZ] ;  /* 0x00000000fffff984 */ /* 0x000fe20000000800 */
[----:B------:R-:W-:Y:S01]  /*a830*/  @!PT LDS RZ, [RZ] ;  /* 0x00000000fffff984 */ /* 0x000fe20000000800 */
[----:B------:R0:W-:Y:S04]  /*a840*/  @P0 LDGSTS.E.BYPASS.LTC128B.128 [R5+0x20c00], desc[UR36][R2.64], !P3 ;  /* 0x20c0000002050fae */ /* 0x0001e8000d901d64 */
[----:B------:R0:W-:Y:S04]  /*a850*/  @P0 LDGSTS.E.BYPASS.LTC128B.128 [R5+0x23c00], desc[UR36][R2.64+0x80], !P2 ;  /* 0x23c0008002050fae */ /* 0x0001e8000d101d64 */
[----:B------:R0:W-:Y:S01]  /*a860*/  @P0 LDGSTS.E.BYPASS.LTC128B.128 [R5+0x26c00], desc[UR36][R2.64+0x100], !P1 ;  /* 0x26c0010002050fae */ /* 0x0001e2000c901d64 */
[----:B------:R-:W-:Y:S01]  /*a870*/  NOP ;  /* 0x0000000000007918 */ /* 0x000fe20000000000 */
[----:B------:R-:W-:Y:S02]  /*a880*/  SYNCS.ARRIVE.TRANS64.RED.A0T1 RZ, [UR44+0x30830], RZ ;  /* 0x030830ffffff79a7 */ /* 0x000fe4000820042c */
[----:B------:R-:W-:Y:S01]  /*a890*/  ARRIVES.LDGSTSBAR.64.TRANSCNT [UR44+0x30830] ;  /* 0x03083000ff0079b0 */ /* 0x000fe20008000aac */
[----:B------:R-:W-:Y:S01]  /*a8a0*/  NOP ;  /* 0x0000000000007918 */ /* 0x000fe20000000000 */
[----:B------:R-:W-:-:S13]  /*a8b0*/  LOP3.LUT P1, RZ, R16, 0x10, RZ, 0xc0, !PT ;  /* 0x0000001010ff7812 */ /* 0x000fda000782c0ff */
[----:B0-----:R-:W-:Y:S05]  /*a8c0*/  @!P1 BRA `(.L_x_49) ;  /* 0x0000000000049947 */ /* 0x001fea0003800000 */
[----:B------:R-:W-:Y:S01]  /*a8d0*/  BPT.TRAP 0x1 ;  /* 0x000000040000795c */ /* 0x000fe20000300000 */
.L_x_49:
[----:B------:R-:W-:Y:S01]  /*a8e0*/  SYNCS.ARRIVE.TRANS64.A1T0 RZ, [UR44+0x30830], RZ ;  /* 0x030830ffffff79a7 */ /* 0x000fe2000810002c */
[----:B------:R-:W-:Y:S05]  /*a8f0*/  WARPSYNC.ALL ;  /* 0x0000000000007948 */ /* 0x000fea0003800000 */
[----:B------:R-:W-:Y:S01]  /*a900*/  UIADD3 UR5, UR44, 0x12400, URZ ;  /* 0x000124002c057890 */ /* 0x000fe2000fffe03f */
[----:B------:R-:W-:Y:S01]  /*a910*/  R2UR UR4, R35 ;  /* 0x00000000230472ca */ /* 0x000fe200000e0000 */
[----:B------:R-:W-:Y:S01]  /*a920*/  ULDC.64 UR6, c[0x0][0x2d8] ;  /* 0x0000b60000067ab9 */ /* 0x000fe20000000a00 */
[----:B------:R-:W-:Y:S01]  /*a930*/  SHF.R.S32.HI R25, RZ, 0x1f, R26 ;  /* 0x0000001fff197819 */ /* 0x000fe2000001141a */
[----:B------:R-:W-:Y:S02]  /*a940*/  ULOP3.LUT UP0, URZ, UR5, 0x3ff, URZ, 0xc0, !UPT ;  /* 0x000003ff053f7892 */ /* 0x000fe4000f80c03f */
[----:B------:R-:W-:Y:S01]  /*a950*/  UIMAD.WIDE.U32 UR38, UR41, UR6, URZ ;  /* 0x00000006292672a5 */ /* 0x000fe2000f8e003f */
[----:B------:R-:W-:Y:S03]  /*a960*/  BAR.SYNC.DEFER_BLOCKING 0x8, 0x180 ;  /* 0x0206000000007b1d */ /* 0x000fe60000010000 */
[----:B------:R-:W-:-:S04]  /*a970*/  PLOP3.LUT P0, PT, PT, PT, UP0, 0x80, 0x0 ;  /* 0x000000000000781c */ /* 0x000fc80003f0f008 */
[----:B------:R-:W-:-:S04]  /*a980*/  UIMAD UR4, UR4, UR6, URZ ;  /* 0x00000006040472a4 */ /* 0x000fc8000f8e023f */
[----:B------:R-:W-:-:S04]  /*a990*/  UIMAD UR4, UR41, UR7, UR4 ;  /* 0x00000007290472a4 */ /* 0x000fc8000f8e0204 */
[----:B------:R-:W-:Y:S01]  /*a9a0*/  UIADD3 UR45, UR39, UR4, URZ ;  /* 0x00000004272d7290 */ /* 0x000fe2000fffe03f */
[----:B------:R-:W-:Y:S11]  /*a9b0*/  @!P0 BRA `(.L_x_50) ;  /* 0x0000000000408947 */ /* 0x000ff60003800000 */
[----:B------:R-:W-:Y:S01]  /*a9c0*/  MOV R2, 0x0 ;  /* 0x0000000000027802 */ /* 0x000fe20000000f00 */
[----:B------:R-:W-:Y:S01]  /*a9d0*/  ULDC.64 UR6, c[0x4][0x88] ;  /* 0x0100220000067ab9 */ /* 0x000fe20000000a00 */
[----:B------:R-:W-:Y:S01]  /*a9e0*/  ULDC.64 UR8, c[0x4][0x90] ;  /* 0x0100240000087ab9 */ /* 0x000fe20000000a00 */
[----:B------:R-:W-:Y:S01]  /*a9f0*/  ULDC.64 UR4, c[0x4][0x20] ;  /* 0x0100080000047ab9 */ /* 0x000fe20000000a00 */
[----:B------:R-:W-:Y:S01]  /*aa00*/  IMAD.U32 R4, RZ, RZ, UR6 ;  /* 0x00000006ff047e24 */ /* 0x000fe2000f8e00ff */
[----:B------:R-:W-:Y:S01]  /*aa10*/  MOV R6, UR8 ;  /* 0x0000000800067c02 */ /* 0x000fe20008000f00 */
[----:B------:R-:W0:Y:S01]  /*aa20*/  LDC.64 R2, c[0x4][R2] ;  /* 0x0100000002027b82 */ /* 0x000e220000000a00 */
[----:B------:R-:W-:Y:S01]  /*aa30*/  IMAD.U32 R5, RZ, RZ, UR7 ;  /* 0x00000007ff057e24 */ /* 0x000fe2000f8e00ff */
[----:B------:R-:W-:Y:S01]  /*aa40*/  MOV R11, UR5 ;  /* 0x00000005000b7c02 */ /* 0x000fe20008000f00 */
[----:B------:R-:W-:Y:S01]  /*aa50*/  IMAD.U32 R7, RZ, RZ, UR9 ;  /* 0x00000009ff077e24 */ /* 0x000fe2000f8e00ff */
[----:B------:R-:W-:Y:S01]  /*aa60*/  MOV R13, RZ ;  /* 0x000000ff000d7202 */ /* 0x000fe20000000f00 */
[----:B------:R-:W-:-:S02]  /*aa70*/  IMAD.U32 R10, RZ, RZ, UR4 ;  /* 0x00000004ff0a7e24 */ /* 0x000fc4000f8e00ff */
[----:B------:R-:W-:Y:S02]  /*aa80*/  IMAD.MOV.U32 R8, RZ, RZ, 0x70 ;  /* 0x00000070ff087424 */ /* 0x000fe400078e00ff */
[----:B------:R-:W-:-:S07]  /*aa90*/  IMAD.MOV.U32 R12, RZ, RZ, 0x1 ;  /* 0x00000001ff0c7424 */ /* 0x000fce00078e00ff */
[----:B------:R-:W-:-:S07]  /*aaa0*/  LEPC R20, `(.L_x_50) ;  /* 0x000000001014794e */ /* 0x000fce0000000000 */
[----:B0-----:R-:W-:Y:S05]  /*aab0*/  CALL.ABS.NOINC R2 ;  /* 0x0000000002007343 */ /* 0x001fea0003c00000 */
.L_x_50:
[----:B------:R-:W0:Y:S01]  /*aac0*/  LDC R6, c[0x0][0x448] ;  /* 0x00011200ff067b82 */ /* 0x000e220000000800 */
[----:B------:R-:W-:Y:S01]  /*aad0*/  IMAD R7, R22, 0x80, R37 ;  /* 0x0000008016077824 */ /* 0x000fe200078e0225 */
[----:B------:R-:W-:Y:S01]  /*aae0*/  MOV R4, UR38 ;  /* 0x0000002600047c02 */ /* 0x000fe20008000f00 */
[----:B------:R-:W-:Y:S01]  /*aaf0*/  IMAD.U32 R5, RZ, RZ, UR39 ;  /* 0x00000027ff057e24 */ /* 0x000fe2000f8e00ff */
[----:B------:R-:W-:Y:S01]  /*ab00*/  ULDC.64 UR4, c[0x0][0x2e0] ;  /* 0x0000b80000047ab9 */ /* 0x000fe20000000a00 */
[----:B------:R-:W-:Y:S01]  /*ab10*/  IMAD.U32 R3, RZ, RZ, UR45 ;  /* 0x0000002dff037e24 */ /* 0x000fe2000f8e00ff */
[----:B------:R-:W-:Y:S01]  /*ab20*/  MOV R5, R7 ;  /* 0x0000000700057202 */ /* 0x000fe20000000f00 */
[----:B------:R-:W-:Y:S02]  /*ab30*/  IMAD R25, R25, UR4, RZ ;  /* 0x0000000419197c24 */ /* 0x000fe4000f8e02ff */
[----:B------:R-:W-:Y:S02]  /*ab40*/  IMAD.MOV.U32 R2, RZ, RZ, R4 ;  /* 0x000000ffff027224 */ /* 0x000fe400078e0004 */
[----:B------:R-:W-:-:S02]  /*ab50*/  IMAD R25, R26, UR5, R25 ;  /* 0x000000051a197c24 */ /* 0x000fc4000f8e0219 */
[----:B------:R-:W-:Y:S01]  /*ab60*/  IMAD.WIDE.U32 R2, R26, UR4, R2 ;  /* 0x000000041a027c25 */ /* 0x000fe2000f8e0002 */
[----:B------:R-:W-:-:S03]  /*ab70*/  ULDC.64 UR4, c[0x0][0x2d0] ;  /* 0x0000b40000047ab9 */ /* 0x000fc60000000a00 */
[----:B------:R-:W-:Y:S01]  /*ab80*/  IMAD.IADD R3, R3, 0x1, R25 ;  /* 0x0000000103037824 */ /* 0x000fe200078e0219 */
[----:B0-----:R-:W-:-:S13]  /*ab90*/  ISETP.NE.AND P0, PT, R6, 0x1, PT ;  /* 0x000000010600780c */ /* 0x001fda0003f05270 */
[----:B------:R-:W0:Y:S08]  /*aba0*/  @P0 LDC R0, c[0x0][0x44c] ;  /* 0x00011300ff000b82 */ /* 0x000e300000000800 */
[----:B------:R-:W1:Y:S01]  /*abb0*/  @P0 LDC R9, c[0x0][0x450] ;  /* 0x00011400ff090b82 */ /* 0x000e620000000800 */
[----:B0-----:R-:W-:-:S05]  /*abc0*/  @P0 IMAD.HI.U32 R0, R7, R0, RZ ;  /* 0x0000000007000227 */ /* 0x001fca00078e00ff */
[----:B-1----:R-:W-:-:S05]  /*abd0*/  @P0 SHF.R.U32.HI R5, RZ, R9, R0 ;  /* 0x00000009ff050219 */ /* 0x002fca0000011600 */
[----:B------:R-:W-:Y:S02]  /*abe0*/  IMAD.MOV R0, RZ, RZ, -R5 ;  /* 0x000000ffff007224 */ /* 0x000fe400078e0a05 */
[----:B------:R-:W-:-:S04]  /*abf0*/  IMAD.WIDE.U32 R2, R5, UR4, R2 ;  /* 0x0000000405027c25 */ /* 0x000fc8000f8e0002 */
[----:B------:R-:W-:Y:S01]  /*ac00*/  IMAD R7, R6, R0, R7 ;  /* 0x0000000006077224 */ /* 0x000fe200078e0207 */
[----:B------:R-:W-:-:S05]  /*ac10*/  SHF.R.S32.HI R0, RZ, 0x1f, R5 ;  /* 0x0000001fff007819 */ /* 0x000fca0000011405 */
[----:B------:R-:W-:-:S04]  /*ac20*/  IMAD R0, R0, UR4, RZ ;  /* 0x0000000400007c24 */ /* 0x000fc8000f8e02ff */
[----:B------:R-:W-:Y:S01]  /*ac30*/  IMAD R5, R5, UR5, R0 ;  /* 0x0000000505057c24 */ /* 0x000fe2000f8e0200 */
[----:B------:R-:W-:Y:S01]  /*ac40*/  SHF.R.S32.HI R0, RZ, 0x1f, R7 ;  /* 0x0000001fff007819 */ /* 0x000fe20000011407 */
[----:B------:R-:W-:-:S03]  /*ac50*/  ULDC.64 UR4, c[0x0][0x2c8] ;  /* 0x0000b20000047ab9 */ /* 0x000fc60000000a00 */
[----:B------:R-:W-:Y:S01]  /*ac60*/  IADD3 R3, R3, R5, RZ ;  /* 0x0000000503037210 */ /* 0x000fe20007ffe0ff */
[----:B------:R-:W-:-:S04]  /*ac70*/  IMAD R0, R0, UR4, RZ ;  /* 0x0000000400007c24 */ /* 0x000fc8000f8e02ff */
[C---:B------:R-:W-:Y:S02]  /*ac80*/  IMAD R5, R7.reuse, UR5, R0 ;  /* 0x0000000507057c24 */ /* 0x040fe4000f8e0200 */
[----:B------:R-:W-:Y:S01]  /*ac90*/  IMAD.WIDE.U32 R2, R7, UR4, R2 ;  /* 0x0000000407027c25 */ /* 0x000fe2000f8e0002 */
[----:B------:R-:W-:-:S03]  /*aca0*/  ULDC.64 UR4, c[0x0][0x280] ;  /* 0x0000a00000047ab9 */ /* 0x000fc60000000a00 */
[----:B------:R-:W-:Y:S01]  /*acb0*/  IMAD.IADD R3, R3, 0x1, R5 ;  /* 0x0000000103037824 */ /* 0x000fe200078e0205 */
[C---:B------:R-:W-:Y:S01]  /*acc0*/  LEA R0, P0, R2.reuse, UR4, 0x1 ;  /* 0x0000000402007c11 */ /* 0x040fe2000f8008ff */
[----:B------:R-:W-:Y:S02]  /*acd0*/  ULDC UR4, c[0x0][0x2b8] ;  /* 0x0000ae0000047ab9 */ /* 0x000fe40000000800 */
[----:B------:R-:W-:Y:S02]  /*ace0*/  ISETP.GE.AND P3, PT, R23, UR4, PT ;  /* 0x0000000417007c0c */ /* 0x000fe4000bf66270 */
[----:B------:R-:W-:Y:S01]  /*acf0*/  LEA.HI.X R8, R2, UR5, R3, 0x1, P0 ;  /* 0x0000000502087c11 */ /* 0x000fe200080f0c03 */
[----:B------:R-:W-:Y:S01]  /*ad00*/  UMOV UR5, 0xffffffff ;  /* 0xffffffff00057882 */ /* 0x000fe20000000000 */
[----:B------:R-:W-:Y:S02]  /*ad10*/  ISETP.GE.AND P2, PT, R34, UR4, PT ;  /* 0x0000000422007c0c */ /* 0x000fe4000bf46270 */
[----:B------:R-:W-:Y:S01]  /*ad20*/  ISETP.GE.AND P0, PT, R33, UR4, PT ;  /* 0x0000000421007c0c */ /* 0x000fe2000bf06270 */
[----:B------:R-:W-:-:S12]  /*ad30*/  BRA.DIV UR5, `(.L_x_51) ;  /* 0x0000002a05d07947 */ /* 0x000fd8000b800000 */
[----:B------:R-:W-:Y:S01]  /*ad40*/  SHFL.IDX PT, R3, R8, RZ, 0x181f ;  /* 0x00181fff08037589 */ /* 0x000fe200000e0000 */
[----:B------:R-:W-:Y:S01]  /*ad50*/  ULDC UR4, c[0x0][0x288] ;  /* 0x0000a20000047ab9 */ /* 0x000fe20000000800 */
[----:B------:R-:W-:Y:S02]  /*ad60*/  IMAD R7, R22, 0x80, R27 ;  /* 0x0000008016077824 */ /* 0x000fe400078e021b */
[----:B------:R-:W0:Y:S01]  /*ad70*/  SHFL.IDX PT, R2, R0, RZ, 0x181f ;  /* 0x00181fff00027589 */ /* 0x000e2200000e0000 */
[----:B------:R-:W-:Y:S02]  /*ad80*/  IMAD R6, R6, UR4, RZ ;  /* 0x0000000406067c24 */ /* 0x000fe4000f8e02ff */
[C---:B------:R-:W-:Y:S01]  /*ad90*/  IADD3 R11, R7.reuse, 0x10, RZ ;  /* 0x00000010070b7810 */ /* 0x040fe20007ffe0ff */
[----:B------:R-:W-:Y:S02]  /*ada0*/  SHFL.IDX PT, R5, R8, 0x1, 0x181f ;  /* 0x00381f0008057f89 */ /* 0x000fe400000e0000 */
[----:B------:R-:W-:-:S02]  /*adb0*/  ISETP.GE.AND P1, PT, R7, R6, PT ;  /* 0x000000060700720c */ /* 0x000fc40003f26270 */
[----:B------:R-:W1:Y:S04]  /*adc0*/  SHFL.IDX PT, R4, R0, 0x1, 0x181f ;  /* 0x00381f0000047f89 */ /* 0x000e6800000e0000 */
[----:B------:R-:W-:Y:S07]  /*add0*/  SHFL.IDX PT, R14, R0, 0x7, 0x181f ;  /* 0x00f81f00000e7f89 */ /* 0x000fee00000e0000 */
[----:B------:R-:W-:Y:S01]  /*ade0*/  @!P1 LEA R9, R30, UR44, 0x1 ;  /* 0x0000002c1e099c11 */ /* 0x000fe2000f8e08ff */
[----:B0-----:R-:W-:-:S05]  /*adf0*/  @!P1 IMAD.WIDE.U32 R2, R23, 0x2, R2 ;  /* 0x0000000217029825 */ /* 0x001fca00078e0002 */
[----:B------:R-:W-:Y:S04]  /*ae00*/  @!P1 LDGSTS.E.BYPASS.LTC128B.128 [R9+0x12400], desc[UR36][R2.64], !P3 ;  /* 0x1240000002099fae */ /* 0x000fe8000d901d64 */
[----:B------:R-:W-:Y:S04]  /*ae10*/  @!P1 LDGSTS.E.BYPASS.LTC128B.128 [R9+0x16400], desc[UR36][R2.64+0x80], !P2 ;  /* 0x1640008002099fae */ /* 0x000fe8000d101d64 */
[----:B------:R0:W-:Y:S01]  /*ae20*/  @!P1 LDGSTS.E.BYPASS.LTC128B.128 [R9+0x1a400], desc[UR36][R2.64+0x100], !P0 ;  /* 0x1a40010002099fae */ /* 0x0001e2000c101d64 */
[----:B------:R-:W-:Y:S01]  /*ae30*/  ISETP.GE.AND P1, PT, R11, R6, PT ;  /* 0x000000060b00720c */ /* 0x000fe20003f26270 */
[----:B------:R-:W-:-:S02]  /*ae40*/  VIADD R11, R7, 0x30 ;  /* 0x00000030070b7836 */ /* 0x000fc40000000000 */
[----:B0-----:R-:W-:Y:S01]  /*ae50*/  SHFL.IDX PT, R3, R8, 0x2, 0x181f ;  /* 0x00581f0008037f89 */ /* 0x001fe200000e0000 */
[----:B------:R-:W-:-:S09]  /*ae60*/  VIADD R9, R7, 0x20 ;  /* 0x0000002007097836 */ /* 0x000fd20000000000 */
[----:B------:R-:W-:Y:S01]  /*ae70*/  @!P1 LEA R21, R30, UR44, 0x1 ;  /* 0x0000002c1e159c11 */ /* 0x000fe2000f8e08ff */
[----:B-1----:R-:W-:Y:S01]  /*ae80*/  @!P1 IMAD.WIDE.U32 R4, R23, 0x2, R4 ;  /* 0x0000000217049825 */ /* 0x002fe200078e0004 */
[----:B------:R-:W0:Y:S04]  /*ae90*/  SHFL.IDX PT, R2, R0, 0x2, 0x181f ;  /* 0x00581f0000027f89 */ /* 0x000e2800000e0000 */
[----:B------:R-:W-:Y:S04]  /*aea0*/  @!P1 LDGSTS.E.BYPASS.LTC128B.128 [R21+0x12c00], desc[UR36][R4.64], !P3 ;  /* 0x12c0000004159fae */ /* 0x000fe8000d901d64 */
[----:B------:R-:W-:Y:S04]  /*aeb0*/  @!P1 LDGSTS.E.BYPASS.LTC128B.128 [R21+0x16c00], desc[UR36][R4.64+0x80], !P2 ;  /* 0x16c0008004159fae */ /* 0x000fe8000d101d64 */
[----:B------:R1:W-:Y:S01]  /*aec0*/  @!P1 LDGSTS.E.BYPASS.LTC128B.128 [R21+0x1ac00], desc[UR36][R4.64+0x100], !P0 ;  /* 0x1ac0010004159fae */ /* 0x0003e2000c101d64 */
[----:B------:R-:W-:-:S03]  /*aed0*/  ISETP.GE.AND P1, PT, R9, R6, PT ;  /* 0x000000060900720c */ /* 0x000fc60003f26270 */
[----:B-1----:R-:W-:Y:S10]  /*aee0*/  SHFL.IDX PT, R5, R8, 0x3, 0x181f ;  /* 0x00781f0008057f89 */ /* 0x002ff400000e0000 */
[----:B0-----:R-:W-:Y:S01]  /*aef0*/  @!P1 IMAD.WIDE.U32 R2, R23, 0x2, R2 ;  /* 0x0000000217029825 */ /* 0x001fe200078e0002 */
[----:B------:R-:W-:Y:S01]  /*af00*/  @!P1 LEA R9, R30, UR44, 0x1 ;  /* 0x0000002c1e099c11 */ /* 0x000fe2000f8e08ff */
[----:B------:R-:W0:Y:S04]  /*af10*/  SHFL.IDX PT, R4, R0, 0x3, 0x181f ;  /* 0x00781f0000047f89 */ /* 0x000e2800000e0000 */
[----:B------:R-:W-:Y:S04]  /*af20*/  @!P1 LDGSTS.E.BYPASS.LTC128B.128 [R9+0x13400], desc[UR36][R2.64], !P3 ;  /* 0x1340000002099fae */ /* 0x000fe8000d901d64 */
[----:B------:R-:W-:Y:S04]  /*af30*/  @!P1 LDGSTS.E.BYPASS.LTC128B.128 [R9+0x17400], desc[UR36][R2.64+0x80], !P2 ;  /* 0x1740008002099fae */ /* 0x000fe8000d101d64 */
[----:B------:R1:W-:Y:S01]  /*af40*/  @!P1 LDGSTS.E.BYPASS.LTC128B.128 [R9+0x1b400], desc[UR36][R2.64+0x100], !P0 ;  /* 0x1b40010002099fae */ /* 0x0003e2000c101d64 */
[----:B------:R-:W-:Y:S01]  /*af50*/  ISETP.GE.AND P1, PT, R11, R6, PT ;  /* 0x000000060b00720c */ /* 0x000fe20003f26270 */
[----:B------:R-:W-:-:S02]  /*af60*/  VIADD R11, R7, 0x50 ;  /* 0x00000050070b7836 */ /* 0x000fc40000000000 */
[----:B-1----:R-:W-:Y:S01]  /*af70*/  SHFL.IDX PT, R3, R8, 0x4, 0x181f ;  /* 0x00981f0008037f89 */ /* 0x002fe200000e0000 */
[----:B------:R-:W-:-:S09]  /*af80*/  IADD3 R9, R7, 0x40, RZ ;  /* 0x0000004007097810 */ /* 0x000fd20007ffe0ff */
[----:B0-----:R-:W-:Y:S01]  /*af90*/  @!P1 IMAD.WIDE.U32 R4, R23, 0x2, R4 ;  /* 0x0000000217049825 */ /* 0x001fe200078e0004 */
[----:B------:R-:W-:Y:S01]  /*afa0*/  @!P1 LEA R21, R30, UR44, 0x1 ;  /* 0x0000002c1e159c11 */ /* 0x000fe2000f8e08ff */
        /* <DEDUP_REMOVED lines=12> */
[----:B------:R-:W-:-:S03]  /*b070*/  ISETP.GE.AND P1, PT, R11, R6, PT ;  /* 0x000000060b00720c */ /* 0x000fc60003f26270 */
[----:B-1----:R-:W-:Y:S01]  /*b080*/  SHFL.IDX PT, R3, R8, 0x6, 0x181f ;  /* 0x00d81f0008037f89 */ /* 0x002fe200000e0000 */
[----:B------:R-:W-:-:S09]  /*b090*/  VIADD R9, R7, 0x60 ;  /* 0x0000006007097836 */ /* 0x000fd20000000000 */
[----:B------:R-:W-:Y:S01]  /*b0a0*/  @!P1 LEA R21, R30, UR44, 0x1 ;  /* 0x0000002c1e159c11 */ /* 0x000fe2000f8e08ff */
[----:B0-----:R-:W-:Y:S01]  /*b0b0*/  @!P1 IMAD.WIDE.U32 R4, R23, 0x2, R4 ;  /* 0x0000000217049825 */ /* 0x001fe200078e0004 */
[----:B------:R-:W0:Y:S04]  /*b0c0*/  SHFL.IDX PT, R2, R0, 0x6, 0x181f ;  /* 0x00d81f0000027f89 */ /* 0x000e2800000e0000 */
[----:B------:R-:W-:Y:S04]  /*b0d0*/  @!P1 LDGSTS.E.BYPASS.LTC128B.128 [R21+0x14c00], desc[UR36][R4.64], !P3 ;  /* 0x14c0000004159fae */ /* 0x000fe8000d901d64 */
[----:B------:R-:W-:Y:S04]  /*b0e0*/  @!P1 LDGSTS.E.BYPASS.LTC128B.128 [R21+0x18c00], desc[UR36][R4.64+0x80], !P2 ;  /* 0x18c0008004159fae */ /* 0x000fe8000d101d64 */
[----:B------:R1:W-:Y:S01]  /*b0f0*/  @!P1 LDGSTS.E.BYPASS.LTC128B.128 [R21+0x1cc00], desc[UR36][R4.64+0x100], !P0 ;  /* 0x1cc0010004159fae */ /* 0x0003e2000c101d64 */
[----:B------:R-:W-:-:S03]  /*b100*/  ISETP.GE.AND P1, PT, R9, R6, PT ;  /* 0x000000060900720c */ /* 0x000fc60003f26270 */
[----:B-1----:R1:W2:Y:S10]  /*b110*/  SHFL.IDX PT, R4, R8, 0x7, 0x181f ;  /* 0x00f81f0008047f89 */ /* 0x0022b400000e0000 */
[----:B0-----:R-:W-:Y:S01]  /*b120*/  @!P1 IMAD.WIDE.U32 R2, R23, 0x2, R2 ;  /* 0x0000000217029825 */ /* 0x001fe200078e0002 */
[----:B------:R-:W-:-:S05]  /*b130*/  @!P1 LEA R9, R30, UR44, 0x1 ;  /* 0x0000002c1e099c11 */ /* 0x000fca000f8e08ff */
[----:B------:R1:W-:Y:S04]  /*b140*/  @!P1 LDGSTS.E.BYPASS.LTC128B.128 [R9+0x15400], desc[UR36][R2.64], !P3 ;  /* 0x1540000002099fae */ /* 0x0003e8000d901d64 */
[----:B------:R1:W-:Y:S04]  /*b150*/  @!P1 LDGSTS.E.BYPASS.LTC128B.128 [R9+0x19400], desc[UR36][R2.64+0x80], !P2 ;  /* 0x1940008002099fae */ /* 0x0003e8000d101d64 */
[----:B------:R1:W-:Y:S02]  /*b160*/  @!P1 LDGSTS.E.BYPASS.LTC128B.128 [R9+0x1d400], desc[UR36][R2.64+0x100], !P0 ;  /* 0x1d40010002099fae */ /* 0x0003e4000c101d64 */
.L_x_119:
[----:B------:R-:W-:Y:S01]  /*b170*/  IADD3 R7, R7, 0x70, RZ ;  /* 0x0000007007077810 */ /* 0x000fe20007ffe0ff */
[----:B------:R-:W-:Y:S01]  /*b180*/  BSSY B0, `(.L_x_52) ;  /* 0x000000d000007945 */ /* 0x000fe20003800000 */
[----:B-1----:R-:W-:Y:S02]  /*b190*/  IMAD.MOV.U32 R2, RZ, RZ, R14 ;  /* 0x000000ffff027224 */ /* 0x002fe400078e000e */
[----:B------:R-:W-:Y:S01]  /*b1a0*/  ISETP.GE.AND P1, PT, R7, R6, PT ;  /* 0x000000060700720c */ /* 0x000fe20003f26270 */
[----:B--2---:R-:W-:-:S12]  /*b1b0*/  IMAD.MOV.U32 R3, RZ, RZ, R4 ;  /* 0x000000ffff037224 */ /* 0x004fd800078e0004 */
[----:B------:R-:W-:Y:S05]  /*b1c0*/  @P1 BRA `(.L_x_53) ;  /* 0x0000000000201947 */ /* 0x000fea0003800000 */
[----:B------:R-:W-:Y:S01]  /*b1d0*/  IMAD.WIDE.U32 R2, R23, 0x2, R2 ;  /* 0x0000000217027825 */ /* 0x000fe200078e0002 */
[----:B------:R-:W-:-:S05]  /*b1e0*/  LEA R5, R30, UR44, 0x1 ;  /* 0x0000002c1e057c11 */ /* 0x000fca000f8e08ff */
[----:B------:R-:W-:Y:S01]  /*b1f0*/  @!PT LDS RZ, [RZ] ;  /* 0x00000000fffff984 */ /* 0x000fe20000000800 */
[----:B------:R-:W-:Y:S01]  /*b200*/  @!PT LDS RZ, [RZ] ;  /* 0x00000000fffff984 */ /* 0x000fe20000000800 */
[----:B------:R-:W-:Y:S01]  /*b210*/  @!PT LDS RZ, [RZ] ;  /* 0x00000000fffff984 */ /* 0x000fe20000000800 */
[----:B------:R0:W-:Y:S04]  /*b220*/  LDGSTS.E.BYPASS.LTC128B.128 [R5+0x15c00], desc[UR36][R2.64], !P3 ;  /* 0x15c0000002057fae */ /* 0x0001e8000d901d64 */
[----:B------:R0:W-:Y:S04]  /*b230*/  LDGSTS.E.BYPASS.LTC128B.128 [R5+0x19c00], desc[UR36][R2.64+0x80], !P2 ;  /* 0x19c0008002057fae */ /* 0x0001e8000d101d64 */
[----:B------:R0:W-:Y:S02]  /*b240*/  LDGSTS.E.BYPASS.LTC128B.128 [R5+0x1dc00], desc[UR36][R2.64+0x100], !P0 ;  /* 0x1dc0010002057fae */ /* 0x0001e4000c101d64 */
.L_x_53:
[----:B------:R-:W-:Y:S05]  /*b250*/  BSYNC B0 ;  /* 0x0000000000007941 */ /* 0x000fea0003800000 */
.L_x_52:
[----:B------:R-:W-:Y:S01]  /*b260*/  NOP ;  /* 0x0000000000007918 */ /* 0x000fe20000000000 */
[----:B------:R-:W-:Y:S01]  /*b270*/  SYNCS.ARRIVE.TRANS64.RED.A0T1 RZ, [UR44+0x30800], RZ ;  /* 0x030800ffffff79a7 */ /* 0x000fe2000820042c */
[----:B------:R-:W-:Y:S01]  /*b280*/  MOV R0, 0x1 ;  /* 0x0000000100007802 */ /* 0x000fe20000000f00 */
[----:B------:R-:W-:Y:S03]  /*b290*/  ARRIVES.LDGSTSBAR.64.TRANSCNT [UR44+0x30800] ;  /* 0x03080000ff0079b0 */ /* 0x000fe60008000aac */
[----:B------:R-:W-:Y:S01]  /*b2a0*/  SHF.L.U32 R0, R0, 0x1f, RZ ;  /* 0x0000001f00007819 */ /* 0x000fe200000006ff */
[----:B------:R-:W-:Y:S01]  /*b2b0*/  NOP ;  /* 0x0000000000007918 */ /* 0x000fe20000000000 */
[----:B------:R-:W-:Y:S02]  /*b2c0*/  SYNCS.ARRIVE.TRANS64.A1T0 RZ, [UR44+0x30800], RZ ;  /* 0x030800ffffff79a7 */ /* 0x000fe4000810002c */
[----:B------:R-:W1:Y:S02]  /*b2d0*/  SYNCS.PHASECHK.TRANS64.TRYWAIT P0, [UR44+0x30820], R0 ;  /* 0x03082000ff0075a7 */ /* 0x000e64000800016c */
[----:B-1----:R-:W-:Y:S05]  /*b2e0*/  @!P0 BRA `(.L_x_54) ;  /* 0x0000002c00ec8947 */ /* 0x002fea0003800000 */
.L_x_120:
[----:B------:R-:W-:Y:S01]  /*b2f0*/  UIADD3 UR4, UR48, -0x2, URZ ;  /* 0xfffffffe30047890 */ /* 0x000fe2000fffe03f */
[----:B------:R-:W-:Y:S02]  /*b300*/  IMAD.MOV.U32 R28, RZ, RZ, 0x1 ;  /* 0x00000001ff1c7424 */ /* 0x000fe400078e00ff */
[----:B------:R-:W-:Y:S01]  /*b310*/  IMAD.MOV.U32 R26, RZ, RZ, RZ ;  /* 0x000000ffff1a7224 */ /* 0x000fe200078e00ff */
[----:B------:R-:W-:-:S06]  /*b320*/  UISETP.GE.AND UP0, UPT, UR4, UR47, UPT ;  /* 0x0000002f0400728c */ /* 0x000fcc000bf06270 */
[----:B------:R-:W-:-:S13]  /*b330*/  PLOP3.LUT P0, PT, PT, PT, UP0, 0x80, 0x0 ;  /* 0x000000000000781c */ /* 0x000fda0003f0f008 */
[----:B------:R-:W-:Y:S05]  /*b340*/  @!P0 BRA `(.L_x_55) ;  /* 0x0000001000348947 */ /* 0x000fea0003800000 */
[----:B0-----:R-:W0:Y:S01]  /*b350*/  S2R R2, SR_TID.X ;  /* 0x0000000000027919 */ /* 0x001e220000002100 */
[----:B------:R-:W-:Y:S01]  /*b360*/  UIADD3 UR4, UR46, 0x1, URZ ;  /* 0x000000012e047890 */ /* 0x000fe2000fffe03f */
[----:B------:R-:W-:Y:S01]  /*b370*/  LOP3.LUT R3, RZ, UR43, RZ, 0x33, !PT ;  /* 0x0000002bff037c12 */ /* 0x000fe2000f8e33ff */
[----:B------:R-:W-:Y:S01]  /*b380*/  BSSY B0, `(.L_x_55) ;  /* 0x0000109000007945 */ /* 0x000fe20003800000 */
[----:B------:R-:W-:Y:S01]  /*b390*/  IMAD.MOV.U32 R27, RZ, RZ, 0x1 ;  /* 0x00000001ff1b7424 */ /* 0x000fe200078e00ff */
[----:B------:R-:W-:Y:S01]  /*b3a0*/  UIMAD UR4, UR4, UR40, URZ ;  /* 0x00000028040472a4 */ /* 0x000fe2000f8e023f */
[----:B------:R-:W-:-:S05]  /*b3b0*/  MOV R25, RZ ;  /* 0x000000ff00197202 */ /* 0x000fca0000000f00 */
[----:B------:R-:W-:Y:S01]  /*b3c0*/  LOP3.LUT R0, RZ, UR4, RZ, 0x33, !PT ;  /* 0x00000004ff007c12 */ /* 0x000fe2000f8e33ff */
[----:B------:R-:W-:Y:S02]  /*b3d0*/  ULDC UR4, c[0x0][0x2f4] ;  /* 0x0000bd0000047ab9 */ /* 0x000fe40000000800 */
[----:B------:R-:W-:Y:S02]  /*b3e0*/  ISETP.GE.AND P3, PT, R23, UR4, PT ;  /* 0x0000000417007c0c */ /* 0x000fe4000bf66270 */
[----:B------:R-:W-:Y:S02]  /*b3f0*/  VIMNMX R0, R0, R3, !PT ;  /* 0x0000000300007248 */ /* 0x000fe40007fe0100 */
[----:B------:R-:W-:Y:S02]  /*b400*/  ISETP.GE.AND P2, PT, R34, UR4, PT ;  /* 0x0000000422007c0c */ /* 0x000fe4000bf46270 */
[----:B------:R-:W-:Y:S02]  /*b410*/  IADD3 R32, -R0, -0x2, RZ ;  /* 0xfffffffe00207810 */ /* 0x000fe40007ffe1ff */
[----:B------:R-:W-:-:S02]  /*b420*/  ISETP.GE.AND P1, PT, R33, UR4, PT ;  /* 0x0000000421007c0c */ /* 0x000fc4000bf26270 */
[----:B0-----:R-:W-:-:S04]  /*b430*/  LOP3.LUT R2, R2, 0x7f, RZ, 0xc0, !PT ;  /* 0x0000007f02027812 */ /* 0x001fc800078ec0ff */
[----:B------:R-:W-:-:S04]  /*b440*/  SHF.R.U32.HI R2, RZ, 0x3, R2 ;  /* 0x00000003ff027819 */ /* 0x000fc80000011602 */
[----:B------:R-:W-:Y:S02]  /*b450*/  IADD3 R19, R24, R19, R2 ;  /* 0x0000001318137210 */ /* 0x000fe40007ffe002 */
[----:B------:R-:W-:Y:S02]  /*b460*/  IADD3 R5, -R2, UR42, RZ ;  /* 0x0000002a02057c10 */ /* 0x000fe4000fffe1ff */
[----:B------:R-:W-:Y:S01]  /*b470*/  SHF.L.U32 R2, R23, 0x1, RZ ;  /* 0x0000000117027819 */ /* 0x000fe200000006ff */
[----:B------:R-:W-:Y:S02]  /*b480*/  VIADD R19, R19, 0xfffffee0 ;  /* 0xfffffee013137836 */ /* 0x000fe40000000000 */
[C---:B------:R-:W-:Y:S02]  /*b490*/  IMAD R5, R0.reuse, 0x60, R5 ;  /* 0x0000006000057824 */ /* 0x040fe400078e0205 */
[----:B------:R-:W-:Y:S02]  /*b4a0*/  IMAD R20, R0, -0x60, R19 ;  /* 0xffffffa000147824 */ /* 0x000fe400078e0213 */
[----:B------:R-:W-:-:S07]  /*b4b0*/  VIADD R0, R5, 0xc0 ;  /* 0x000000c005007836 */ /* 0x000fce0000000000 */
.L_x_68:
[----:B------:R-:W2:Y:S01]  /*b4c0*/  LDL R8, [R1] ;  /* 0x0000000001087983 */ /* 0x000ea20000100800 */
[----:B------:R-:W0:Y:S01]  /*b4d0*/  LDC R2, c[0x0][0x430] ;  /* 0x00010c00ff027b82 */ /* 0x000e220000000800 */
[----:B------:R-:W-:-:S13]  /*b4e0*/  ISETP.GT.U32.AND P5, PT, R37, 0x5f, PT ;  /* 0x0000005f2500780c */ /* 0x000fda0003fa4070 */
[----:B------:R-:W2:Y:S01]  /*b4f0*/  @!P5 LDC.64 R4, c[0x0][0x428] ;  /* 0x00010a00ff04db82 */ /* 0x000ea20000000a00 */
[----:B0-----:R-:W-:-:S13]  /*b500*/  ISETP.NE.AND P0, PT, R2, 0x1, PT ;  /* 0x000000010200780c */ /* 0x001fda0003f05270 */
[----:B------:R-:W0:Y:S08]  /*b510*/  @P0 LDC R3, c[0x0][0x434] ;  /* 0x00010d00ff030b82 */ /* 0x000e300000000800 */
[----:B------:R-:W1:Y:S01]  /*b520*/  @P0 LDC R7, c[0x0][0x438] ;  /* 0x00010e00ff070b82 */ /* 0x000e620000000800 */
[----:B------:R-:W-:Y:S02]  /*b530*/  IMAD.MOV.U32 R9, RZ, RZ, R20 ;  /* 0x000000ffff097224 */ /* 0x000fe400078e0014 */
[----:B0-----:R-:W-:-:S05]  /*b540*/  @P0 IMAD.HI.U32 R2, R20, R3, RZ ;  /* 0x0000000314020227 */ /* 0x001fca00078e00ff */
[----:B-1----:R-:W-:Y:S02]  /*b550*/  @P0 SHF.R.U32.HI R9, RZ, R7, R2 ;  /* 0x00000007ff090219 */ /* 0x002fe40000011602 */
[----:B------:R-:W0:Y:S02]  /*b560*/  @!P5 LDC.64 R6, c[0x0][0x418] ;  /* 0x00010600ff06db82 */ /* 0x000e240000000a00 */
[----:B------:R-:W-:Y:S01]  /*b570*/  @!P5 SHF.R.S32.HI R3, RZ, 0x1f, R9 ;  /* 0x0000001fff03d819 */ /* 0x000fe20000011409 */
[----:B--2---:R-:W-:-:S04]  /*b580*/  @!P5 IMAD R2, R8, R4, RZ ;  /* 0x000000040802d224 */ /* 0x004fc800078e02ff */
[----:B------:R-:W-:Y:S01]  /*b590*/  @!P5 IMAD R5, R36, R5, R2 ;  /* 0x000000052405d224 */ /* 0x000fe200078e0202 */
[----:B------:R-:W-:-:S05]  /*b5a0*/  @!P5 MOV R2, R9 ;  /* 0x000000090002d202 */ /* 0x000fca0000000f00 */
[----:B------:R-:W-:-:S04]  /*b5b0*/  @!P5 IMAD.WIDE.U32 R2, R36, R4, R2 ;  /* 0x000000042402d225 */ /* 0x000fc800078e0002 */
[----:B------:R-:W-:Y:S01]  /*b5c0*/  @!P5 IMAD.IADD R3, R5, 0x1, R3 ;  /* 0x000000010503d824 */ /* 0x000fe200078e0203 */
[C---:B0-----:R-:W-:Y:S02]  /*b5d0*/  @!P5 LEA R6, P0, R2.reuse, R6, 0x2 ;  /* 0x000000060206d211 */ /* 0x041fe400078010ff */
[----:B------:R-:W-:Y:S02]  /*b5e0*/  MOV R4, RZ ;  /* 0x000000ff00047202 */ /* 0x000fe40000000f00 */
[----:B------:R-:W-:-:S05]  /*b5f0*/  @!P5 LEA.HI.X R7, R2, R7, R3, 0x2, P0 ;  /* 0x000000070207d211 */ /* 0x000fca00000f1403 */
[----:B------:R0:W5:Y:S01]  /*b600*/  @!P5 LDG.E R4, desc[UR36][R6.64] ;  /* 0x000000240604d981 */ /* 0x000162000c1e1900 */
[----:B------:R-:W-:Y:S01]  /*b610*/  LOP3.LUT P4, RZ, R16, 0x10, RZ, 0xc0, !PT ;  /* 0x0000001010ff7812 */ /* 0x000fe2000788c0ff */
[----:B------:R-:W-:-:S05]  /*b620*/  VIADD R26, R25, 0x1 ;  /* 0x00000001191a7836 */ /* 0x000fca0000000000 */
[----:B------:R-:W-:-:S04]  /*b630*/  ISETP.NE.AND P0, PT, R26, 0x2, PT ;  /* 0x000000021a00780c */ /* 0x000fc80003f05270 */
[----:B------:R-:W-:Y:S02]  /*b640*/  SEL R28, RZ, 0x1, P0 ;  /* 0x00000001ff1c7807 */ /* 0x000fe40000000000 */
[----:B------:R-:W-:Y:S02]  /*b650*/  SEL R26, R26, RZ, P0 ;  /* 0x000000ff1a1a7207 */ /* 0x000fe40000000000 */
[----:B------:R-:W-:Y:S01]  /*b660*/  LOP3.LUT R28, R27, R28, RZ, 0x3c, !PT ;  /* 0x0000001c1b1c7212 */ /* 0x000fe200078e3cff */
[----:B0-----:R-:W-:Y:S06]  /*b670*/  @!P4 BRA `(.L_x_56) ;  /* 0x000000000004c947 */ /* 0x001fec0003800000 */
[----:B------:R-:W-:Y:S01]  /*b680*/  BPT.TRAP 0x1 ;  /* 0x000000040000795c */ /* 0x000fe20000300000 */
.L_x_56:
[----:B------:R-:W-:Y:S01]  /*b690*/  LEA R19, R26, UR44, 0x3 ;  /* 0x0000002c1a137c11 */ /* 0x000fe2000f8e18ff */
[----:B------:R-:W-:Y:S01]  /*b6a0*/  BSSY B1, `(.L_x_57) ;  /* 0x0000004000017945 */ /* 0x000fe20003800000 */
[----:B------:R-:W-:-:S04]  /*b6b0*/  SHF.L.U32 R2, R28, 0x1f, RZ ;  /* 0x0000001f1c027819 */ /* 0x000fc800000006ff */
[----:B------:R-:W0:Y:S02]  /*b6c0*/  SYNCS.PHASECHK.TRANS64.TRYWAIT P0, [R19+URZ+0x30840], R2 ;  /* 0x03084002130075a7 */ /* 0x000e24000800017f */
[----:B0-----:R-:W-:Y:S05]  /*b6d0*/  @!P0 BRA `(.L_x_58) ;  /* 0x0000002c00088947 */ /* 0x001fea0003800000 */
.L_x_121:
[----:B------:R-:W-:Y:S05]  /*b6e0*/  BSYNC B1 ;  /* 0x0000000000017941 */ /* 0x000fea0003800000 */
.L_x_57:
[----:B------:R-:W-:Y:S01]  /*b6f0*/  ULDC UR4, c[0x0][0x430] ;  /* 0x00010c0000047ab9 */ /* 0x000fe20000000800 */
[----:B-----5:R-:W-:Y:S01]  /*b700*/  SHF.R.S32.HI R31, RZ, 0x1f, R4 ;  /* 0x0000001fff1f7819 */ /* 0x020fe20000011404 */
[----:B------:R-:W-:Y:S01]  /*b710*/  UIADD3 UR4, -UR4, URZ, URZ ;  /* 0x0000003f04047290 */ /* 0x000fe2000fffe13f */
[----:B------:R-:W-:Y:S01]  /*b720*/  R2UR UR6, R35 ;  /* 0x00000000230672ca */ /* 0x000fe200000e0000 */
[----:B------:R-:W-:Y:S01]  /*b730*/  IMAD R22, R26, 0x4800, R30 ;  /* 0x000048001a167824 */ /* 0x000fe200078e021e */
[C---:B------:R-:W-:Y:S02]  /*b740*/  LOP3.LUT P5, RZ, R16.reuse, 0x2, RZ, 0xc0, !PT ;  /* 0x0000000210ff7812 */ /* 0x040fe400078ac0ff */
[----:B------:R-:W-:Y:S01]  /*b750*/  LOP3.LUT P4, RZ, R16, 0x1, RZ, 0xc0, !PT ;  /* 0x0000000110ff7812 */ /* 0x000fe2000788c0ff */
[----:B------:R-:W-:Y:S01]  /*b760*/  IMAD R5, R9, UR4, R20 ;  /* 0x0000000409057c24 */ /* 0x000fe2000f8e0214 */
[----:B------:R-:W-:-:S04]  /*b770*/  ULDC.64 UR4, c[0x0][0x300] ;  /* 0x0000c00000047ab9 */ /* 0x000fc80000000a00 */
[----:B------:R-:W-:-:S05]  /*b780*/  SHF.R.S32.HI R29, RZ, 0x1f, R5 ;  /* 0x0000001fff1d7819 */ /* 0x000fca0000011405 */
[----:B0-----:R-:W-:-:S04]  /*b790*/  IMAD R2, R29, UR4, RZ ;  /* 0x000000041d027c24 */ /* 0x001fc8000f8e02ff */
[C---:B------:R-:W-:Y:S02]  /*b7a0*/  IMAD R7, R5.reuse, UR5, R2 ;  /* 0x0000000505077c24 */ /* 0x040fe4000f8e0202 */
[----:B------:R-:W-:Y:S01]  /*b7b0*/  IMAD.WIDE.U32 R2, R5, UR4, RZ ;  /* 0x0000000405027c25 */ /* 0x000fe2000f8e00ff */
[----:B------:R-:W-:-:S03]  /*b7c0*/  ULDC.64 UR4, c[0x0][0x310] ;  /* 0x0000c40000047ab9 */ /* 0x000fc60000000a00 */
        /* <DEDUP_REMOVED lines=12> */
[----:B------:R-:W-:Y:S01]  /*b890*/  LEA R21, P0, R2, UR6, 0x1 ;  /* 0x0000000602157c11 */ /* 0x000fe2000f8008ff */
[----:B------:R-:W-:-:S03]  /*b8a0*/  UMOV UR4, 0xffffffff ;  /* 0xffffffff00047882 */ /* 0x000fc60000000000 */
[----:B------:R-:W-:Y:S01]  /*b8b0*/  LEA.HI.X R24, R2, UR7, R3, 0x1, P0 ;  /* 0x0000000702187c11 */ /* 0x000fe200080f0c03 */
[----:B------:R-:W-:Y:S08]  /*b8c0*/  BRA.DIV UR4, `(.L_x_59) ;  /* 0x0000002a04a07947 */ /* 0x000ff0000b800000 */
[----:B------:R-:W0:Y:S01]  /*b8d0*/  SHFL.IDX PT, R14, R21, RZ, 0x181f ;  /* 0x00181fff150e7589 */ /* 0x000e2200000e0000 */
[----:B------:R-:W-:Y:S01]  /*b8e0*/  IMAD.SHL.U32 R12, R23, 0x2, RZ ;  /* 0x00000002170c7824 */ /* 0x000fe200078e00ff */
[----:B------:R-:W-:Y:S02]  /*b8f0*/  LOP3.LUT P6, RZ, R16, 0x4, RZ, 0xc0, !PT ;  /* 0x0000000410ff7812 */ /* 0x000fe400078cc0ff */
[----:B------:R-:W1:Y:S01]  /*b900*/  SHFL.IDX PT, R3, R24, RZ, 0x181f ;  /* 0x00181fff18037589 */ /* 0x000e6200000e0000 */
[----:B------:R-:W-:-:S03]  /*b910*/  LEA R22, R22, UR44, 0x1 ;  /* 0x0000002c16167c11 */ /* 0x000fc6000f8e08ff */
[----:B------:R-:W-:Y:S04]  /*b920*/  SHFL.IDX PT, R7, R24, 0x1, 0x181f ;  /* 0x00381f0018077f89 */ /* 0x000fe800000e0000 */
[----:B------:R-:W-:Y:S01]  /*b930*/  SHFL.IDX PT, R10, R21, 0x2, 0x181f ;  /* 0x00581f00150a7f89 */ /* 0x000fe200000e0000 */
[----:B0-----:R-:W-:-:S03]  /*b940*/  IADD3 R2, P0, R14, R12, RZ ;  /* 0x0000000c0e027210 */ /* 0x001fc60007f1e0ff */
[----:B------:R-:W0:Y:S01]  /*b950*/  SHFL.IDX PT, R14, R21, 0x1, 0x181f ;  /* 0x00381f00150e7f89 */ /* 0x000e2200000e0000 */
[----:B-1----:R-:W-:-:S05]  /*b960*/  IADD3.X R3, RZ, R3, RZ, P0, !PT ;  /* 0x00000003ff037210 */ /* 0x002fca00007fe4ff */
[----:B------:R-:W-:Y:S04]  /*b970*/  LDGSTS.E.BYPASS.LTC128B.128 [R22+0x1e400], desc[UR36][R2.64], !P6 ;  /* 0x1e40000002167fae */ /* 0x000fe8000f101d64 */
[----:B------:R-:W-:Y:S04]  /*b980*/  LDGSTS.E.BYPASS.LTC128B.128 [R22+0x21400], desc[UR36][R2.64+0x80], !P5 ;  /* 0x2140008002167fae */ /* 0x000fe8000e901d64 */
[----:B------:R1:W-:Y:S01]  /*b990*/  LDGSTS.E.BYPASS.LTC128B.128 [R22+0x24400], desc[UR36][R2.64+0x100], !P4 ;  /* 0x2440010002167fae */ /* 0x0003e2000e101d64 */
[----:B0-----:R-:W-:-:S03]  /*b9a0*/  IADD3 R8, P0, R14, R12, RZ ;  /* 0x0000000c0e087210 */ /* 0x001fc60007f1e0ff */
[----:B------:R-:W-:Y:S02]  /*b9b0*/  SHFL.IDX PT, R14, R21, 0x5, 0x181f ;  /* 0x00b81f00150e7f89 */ /* 0x000fe400000e0000 */
[----:B------:R-:W-:Y:S02]  /*b9c0*/  IMAD.X R9, RZ, RZ, R7, P0 ;  /* 0x000000ffff097224 */ /* 0x000fe400000e0607 */
[----:B-1----:R-:W-:Y:S01]  /*b9d0*/  SHFL.IDX PT, R2, R21, 0x3, 0x181f ;  /* 0x00781f0015027f89 */ /* 0x002fe200000e0000 */
[----:B------:R-:W-:-:S03]  /*b9e0*/  IADD3 R10, P0, R10, R12, RZ ;  /* 0x0000000c0a0a7210 */ /* 0x000fc60007f1e0ff */
[----:B------:R-:W0:Y:S04]  /*b9f0*/  SHFL.IDX PT, R7, R24, 0x2, 0x181f ;  /* 0x00581f0018077f89 */ /* 0x000e2800000e0000 */
[----:B------:R-:W1:Y:S04]  /*ba00*/  SHFL.IDX PT, R3, R24, 0x3, 0x181f ;  /* 0x00781f0018037f89 */ /* 0x000e6800000e0000 */
[----:B------:R2:W-:Y:S04]  /*ba10*/  LDGSTS.E.BYPASS.LTC128B.128 [R22+0x1ec00], desc[UR36][R8.64], !P6 ;  /* 0x1ec0000008167fae */ /* 0x0005e8000f101d64 */
[----:B------:R2:W-:Y:S04]  /*ba20*/  LDGSTS.E.BYPASS.LTC128B.128 [R22+0x21c00], desc[UR36][R8.64+0x80], !P5 ;  /* 0x21c0008008167fae */ /* 0x0005e8000e901d64 */
[----:B------:R2:W-:Y:S01]  /*ba30*/  LDGSTS.E.BYPASS.LTC128B.128 [R22+0x24c00], desc[UR36][R8.64+0x100], !P4 ;  /* 0x24c0010008167fae */ /* 0x0005e2000e101d64 */
[----:B0-----:R-:W-:Y:S01]  /*ba40*/  IMAD.X R11, RZ, RZ, R7, P0 ;  /* 0x000000ffff0b7224 */ /* 0x001fe200000e0607 */
[----:B------:R-:W-:-:S02]  /*ba50*/  IADD3 R6, P0, R2, R12, RZ ;  /* 0x0000000c02067210 */ /* 0x000fc40007f1e0ff */
[----:B------:R-:W0:Y:S02]  /*ba60*/  SHFL.IDX PT, R2, R21, 0x4, 0x181f ;  /* 0x00981f0015027f89 */ /* 0x000e2400000e0000 */
[----:B-1----:R-:W-:Y:S02]  /*ba70*/  IADD3.X R7, RZ, R3, RZ, P0, !PT ;  /* 0x00000003ff077210 */ /* 0x002fe400007fe4ff */
[----:B------:R-:W1:Y:S04]  /*ba80*/  SHFL.IDX PT, R3, R24, 0x4, 0x181f ;  /* 0x00981f0018037f89 */ /* 0x000e6800000e0000 */
[----:B------:R2:W-:Y:S04]  /*ba90*/  LDGSTS.E.BYPASS.LTC128B.128 [R22+0x1f400], desc[UR36][R10.64], !P6 ;  /* 0x1f4000000a167fae */ /* 0x0005e8000f101d64 */
[----:B------:R2:W-:Y:S04]  /*baa0*/  LDGSTS.E.BYPASS.LTC128B.128 [R22+0x22400], desc[UR36][R10.64+0x80], !P5 ;  /* 0x224000800a167fae */ /* 0x0005e8000e901d64 */
[----:B------:R2:W-:Y:S04]  /*bab0*/  LDGSTS.E.BYPASS.LTC128B.128 [R22+0x25400], desc[UR36][R10.64+0x100], !P4 ;  /* 0x254001000a167fae */ /* 0x0005e8000e101d64 */
[----:B------:R2:W-:Y:S01]  /*bac0*/  LDGSTS.E.BYPASS.LTC128B.128 [R22+0x1fc00], desc[UR36][R6.64], !P6 ;  /* 0x1fc0000006167fae */ /* 0x0005e2000f101d64 */
[----:B0-----:R-:W-:-:S03]  /*bad0*/  IADD3 R2, P0, R2, R12, RZ ;  /* 0x0000000c02027210 */ /* 0x001fc60007f1e0ff */
[----:B------:R2:W-:Y:S02]  /*bae0*/  LDGSTS.E.BYPASS.LTC128B.128 [R22+0x22c00], desc[UR36][R6.64+0x80], !P5 ;  /* 0x22c0008006167fae */ /* 0x0005e4000e901d64 */
[----:B-1----:R-:W-:Y:S02]  /*baf0*/  IMAD.X R3, RZ, RZ, R3, P0 ;  /* 0x000000ffff037224 */ /* 0x002fe400000e0603 */
[----:B------:R2:W-:Y:S04]  /*bb00*/  LDGSTS.E.BYPASS.LTC128B.128 [R22+0x25c00], desc[UR36][R6.64+0x100], !P4 ;  /* 0x25c0010006167fae */ /* 0x0005e8000e101d64 */
[----:B------:R2:W-:Y:S04]  /*bb10*/  LDGSTS.E.BYPASS.LTC128B.128 [R22+0x20400], desc[UR36][R2.64], !P6 ;  /* 0x2040000002167fae */ /* 0x0005e8000f101d64 */
[----:B------:R2:W-:Y:S04]  /*bb20*/  LDGSTS.E.BYPASS.LTC128B.128 [R22+0x23400], desc[UR36][R2.64+0x80], !P5 ;  /* 0x2340008002167fae */ /* 0x0005e8000e901d64 */
[----:B------:R2:W-:Y:S04]  /*bb30*/  LDGSTS.E.BYPASS.LTC128B.128 [R22+0x26400], desc[UR36][R2.64+0x100], !P4 ;  /* 0x2640010002167fae */ /* 0x0005e8000e101d64 */
[----:B------:R-:W0:Y:S02]  /*bb40*/  SHFL.IDX PT, R24, R24, 0x5, 0x181f ;  /* 0x00b81f0018187f89 */ /* 0x000e2400000e0000 */
.L_x_135:
[----:B--2---:R-:W-:Y:S01]  /*bb50*/  IMAD.SHL.U32 R2, R23, 0x2, RZ ;  /* 0x0000000217027824 */ /* 0x004fe200078e00ff */
[----:B------:R-:W-:-:S04]  /*bb60*/  LOP3.LUT P6, RZ, R16, 0x4, RZ, 0xc0, !PT ;  /* 0x0000000410ff7812 */ /* 0x000fc800078cc0ff */
[----:B------:R-:W-:-:S04]  /*bb70*/  IADD3 R2, P0, R14, R2, RZ ;  /* 0x000000020e027210 */ /* 0x000fc80007f1e0ff */
[----:B0-----:R-:W-:Y:S02]  /*bb80*/  IADD3.X R3, RZ, R24, RZ, P0, !PT ;  /* 0x00000018ff037210 */ /* 0x001fe400007fe4ff */
[----:B------:R-:W-:-:S03]  /*bb90*/  PLOP3.LUT P0, PT, PT, PT, PT, 0x80, 0x0 ;  /* 0x000000000000781c */ /* 0x000fc60003f0f070 */
[----:B------:R-:W-:Y:S01]  /*bba0*/  @!PT LDS RZ, [RZ] ;  /* 0x00000000fffff984 */ /* 0x000fe20000000800 */
[----:B------:R-:W-:Y:S01]  /*bbb0*/  @!PT LDS RZ, [RZ] ;  /* 0x00000000fffff984 */ /* 0x000fe20000000800 */
[----:B------:R-:W-:Y:S01]  /*bbc0*/  @!PT LDS RZ, [RZ] ;  /* 0x00000000fffff984 */ /* 0x000fe20000000800 */
[----:B------:R0:W-:Y:S04]  /*bbd0*/  LDGSTS.E.BYPASS.LTC128B.128 [R22+0x20c00], desc[UR36][R2.64], !P6 ;  /* 0x20c0000002167fae */ /* 0x0001e8000f101d64 */
[----:B------:R0:W-:Y:S04]  /*bbe0*/  LDGSTS.E.BYPASS.LTC128B.128 [R22+0x23c00], desc[UR36][R2.64+0x80], !P5 ;  /* 0x23c0008002167fae */ /* 0x0001e8000e901d64 */
[----:B------:R0:W-:Y:S01]  /*bbf0*/  LDGSTS.E.BYPASS.LTC128B.128 [R22+0x26c00], desc[UR36][R2.64+0x100], !P4 ;  /* 0x26c0010002167fae */ /* 0x0001e2000e101d64 */
[----:B------:R-:W-:Y:S01]  /*bc00*/  NOP ;  /* 0x0000000000007918 */ /* 0x000fe20000000000 */
.L_x_60:
[----:B------:R-:W-:Y:S02]  /*bc10*/  PLOP3.LUT P4, PT, P4, P0, PT, 0xa2, 0x0 ;  /* 0x000000000000781c */ /* 0x000fe40002781472 */
[----:B------:R-:W-:-:S08]  /*bc20*/  @P0 R2UR P4, UR4, R19 ;  /* 0x00000000130402ca */ /* 0x000fd00000080000 */
[----:B------:R-:W-:-:S05]  /*bc30*/  @P0 PLOP3.LUT P0, PT, P4, PT, PT, 0x80, 0x0 ;  /* 0x000000000000081c */ /* 0x000fca000270f070 */
[----:B------:R-:W-:Y:S01]  /*bc40*/  @!P4 SYNCS.ARRIVE.TRANS64.RED.A0T1 RZ, [UR4+0x30830], RZ ;  /* 0x030830ffffffc9a7 */ /* 0x000fe20008200404 */
[----:B------:R-:W-:Y:S07]  /*bc50*/  @!P4 ARRIVES.LDGSTSBAR.64.TRANSCNT [UR4+0x30830] ;  /* 0x03083000ff00c9b0 */ /* 0x000fee0008000a84 */
[----:B------:R-:W-:Y:S05]  /*bc60*/  @P0 BRA.U.ANY `(.L_x_60) ;  /* 0xfffffffd00e80947 */ /* 0x000fea000393ffff */
[----:B------:R-:W-:Y:S01]  /*bc70*/  NOP ;  /* 0x0000000000007918 */ /* 0x000fe20000000000 */
[----:B------:R-:W-:-:S13]  /*bc80*/  LOP3.LUT P5, RZ, R16, 0x10, RZ, 0xc0, !PT ;  /* 0x0000001010ff7812 */ /* 0x000fda00078ac0ff */
[----:B------:R-:W-:Y:S05]  /*bc90*/  @!P5 BRA `(.L_x_61) ;  /* 0x000000000004d947 */ /* 0x000fea0003800000 */
[----:B------:R-:W-:Y:S01]  /*bca0*/  BPT.TRAP 0x1 ;  /* 0x000000040000795c */ /* 0x000fe20000300000 */
.L_x_61:
[----:B------:R1:W-:Y:S01]  /*bcb0*/  SYNCS.ARRIVE.TRANS64.A1T0 RZ, [R19+URZ+0x30830], RZ ;  /* 0x030830ff13ff79a7 */ /* 0x0003e2000810003f */
[----:B------:R-:W-:Y:S05]  /*bcc0*/  @!P5 BRA `(.L_x_62) ;  /* 0x000000000004d947 */ /* 0x000fea0003800000 */
[----:B------:R-:W-:Y:S01]  /*bcd0*/  BPT.TRAP 0x1 ;  /* 0x000000040000795c */ /* 0x000fe20000300000 */
.L_x_62:
[----:B0-----:R-:W-:Y:S01]  /*bce0*/  SHF.L.U32 R3, R27, 0x1f, RZ ;  /* 0x0000001f1b037819 */ /* 0x001fe200000006ff */
[----:B------:R-:W-:Y:S01]  /*bcf0*/  BSSY B1, `(.L_x_63) ;  /* 0x0000004000017945 */ /* 0x000fe20003800000 */
[----:B------:R-:W-:-:S04]  /*bd00*/  LEA R6, R25, UR44, 0x3 ;  /* 0x0000002c19067c11 */ /* 0x000fc8000f8e18ff */
[----:B------:R-:W0:Y:S02]  /*bd10*/  SYNCS.PHASECHK.TRANS64.TRYWAIT P0, [R6+URZ+0x30860], R3 ;  /* 0x03086003060075a7 */ /* 0x000e24000800017f */
[----:B0-----:R-:W-:Y:S05]  /*bd20*/  @!P0 BRA `(.L_x_64) ;  /* 0x0000002c00588947 */ /* 0x001fea0003800000 */
.L_x_136:
[----:B------:R-:W-:Y:S05]  /*bd30*/  BSYNC B1 ;  /* 0x0000000000017941 */ /* 0x000fea0003800000 */
.L_x_63:
[----:B------:R-:W-:Y:S01]  /*bd40*/  UMOV UR4, 0xffffffff ;  /* 0xffffffff00047882 */ /* 0x000fe20000000000 */
[----:B------:R-:W-:Y:S02]  /*bd50*/  IMAD R7, R25, 0x4800, R30 ;  /* 0x0000480019077824 */ /* 0x000fe400078e021e */
[----:B------:R-:W-:Y:S01]  /*bd60*/  IMAD.SHL.U32 R9, R23, 0x2, RZ ;  /* 0x0000000217097824 */ /* 0x000fe200078e00ff */
[----:B------:R-:W-:Y:S06]  /*bd70*/  BRA.DIV UR4, `(.L_x_65) ;  /* 0x0000002e04587947 */ /* 0x000fec000b800000 */
[----:B------:R-:W2:Y:S01]  /*bd80*/  SHFL.IDX PT, R14, R17, RZ, 0x181f ;  /* 0x00181fff110e7589 */ /* 0x000ea200000e0000 */
[----:B------:R-:W-:-:S03]  /*bd90*/  LEA R7, R7, UR44, 0x1 ;  /* 0x0000002c07077c11 */ /* 0x000fc6000f8e08ff */
[----:B0-----:R-:W0:Y:S04]  /*bda0*/  SHFL.IDX PT, R3, R18, RZ, 0x181f ;  /* 0x00181fff12037589 */ /* 0x001e2800000e0000 */
[----:B------:R-:W-:Y:S01]  /*bdb0*/  SHFL.IDX PT, R8, R18, 0x1, 0x181f ;  /* 0x00381f0012087f89 */ /* 0x000fe200000e0000 */
[----:B--2---:R-:W-:-:S03]  /*bdc0*/  IADD3 R2, P0, R14, R9, RZ ;  /* 0x000000090e027210 */ /* 0x004fc60007f1e0ff */
[----:B------:R-:W2:Y:S02]  /*bdd0*/  SHFL.IDX PT, R14, R17, 0x1, 0x181f ;  /* 0x00381f00110e7f89 */ /* 0x000ea400000e0000 */
[----:B0-----:R-:W-:Y:S01]  /*bde0*/  IMAD.X R3, RZ, RZ, R3, P0 ;  /* 0x000000ffff037224 */ /* 0x001fe200000e0603 */
[----:B------:R-:W-:-:S13]  /*bdf0*/  ISETP.LT.OR P0, PT, R0, 0x1, P3 ;  /* 0x000000010000780c */ /* 0x000fda0001f01670 */
[----:B------:R-:W-:Y:S01]  /*be00*/  LDGSTS.E.BYPASS.LTC128B.128 [R7+0x400], desc[UR36][R2.64], !P0 ;  /* 0x0040000002077fae */ /* 0x000fe2000c101d64 */
[----:B------:R-:W-:-:S13]  /*be10*/  ISETP.LT.OR P0, PT, R0, 0x1, P2 ;  /* 0x000000010000780c */ /* 0x000fda0001701670 */
[----:B------:R-:W-:Y:S01]  /*be20*/  LDGSTS.E.BYPASS.LTC128B.128 [R7+0x3400], desc[UR36][R2.64+0x80], !P0 ;  /* 0x0340008002077fae */ /* 0x000fe2000c101d64 */
[----:B------:R-:W-:-:S13]  /*be30*/  ISETP.LT.OR P0, PT, R0, 0x1, P1 ;  /* 0x000000010000780c */ /* 0x000fda0000f01670 */
[----:B------:R2:W-:Y:S02]  /*be40*/  LDGSTS.E.BYPASS.LTC128B.128 [R7+0x6400], desc[UR36][R2.64+0x100], !P0 ;  /* 0x0640010002077fae */ /* 0x0005e4000c101d64 */
[----:B--2---:R-:W-:Y:S02]  /*be50*/  IADD3 R2, P0, R14, R9, RZ ;  /* 0x000000090e027210 */ /* 0x004fe40007f1e0ff */
[----:B------:R-:W0:Y:S02]  /*be60*/  SHFL.IDX PT, R14, R17, 0x2, 0x181f ;  /* 0x00581f00110e7f89 */ /* 0x000e2400000e0000 */
[----:B------:R-:W-:Y:S02]  /*be70*/  IADD3.X R3, RZ, R8, RZ, P0, !PT ;  /* 0x00000008ff037210 */ /* 0x000fe400007fe4ff */
[----:B------:R-:W-:Y:S01]  /*be80*/  ISETP.LT.OR P0, PT, R0, 0x11, P3 ;  /* 0x000000110000780c */ /* 0x000fe20001f01670 */
[----:B------:R-:W2:-:S12]  /*be90*/  SHFL.IDX PT, R8, R18, 0x2, 0x181f ;  /* 0x00581f0012087f89 */ /* 0x000e9800000e0000 */
[----:B------:R-:W-:Y:S01]  /*bea0*/  LDGSTS.E.BYPASS.LTC128B.128 [R7+0xc00], desc[UR36][R2.64], !P0 ;  /* 0x00c0000002077fae */ /* 0x000fe2000c101d64 */
[----:B------:R-:W-:-:S13]  /*beb0*/  ISETP.LT.OR P0, PT, R0, 0x11, P2 ;  /* 0x000000110000780c */ /* 0x000fda0001701670 */
[----:B------:R-:W-:Y:S01]  /*bec0*/  LDGSTS.E.BYPASS.LTC128B.128 [R7+0x3c00], desc[UR36][R2.64+0x80], !P0 ;  /* 0x03c0008002077fae */ /* 0x000fe2000c101d64 */
[----:B------:R-:W-:-:S13]  /*bed0*/  ISETP.LT.OR P0, PT, R0, 0x11, P1 ;  /* 0x000000110000780c */ /* 0x000fda0000f01670 */
[----:B------:R0:W-:Y:S02]  /*bee0*/  LDGSTS.E.BYPASS.LTC128B.128 [R7+0x6c00], desc[UR36][R2.64+0x100], !P0 ;  /* 0x06c0010002077fae */ /* 0x0001e4000c101d64 */
[----:B0-----:R-:W-:Y:S02]  /*bef0*/  IADD3 R2, P0, R14, R9, RZ ;  /* 0x000000090e027210 */ /* 0x001fe40007f1e0ff */
[----:B------:R-:W0:Y:S03]  /*bf00*/  SHFL.IDX PT, R14, R17, 0x3, 0x181f ;  /* 0x00781f00110e7f89 */ /* 0x000e2600000e0000 */
[----:B--2---:R-:W-:Y:S01]  /*bf10*/  IMAD.X R3, RZ, RZ, R8, P0 ;  /* 0x000000ffff037224 */ /* 0x004fe200000e0608 */
        /* <DEDUP_REMOVED lines=18> */
[----:B------:R0:W3:Y:S02]  /*c040*/  SHFL.IDX PT, R14, R17, 0x5, 0x181f ;  /* 0x00b81f00110e7f89 */ /* 0x0000e400000e0000 */
[----:B--2---:R-:W-:Y:S02]  /*c050*/  IADD3.X R3, RZ, R8, RZ, P0, !PT ;  /* 0x00000008ff037210 */ /* 0x004fe400007fe4ff */
[----:B------:R-:W-:Y:S01]  /*c060*/  ISETP.LT.OR P0, PT, R0, 0x41, P3 ;  /* 0x000000410000780c */ /* 0x000fe20001f01670 */
[----:B------:R0:W2:-:S12]  /*c070*/  SHFL.IDX PT, R8, R18, 0x5, 0x181f ;  /* 0x00b81f0012087f89 */ /* 0x00009800000e0000 */
[----:B------:R0:W-:Y:S01]  /*c080*/  LDGSTS.E.BYPASS.LTC128B.128 [R7+0x2400], desc[UR36][R2.64], !P0 ;  /* 0x0240000002077fae */ /* 0x0001e2000c101d64 */
[----:B------:R-:W-:-:S13]  /*c090*/  ISETP.LT.OR P0, PT, R0, 0x41, P2 ;  /* 0x000000410000780c */ /* 0x000fda0001701670 */
[----:B------:R0:W-:Y:S01]  /*c0a0*/  LDGSTS.E.BYPASS.LTC128B.128 [R7+0x5400], desc[UR36][R2.64+0x80], !P0 ;  /* 0x0540008002077fae */ /* 0x0001e2000c101d64 */
[----:B------:R-:W-:-:S13]  /*c0b0*/  ISETP.LT.OR P0, PT, R0, 0x41, P1 ;  /* 0x000000410000780c */ /* 0x000fda0000f01670 */
[----:B--23--:R0:W-:Y:S02]  /*c0c0*/  LDGSTS.E.BYPASS.LTC128B.128 [R7+0x8400], desc[UR36][R2.64+0x100], !P0 ;  /* 0x0840010002077fae */ /* 0x00c1e4000c101d64 */
.L_x_150:
[----:B0-2---:R-:W-:Y:S01]  /*c0d0*/  IADD3 R2, P0, R14, R9, RZ ;  /* 0x000000090e027210 */ /* 0x005fe20007f1e0ff */
[----:B------:R-:W-:-:S04]  /*c0e0*/  ULDC.64 UR4, c[0x0][0x328] ;  /* 0x0000ca0000047ab9 */ /* 0x000fc80000000a00 */
[----:B------:R-:W-:Y:S01]  /*c0f0*/  IMAD.X R3, RZ, RZ, R8, P0 ;  /* 0x000000ffff037224 */ /* 0x000fe200000e0608 */
[----:B------:R-:W-:Y:S01]  /*c100*/  ISETP.LT.OR P0, PT, R0, 0x51, P3 ;  /* 0x000000510000780c */ /* 0x000fe20001f01670 */
[----:B------:R-:W-:-:S04]  /*c110*/  IMAD R8, R29, UR4, RZ ;  /* 0x000000041d087c24 */ /* 0x000fc8000f8e02ff */
[----:B------:R-:W-:-:S08]  /*c120*/  IMAD R9, R5, UR5, R8 ;  /* 0x0000000505097c24 */ /* 0x000fd0000f8e0208 */
[----:B------:R-:W-:Y:S01]  /*c130*/  @!PT LDS RZ, [RZ] ;  /* 0x00000000fffff984 */ /* 0x000fe20000000800 */
[----:B------:R-:W-:Y:S01]  /*c140*/  @!PT LDS RZ, [RZ] ;  /* 0x00000000fffff984 */ /* 0x000fe20000000800 */
[----:B------:R-:W-:Y:S01]  /*c150*/  @!PT LDS RZ, [RZ] ;  /* 0x00000000fffff984 */ /* 0x000fe20000000800 */
[----:B------:R-:W-:Y:S01]  /*c160*/  LDGSTS.E.BYPASS.LTC128B.128 [R7+0x2c00], desc[UR36][R2.64], !P0 ;  /* 0x02c0000002077fae */ /* 0x000fe2000c101d64 */
[----:B------:R-:W-:-:S13]  /*c170*/  ISETP.LT.OR P0, PT, R0, 0x51, P2 ;  /* 0x000000510000780c */ /* 0x000fda0001701670 */
[----:B------:R-:W-:Y:S01]  /*c180*/  LDGSTS.E.BYPASS.LTC128B.128 [R7+0x5c00], desc[UR36][R2.64+0x80], !P0 ;  /* 0x05c0008002077fae */ /* 0x000fe2000c101d64 */
[----:B------:R-:W-:-:S13]  /*c190*/  ISETP.LT.OR P0, PT, R0, 0x51, P1 ;  /* 0x000000510000780c */ /* 0x000fda0000f01670 */
[----:B------:R0:W-:Y:S01]  /*c1a0*/  LDGSTS.E.BYPASS.LTC128B.128 [R7+0x8c00], desc[UR36][R2.64+0x100], !P0 ;  /* 0x08c0010002077fae */ /* 0x0001e2000c101d64 */
[----:B------:R-:W-:Y:S01]  /*c1b0*/  PLOP3.LUT P0, PT, PT, PT, PT, 0x80, 0x0 ;  /* 0x000000000000781c */ /* 0x000fe20003f0f070 */
[----:B------:R-:W-:Y:S01]  /*c1c0*/  NOP ;  /* 0x0000000000007918 */ /* 0x000fe20000000000 */
[----:B0-----:R-:W-:Y:S01]  /*c1d0*/  IMAD.WIDE.U32 R2, R5, UR4, RZ ;  /* 0x0000000405027c25 */ /* 0x001fe2000f8e00ff */
[----:B------:R-:W-:-:S03]  /*c1e0*/  ULDC.64 UR4, c[0x0][0x338] ;  /* 0x0000ce0000047ab9 */ /* 0x000fc60000000a00 */
[----:B------:R-:W-:Y:S02]  /*c1f0*/  IMAD.IADD R3, R3, 0x1, R9 ;  /* 0x0000000103037824 */ /* 0x000fe400078e0209 */
[----:B------:R-:W-:Y:S02]  /*c200*/  IMAD R31, R31, UR4, RZ ;  /* 0x000000041f1f7c24 */ /* 0x000fe4000f8e02ff */
[----:B------:R-:W-:-:S04]  /*c210*/  IMAD.WIDE.U32 R2, R4, UR4, R2 ;  /* 0x0000000404027c25 */ /* 0x000fc8000f8e0002 */
[----:B------:R-:W-:-:S05]  /*c220*/  IMAD R31, R4, UR5, R31 ;  /* 0x00000005041f7c24 */ /* 0x000fca000f8e021f */
[----:B-1----:R-:W-:-:S07]  /*c230*/  IADD3 R19, R3, R31, RZ ;  /* 0x0000001f03137210 */ /* 0x002fce0007ffe0ff */
.L_x_66:
        /* <DEDUP_REMOVED lines=10> */
.L_x_67:
[----:B------:R-:W-:Y:S01]  /*c2e0*/  R2UR UR4, R35 ;  /* 0x00000000230472ca */ /* 0x000fe200000e0000 */
[----:B------:R-:W-:Y:S01]  /*c2f0*/  ULDC.64 UR6, c[0x0][0x330] ;  /* 0x0000cc0000067ab9 */ /* 0x000fe20000000a00 */
[----:B------:R-:W-:Y:S01]  /*c300*/  IMAD.MOV.U32 R18, RZ, RZ, R2 ;  /* 0x000000ffff127224 */ /* 0x000fe200078e0002 */
[----:B------:R-:W-:Y:S01]  /*c310*/  IADD3 R32, R32, -0x1, RZ ;  /* 0xffffffff20207810 */ /* 0x000fe20007ffe0ff */
[----:B------:R-:W-:Y:S01]  /*c320*/  IMAD.U32 R3, RZ, RZ, UR6 ;  /* 0x00000006ff037e24 */ /* 0x000fe2000f8e00ff */
[----:B------:R0:W-:Y:S01]  /*c330*/  SYNCS.ARRIVE.TRANS64.A1T0 RZ, [R6+URZ+0x30850], RZ ;  /* 0x030850ff06ff79a7 */ /* 0x0001e2000810003f */
[----:B------:R-:W-:Y:S01]  /*c340*/  VIADD R0, R0, 0x60 ;  /* 0x0000006000007836 */ /* 0x000fe20000000000 */
[----:B------:R-:W-:Y:S01]  /*c350*/  MOV R25, R26 ;  /* 0x0000001a00197202 */ /* 0x000fe20000000f00 */
[----:B------:R-:W-:-:S04]  /*c360*/  IMAD.WIDE.U32 R18, R3, UR41, R18 ;  /* 0x0000002903127c25 */ /* 0x000fc8000f8e0012 */
[----:B------:R-:W-:Y:S01]  /*c370*/  VIADD R20, R20, 0xffffffa0 ;  /* 0xffffffa014147836 */ /* 0x000fe20000000000 */
[----:B------:R-:W-:Y:S01]  /*c380*/  UIMAD UR4, UR4, UR6, URZ ;  /* 0x00000006040472a4 */ /* 0x000fe2000f8e023f */
[----:B------:R-:W-:-:S03]  /*c390*/  IMAD.MOV.U32 R27, RZ, RZ, R28 ;  /* 0x000000ffff1b7224 */ /* 0x000fc600078e001c */
[----:B------:R-:W-:-:S03]  /*c3a0*/  UIMAD UR4, UR41, UR7, UR4 ;  /* 0x00000007290472a4 */ /* 0x000fc6000f8e0204 */
[----:B------:R-:W-:Y:S02]  /*c3b0*/  ULDC.64 UR6, c[0x0][0x318] ;  /* 0x0000c60000067ab9 */ /* 0x000fe40000000a00 */
[----:B------:R-:W-:Y:S02]  /*c3c0*/  LEA R17, P0, R18, UR6, 0x1 ;  /* 0x0000000612117c11 */ /* 0x000fe4000f8008ff */
[----:B------:R-:W-:-:S04]  /*c3d0*/  IADD3 R3, R19, UR4, RZ ;  /* 0x0000000413037c10 */ /* 0x000fc8000fffe0ff */
[----:B------:R-:W-:Y:S02]  /*c3e0*/  LEA.HI.X R18, R18, UR7, R3, 0x1, P0 ;  /* 0x0000000712127c11 */ /* 0x000fe400080f0c03 */
[----:B------:R-:W-:-:S13]  /*c3f0*/  ISETP.GT.AND P0, PT, R32, UR47, PT ;  /* 0x0000002f20007c0c */ /* 0x000fda000bf04270 */
[----:B0-----:R-:W-:Y:S05]  /*c400*/  @P0 BRA `(.L_x_68) ;  /* 0xfffffff0002c0947 */ /* 0x001fea000383ffff */
[----:B------:R-:W-:Y:S05]  /*c410*/  BSYNC B0 ;  /* 0x0000000000007941 */ /* 0x000fea0003800000 */
.L_x_55:
[----:B------:R-:W-:-:S13]  /*c420*/  LOP3.LUT P0, RZ, R16, 0x10, RZ, 0xc0, !PT ;  /* 0x0000001010ff7812 */ /* 0x000fda000780c0ff */
[----:B------:R-:W-:Y:S05]  /*c430*/  @!P0 BRA `(.L_x_69) ;  /* 0x0000000000048947 */ /* 0x000fea0003800000 */
[----:B------:R-:W-:Y:S01]  /*c440*/  BPT.TRAP 0x1 ;  /* 0x000000040000795c */ /* 0x000fe20000300000 */
.L_x_69:
[----:B0-----:R-:W-:Y:S01]  /*c450*/  LEA R0, R26, UR44, 0x3 ;  /* 0x0000002c1a007c11 */ /* 0x001fe2000f8e18ff */
[----:B------:R-:W0:Y:S01]  /*c460*/  S2R R2, SR_TID.X ;  /* 0x0000000000027919 */ /* 0x000e220000002100 */
[----:B------:R-:W-:Y:S01]  /*c470*/  SHF.L.U32 R3, R28, 0x1f, RZ ;  /* 0x0000001f1c037819 */ /* 0x000fe200000006ff */
[----:B------:R-:W-:Y:S01]  /*c480*/  BSSY B0, `(.L_x_70) ;  /* 0x0000009000007945 */ /* 0x000fe20003800000 */
[----:B------:R-:W-:Y:S01]  /*c490*/  MOV R5, 0xffffffa0 ;  /* 0xffffffa000057802 */ /* 0x000fe20000000f00 */
[----:B------:R-:W-:Y:S01]  /*c4a0*/  IMAD R4, R26, 0x4800, R30 ;  /* 0x000048001a047824 */ /* 0x000fe200078e021e */
[----:B------:R-:W1:Y:S03]  /*c4b0*/  SYNCS.PHASECHK.TRANS64.TRYWAIT P0, [R0+URZ+0x30860], R3 ;  /* 0x03086003000075a7 */ /* 0x000e66000800017f */
[----:B------:R-:W-:Y:S01]  /*c4c0*/  IMAD R5, R32, R5, UR42 ;  /* 0x0000002a20057e24 */ /* 0x000fe2000f8e0205 */
[----:B0-----:R-:W-:-:S04]  /*c4d0*/  LOP3.LUT R2, R2, 0x7f, RZ, 0xc0, !PT ;  /* 0x0000007f02027812 */ /* 0x001fc800078ec0ff */
[----:B------:R-:W-:-:S05]  /*c4e0*/  SHF.R.U32.HI R2, RZ, 0x3, R2 ;  /* 0x00000003ff027819 */ /* 0x000fca0000011602 */
[----:B------:R-:W-:Y:S01]  /*c4f0*/  IMAD.IADD R5, R5, 0x1, -R2 ;  /* 0x0000000105057824 */ /* 0x000fe200078e0a02 */
[----:B-1----:R-:W-:Y:S06]  /*c500*/  @!P0 BRA `(.L_x_71) ;  /* 0x0000002c00a08947 */ /* 0x002fec0003800000 */
.L_x_151:
[----:B------:R-:W-:Y:S05]  /*c510*/  BSYNC B0 ;  /* 0x0000000000007941 */ /* 0x000fea0003800000 */
.L_x_70:
[----:B------:R-:W-:-:S03]  /*c520*/  UMOV UR4, 0xffffffff ;  /* 0xffffffff00047882 */ /* 0x000fc60000000000 */
[----:B------:R-:W-:Y:S05]  /*c530*/  BRA.DIV UR4, `(.L_x_72) ;  /* 0x0000002e04a87947 */ /* 0x000fea000b800000 */
[----:B0-----:R-:W-:Y:S01]  /*c540*/  SHFL.IDX PT, R3, R18, RZ, 0x181f ;  /* 0x00181fff12037589 */ /* 0x001fe200000e0000 */
[----:B------:R-:W-:Y:S01]  /*c550*/  ULDC UR4, c[0x0][0x2f4] ;  /* 0x0000bd0000047ab9 */ /* 0x000fe20000000800 */
[----:B------:R-:W-:Y:S02]  /*c560*/  LEA R4, R4, UR44, 0x1 ;  /* 0x0000002c04047c11 */ /* 0x000fe4000f8e08ff */
[----:B------:R-:W0:Y:S01]  /*c570*/  SHFL.IDX PT, R2, R17, RZ, 0x181f ;  /* 0x00181fff11027589 */ /* 0x000e2200000e0000 */
[----:B------:R-:W-:Y:S02]  /*c580*/  ISETP.GE.AND P2, PT, R23, UR4, PT ;  /* 0x0000000417007c0c */ /* 0x000fe4000bf46270 */
[----:B------:R-:W-:Y:S01]  /*c590*/  ISETP.GE.AND P1, PT, R34, UR4, PT ;  /* 0x0000000422007c0c */ /* 0x000fe2000bf26270 */
[----:B------:R-:W1:Y:S01]  /*c5a0*/  SHFL.IDX PT, R14, R17, 0x1, 0x181f ;  /* 0x00381f00110e7f89 */ /* 0x000e6200000e0000 */
[----:B------:R-:W-:Y:S02]  /*c5b0*/  ISETP.GE.AND P0, PT, R33, UR4, PT ;  /* 0x0000000421007c0c */ /* 0x000fe4000bf06270 */
[C---:B------:R-:W-:Y:S01]  /*c5c0*/  ISETP.LT.OR P3, PT, R5.reuse, 0x1, P2 ;  /* 0x000000010500780c */ /* 0x040fe20001761670 */
[----:B------:R-:W2:Y:S01]  /*c5d0*/  SHFL.IDX PT, R6, R18, 0x1, 0x181f ;  /* 0x00381f0012067f89 */ /* 0x000ea200000e0000 */
[----:B------:R-:W-:-:S02]  /*c5e0*/  ISETP.LT.OR P4, PT, R5, 0x1, P1 ;  /* 0x000000010500780c */ /* 0x000fc40000f81670 */
[----:B------:R-:W-:Y:S01]  /*c5f0*/  ISETP.LT.OR P5, PT, R5, 0x1, P0 ;  /* 0x000000010500780c */ /* 0x000fe200007a1670 */
[----:B------:R-:W3:Y:S04]  /*c600*/  SHFL.IDX PT, R8, R17, 0x2, 0x181f ;  /* 0x00581f0011087f89 */ /* 0x000ee800000e0000 */
[----:B------:R-:W4:Y:S01]  /*c610*/  SHFL.IDX PT, R7, R18, 0x2, 0x181f ;  /* 0x00581f0012077f89 */ /* 0x000f2200000e0000 */
[----:B0-----:R-:W-:-:S05]  /*c620*/  IMAD.WIDE.U32 R2, R23, 0x2, R2 ;  /* 0x0000000217027825 */ /* 0x001fca00078e0002 */
[----:B------:R-:W-:Y:S01]  /*c630*/  LDGSTS.E.BYPASS.LTC128B.128 [R4+0x400], desc[UR36][R2.64], !P3 ;  /* 0x0040000002047fae */ /* 0x000fe2000d901d64 */
[----:B------:R-:W-:-:S03]  /*c640*/  ISETP.LT.OR P3, PT, R5, 0x11, P2 ;  /* 0x000000110500780c */ /* 0x000fc60001761670 */
[----:B------:R-:W-:Y:S01]  /*c650*/  LDGSTS.E.BYPASS.LTC128B.128 [R4+0x3400], desc[UR36][R2.64+0x80], !P4 ;  /* 0x0340008002047fae */ /* 0x000fe2000e101d64 */
[----:B------:R-:W-:-:S03]  /*c660*/  ISETP.LT.OR P4, PT, R5, 0x11, P1 ;  /* 0x000000110500780c */ /* 0x000fc60000f81670 */
[----:B------:R1:W-:Y:S01]  /*c670*/  LDGSTS.E.BYPASS.LTC128B.128 [R4+0x6400], desc[UR36][R2.64+0x100], !P5 ;  /* 0x0640010002047fae */ /* 0x0003e2000e901d64 */
[----:B------:R-:W-:Y:S02]  /*c680*/  ISETP.LT.OR P5, PT, R5, 0x11, P0 ;  /* 0x000000110500780c */ /* 0x000fe400007a1670 */
[----:B-1----:R-:W-:Y:S01]  /*c690*/  MOV R2, R14 ;  /* 0x0000000e00027202 */ /* 0x002fe20000000f00 */
[----:B--2---:R-:W-:Y:S01]  /*c6a0*/  IMAD.MOV.U32 R3, RZ, RZ, R6 ;  /* 0x000000ffff037224 */ /* 0x004fe200078e0006 */
[----:B------:R-:W0:Y:S03]  /*c6b0*/  SHFL.IDX PT, R14, R17, 0x3, 0x181f ;  /* 0x00781f00110e7f89 */ /* 0x000e2600000e0000 */
[----:B------:R-:W-:Y:S01]  /*c6c0*/  IMAD.WIDE.U32 R2, R23, 0x2, R2 ;  /* 0x0000000217027825 */ /* 0x000fe200078e0002 */
[----:B------:R-:W1:Y:S04]  /*c6d0*/  SHFL.IDX PT, R6, R18, 0x3, 0x181f ;  /* 0x00781f0012067f89 */ /* 0x000e6800000e0000 */
[----:B------:R-:W-:Y:S01]  /*c6e0*/  LDGSTS.E.BYPASS.LTC128B.128 [R4+0xc00], desc[UR36][R2.64], !P3 ;  /* 0x00c0000002047fae */ /* 0x000fe2000d901d64 */
[----:B------:R-:W-:-:S03]  /*c6f0*/  ISETP.LT.OR P3, PT, R5, 0x21, P2 ;  /* 0x000000210500780c */ /* 0x000fc60001761670 */
[----:B------:R-:W-:Y:S01]  /*c700*/  LDGSTS.E.BYPASS.LTC128B.128 [R4+0x3c00], desc[UR36][R2.64+0x80], !P4 ;  /* 0x03c0008002047fae */ /* 0x000fe2000e101d64 */
[----:B------:R-:W-:-:S03]  /*c710*/  ISETP.LT.OR P4, PT, R5, 0x21, P1 ;  /* 0x000000210500780c */ /* 0x000fc60000f81670 */
[----:B------:R3:W-:Y:S01]  /*c720*/  LDGSTS.E.BYPASS.LTC128B.128 [R4+0x6c00], desc[UR36][R2.64+0x100], !P5 ;  /* 0x06c0010002047fae */ /* 0x0007e2000e901d64 */
[----:B------:R-:W-:Y:S02]  /*c730*/  ISETP.LT.OR P5, PT, R5, 0x21, P0 ;  /* 0x000000210500780c */ /* 0x000fe400007a1670 */
[----:B---3--:R-:W-:Y:S01]  /*c740*/  MOV R2, R8 ;  /* 0x0000000800027202 */ /* 0x008fe20000000f00 */
[----:B----4-:R-:W-:Y:S01]  /*c750*/  IMAD.MOV.U32 R3, RZ, RZ, R7 ;  /* 0x000000ffff037224 */ /* 0x010fe200078e0007 */
[----:B------:R-:W2:Y:S03]  /*c760*/  SHFL.IDX PT, R8, R17, 0x4, 0x181f ;  /* 0x00981f0011087f89 */ /* 0x000ea600000e0000 */
[----:B------:R-:W-:Y:S01]  /*c770*/  IMAD.WIDE.U32 R2, R23, 0x2, R2 ;  /* 0x0000000217027825 */ /* 0x000fe200078e0002 */
[----:B------:R-:W3:Y:S04]  /*c780*/  SHFL.IDX PT, R7, R18, 0x4, 0x181f ;  /* 0x00981f0012077f89 */ /* 0x000ee800000e0000 */
[----:B------:R-:W-:Y:S01]  /*c790*/  LDGSTS.E.BYPASS.LTC128B.128 [R4+0x1400], desc[UR36][R2.64], !P3 ;  /* 0x0140000002047fae */ /* 0x000fe2000d901d64 */
[----:B------:R-:W-:-:S03]  /*c7a0*/  ISETP.LT.OR P3, PT, R5, 0x31, P2 ;  /* 0x000000310500780c */ /* 0x000fc60001761670 */
[----:B------:R-:W-:Y:S01]  /*c7b0*/  LDGSTS.E.BYPASS.LTC128B.128 [R4+0x4400], desc[UR36][R2.64+0x80], !P4 ;  /* 0x0440008002047fae */ /* 0x000fe2000e101d64 */
[----:B------:R-:W-:-:S03]  /*c7c0*/  ISETP.LT.OR P4, PT, R5, 0x31, P1 ;  /* 0x000000310500780c */ /* 0x000fc60000f81670 */
[----:B------:R0:W-:Y:S01]  /*c7d0*/  LDGSTS.E.BYPASS.LTC128B.128 [R4+0x7400], desc[UR36][R2.64+0x100], !P5 ;  /* 0x0740010002047fae */ /* 0x0001e2000e901d64 */
[----:B------:R-:W-:-:S03]  /*c7e0*/  ISETP.LT.OR P5, PT, R5, 0x31, P0 ;  /* 0x000000310500780c */ /* 0x000fc600007a1670 */
[----:B------:R-:W4:Y:S01]  /*c7f0*/  SHFL.IDX PT, R18, R18, 0x5, 0x181f ;  /* 0x00b81f0012127f89 */ /* 0x000f2200000e0000 */
[----:B0-----:R-:W-:Y:S01]  /*c800*/  MOV R2, R14 ;  /* 0x0000000e00027202 */ /* 0x001fe20000000f00 */
[----:B-1----:R-:W-:Y:S02]  /*c810*/  IMAD.MOV.U32 R3, RZ, RZ, R6 ;  /* 0x000000ffff037224 */ /* 0x002fe400078e0006 */
[----:B------:R0:W1:Y:S01]  /*c820*/  SHFL.IDX PT, R14, R17, 0x5, 0x181f ;  /* 0x00b81f00110e7f89 */ /* 0x00006200000e0000 */
[----:B------:R-:W-:Y:S01]  /*c830*/  MOV R6, RZ ;  /* 0x000000ff00067202 */ /* 0x000fe20000000f00 */
[----:B------:R-:W-:-:S05]  /*c840*/  IMAD.WIDE.U32 R2, R23, 0x2, R2 ;  /* 0x0000000217027825 */ /* 0x000fca00078e0002 */
[----:B------:R-:W-:Y:S01]  /*c850*/  LDGSTS.E.BYPASS.LTC128B.128 [R4+0x1c00], desc[UR36][R2.64], !P3 ;  /* 0x01c0000002047fae */ /* 0x000fe2000d901d64 */
[----:B------:R-:W-:-:S03]  /*c860*/  ISETP.LT.OR P3, PT, R5, 0x41, P2 ;  /* 0x000000410500780c */ /* 0x000fc60001761670 */
[----:B------:R-:W-:Y:S01]  /*c870*/  LDGSTS.E.BYPASS.LTC128B.128 [R4+0x4c00], desc[UR36][R2.64+0x80], !P4 ;  /* 0x04c0008002047fae */ /* 0x000fe2000e101d64 */
[----:B------:R-:W-:-:S03]  /*c880*/  ISETP.LT.OR P4, PT, R5, 0x41, P1 ;  /* 0x000000410500780c */ /* 0x000fc60000f81670 */
[----:B------:R2:W-:Y:S01]  /*c890*/  LDGSTS.E.BYPASS.LTC128B.128 [R4+0x7c00], desc[UR36][R2.64+0x100], !P5 ;  /* 0x07c0010002047fae */ /* 0x0005e2000e901d64 */
[----:B------:R-:W-:Y:S02]  /*c8a0*/  ISETP.LT.OR P5, PT, R5, 0x41, P0 ;  /* 0x000000410500780c */ /* 0x000fe400007a1670 */
[----:B--2---:R-:W-:Y:S01]  /*c8b0*/  MOV R2, R8 ;  /* 0x0000000800027202 */ /* 0x004fe20000000f00 */
[----:B---3--:R-:W-:-:S04]  /*c8c0*/  IMAD.MOV.U32 R3, RZ, RZ, R7 ;  /* 0x000000ffff037224 */ /* 0x008fc800078e0007 */
[----:B------:R-:W-:-:S05]  /*c8d0*/  IMAD.WIDE.U32 R2, R23, 0x2, R2 ;  /* 0x0000000217027825 */ /* 0x000fca00078e0002 */
[----:B------:R0:W-:Y:S04]  /*c8e0*/  LDGSTS.E.BYPASS.LTC128B.128 [R4+0x2400], desc[UR36][R2.64], !P3 ;  /* 0x0240000002047fae */ /* 0x0001e8000d901d64 */
[----:B------:R0:W-:Y:S04]  /*c8f0*/  LDGSTS.E.BYPASS.LTC128B.128 [R4+0x5400], desc[UR36][R2.64+0x80], !P4 ;  /* 0x0540008002047fae */ /* 0x0001e8000e101d64 */
[----:B-1--4-:R0:W-:Y:S02]  /*c900*/  LDGSTS.E.BYPASS.LTC128B.128 [R4+0x8400], desc[UR36][R2.64+0x100], !P5 ;  /* 0x0840010002047fae */ /* 0x0121e4000e901d64 */
.L_x_165:
[C---:B------:R-:W-:Y:S01]  /*c910*/  ISETP.LT.OR P2, PT, R5.reuse, 0x51, P2 ;  /* 0x000000510500780c */ /* 0x040fe20001741670 */
[----:B0-----:R-:W-:Y:S01]  /*c920*/  IMAD.MOV.U32 R2, RZ, RZ, R14 ;  /* 0x000000ffff027224 */ /* 0x001fe200078e000e */
[C---:B------:R-:W-:Y:S02]  /*c930*/  ISETP.LT.OR P1, PT, R5.reuse, 0x51, P1 ;  /* 0x000000510500780c */ /* 0x040fe40000f21670 */
[----:B------:R-:W-:Y:S02]  /*c940*/  ISETP.LT.OR P0, PT, R5, 0x51, P0 ;  /* 0x000000510500780c */ /* 0x000fe40000701670 */
[----:B------:R-:W-:-:S03]  /*c950*/  MOV R3, R18 ;  /* 0x0000001200037202 */ /* 0x000fc60000000f00 */
[----:B------:R-:W-:-:S05]  /*c960*/  IMAD.WIDE.U32 R2, R23, 0x2, R2 ;  /* 0x0000000217027825 */ /* 0x000fca00078e0002 */
[----:B------:R-:W-:Y:S01]  /*c970*/  @!PT LDS RZ, [RZ] ;  /* 0x00000000fffff984 */ /* 0x000fe20000000800 */
[----:B------:R-:W-:Y:S01]  /*c980*/  @!PT LDS RZ, [RZ] ;  /* 0x00000000fffff984 */ /* 0x000fe20000000800 */
[----:B------:R-:W-:Y:S01]  /*c990*/  @!PT LDS RZ, [RZ] ;  /* 0x00000000fffff984 */ /* 0x000fe20000000800 */
[----:B------:R0:W-:Y:S04]  /*c9a0*/  LDGSTS.E.BYPASS.LTC128B.128 [R4+0x2c00], desc[UR36][R2.64], !P2 ;  /* 0x02c0000002047fae */ /* 0x0001e8000d101d64 */
[----:B------:R0:W-:Y:S04]  /*c9b0*/  LDGSTS.E.BYPASS.LTC128B.128 [R4+0x5c00], desc[UR36][R2.64+0x80], !P1 ;  /* 0x05c0008002047fae */ /* 0x0001e8000c901d64 */
[----:B------:R0:W-:Y:S01]  /*c9c0*/  LDGSTS.E.BYPASS.LTC128B.128 [R4+0x8c00], desc[UR36][R2.64+0x100], !P0 ;  /* 0x08c0010002047fae */ /* 0x0001e2000c101d64 */
[----:B------:R-:W-:Y:S01]  /*c9d0*/  PLOP3.LUT P0, PT, PT, PT, PT, 0x80, 0x0 ;  /* 0x000000000000781c */ /* 0x000fe20003f0f070 */
[----:B------:R-:W-:-:S12]  /*c9e0*/  NOP ;  /* 0x0000000000007918 */ /* 0x000fd80000000000 */
.L_x_73:
        /* <DEDUP_REMOVED lines=10> */
.L_x_74:
[----:B------:R1:W-:Y:S02]  /*ca90*/  SYNCS.ARRIVE.TRANS64.A1T0 RZ, [R0+URZ+0x30850], RZ ;  /* 0x030850ff00ff79a7 */ /* 0x0003e4000810003f */
[----:B-1----:R-:W-:-:S05]  /*caa0*/  VIADD R0, R26, 0x1 ;  /* 0x000000011a007836 */ /* 0x002fca0000000000 */
[----:B------:R-:W-:-:S04]  /*cab0*/  ISETP.NE.AND P0, PT, R0, 0x2, PT ;  /* 0x000000020000780c */ /* 0x000fc80003f05270 */
[----:B0-----:R-:W-:Y:S02]  /*cac0*/  SEL R3, RZ, 0x1, P0 ;  /* 0x00000001ff037807 */ /* 0x001fe40000000000 */
[----:B------:R-:W-:Y:S02]  /*cad0*/  SEL R0, R0, RZ, P0 ;  /* 0x000000ff00007207 */ /* 0x000fe40000000000 */
[----:B------:R-:W-:-:S07]  /*cae0*/  LOP3.LUT R28, R28, R3, RZ, 0x3c, !PT ;  /* 0x000000031c1c7212 */ /* 0x000fce00078e3cff */
.L_x_40:
[----:B------:R-:W0:Y:S01]  /*caf0*/  S2R R3, SR_CgaCtaId ;  /* 0x0000000000037919 */ /* 0x000e220000008800 */
[----:B------:R-:W-:Y:S02]  /*cb00*/  MOV R2, 0x400 ;  /* 0x0000040000027802 */ /* 0x000fe40000000f00 */
[----:B------:R-:W-:Y:S02]  /*cb10*/  SHF.L.U32 R6, R6, 0x1f, RZ ;  /* 0x0000001f06067819 */ /* 0x000fe400000006ff */
[----:B0-----:R-:W-:-:S04]  /*cb20*/  LEA R7, R3, R2, 0x18 ;  /* 0x0000000203077211 */ /* 0x001fc800078ec0ff */
[----:B------:R-:W0:Y:S02]  /*cb30*/  SYNCS.PHASECHK.TRANS64.TRYWAIT P0, [R7+URZ+0x30820], R6 ;  /* 0x03082006070075a7 */ /* 0x000e24000800017f */
[----:B0-----:R-:W-:Y:S05]  /*cb40*/  @!P0 BRA `(.L_x_75) ;  /* 0x0000003000408947 */ /* 0x001fea0003800000 */
.L_x_166:
[----:B------:R-:W-:-:S03]  /*cb50*/  UMOV UR4, 0xffffffff ;  /* 0xffffffff00047882 */ /* 0x000fc60000000000 */
[----:B------:R-:W-:Y:S05]  /*cb60*/  BRA.DIV UR4, `(.L_x_76) ;  /* 0x00000032044c7947 */ /* 0x000fea000b800000 */
[----:B------:R-:W1:Y:S02]  /*cb70*/  S2R R2, SR_TID.X ;  /* 0x0000000000027919 */ /* 0x000e640000002100 */
[----:B-1----:R-:W-:-:S04]  /*cb80*/  SHF.R.U32.HI R2, RZ, 0x5, R2 ;  /* 0x00000005ff027819 */ /* 0x002fc80000011602 */
[----:B------:R-:W-:-:S05]  /*cb90*/  LOP3.LUT R2, R2, 0x3, RZ, 0xc0, !PT ;  /* 0x0000000302027812 */ /* 0x000fca00078ec0ff */
[----:B------:R1:W2:Y:S02]  /*cba0*/  SHFL.IDX PT, R14, R2, RZ, 0x1f ;  /* 0x00001fff020e7589 */ /* 0x0002a400000e0000 */
.L_x_169:
[----:B--2---:R-:W-:-:S13]  /*cbb0*/  ISETP.NE.AND P0, PT, R14, RZ, PT ;  /* 0x000000ff0e00720c */ /* 0x004fda0003f05270 */
[----:B------:R-:W-:Y:S05]  /*cbc0*/  @P0 BRA `(.L_x_8) ;  /* 0x0000000000900947 */ /* 0x000fea0003800000 */
[----:B------:R-:W-:-:S03]  /*cbd0*/  UMOV UR4, 0xffffffff ;  /* 0xffffffff00047882 */ /* 0x000fc60000000000 */
[----:B------:R-:W-:Y:S05]  /*cbe0*/  BRA.DIV UR4, `(.L_x_77) ;  /* 0x0000003204607947 */ /* 0x000fea000b800000 */
[----:B------:R-:W-:-:S13]  /*cbf0*/  ELECT P6, URZ, PT ;  /* 0x00000000003f782f */ /* 0x000fda00038c0000 */
.L_x_172:
[----:B------:R-:W-:Y:S05]  /*cc00*/  @!P6 BRA `(.L_x_8) ;  /* 0x000000000080e947 */ /* 0x000fea0003800000 */
[----:B-1----:R-:W2:Y:S02]  /*cc10*/  LDL R2, [R1+0x4] ;  /* 0x0000040001027983 */ /* 0x002ea40000100800 */
[----:B--2---:R-:W-:-:S13]  /*cc20*/  R2UR UR4, R2 ;  /* 0x00000000020472ca */ /* 0x004fda00000e0000 */
[----:B------:R-:W-:-:S06]  /*cc30*/  ULOP3.LUT UR4, UR4, 0x2, URZ, 0xfc, !UPT ;  /* 0x0000000204047892 */ /* 0x000fcc000f8efc3f */
[----:B------:R-:W-:-:S04]  /*cc40*/  MOV R2, UR4 ;  /* 0x0000000400027c02 */ /* 0x000fc80008000f00 */
[----:B------:R-:W-:-:S13]  /*cc50*/  ISETP.NE.AND P0, PT, R2, 0x3, PT ;  /* 0x000000030200780c */ /* 0x000fda0003f05270 */
[----:B------:R-:W-:Y:S05]  /*cc60*/  @!P0 BRA `(.L_x_78) ;  /* 0x0000000000048947 */ /* 0x000fea0003800000 */
[----:B------:R-:W-:Y:S01]  /*cc70*/  BPT.TRAP 0x1 ;  /* 0x000000040000795c */ /* 0x000fe20000300000 */
.L_x_78:
[----:B------:R-:W-:Y:S01]  /*cc80*/  IMAD R5, R0, 0x8, R7 ;  /* 0x0000000800057824 */ /* 0x000fe200078e0207 */
[----:B------:R-:W-:Y:S02]  /*cc90*/  SHF.L.U32 R2, R28, 0x1f, RZ ;  /* 0x0000001f1c027819 */ /* 0x000fe400000006ff */
[----:B------:R-:W-:Y:S02]  /*cca0*/  IADD3 R0, R0, 0x1, RZ ;  /* 0x0000000100007810 */ /* 0x000fe40007ffe0ff */
[----:B------:R-:W1:Y:S02]  /*ccb0*/  SYNCS.PHASECHK.TRANS64.TRYWAIT P1, [R5+URZ+0x30840], R2 ;  /* 0x03084002050075a7 */ /* 0x000e64000802017f */
[----:B------:R-:W-:-:S04]  /*ccc0*/  ISETP.NE.AND P2, PT, R0, 0x2, PT ;  /* 0x000000020000780c */ /* 0x000fc80003f45270 */
[----:B------:R-:W-:Y:S01]  /*ccd0*/  SEL R3, RZ, 0x1, P2 ;  /* 0x00000001ff037807 */ /* 0x000fe20001000000 */
[----:B-1----:R-:W-:Y:S08]  /*cce0*/  @!P1 BRA `(.L_x_79) ;  /* 0x0000003000409947 */ /* 0x002ff00003800000 */
.L_x_173:
[----:B------:R-:W-:Y:S02]  /*ccf0*/  SEL R0, R0, RZ, P2 ;  /* 0x000000ff00007207 */ /* 0x000fe40001000000 */
[----:B------:R-:W-:Y:S01]  /*cd00*/  LOP3.LUT R3, R28, R3, RZ, 0x3c, !PT ;  /* 0x000000031c037212 */ /* 0x000fe200078e3cff */
[----:B------:R-:W-:Y:S06]  /*cd10*/  @!P0 BRA `(.L_x_80) ;  /* 0x0000000000048947 */ /* 0x000fec0003800000 */
[----:B------:R-:W-:Y:S01]  /*cd20*/  BPT.TRAP 0x1 ;  /* 0x000000040000795c */ /* 0x000fe20000300000 */
.L_x_80:
[----:B0-----:R-:W-:Y:S01]  /*cd30*/  IMAD R7, R0, 0x8, R7 ;  /* 0x0000000800077824 */ /* 0x001fe200078e0207 */
[----:B------:R-:W-:-:S04]  /*cd40*/  SHF.L.U32 R0, R3, 0x1f, RZ ;  /* 0x0000001f03007819 */ /* 0x000fc800000006ff */
[----:B------:R-:W0:Y:S02]  /*cd50*/  SYNCS.PHASECHK.TRANS64.TRYWAIT P1, [R7+URZ+0x30840], R0 ;  /* 0x03084000070075a7 */ /* 0x000e24000802017f */
[----:B0-----:R-:W-:Y:S05]  /*cd60*/  @!P1 BRA `(.L_x_81) ;  /* 0x0000003000349947 */ /* 0x001fea0003800000 */
.L_x_174:
[----:B------:R-:W-:Y:S05]  /*cd70*/  @!P0 BRA `(.L_x_82) ;  /* 0x0000000000048947 */ /* 0x000fea0003800000 */
[----:B------:R-:W-:Y:S01]  /*cd80*/  BPT.TRAP 0x1 ;  /* 0x000000040000795c */ /* 0x000fe20000300000 */
.L_x_82:
[----:B------:R-:W2:Y:S02]  /*cd90*/  SYNCS.PHASECHK.TRANS64.TRYWAIT P1, [R5+URZ+0x30860], R2 ;  /* 0x03086002050075a7 */ /* 0x000ea4000802017f */
[----:B--2---:R-:W-:Y:S05]  /*cda0*/  @!P1 BRA `(.L_x_83) ;  /* 0x0000003000389947 */ /* 0x004fea0003800000 */
.L_x_175:
[----:B------:R-:W-:Y:S05]  /*cdb0*/  @!P0 BRA `(.L_x_84) ;  /* 0x0000000000048947 */ /* 0x000fea0003800000 */
[----:B------:R-:W-:Y:S01]  /*cdc0*/  BPT.TRAP 0x1 ;  /* 0x000000040000795c */ /* 0x000fe20000300000 */
.L_x_84:
[----:B---3--:R3:W4:Y:S02]  /*cdd0*/  SYNCS.PHASECHK.TRANS64.TRYWAIT P0, [R7+URZ+0x30860], R0 ;  /* 0x03086000070075a7 */ /* 0x008724000800017f */
[----:B----4-:R-:W-:Y:S05]  /*cde0*/  @!P0 NANOSLEEP.SYNCS 0x989680 ;  /* 0x009896800000895d */ /* 0x010fea0003900000 */
[----:B------:R-:W4:Y:S02]  /*cdf0*/  @!P0 SYNCS.PHASECHK.TRANS64 P0, [R7+URZ+0x30860], R0 ;  /* 0x03086000070085a7 */ /* 0x000f24000800007f */
[----:B----4-:R-:W-:Y:S05]  /*ce00*/  @!P0 BRA `(.L_x_84) ;  /* 0xfffffffc00f08947 */ /* 0x010fea000383ffff */
.L_x_8:
[----:B------:R-:W-:Y:S05]  /*ce10*/  BSYNC B6 ;  /* 0x0000000000067941 */ /* 0x000fea0003800000 */
.L_x_5:
[----:B------:R-:W-:Y:S05]  /*ce20*/  EXIT ;  /* 0x000000000000794d */ /* 0x000fea0003800000 */
.L_x_12:
[----:B0-----:R-:W-:-:S04]  /*ce30*/  MOV R3, UR38 ;  /* 0x0000002600037c02 */ /* 0x001fc80008000f00 */
[----:B------:R0:W1:Y:S03]  /*ce40*/  SYNCS.PHASECHK.TRANS64.TRYWAIT P0, [R3+URZ+0x30800], R0 ;  /* 0x03080000030075a7 */ /* 0x000066000800017f */
[----:B-1----:R-:W-:Y:S05]  /*ce50*/  @!P0 NANOSLEEP.SYNCS 0x989680 ;  /* 0x009896800000895d */ /* 0x002fea0003900000 */
[----:B------:R-:W1:Y:S02]  /*ce60*/  @!P0 SYNCS.PHASECHK.TRANS64 P0, [R3+URZ+0x30800], R0 ;  /* 0x03080000030085a7 */ /* 0x000e64000800007f */
[----:B-1----:R-:W-:Y:S05]  /*ce70*/  @!P0 BRA `(.L_x_12) ;  /* 0xfffffffc00ec8947 */ /* 0x002fea000383ffff */
[----:B------:R-:W-:Y:S05]  /*ce80*/  BRA `(.L_x_85) ;  /* 0xffffff4400347947 */ /* 0x000fea000383ffff */
.L_x_16:
[----:B0-----:R-:W-:-:S04]  /*ce90*/  IMAD.U32 R3, RZ, RZ, UR38 ;  /* 0x00000026ff037e24 */ /* 0x001fc8000f8e00ff */
[----:B------:R0:W2:Y:S03]  /*cea0*/  SYNCS.PHASECHK.TRANS64.TRYWAIT P1, [R3+URZ+0x30830], R0 ;  /* 0x03083000030075a7 */ /* 0x0000a6000802017f */
[----:B--2---:R-:W-:Y:S05]  /*ceb0*/  @!P1 NANOSLEEP.SYNCS 0x989680 ;  /* 0x009896800000995d */ /* 0x004fea0003900000 */
[----:B------:R-:W2:Y:S02]  /*cec0*/  @!P1 SYNCS.PHASECHK.TRANS64 P1, [R3+URZ+0x30830], R0 ;  /* 0x03083000030095a7 */ /* 0x000ea4000802007f */
[----:B--2---:R-:W-:Y:S05]  /*ced0*/  @!P1 BRA `(.L_x_16) ;  /* 0xfffffffc00ec9947 */ /* 0x004fea000383ffff */
[----:B------:R-:W-:Y:S05]  /*cee0*/  BRA `(.L_x_15) ;  /* 0xffffff4400587947 */ /* 0x000fea000383ffff */
.L_x_22:
[----:B-1----:R-:W-:-:S04]  /*cef0*/  MOV R5, UR61 ;  /* 0x0000003d00057c02 */ /* 0x002fc80008000f00 */
[----:B------:R1:W2:Y:S03]  /*cf00*/  SYNCS.PHASECHK.TRANS64.TRYWAIT P1, [R5+URZ+0x30830], R4 ;  /* 0x03083004050075a7 */ /* 0x0002a6000802017f */
[----:B--2---:R-:W-:Y:S05]  /*cf10*/  @!P1 NANOSLEEP.SYNCS 0x989680 ;  /* 0x009896800000995d */ /* 0x004fea0003900000 */
[----:B------:R-:W2:Y:S02]  /*cf20*/  @!P1 SYNCS.PHASECHK.TRANS64 P1, [R5+URZ+0x30830], R4 ;  /* 0x03083004050095a7 */ /* 0x000ea4000802007f */
[----:B--2---:R-:W-:Y:S05]  /*cf30*/  @!P1 BRA `(.L_x_22) ;  /* 0xfffffffc00ec9947 */ /* 0x004fea000383ffff */
[----:B------:R-:W-:Y:S05]  /*cf40*/  BRA `(.L_x_21) ;  /* 0xffffff70001c7947 */ /* 0x000fea000383ffff */
.L_x_26:
[----:B-1----:R-:W-:-:S04]  /*cf50*/  IMAD.U32 R5, RZ, RZ, UR4 ;  /* 0x00000004ff057e24 */ /* 0x002fc8000f8e00ff */
[----:B------:R1:W3:Y:S03]  /*cf60*/  SYNCS.PHASECHK.TRANS64.TRYWAIT P1, [R5+URZ+0x30850], R0 ;  /* 0x03085000050075a7 */ /* 0x0002e6000802017f */
[----:B---3--:R-:W-:Y:S05]  /*cf70*/  @!P1 NANOSLEEP.SYNCS 0x989680 ;  /* 0x009896800000995d */ /* 0x008fea0003900000 */
[----:B------:R-:W3:Y:S02]  /*cf80*/  @!P1 SYNCS.PHASECHK.TRANS64 P1, [R5+URZ+0x30850], R0 ;  /* 0x03085000050095a7 */ /* 0x000ee4000802007f */
[----:B---3--:R-:W-:Y:S05]  /*cf90*/  @!P1 BRA `(.L_x_26) ;  /* 0xfffffffc00ec9947 */ /* 0x008fea000383ffff */
[----:B------:R-:W-:Y:S05]  /*cfa0*/  BRA `(.L_x_25) ;  /* 0xffffff7800ac7947 */ /* 0x000fea000383ffff */
.L_x_33:
[----:B-1----:R-:W-:-:S04]  /*cfb0*/  MOV R7, UR5 ;  /* 0x0000000500077c02 */ /* 0x002fc80008000f00 */
[----:B------:R1:W2:Y:S03]  /*cfc0*/  SYNCS.PHASECHK.TRANS64.TRYWAIT P1, [R7+URZ+0x30850], R0 ;  /* 0x03085000070075a7 */ /* 0x0002a6000802017f */
[----:B--2---:R-:W-:Y:S05]  /*cfd0*/  @!P1 NANOSLEEP.SYNCS 0x989680 ;  /* 0x009896800000995d */ /* 0x004fea0003900000 */
[----:B------:R-:W2:Y:S02]  /*cfe0*/  @!P1 SYNCS.PHASECHK.TRANS64 P1, [R7+URZ+0x30850], R0 ;  /* 0x03085000070095a7 */ /* 0x000ea4000802007f */
[----:B--2---:R-:W-:Y:S05]  /*cff0*/  @!P1 BRA `(.L_x_33) ;  /* 0xfffffffc00ec9947 */ /* 0x004fea000383ffff */
[----:B------:R-:W-:Y:S05]  /*d000*/  BRA `(.L_x_32) ;  /* 0xffffff9800487947 */ /* 0x000fea000383ffff */
.L_x_45:
[----:B------:R-:W-:Y:S01]  /*d010*/  IMAD.MOV.U32 R13, RZ, RZ, R18 ;  /* 0x000000ffff0d7224 */ /* 0x000fe200078e0012 */
[----:B------:R-:W-:Y:S01]  /*d020*/  MOV R12, RZ ;  /* 0x000000ff000c7202 */ /* 0x000fe20000000f00 */
[----:B------:R-:W-:Y:S01]  /*d030*/  IMAD.MOV.U32 R11, RZ, RZ, 0x1f ;  /* 0x0000001fff0b7424 */ /* 0x000fe200078e00ff */
[----:B------:R-:W-:-:S07]  /*d040*/  MOV R15, 0xffffffff ;  /* 0xffffffff000f7802 */ /* 0x000fce0000000f00 */
[----:B-----5:R-:W-:Y:S05]  /*d050*/  WARPSYNC.COLLECTIVE R15, `(.L_x_86) ;  /* 0x000000000f087348 */ /* 0x020fea0003c00000 */
[----:B------:R0:W1:Y:S02]  /*d060*/  SHFL.IDX P6, R14, R13, R12, R11 ;  /* 0x0000000c0d0e7389 */ /* 0x00006400000c000b */
[----:B01---5:R-:W-:Y:S01]  /*d070*/  ENDCOLLECTIVE ;  /* 0x000000000000791b */ /* 0x023fe20003800000 */
.L_x_86:
[----:B------:R-:W-:Y:S05]  /*d080*/  BRA `(.L_x_87) ;  /* 0xffffffcc00607947 */ /* 0x000fea000383ffff */
.L_x_47:
[----:B0-----:R-:W-:-:S04]  /*d090*/  IMAD.U32 R3, RZ, RZ, UR44 ;  /* 0x0000002cff037e24 */ /* 0x001fc8000f8e00ff */
[----:B------:R0:W1:Y:S03]  /*d0a0*/  SYNCS.PHASECHK.TRANS64.TRYWAIT P0, [R3+URZ+0x30840], R2 ;  /* 0x03084002030075a7 */ /* 0x000066000800017f */
[----:B-1----:R-:W-:Y:S05]  /*d0b0*/  @!P0 NANOSLEEP.SYNCS 0x989680 ;  /* 0x009896800000895d */ /* 0x002fea0003900000 */
[----:B------:R-:W1:Y:S02]  /*d0c0*/  @!P0 SYNCS.PHASECHK.TRANS64 P0, [R3+URZ+0x30840], R2 ;  /* 0x03084002030085a7 */ /* 0x000e64000800007f */
[----:B-1----:R-:W-:Y:S05]  /*d0d0*/  @!P0 BRA `(.L_x_47) ;  /* 0xfffffffc00ec8947 */ /* 0x002fea000383ffff */
[----:B------:R-:W-:Y:S05]  /*d0e0*/  BRA `(.L_x_88) ;  /* 0xffffffd0006c7947 */ /* 0x000fea000383ffff */
.L_x_48:
[----:B------:R-:W-:Y:S01]  /*d0f0*/  BSSY B0, `(.L_x_89) ;  /* 0x0000008000007945 */ /* 0x000fe20003800000 */
[----:B------:R-:W-:Y:S01]  /*d100*/  MOV R13, R7 ;  /* 0x00000007000d7202 */ /* 0x000fe20000000f00 */
[----:B------:R-:W-:Y:S01]  /*d110*/  IMAD.MOV.U32 R12, RZ, RZ, RZ ;  /* 0x000000ffff0c7224 */ /* 0x000fe200078e00ff */
[----:B------:R-:W-:Y:S01]  /*d120*/  MOV R11, 0x181f ;  /* 0x0000181f000b7802 */ /* 0x000fe20000000f00 */
[----:B------:R-:W-:-:S07]  /*d130*/  IMAD.MOV.U32 R15, RZ, RZ, -0x1 ;  /* 0xffffffffff0f7424 */ /* 0x000fce00078e00ff */
[----:B------:R-:W-:Y:S05]  /*d140*/  WARPSYNC.COLLECTIVE R15, `(.L_x_90) ;  /* 0x000000000f087348 */ /* 0x000fea0003c00000 */
[----:B------:R0:W1:Y:S02]  /*d150*/  SHFL.IDX P6, R14, R13, R12, R11 ;  /* 0x0000000c0d0e7389 */ /* 0x00006400000c000b */
[----:B01----:R-:W-:Y:S01]  /*d160*/  ENDCOLLECTIVE ;  /* 0x000000000000791b */ /* 0x003fe20003800000 */
.L_x_90:
[----:B------:R-:W-:Y:S05]  /*d170*/  BSYNC B0 ;  /* 0x0000000000007941 */ /* 0x000fea0003800000 */
.L_x_89:
[----:B------:R-:W-:Y:S01]  /*d180*/  IMAD.MOV.U32 R13, RZ, RZ, R0 ;  /* 0x000000ffff0d7224 */ /* 0x000fe200078e0000 */
[----:B------:R-:W-:Y:S01]  /*d190*/  MOV R12, RZ ;  /* 0x000000ff000c7202 */ /* 0x000fe20000000f00 */
[----:B------:R-:W-:Y:S01]  /*d1a0*/  IMAD.MOV.U32 R11, RZ, RZ, 0x181f ;  /* 0x0000181fff0b7424 */ /* 0x000fe200078e00ff */
[----:B------:R-:W-:Y:S02]  /*d1b0*/  MOV R15, 0xffffffff ;  /* 0xffffffff000f7802 */ /* 0x000fe40000000f00 */
[----:B------:R-:W-:Y:S02]  /*d1c0*/  MOV R3, R14 ;  /* 0x0000000e00037202 */ /* 0x000fe40000000f00 */
[----:B------:R-:W-:-:S07]  /*d1d0*/  @P0 LEA R9, R30, UR44, 0x1 ;  /* 0x0000002c1e090c11 */ /* 0x000fce000f8e08ff */
[----:B------:R-:W-:Y:S05]  /*d1e0*/  WARPSYNC.COLLECTIVE R15, `(.L_x_91) ;  /* 0x000000000f087348 */ /* 0x000fea0003c00000 */
[----:B------:R0:W1:Y:S02]  /*d1f0*/  SHFL.IDX P6, R14, R13, R12, R11 ;  /* 0x0000000c0d0e7389 */ /* 0x00006400000c000b */
[----:B01----:R-:W-:Y:S01]  /*d200*/  ENDCOLLECTIVE ;  /* 0x000000000000791b */ /* 0x003fe20003800000 */
.L_x_91:
[----:B------:R-:W-:Y:S01]  /*d210*/  MOV R13, R7 ;  /* 0x00000007000d7202 */ /* 0x000fe20000000f00 */
[----:B------:R-:W-:Y:S02]  /*d220*/  IMAD.MOV.U32 R12, RZ, RZ, 0x1 ;  /* 0x00000001ff0c7424 */ /* 0x000fe400078e00ff */
[----:B------:R-:W-:-:S07]  /*d230*/  IMAD.MOV.U32 R2, RZ, RZ, R14 ;  /* 0x000000ffff027224 */ /* 0x000fce00078e000e */
[----:B------:R-:W-:Y:S05]  /*d240*/  WARPSYNC.COLLECTIVE R15, `(.L_x_92) ;  /* 0x000000000f087348 */ /* 0x000fea0003c00000 */
[----:B------:R0:W1:Y:S02]  /*d250*/  SHFL.IDX P6, R14, R13, R12, R11 ;  /* 0x0000000c0d0e7389 */ /* 0x00006400000c000b */
[----:B01----:R-:W-:Y:S01]  /*d260*/  ENDCOLLECTIVE ;  /* 0x000000000000791b */ /* 0x003fe20003800000 */
.L_x_92:
[----:B------:R-:W-:-:S05]  /*d270*/  @P0 IMAD.WIDE.U32 R2, R23, 0x2, R2 ;  /* 0x0000000217020825 */ /* 0x000fca00078e0002 */
[----:B------:R-:W-:Y:S01]  /*d280*/  @!PT LDS RZ, [RZ] ;  /* 0x00000000fffff984 */ /* 0x000fe20000000800 */
[----:B------:R-:W-:Y:S01]  /*d290*/  @!PT LDS RZ, [RZ] ;  /* 0x00000000fffff984 */ /* 0x000fe20000000800 */
[----:B------:R-:W-:Y:S01]  /*d2a0*/  @!PT LDS RZ, [RZ] ;  /* 0x00000000fffff984 */ /* 0x000fe20000000800 */
[----:B------:R0:W-:Y:S04]  /*d2b0*/  @P0 LDGSTS.E.BYPASS.LTC128B.128 [R9+0x1e400], desc[UR36][R2.64], !P3 ;  /* 0x1e40000002090fae */ /* 0x0001e8000d901d64 */
[----:B------:R0:W-:Y:S01]  /*d2c0*/  @P0 LDGSTS.E.BYPASS.LTC128B.128 [R9+0x21400], desc[UR36][R2.64+0x80], !P2 ;  /* 0x2140008002090fae */ /* 0x0001e2000d101d64 */
[----:B------:R-:W-:-:S03]  /*d2d0*/  IMAD.MOV.U32 R13, RZ, RZ, R0 ;  /* 0x000000ffff0d7224 */ /* 0x000fc600078e0000 */
[----:B------:R0:W-:Y:S01]  /*d2e0*/  @P0 LDGSTS.E.BYPASS.LTC128B.128 [R9+0x24400], desc[UR36][R2.64+0x100], !P1 ;  /* 0x2440010002090fae */ /* 0x0001e2000c901d64 */
[----:B------:R-:W-:Y:S02]  /*d2f0*/  ISETP.GE.AND P0, PT, R6, 0x11, PT ;  /* 0x000000110600780c */ /* 0x000fe40003f06270 */
[----:B------:R-:W-:-:S11]  /*d300*/  MOV R5, R14 ;  /* 0x0000000e00057202 */ /* 0x000fd60000000f00 */
[----:B0-----:R-:W-:Y:S05]  /*d310*/  WARPSYNC.COLLECTIVE R15, `(.L_x_93) ;  /* 0x000000000f087348 */ /* 0x001fea0003c00000 */
[----:B------:R1:W2:Y:S02]  /*d320*/  SHFL.IDX P6, R14, R13, R12, R11 ;  /* 0x0000000c0d0e7389 */ /* 0x0002a400000c000b */
[----:B012---:R-:W-:Y:S01]  /*d330*/  ENDCOLLECTIVE ;  /* 0x000000000000791b */ /* 0x007fe20003800000 */
.L_x_93:
[----:B------:R-:W-:Y:S01]  /*d340*/  @P0 LEA R21, R30, UR44, 0x1 ;  /* 0x0000002c1e150c11 */ /* 0x000fe2000f8e08ff */
[----:B------:R-:W-:Y:S01]  /*d350*/  IMAD.MOV.U32 R13, RZ, RZ, R7 ;  /* 0x000000ffff0d7224 */ /* 0x000fe200078e0007 */
[----:B------:R-:W-:Y:S02]  /*d360*/  MOV R12, 0x2 ;  /* 0x00000002000c7802 */ /* 0x000fe40000000f00 */
[----:B------:R-:W-:-:S07]  /*d370*/  MOV R4, R14 ;  /* 0x0000000e00047202 */ /* 0x000fce0000000f00 */
[----:B------:R-:W-:Y:S05]  /*d380*/  WARPSYNC.COLLECTIVE R15, `(.L_x_94) ;  /* 0x000000000f087348 */ /* 0x000fea0003c00000 */
[----:B------:R0:W1:Y:S02]  /*d390*/  SHFL.IDX P6, R14, R13, R12, R11 ;  /* 0x0000000c0d0e7389 */ /* 0x00006400000c000b */
[----:B01----:R-:W-:Y:S01]  /*d3a0*/  ENDCOLLECTIVE ;  /* 0x000000000000791b */ /* 0x003fe20003800000 */
.L_x_94:
[----:B------:R-:W-:-:S05]  /*d3b0*/  @P0 IMAD.WIDE.U32 R4, R23, 0x2, R4 ;  /* 0x0000000217040825 */ /* 0x000fca00078e0004 */
[----:B------:R-:W-:Y:S01]  /*d3c0*/  @!PT LDS RZ, [RZ] ;  /* 0x00000000fffff984 */ /* 0x000fe20000000800 */
[----:B------:R-:W-:Y:S01]  /*d3d0*/  @!PT LDS RZ, [RZ] ;  /* 0x00000000fffff984 */ /* 0x000fe20000000800 */
[----:B------:R-:W-:Y:S01]  /*d3e0*/  @!PT LDS RZ, [RZ] ;  /* 0x00000000fffff984 */ /* 0x000fe20000000800 */
[----:B------:R0:W-:Y:S04]  /*d3f0*/  @P0 LDGSTS.E.BYPASS.LTC128B.128 [R21+0x1ec00], desc[UR36][R4.64], !P3 ;  /* 0x1ec0000004150fae */ /* 0x0001e8000d901d64 */
[----:B------:R0:W-:Y:S01]  /*d400*/  @P0 LDGSTS.E.BYPASS.LTC128B.128 [R21+0x21c00], desc[UR36][R4.64+0x80], !P2 ;  /* 0x21c0008004150fae */ /* 0x0001e2000d101d64 */
[----:B------:R-:W-:-:S03]  /*d410*/  MOV R13, R0 ;  /* 0x00000000000d7202 */ /* 0x000fc60000000f00 */
[----:B------:R0:W-:Y:S01]  /*d420*/  @P0 LDGSTS.E.BYPASS.LTC128B.128 [R21+0x24c00], desc[UR36][R4.64+0x100], !P1 ;  /* 0x24c0010004150fae */ /* 0x0001e2000c901d64 */
[----:B------:R-:W-:Y:S01]  /*d430*/  ISETP.GE.AND P0, PT, R6, 0x21, PT ;  /* 0x000000210600780c */ /* 0x000fe20003f06270 */
[----:B------:R-:W-:-:S12]  /*d440*/  IMAD.MOV.U32 R8, RZ, RZ, R14 ;  /* 0x000000ffff087224 */ /* 0x000fd800078e000e */
[----:B0-----:R-:W-:Y:S05]  /*d450*/  WARPSYNC.COLLECTIVE R15, `(.L_x_95) ;  /* 0x000000000f087348 */ /* 0x001fea0003c00000 */
[----:B------:R1:W2:Y:S02]  /*d460*/  SHFL.IDX P6, R14, R13, R12, R11 ;  /* 0x0000000c0d0e7389 */ /* 0x0002a400000c000b */
[----:B012---:R-:W-:Y:S01]  /*d470*/  ENDCOLLECTIVE ;  /* 0x000000000000791b */ /* 0x007fe20003800000 */
.L_x_95:
[----:B------:R-:W-:Y:S02]  /*d480*/  MOV R3, R8 ;  /* 0x0000000800037202 */ /* 0x000fe40000000f00 */
[----:B------:R-:W-:Y:S01]  /*d490*/  @P0 LEA R25, R30, UR44, 0x1 ;  /* 0x0000002c1e190c11 */ /* 0x000fe2000f8e08ff */
[----:B------:R-:W-:Y:S01]  /*d4a0*/  IMAD.MOV.U32 R13, RZ, RZ, R7 ;  /* 0x000000ffff0d7224 */ /* 0x000fe200078e0007 */
[----:B------:R-:W-:Y:S01]  /*d4b0*/  MOV R12, 0x3 ;  /* 0x00000003000c7802 */ /* 0x000fe20000000f00 */
[----:B------:R-:W-:-:S07]  /*d4c0*/  IMAD.MOV.U32 R2, RZ, RZ, R14 ;  /* 0x000000ffff027224 */ /* 0x000fce00078e000e */
[----:B------:R-:W-:Y:S05]  /*d4d0*/  WARPSYNC.COLLECTIVE R15, `(.L_x_96) ;  /* 0x000000000f087348 */ /* 0x000fea0003c00000 */
[----:B------:R0:W1:Y:S02]  /*d4e0*/  SHFL.IDX P6, R14, R13, R12, R11 ;  /* 0x0000000c0d0e7389 */ /* 0x00006400000c000b */
[----:B01----:R-:W-:Y:S01]  /*d4f0*/  ENDCOLLECTIVE ;  /* 0x000000000000791b */ /* 0x003fe20003800000 */
.L_x_96:
        /* <DEDUP_REMOVED lines=13> */
.L_x_97:
[----:B------:R-:W-:Y:S01]  /*d5d0*/  IMAD.MOV.U32 R5, RZ, RZ, R9 ;  /* 0x000000ffff057224 */ /* 0x000fe200078e0009 */
[----:B------:R-:W-:Y:S02]  /*d5e0*/  @P0 LEA R9, R30, UR44, 0x1 ;  /* 0x0000002c1e090c11 */ /* 0x000fe4000f8e08ff */
[----:B------:R-:W-:Y:S01]  /*d5f0*/  MOV R13, R7 ;  /* 0x00000007000d7202 */ /* 0x000fe20000000f00 */
[----:B------:R-:W-:Y:S02]  /*d600*/  IMAD.MOV.U32 R12, RZ, RZ, 0x4 ;  /* 0x00000004ff0c7424 */ /* 0x000fe400078e00ff */
[----:B------:R-:W-:-:S07]  /*d610*/  IMAD.MOV.U32 R10, RZ, RZ, R14 ;  /* 0x000000ffff0a7224 */ /* 0x000fce00078e000e */
[----:B------:R-:W-:Y:S05]  /*d620*/  WARPSYNC.COLLECTIVE R15, `(.L_x_98) ;  /* 0x000000000f087348 */ /* 0x000fea0003c00000 */
[----:B------:R0:W1:Y:S02]  /*d630*/  SHFL.IDX P6, R14, R13, R12, R11 ;  /* 0x0000000c0d0e7389 */ /* 0x00006400000c000b */
[----:B01----:R-:W-:Y:S01]  /*d640*/  ENDCOLLECTIVE ;  /* 0x000000000000791b */ /* 0x003fe20003800000 */
.L_x_98:
[----:B------:R-:W-:-:S05]  /*d650*/  MOV R4, R10 ;  /* 0x0000000a00047202 */ /* 0x000fca0000000f00 */
[----:B------:R-:W-:-:S05]  /*d660*/  @P0 IMAD.WIDE.U32 R4, R23, 0x2, R4 ;  /* 0x0000000217040825 */ /* 0x000fca00078e0004 */
[----:B------:R-:W-:Y:S01]  /*d670*/  @!PT LDS RZ, [RZ] ;  /* 0x00000000fffff984 */ /* 0x000fe20000000800 */
[----:B------:R-:W-:Y:S01]  /*d680*/  @!PT LDS RZ, [RZ] ;  /* 0x00000000fffff984 */ /* 0x000fe20000000800 */
[----:B------:R-:W-:Y:S01]  /*d690*/  @!PT LDS RZ, [RZ] ;  /* 0x00000000fffff984 */ /* 0x000fe20000000800 */
[----:B------:R0:W-:Y:S01]  /*d6a0*/  @P0 LDGSTS.E.BYPASS.LTC128B.128 [R9+0x1fc00], desc[UR36][R4.64], !P3 ;  /* 0x1fc0000004090fae */ /* 0x0001e2000d901d64 */
[----:B------:R-:W-:-:S03]  /*d6b0*/  IMAD.MOV.U32 R13, RZ, RZ, R0 ;  /* 0x000000ffff0d7224 */ /* 0x000fc600078e0000 */
[----:B------:R0:W-:Y:S04]  /*d6c0*/  @P0 LDGSTS.E.BYPASS.LTC128B.128 [R9+0x22c00], desc[UR36][R4.64+0x80], !P2 ;  /* 0x22c0008004090fae */ /* 0x0001e8000d101d64 */
[----:B------:R0:W-:Y:S01]  /*d6d0*/  @P0 LDGSTS.E.BYPASS.LTC128B.128 [R9+0x25c00], desc[UR36][R4.64+0x100], !P1 ;  /* 0x25c0010004090fae */ /* 0x0001e2000c901d64 */
[----:B------:R-:W-:Y:S02]  /*d6e0*/  ISETP.GE.AND P0, PT, R6, 0x41, PT ;  /* 0x000000410600780c */ /* 0x000fe40003f06270 */
[----:B------:R-:W-:-:S11]  /*d6f0*/  MOV R8, R14 ;  /* 0x0000000e00087202 */ /* 0x000fd60000000f00 */
[----:B0-----:R-:W-:Y:S05]  /*d700*/  WARPSYNC.COLLECTIVE R15, `(.L_x_99) ;  /* 0x000000000f087348 */ /* 0x001fea0003c00000 */
[----:B------:R1:W2:Y:S02]  /*d710*/  SHFL.IDX P6, R14, R13, R12, R11 ;  /* 0x0000000c0d0e7389 */ /* 0x0002a400000c000b */
[----:B012---:R-:W-:Y:S01]  /*d720*/  ENDCOLLECTIVE ;  /* 0x000000000000791b */ /* 0x007fe20003800000 */
.L_x_99:
[----:B------:R-:W-:Y:S01]  /*d730*/  IMAD.MOV.U32 R3, RZ, RZ, R8 ;  /* 0x000000ffff037224 */ /* 0x000fe200078e0008 */
[----:B------:R-:W-:Y:S02]  /*d740*/  @P0 LEA R21, R30, UR44, 0x1 ;  /* 0x0000002c1e150c11 */ /* 0x000fe4000f8e08ff */
[----:B------:R-:W-:Y:S01]  /*d750*/  MOV R13, R7 ;  /* 0x00000007000d7202 */ /* 0x000fe20000000f00 */
[----:B------:R-:W-:Y:S01]  /*d760*/  IMAD.MOV.U32 R12, RZ, RZ, 0x5 ;  /* 0x00000005ff0c7424 */ /* 0x000fe200078e00ff */
[----:B------:R-:W-:-:S07]  /*d770*/  MOV R2, R14 ;  /* 0x0000000e00027202 */ /* 0x000fce0000000f00 */
[----:B------:R-:W-:Y:S05]  /*d780*/  WARPSYNC.COLLECTIVE R15, `(.L_x_100) ;  /* 0x000000000f087348 */ /* 0x000fea0003c00000 */
[----:B------:R0:W1:Y:S02]  /*d790*/  SHFL.IDX P6, R14, R13, R12, R11 ;  /* 0x0000000c0d0e7389 */ /* 0x00006400000c000b */
[----:B01----:R-:W-:Y:S01]  /*d7a0*/  ENDCOLLECTIVE ;  /* 0x000000000000791b */ /* 0x003fe20003800000 */
.L_x_100:
        /* <DEDUP_REMOVED lines=8> */
[----:B------:R-:W-:-:S07]  /*d830*/  MOV R7, R14 ;  /* 0x0000000e00077202 */ /* 0x000fce0000000f00 */
[----:B0-----:R-:W-:Y:S05]  /*d840*/  WARPSYNC.COLLECTIVE R15, `(.L_x_101) ;  /* 0x000000000f087348 */ /* 0x001fea0003c00000 */
[----:B------:R1:W2:Y:S02]  /*d850*/  SHFL.IDX P6, R14, R13, R12, R11 ;  /* 0x0000000c0d0e7389 */ /* 0x0002a400000c000b */
[----:B012---:R-:W-:Y:S01]  /*d860*/  ENDCOLLECTIVE ;  /* 0x000000000000791b */ /* 0x007fe20003800000 */
.L_x_101:
[----:B------:R-:W-:Y:S05]  /*d870*/  BRA `(.L_x_102) ;  /* 0xffffffcc00d07947 */ /* 0x000fea000383ffff */
.L_x_51:
[----:B------:R-:W-:Y:S01]  /*d880*/  MOV R13, R8 ;  /* 0x00000008000d7202 */ /* 0x000fe20000000f00 */
[----:B------:R-:W-:Y:S01]  /*d890*/  IMAD.MOV.U32 R12, RZ, RZ, RZ ;  /* 0x000000ffff0c7224 */ /* 0x000fe200078e00ff */
[----:B------:R-:W-:Y:S01]  /*d8a0*/  MOV R11, 0x181f ;  /* 0x0000181f000b7802 */ /* 0x000fe20000000f00 */
[----:B------:R-:W-:Y:S02]  /*d8b0*/  IMAD.MOV.U32 R15, RZ, RZ, -0x1 ;  /* 0xffffffffff0f7424 */ /* 0x000fe400078e00ff */
[----:B------:R-:W-:-:S07]  /*d8c0*/  IMAD R7, R22, 0x80, R27 ;  /* 0x0000008016077824 */ /* 0x000fce00078e021b */
[----:B------:R-:W-:Y:S05]  /*d8d0*/  WARPSYNC.COLLECTIVE R15, `(.L_x_103) ;  /* 0x000000000f087348 */ /* 0x000fea0003c00000 */
[----:B------:R0:W1:Y:S02]  /*d8e0*/  SHFL.IDX P6, R14, R13, R12, R11 ;  /* 0x0000000c0d0e7389 */ /* 0x00006400000c000b */
[----:B01----:R-:W-:Y:S01]  /*d8f0*/  ENDCOLLECTIVE ;  /* 0x000000000000791b */ /* 0x003fe20003800000 */
.L_x_103:
[----:B------:R-:W-:Y:S01]  /*d900*/  IADD3 R5, R7, 0x10, RZ ;  /* 0x0000001007057810 */ /* 0x000fe20007ffe0ff */
[----:B------:R-:W-:Y:S01]  /*d910*/  IMAD.MOV.U32 R13, RZ, RZ, R0 ;  /* 0x000000ffff0d7224 */ /* 0x000fe200078e0000 */
[----:B------:R-:W-:-:S07]  /*d920*/  MOV R3, R14 ;  /* 0x0000000e00037202 */ /* 0x000fce0000000f00 */
[----:B------:R-:W-:Y:S05]  /*d930*/  WARPSYNC.COLLECTIVE R15, `(.L_x_104) ;  /* 0x000000000f087348 */ /* 0x000fea0003c00000 */
[----:B------:R0:W1:Y:S02]  /*d940*/  SHFL.IDX P6, R14, R13, R12, R11 ;  /* 0x0000000c0d0e7389 */ /* 0x00006400000c000b */
[----:B01----:R-:W-:Y:S01]  /*d950*/  ENDCOLLECTIVE ;  /* 0x000000000000791b */ /* 0x003fe20003800000 */
.L_x_104:
[----:B------:R-:W-:Y:S02]  /*d960*/  ULDC UR4, c[0x0][0x288] ;  /* 0x0000a20000047ab9 */ /* 0x000fe40000000800 */
[----:B------:R-:W-:-:S05]  /*d970*/  IMAD R6, R6, UR4, RZ ;  /* 0x0000000406067c24 */ /* 0x000fca000f8e02ff */
[----:B------:R-:W-:Y:S01]  /*d980*/  ISETP.GE.AND P1, PT, R7, R6, PT ;  /* 0x000000060700720c */ /* 0x000fe20003f26270 */
[----:B------:R-:W-:Y:S01]  /*d990*/  IMAD.MOV.U32 R13, RZ, RZ, R8 ;  /* 0x000000ffff0d7224 */ /* 0x000fe200078e0008 */
[----:B------:R-:W-:-:S11]  /*d9a0*/  MOV R12, 0x1 ;  /* 0x00000001000c7802 */ /* 0x000fd60000000f00 */
[----:B------:R-:W-:Y:S02]  /*d9b0*/  @!P1 LEA R9, R30, UR44, 0x1 ;  /* 0x0000002c1e099c11 */ /* 0x000fe4000f8e08ff */
[----:B------:R-:W-:-:S07]  /*d9c0*/  MOV R2, R14 ;  /* 0x0000000e00027202 */ /* 0x000fce0000000f00 */
[----:B------:R-:W-:Y:S05]  /*d9d0*/  WARPSYNC.COLLECTIVE R15, `(.L_x_105) ;  /* 0x000000000f087348 */ /* 0x000fea0003c00000 */
[----:B------:R0:W1:Y:S02]  /*d9e0*/  SHFL.IDX P6, R14, R13, R12, R11 ;  /* 0x0000000c0d0e7389 */ /* 0x00006400000c000b */
[----:B01----:R-:W-:Y:S01]  /*d9f0*/  ENDCOLLECTIVE ;  /* 0x000000000000791b */ /* 0x003fe20003800000 */
.L_x_105:
[----:B------:R-:W-:-:S05]  /*da00*/  @!P1 IMAD.WIDE.U32 R2, R23, 0x2, R2 ;  /* 0x0000000217029825 */ /* 0x000fca00078e0002 */
[----:B------:R-:W-:Y:S01]  /*da10*/  @!PT LDS RZ, [RZ] ;  /* 0x00000000fffff984 */ /* 0x000fe20000000800 */
[----:B------:R-:W-:Y:S01]  /*da20*/  @!PT LDS RZ, [RZ] ;  /* 0x00000000fffff984 */ /* 0x000fe20000000800 */
[----:B------:R-:W-:Y:S01]  /*da30*/  @!PT LDS RZ, [RZ] ;  /* 0x00000000fffff984 */ /* 0x000fe20000000800 */
[----:B------:R0:W-:Y:S04]  /*da40*/  @!P1 LDGSTS.E.BYPASS.LTC128B.128 [R9+0x12400], desc[UR36][R2.64], !P3 ;  /* 0x1240000002099fae */ /* 0x0001e8000d901d64 */
[----:B------:R0:W-:Y:S01]  /*da50*/  @!P1 LDGSTS.E.BYPASS.LTC128B.128 [R9+0x16400], desc[UR36][R2.64+0x80], !P2 ;  /* 0x1640008002099fae */ /* 0x0001e2000d101d64 */
[----:B------:R-:W-:-:S03]  /*da60*/  MOV R13, R0 ;  /* 0x00000000000d7202 */ /* 0x000fc60000000f00 */
[----:B------:R0:W-:Y:S01]  /*da70*/  @!P1 LDGSTS.E.BYPASS.LTC128B.128 [R9+0x1a400], desc[UR36][R2.64+0x100], !P0 ;  /* 0x1a40010002099fae */ /* 0x0001e2000c101d64 */
[----:B------:R-:W-:Y:S01]  /*da80*/  ISETP.GE.AND P1, PT, R5, R6, PT ;  /* 0x000000060500720c */ /* 0x000fe20003f26270 */
[----:B------:R-:W-:-:S12]  /*da90*/  IMAD.MOV.U32 R5, RZ, RZ, R14 ;  /* 0x000000ffff057224 */ /* 0x000fd800078e000e */
[----:B0-----:R-:W-:Y:S05]  /*daa0*/  WARPSYNC.COLLECTIVE R15, `(.L_x_106) ;  /* 0x000000000f087348 */ /* 0x001fea0003c00000 */
[----:B------:R1:W2:Y:S02]  /*dab0*/  SHFL.IDX P6, R14, R13, R12, R11 ;  /* 0x0000000c0d0e7389 */ /* 0x0002a400000c000b */
[----:B012---:R-:W-:Y:S01]  /*dac0*/  ENDCOLLECTIVE ;  /* 0x000000000000791b */ /* 0x007fe20003800000 */
.L_x_106:
[----:B------:R-:W-:Y:S02]  /*dad0*/  IADD3 R3, R7, 0x20, RZ ;  /* 0x0000002007037810 */ /* 0x000fe40007ffe0ff */
[----:B------:R-:W-:Y:S01]  /*dae0*/  @!P1 LEA R21, R30, UR44, 0x1 ;  /* 0x0000002c1e159c11 */ /* 0x000fe2000f8e08ff */
[----:B------:R-:W-:Y:S01]  /*daf0*/  IMAD.MOV.U32 R13, RZ, RZ, R8 ;  /* 0x000000ffff0d7224 */ /* 0x000fe200078e0008 */
[----:B------:R-:W-:Y:S01]  /*db00*/  MOV R12, 0x2 ;  /* 0x00000002000c7802 */ /* 0x000fe20000000f00 */
[----:B------:R-:W-:-:S07]  /*db10*/  IMAD.MOV.U32 R4, RZ, RZ, R14 ;  /* 0x000000ffff047224 */ /* 0x000fce00078e000e */
[----:B------:R-:W-:Y:S05]  /*db20*/  WARPSYNC.COLLECTIVE R15, `(.L_x_107) ;  /* 0x000000000f087348 */ /* 0x000fea0003c00000 */
[----:B------:R0:W1:Y:S02]  /*db30*/  SHFL.IDX P6, R14, R13, R12, R11 ;  /* 0x0000000c0d0e7389 */ /* 0x00006400000c000b */
[----:B01----:R-:W-:Y:S01]  /*db40*/  ENDCOLLECTIVE ;  /* 0x000000000000791b */ /* 0x003fe20003800000 */
.L_x_107:
        /* <DEDUP_REMOVED lines=13> */
.L_x_108:
        /* <DEDUP_REMOVED lines=8> */
.L_x_109:
        /* <DEDUP_REMOVED lines=13> */
.L_x_110:
        /* <DEDUP_REMOVED lines=8> */
.L_x_111:
        /* <DEDUP_REMOVED lines=13> */
.L_x_112:
        /* <DEDUP_REMOVED lines=8> */
.L_x_113:
        /* <DEDUP_REMOVED lines=13> */
.L_x_114:
        /* <DEDUP_REMOVED lines=8> */
.L_x_115:
        /* <DEDUP_REMOVED lines=13> */
.L_x_116:
[----:B------:R-:W-:Y:S02]  /*e160*/  @!P1 LEA R9, R30, UR44, 0x1 ;  /* 0x0000002c1e099c11 */ /* 0x000fe4000f8e08ff */
[----:B------:R-:W-:Y:S01]  /*e170*/  MOV R13, R8 ;  /* 0x00000008000d7202 */ /* 0x000fe20000000f00 */
[----:B------:R-:W-:Y:S02]  /*e180*/  IMAD.MOV.U32 R12, RZ, RZ, 0x7 ;  /* 0x00000007ff0c7424 */ /* 0x000fe400078e00ff */
[----:B------:R-:W-:-:S07]  /*e190*/  IMAD.MOV.U32 R2, RZ, RZ, R14 ;  /* 0x000000ffff027224 */ /* 0x000fce00078e000e */
[----:B------:R-:W-:Y:S05]  /*e1a0*/  WARPSYNC.COLLECTIVE R15, `(.L_x_117) ;  /* 0x000000000f087348 */ /* 0x000fea0003c00000 */
[----:B------:R0:W1:Y:S02]  /*e1b0*/  SHFL.IDX P6, R14, R13, R12, R11 ;  /* 0x0000000c0d0e7389 */ /* 0x00006400000c000b */
[----:B01----:R-:W-:Y:S01]  /*e1c0*/  ENDCOLLECTIVE ;  /* 0x000000000000791b */ /* 0x003fe20003800000 */
.L_x_117:
[----:B------:R-:W-:-:S05]  /*e1d0*/  @!P1 IMAD.WIDE.U32 R2, R23, 0x2, R2 ;  /* 0x0000000217029825 */ /* 0x000fca00078e0002 */
[----:B------:R-:W-:Y:S01]  /*e1e0*/  @!PT LDS RZ, [RZ] ;  /* 0x00000000fffff984 */ /* 0x000fe20000000800 */
[----:B------:R-:W-:Y:S01]  /*e1f0*/  @!PT LDS RZ, [RZ] ;  /* 0x00000000fffff984 */ /* 0x000fe20000000800 */
[----:B------:R-:W-:Y:S01]  /*e200*/  @!PT LDS RZ, [RZ] ;  /* 0x00000000fffff984 */ /* 0x000fe20000000800 */
[----:B------:R0:W-:Y:S04]  /*e210*/  @!P1 LDGSTS.E.BYPASS.LTC128B.128 [R9+0x15400], desc[UR36][R2.64], !P3 ;  /* 0x1540000002099fae */ /* 0x0001e8000d901d64 */
[----:B------:R0:W-:Y:S01]  /*e220*/  @!P1 LDGSTS.E.BYPASS.LTC128B.128 [R9+0x19400], desc[UR36][R2.64+0x80], !P2 ;  /* 0x1940008002099fae */ /* 0x0001e2000d101d64 */
[----:B------:R-:W-:-:S03]  /*e230*/  IMAD.MOV.U32 R13, RZ, RZ, R0 ;  /* 0x000000ffff0d7224 */ /* 0x000fc600078e0000 */
[----:B------:R0:W-:Y:S01]  /*e240*/  @!P1 LDGSTS.E.BYPASS.LTC128B.128 [R9+0x1d400], desc[UR36][R2.64+0x100], !P0 ;  /* 0x1d40010002099fae */ /* 0x0001e2000c101d64 */
[----:B------:R-:W-:-:S07]  /*e250*/  MOV R4, R14 ;  /* 0x0000000e00047202 */ /* 0x000fce0000000f00 */
[----:B0-----:R-:W-:Y:S05]  /*e260*/  WARPSYNC.COLLECTIVE R15, `(.L_x_118) ;  /* 0x000000000f087348 */ /* 0x001fea0003c00000 */
[----:B------:R1:W2:Y:S02]  /*e270*/  SHFL.IDX P6, R14, R13, R12, R11 ;  /* 0x0000000c0d0e7389 */ /* 0x0002a400000c000b */
[----:B012---:R-:W-:Y:S01]  /*e280*/  ENDCOLLECTIVE ;  /* 0x000000000000791b */ /* 0x007fe20003800000 */
.L_x_118:
[----:B------:R-:W-:Y:S05]  /*e290*/  BRA `(.L_x_119) ;  /* 0xffffffcc00b47947 */ /* 0x000fea000383ffff */
.L_x_54:
[----:B0-----:R-:W-:-:S04]  /*e2a0*/  MOV R3, UR44 ;  /* 0x0000002c00037c02 */ /* 0x001fc80008000f00 */
[----:B------:R0:W1:Y:S03]  /*e2b0*/  SYNCS.PHASECHK.TRANS64.TRYWAIT P0, [R3+URZ+0x30820], R0 ;  /* 0x03082000030075a7 */ /* 0x000066000800017f */
[----:B-1----:R-:W-:Y:S05]  /*e2c0*/  @!P0 NANOSLEEP.SYNCS 0x989680 ;  /* 0x009896800000895d */ /* 0x002fea0003900000 */
[----:B------:R-:W1:Y:S02]  /*e2d0*/  @!P0 SYNCS.PHASECHK.TRANS64 P0, [R3+URZ+0x30820], R0 ;  /* 0x03082000030085a7 */ /* 0x000e64000800007f */
[----:B-1----:R-:W-:Y:S05]  /*e2e0*/  @!P0 BRA `(.L_x_54) ;  /* 0xfffffffc00ec8947 */ /* 0x002fea000383ffff */
[----:B------:R-:W-:Y:S05]  /*e2f0*/  BRA `(.L_x_120) ;  /* 0xffffffcc00fc7947 */ /* 0x000fea000383ffff */
.L_x_58:
[----:B0-----:R0:W1:Y:S02]  /*e300*/  SYNCS.PHASECHK.TRANS64.TRYWAIT P0, [R19+URZ+0x30840], R2 ;  /* 0x03084002130075a7 */ /* 0x001064000800017f */
[----:B-1----:R-:W-:Y:S05]  /*e310*/  @!P0 NANOSLEEP.SYNCS 0x989680 ;  /* 0x009896800000895d */ /* 0x002fea0003900000 */
[----:B------:R-:W1:Y:S02]  /*e320*/  @!P0 SYNCS.PHASECHK.TRANS64 P0, [R19+URZ+0x30840], R2 ;  /* 0x03084002130085a7 */ /* 0x000e64000800007f */
[----:B-1----:R-:W-:Y:S05]  /*e330*/  @!P0 BRA `(.L_x_58) ;  /* 0xfffffffc00f08947 */ /* 0x002fea000383ffff */
[----:B------:R-:W-:Y:S05]  /*e340*/  BRA `(.L_x_121) ;  /* 0xffffffd000e47947 */ /* 0x000fea000383ffff */
.L_x_59:
[----:B------:R-:W-:Y:S01]  /*e350*/  BSSY B1, `(.L_x_122) ;  /* 0x0000008000017945 */ /* 0x000fe20003800000 */
[----:B------:R-:W-:Y:S01]  /*e360*/  IMAD.MOV.U32 R13, RZ, RZ, R24 ;  /* 0x000000ffff0d7224 */ /* 0x000fe200078e0018 */
[----:B------:R-:W-:Y:S01]  /*e370*/  MOV R12, RZ ;  /* 0x000000ff000c7202 */ /* 0x000fe20000000f00 */
[----:B------:R-:W-:Y:S01]  /*e380*/  IMAD.MOV.U32 R11, RZ, RZ, 0x181f ;  /* 0x0000181fff0b7424 */ /* 0x000fe200078e00ff */
[----:B------:R-:W-:-:S07]  /*e390*/  MOV R15, 0xffffffff ;  /* 0xffffffff000f7802 */ /* 0x000fce0000000f00 */
[----:B------:R-:W-:Y:S05]  /*e3a0*/  WARPSYNC.COLLECTIVE R15, `(.L_x_123) ;  /* 0x000000000f087348 */ /* 0x000fea0003c00000 */
[----:B------:R0:W1:Y:S02]  /*e3b0*/  SHFL.IDX P6, R14, R13, R12, R11 ;  /* 0x0000000c0d0e7389 */ /* 0x00006400000c000b */
[----:B01----:R-:W-:Y:S01]  /*e3c0*/  ENDCOLLECTIVE ;  /* 0x000000000000791b */ /* 0x003fe20003800000 */
.L_x_123:
[----:B------:R-:W-:Y:S05]  /*e3d0*/  BSYNC B1 ;  /* 0x0000000000017941 */ /* 0x000fea0003800000 */
.L_x_122:
[----:B------:R-:W-:Y:S01]  /*e3e0*/  MOV R13, R21 ;  /* 0x00000015000d7202 */ /* 0x000fe20000000f00 */
[----:B------:R-:W-:Y:S01]  /*e3f0*/  IMAD.MOV.U32 R12, RZ, RZ, RZ ;  /* 0x000000ffff0c7224 */ /* 0x000fe200078e00ff */
[----:B------:R-:W-:Y:S01]  /*e400*/  MOV R11, 0x181f ;  /* 0x0000181f000b7802 */ /* 0x000fe20000000f00 */
[----:B------:R-:W-:Y:S01]  /*e410*/  IMAD.MOV.U32 R3, RZ, RZ, R14 ;  /* 0x000000ffff037224 */ /* 0x000fe200078e000e */
[----:B------:R-:W-:Y:S01]  /*e420*/  MOV R15, 0xffffffff ;  /* 0xffffffff000f7802 */ /* 0x000fe20000000f00 */
[----:B------:R-:W-:Y:S01]  /*e430*/  IMAD.SHL.U32 R8, R23, 0x2, RZ ;  /* 0x0000000217087824 */ /* 0x000fe200078e00ff */
[----:B------:R-:W-:Y:S02]  /*e440*/  P2R R6, PR, RZ, 0x2 ;  /* 0x00000002ff067803 */ /* 0x000fe40000000000 */
[----:B------:R-:W-:-:S13]  /*e450*/  LOP3.LUT P1, RZ, R16, 0x4, RZ, 0xc0, !PT ;  /* 0x0000000410ff7812 */ /* 0x000fda000782c0ff */
[----:B------:R-:W-:Y:S05]  /*e460*/  WARPSYNC.COLLECTIVE R15, `(.L_x_124) ;  /* 0x000000000f087348 */ /* 0x000fea0003c00000 */
[----:B------:R0:W1:Y:S02]  /*e470*/  SHFL.IDX P6, R14, R13, R12, R11 ;  /* 0x0000000c0d0e7389 */ /* 0x00006400000c000b */
[----:B01----:R-:W-:Y:S01]  /*e480*/  ENDCOLLECTIVE ;  /* 0x000000000000791b */ /* 0x003fe20003800000 */
.L_x_124:
[----:B------:R-:W-:Y:S02]  /*e490*/  LEA R22, R22, UR44, 0x1 ;  /* 0x0000002c16167c11 */ /* 0x000fe4000f8e08ff */
[----:B------:R-:W-:Y:S01]  /*e4a0*/  MOV R13, R24 ;  /* 0x00000018000d7202 */ /* 0x000fe20000000f00 */
[----:B------:R-:W-:Y:S01]  /*e4b0*/  IMAD.MOV.U32 R12, RZ, RZ, 0x1 ;  /* 0x00000001ff0c7424 */ /* 0x000fe200078e00ff */
[----:B------:R-:W-:-:S13]  /*e4c0*/  IADD3 R2, P0, R14, R8, RZ ;  /* 0x000000080e027210 */ /* 0x000fda0007f1e0ff */
[----:B------:R-:W-:Y:S05]  /*e4d0*/  WARPSYNC.COLLECTIVE R15, `(.L_x_125) ;  /* 0x000000000f087348 */ /* 0x000fea0003c00000 */
[----:B------:R0:W1:Y:S02]  /*e4e0*/  SHFL.IDX P6, R14, R13, R12, R11 ;  /* 0x0000000c0d0e7389 */ /* 0x00006400000c000b */
[----:B01----:R-:W-:Y:S01]  /*e4f0*/  ENDCOLLECTIVE ;  /* 0x000000000000791b */ /* 0x003fe20003800000 */
.L_x_125:
[----:B------:R-:W-:-:S05]  /*e500*/  IMAD.X R3, RZ, RZ, R3, P0 ;  /* 0x000000ffff037224 */ /* 0x000fca00000e0603 */
[----:B------:R-:W-:Y:S01]  /*e510*/  @!PT LDS RZ, [RZ] ;  /* 0x00000000fffff984 */ /* 0x000fe20000000800 */
[----:B------:R-:W-:Y:S01]  /*e520*/  @!PT LDS RZ, [RZ] ;  /* 0x00000000fffff984 */ /* 0x000fe20000000800 */
[----:B------:R-:W-:Y:S01]  /*e530*/  @!PT LDS RZ, [RZ] ;  /* 0x00000000fffff984 */ /* 0x000fe20000000800 */
[----:B------:R0:W-:Y:S04]  /*e540*/  LDGSTS.E.BYPASS.LTC128B.128 [R22+0x1e400], desc[UR36][R2.64], !P1 ;  /* 0x1e40000002167fae */ /* 0x0001e8000c901d64 */
[----:B------:R0:W-:Y:S01]  /*e550*/  LDGSTS.E.BYPASS.LTC128B.128 [R22+0x21400], desc[UR36][R2.64+0x80], !P5 ;  /* 0x2140008002167fae */ /* 0x0001e2000e901d64 */
[----:B------:R-:W-:-:S03]  /*e560*/  IMAD.MOV.U32 R13, RZ, RZ, R21 ;  /* 0x000000ffff0d7224 */ /* 0x000fc600078e0015 */
[----:B------:R0:W-:Y:S01]  /*e570*/  LDGSTS.E.BYPASS.LTC128B.128 [R22+0x24400], desc[UR36][R2.64+0x100], !P4 ;  /* 0x2440010002167fae */ /* 0x0001e2000e101d64 */
[----:B------:R-:W-:-:S07]  /*e580*/  MOV R7, R14 ;  /* 0x0000000e00077202 */ /* 0x000fce0000000f00 */
[----:B0-----:R-:W-:Y:S05]  /*e590*/  WARPSYNC.COLLECTIVE R15, `(.L_x_126) ;  /* 0x000000000f087348 */ /* 0x001fea0003c00000 */
[----:B------:R1:W2:Y:S02]  /*e5a0*/  SHFL.IDX P6, R14, R13, R12, R11 ;  /* 0x0000000c0d0e7389 */ /* 0x0002a400000c000b */
[----:B012---:R-:W-:Y:S01]  /*e5b0*/  ENDCOLLECTIVE ;  /* 0x000000000000791b */ /* 0x007fe20003800000 */
.L_x_126:
[----:B------:R-:W-:Y:S01]  /*e5c0*/  IMAD.MOV.U32 R13, RZ, RZ, R24 ;  /* 0x000000ffff0d7224 */ /* 0x000fe200078e0018 */
[----:B------:R-:W-:Y:S02]  /*e5d0*/  MOV R12, 0x2 ;  /* 0x00000002000c7802 */ /* 0x000fe40000000f00 */
[----:B------:R-:W-:-:S13]  /*e5e0*/  IADD3 R2, P0, R14, R8, RZ ;  /* 0x000000080e027210 */ /* 0x000fda0007f1e0ff */
[----:B------:R-:W-:Y:S05]  /*e5f0*/  WARPSYNC.COLLECTIVE R15, `(.L_x_127) ;  /* 0x000000000f087348 */ /* 0x000fea0003c00000 */
[----:B------:R0:W1:Y:S02]  /*e600*/  SHFL.IDX P6, R14, R13, R12, R11 ;  /* 0x0000000c0d0e7389 */ /* 0x00006400000c000b */
[----:B01----:R-:W-:Y:S01]  /*e610*/  ENDCOLLECTIVE ;  /* 0x000000000000791b */ /* 0x003fe20003800000 */
.L_x_127:
[----:B------:R-:W-:-:S05]  /*e620*/  IADD3.X R3, RZ, R7, RZ, P0, !PT ;  /* 0x00000007ff037210 */ /* 0x000fca00007fe4ff */
[----:B------:R-:W-:Y:S01]  /*e630*/  @!PT LDS RZ, [RZ] ;  /* 0x00000000fffff984 */ /* 0x000fe20000000800 */
[----:B------:R-:W-:Y:S01]  /*e640*/  @!PT LDS RZ, [RZ] ;  /* 0x00000000fffff984 */ /* 0x000fe20000000800 */
[----:B------:R-:W-:Y:S01]  /*e650*/  @!PT LDS RZ, [RZ] ;  /* 0x00000000fffff984 */ /* 0x000fe20000000800 */
[----:B------:R0:W-:Y:S04]  /*e660*/  LDGSTS.E.BYPASS.LTC128B.128 [R22+0x1ec00], desc[UR36][R2.64], !P1 ;  /* 0x1ec0000002167fae */ /* 0x0001e8000c901d64 */
[----:B------:R0:W-:Y:S01]  /*e670*/  LDGSTS.E.BYPASS.LTC128B.128 [R22+0x21c00], desc[UR36][R2.64+0x80], !P5 ;  /* 0x21c0008002167fae */ /* 0x0001e2000e901d64 */
[----:B------:R-:W-:-:S03]  /*e680*/  MOV R13, R21 ;  /* 0x00000015000d7202 */ /* 0x000fc60000000f00 */
[----:B------:R0:W-:Y:S01]  /*e690*/  LDGSTS.E.BYPASS.LTC128B.128 [R22+0x24c00], desc[UR36][R2.64+0x100], !P4 ;  /* 0x24c0010002167fae */ /* 0x0001e2000e101d64 */
[----:B------:R-:W-:-:S07]  /*e6a0*/  IMAD.MOV.U32 R7, RZ, RZ, R14 ;  /* 0x000000ffff077224 */ /* 0x000fce00078e000e */
[----:B0-----:R-:W-:Y:S05]  /*e6b0*/  WARPSYNC.COLLECTIVE R15, `(.L_x_128) ;  /* 0x000000000f087348 */ /* 0x001fea0003c00000 */
[----:B------:R1:W2:Y:S02]  /*e6c0*/  SHFL.IDX P6, R14, R13, R12, R11 ;  /* 0x0000000c0d0e7389 */ /* 0x0002a400000c000b */
[----:B012---:R-:W-:Y:S01]  /*e6d0*/  ENDCOLLECTIVE ;  /* 0x000000000000791b */ /* 0x007fe20003800000 */
.L_x_128:
[----:B------:R-:W-:Y:S01]  /*e6e0*/  IMAD.MOV.U32 R13, RZ, RZ, R24 ;  /* 0x000000ffff0d7224 */ /* 0x000fe200078e0018 */
[----:B------:R-:W-:Y:S01]  /*e6f0*/  MOV R12, 0x3 ;  /* 0x00000003000c7802 */ /* 0x000fe20000000f00 */
[----:B------:R-:W-:-:S07]  /*e700*/  IMAD.MOV.U32 R10, RZ, RZ, R14 ;  /* 0x000000ffff0a7224 */ /* 0x000fce00078e000e */
[----:B------:R-:W-:Y:S05]  /*e710*/  WARPSYNC.COLLECTIVE R15, `(.L_x_129) ;  /* 0x000000000f087348 */ /* 0x000fea0003c00000 */
[----:B------:R0:W1:Y:S02]  /*e720*/  SHFL.IDX P6, R14, R13, R12, R11 ;  /* 0x0000000c0d0e7389 */ /* 0x00006400000c000b */
[----:B01----:R-:W-:Y:S01]  /*e730*/  ENDCOLLECTIVE ;  /* 0x000000000000791b */ /* 0x003fe20003800000 */
.L_x_129:
[----:B------:R-:W-:-:S04]  /*e740*/  IADD3 R2, P0, R10, R8, RZ ;  /* 0x000000080a027210 */ /* 0x000fc80007f1e0ff */
[----:B------:R-:W-:-:S05]  /*e750*/  IADD3.X R3, RZ, R7, RZ, P0, !PT ;  /* 0x00000007ff037210 */ /* 0x000fca00007fe4ff */
[----:B------:R-:W-:Y:S01]  /*e760*/  @!PT LDS RZ, [RZ] ;  /* 0x00000000fffff984 */ /* 0x000fe20000000800 */
[----:B------:R-:W-:Y:S01]  /*e770*/  @!PT LDS RZ, [RZ] ;  /* 0x00000000fffff984 */ /* 0x000fe20000000800 */
[----:B------:R-:W-:Y:S01]  /*e780*/  @!PT LDS RZ, [RZ] ;  /* 0x00000000fffff984 */ /* 0x000fe20000000800 */
[----:B------:R-:W-:Y:S01]  /*e790*/  LDGSTS.E.BYPASS.LTC128B.128 [R22+0x1f400], desc[UR36][R2.64], !P1 ;  /* 0x1f40000002167fae */ /* 0x000fe2000c901d64 */
[----:B------:R-:W-:-:S03]  /*e7a0*/  MOV R13, R21 ;  /* 0x00000015000d7202 */ /* 0x000fc60000000f00 */
[----:B------:R-:W-:Y:S04]  /*e7b0*/  LDGSTS.E.BYPASS.LTC128B.128 [R22+0x22400], desc[UR36][R2.64+0x80], !P5 ;  /* 0x2240008002167fae */ /* 0x000fe8000e901d64 */
[----:B------:R0:W-:Y:S02]  /*e7c0*/  LDGSTS.E.BYPASS.LTC128B.128 [R22+0x25400], desc[UR36][R2.64+0x100], !P4 ;  /* 0x2540010002167fae */ /* 0x0001e4000e101d64 */
[----:B0-----:R-:W-:-:S07]  /*e7d0*/  IMAD.MOV.U32 R3, RZ, RZ, R14 ;  /* 0x000000ffff037224 */ /* 0x001fce00078e000e */
[----:B------:R-:W-:Y:S05]  /*e7e0*/  WARPSYNC.COLLECTIVE R15, `(.L_x_130) ;  /* 0x000000000f087348 */ /* 0x000fea0003c00000 */
[----:B------:R0:W1:Y:S02]  /*e7f0*/  SHFL.IDX P6, R14, R13, R12, R11 ;  /* 0x0000000c0d0e7389 */ /* 0x00006400000c000b */
[----:B01----:R-:W-:Y:S01]  /*e800*/  ENDCOLLECTIVE ;  /* 0x000000000000791b */ /* 0x003fe20003800000 */
.L_x_130:
[----:B------:R-:W-:Y:S01]  /*e810*/  IMAD.MOV.U32 R13, RZ, RZ, R24 ;  /* 0x000000ffff0d7224 */ /* 0x000fe200078e0018 */
[----:B------:R-:W-:Y:S01]  /*e820*/  MOV R12, 0x4 ;  /* 0x00000004000c7802 */ /* 0x000fe20000000f00 */
[----:B------:R-:W-:-:S07]  /*e830*/  IMAD.MOV.U32 R2, RZ, RZ, R14 ;  /* 0x000000ffff027224 */ /* 0x000fce00078e000e */
[----:B------:R-:W-:Y:S05]  /*e840*/  WARPSYNC.COLLECTIVE R15, `(.L_x_131) ;  /* 0x000000000f087348 */ /* 0x000fea0003c00000 */
[----:B------:R0:W1:Y:S02]  /*e850*/  SHFL.IDX P6, R14, R13, R12, R11 ;  /* 0x0000000c0d0e7389 */ /* 0x00006400000c000b */
[----:B01----:R-:W-:Y:S01]  /*e860*/  ENDCOLLECTIVE ;  /* 0x000000000000791b */ /* 0x003fe20003800000 */
.L_x_131:
        /* <DEDUP_REMOVED lines=13> */
.L_x_132:
[----:B------:R-:W-:Y:S01]  /*e940*/  IMAD.MOV.U32 R13, RZ, RZ, R24 ;  /* 0x000000ffff0d7224 */ /* 0x000fe200078e0018 */
[----:B------:R-:W-:Y:S01]  /*e950*/  MOV R12, 0x5 ;  /* 0x00000005000c7802 */ /* 0x000fe20000000f00 */
[----:B------:R-:W-:-:S07]  /*e960*/  IMAD.MOV.U32 R2, RZ, RZ, R14 ;  /* 0x000000ffff027224 */ /* 0x000fce00078e000e */
[----:B------:R-:W-:Y:S05]  /*e970*/  WARPSYNC.COLLECTIVE R15, `(.L_x_133) ;  /* 0x000000000f087348 */ /* 0x000fea0003c00000 */
[----:B------:R0:W1:Y:S02]  /*e980*/  SHFL.IDX P6, R14, R13, R12, R11 ;  /* 0x0000000c0d0e7389 */ /* 0x00006400000c000b */
[----:B01----:R-:W-:Y:S01]  /*e990*/  ENDCOLLECTIVE ;  /* 0x000000000000791b */ /* 0x003fe20003800000 */
.L_x_133:
[----:B------:R-:W-:-:S04]  /*e9a0*/  IADD3 R2, P0, R2, R8, RZ ;  /* 0x0000000802027210 */ /* 0x000fc80007f1e0ff */
[----:B------:R-:W-:-:S05]  /*e9b0*/  IADD3.X R3, RZ, R3, RZ, P0, !PT ;  /* 0x00000003ff037210 */ /* 0x000fca00007fe4ff */
[----:B------:R-:W-:Y:S01]  /*e9c0*/  @!PT LDS RZ, [RZ] ;  /* 0x00000000fffff984 */ /* 0x000fe20000000800 */
[----:B------:R-:W-:Y:S01]  /*e9d0*/  @!PT LDS RZ, [RZ] ;  /* 0x00000000fffff984 */ /* 0x000fe20000000800 */
[----:B------:R-:W-:Y:S01]  /*e9e0*/  @!PT LDS RZ, [RZ] ;  /* 0x00000000fffff984 */ /* 0x000fe20000000800 */
[----:B------:R0:W-:Y:S01]  /*e9f0*/  LDGSTS.E.BYPASS.LTC128B.128 [R22+0x20400], desc[UR36][R2.64], !P1 ;  /* 0x2040000002167fae */ /* 0x0001e2000c901d64 */
[----:B------:R-:W-:Y:S02]  /*ea00*/  ISETP.NE.AND P1, PT, R6, RZ, PT ;  /* 0x000000ff0600720c */ /* 0x000fe40003f25270 */
[----:B------:R-:W-:Y:S01]  /*ea10*/  MOV R13, R21 ;  /* 0x00000015000d7202 */ /* 0x000fe20000000f00 */
[----:B------:R0:W-:Y:S04]  /*ea20*/  LDGSTS.E.BYPASS.LTC128B.128 [R22+0x23400], desc[UR36][R2.64+0x80], !P5 ;  /* 0x2340008002167fae */ /* 0x0001e8000e901d64 */
[----:B------:R0:W-:Y:S01]  /*ea30*/  LDGSTS.E.BYPASS.LTC128B.128 [R22+0x26400], desc[UR36][R2.64+0x100], !P4 ;  /* 0x2640010002167fae */ /* 0x0001e2000e101d64 */
[----:B------:R-:W-:-:S07]  /*ea40*/  IMAD.MOV.U32 R24, RZ, RZ, R14 ;  /* 0x000000ffff187224 */ /* 0x000fce00078e000e */
[----:B0-----:R-:W-:Y:S05]  /*ea50*/  WARPSYNC.COLLECTIVE R15, `(.L_x_134) ;  /* 0x000000000f087348 */ /* 0x001fea0003c00000 */
[----:B------:R1:W2:Y:S02]  /*ea60*/  SHFL.IDX P6, R14, R13, R12, R11 ;  /* 0x0000000c0d0e7389 */ /* 0x0002a400000c000b */
[----:B012---:R-:W-:Y:S01]  /*ea70*/  ENDCOLLECTIVE ;  /* 0x000000000000791b */ /* 0x007fe20003800000 */
.L_x_134:
[----:B------:R-:W-:Y:S05]  /*ea80*/  BRA `(.L_x_135) ;  /* 0xffffffd000307947 */ /* 0x000fea000383ffff */
.L_x_64:
[----:B0-----:R0:W2:Y:S02]  /*ea90*/  SYNCS.PHASECHK.TRANS64.TRYWAIT P0, [R6+URZ+0x30860], R3 ;  /* 0x03086003060075a7 */ /* 0x0010a4000800017f */
[----:B--2---:R-:W-:Y:S05]  /*eaa0*/  @!P0 NANOSLEEP.SYNCS 0x989680 ;  /* 0x009896800000895d */ /* 0x004fea0003900000 */
[----:B------:R-:W2:Y:S02]  /*eab0*/  @!P0 SYNCS.PHASECHK.TRANS64 P0, [R6+URZ+0x30860], R3 ;  /* 0x03086003060085a7 */ /* 0x000ea4000800007f */
[----:B--2---:R-:W-:Y:S05]  /*eac0*/  @!P0 BRA `(.L_x_64) ;  /* 0xfffffffc00f08947 */ /* 0x004fea000383ffff */
[----:B------:R-:W-:Y:S05]  /*ead0*/  BRA `(.L_x_136) ;  /* 0xffffffd000947947 */ /* 0x000fea000383ffff */
.L_x_65:
[----:B------:R-:W-:Y:S01]  /*eae0*/  BSSY B1, `(.L_x_137) ;  /* 0x0000008000017945 */ /* 0x000fe20003800000 */
[----:B------:R-:W-:Y:S01]  /*eaf0*/  IMAD.MOV.U32 R13, RZ, RZ, R18 ;  /* 0x000000ffff0d7224 */ /* 0x000fe200078e0012 */
[----:B------:R-:W-:Y:S01]  /*eb00*/  MOV R12, RZ ;  /* 0x000000ff000c7202 */ /* 0x000fe20000000f00 */
[----:B------:R-:W-:Y:S01]  /*eb10*/  IMAD.MOV.U32 R11, RZ, RZ, 0x181f ;  /* 0x0000181fff0b7424 */ /* 0x000fe200078e00ff */
[----:B------:R-:W-:-:S07]  /*eb20*/  MOV R15, 0xffffffff ;  /* 0xffffffff000f7802 */ /* 0x000fce0000000f00 */
[----:B01----:R-:W-:Y:S05]  /*eb30*/  WARPSYNC.COLLECTIVE R15, `(.L_x_138) ;  /* 0x000000000f087348 */ /* 0x003fea0003c00000 */
[----:B------:R2:W3:Y:S02]  /*eb40*/  SHFL.IDX P6, R14, R13, R12, R11 ;  /* 0x0000000c0d0e7389 */ /* 0x0004e400000c000b */
[----:B0123--:R-:W-:Y:S01]  /*eb50*/  ENDCOLLECTIVE ;  /* 0x000000000000791b */ /* 0x00ffe20003800000 */
.L_x_138:
[----:B------:R-:W-:Y:S05]  /*eb60*/  BSYNC B1 ;  /* 0x0000000000017941 */ /* 0x000fea0003800000 */
.L_x_137:
[----:B------:R-:W-:Y:S01]  /*eb70*/  MOV R13, R17 ;  /* 0x00000011000d7202 */ /* 0x000fe20000000f00 */
[----:B------:R-:W-:Y:S01]  /*eb80*/  IMAD.MOV.U32 R12, RZ, RZ, RZ ;  /* 0x000000ffff0c7224 */ /* 0x000fe200078e00ff */
[----:B------:R-:W-:Y:S01]  /*eb90*/  MOV R11, 0x181f ;  /* 0x0000181f000b7802 */ /* 0x000fe20000000f00 */
[----:B------:R-:W-:Y:S01]  /*eba0*/  IMAD.MOV.U32 R15, RZ, RZ, -0x1 ;  /* 0xffffffffff0f7424 */ /* 0x000fe200078e00ff */
[----:B------:R-:W-:Y:S01]  /*ebb0*/  LEA R7, R7, UR44, 0x1 ;  /* 0x0000002c07077c11 */ /* 0x000fe2000f8e08ff */
[----:B------:R-:W-:-:S07]  /*ebc0*/  IMAD.MOV.U32 R3, RZ, RZ, R14 ;  /* 0x000000ffff037224 */ /* 0x000fce00078e000e */
[----:B------:R-:W-:Y:S05]  /*ebd0*/  WARPSYNC.COLLECTIVE R15, `(.L_x_139) ;  /* 0x000000000f087348 */ /* 0x000fea0003c00000 */
[----:B------:R0:W1:Y:S02]  /*ebe0*/  SHFL.IDX P6, R14, R13, R12, R11 ;  /* 0x0000000c0d0e7389 */ /* 0x00006400000c000b */
[----:B01----:R-:W-:Y:S01]  /*ebf0*/  ENDCOLLECTIVE ;  /* 0x000000000000791b */ /* 0x003fe20003800000 */
.L_x_139:
[----:B------:R-:W-:Y:S01]  /*ec00*/  IMAD.MOV.U32 R13, RZ, RZ, R18 ;  /* 0x000000ffff0d7224 */ /* 0x000fe200078e0012 */
[----:B------:R-:W-:Y:S02]  /*ec10*/  MOV R12, 0x1 ;  /* 0x00000001000c7802 */ /* 0x000fe40000000f00 */
[----:B------:R-:W-:-:S13]  /*ec20*/  IADD3 R2, P0, R14, R9, RZ ;  /* 0x000000090e027210 */ /* 0x000fda0007f1e0ff */
[----:B------:R-:W-:Y:S05]  /*ec30*/  WARPSYNC.COLLECTIVE R15, `(.L_x_140) ;  /* 0x000000000f087348 */ /* 0x000fea0003c00000 */
[----:B------:R0:W1:Y:S02]  /*ec40*/  SHFL.IDX P6, R14, R13, R12, R11 ;  /* 0x0000000c0d0e7389 */ /* 0x00006400000c000b */
[----:B01----:R-:W-:Y:S01]  /*ec50*/  ENDCOLLECTIVE ;  /* 0x000000000000791b */ /* 0x003fe20003800000 */
.L_x_140:
[----:B------:R-:W-:Y:S02]  /*ec60*/  IADD3.X R3, RZ, R3, RZ, P0, !PT ;  /* 0x00000003ff037210 */ /* 0x000fe400007fe4ff */
[----:B------:R-:W-:Y:S02]  /*ec70*/  ISETP.LT.OR P0, PT, R0, 0x1, P3 ;  /* 0x000000010000780c */ /* 0x000fe40001f01670 */
[----:B------:R-:W-:-:S11]  /*ec80*/  MOV R13, R17 ;  /* 0x00000011000d7202 */ /* 0x000fd60000000f00 */
[----:B------:R-:W-:Y:S01]  /*ec90*/  @!PT LDS RZ, [RZ] ;  /* 0x00000000fffff984 */ /* 0x000fe20000000800 */
[----:B------:R-:W-:Y:S01]  /*eca0*/  @!PT LDS RZ, [RZ] ;  /* 0x00000000fffff984 */ /* 0x000fe20000000800 */
[----:B------:R-:W-:Y:S01]  /*ecb0*/  @!PT LDS RZ, [RZ] ;  /* 0x00000000fffff984 */ /* 0x000fe20000000800 */
[----:B------:R0:W-:Y:S01]  /*ecc0*/  LDGSTS.E.BYPASS.LTC128B.128 [R7+0x400], desc[UR36][R2.64], !P0 ;  /* 0x0040000002077fae */ /* 0x0001e2000c101d64 */
[----:B------:R-:W-:Y:S01]  /*ecd0*/  ISETP.LT.OR P0, PT, R0, 0x1, P2 ;  /* 0x000000010000780c */ /* 0x000fe20001701670 */
[----:B------:R-:W-:-:S12]  /*ece0*/  IMAD.MOV.U32 R8, RZ, RZ, R14 ;  /* 0x000000ffff087224 */ /* 0x000fd800078e000e */
[----:B0-----:R-:W-:Y:S05]  /*ecf0*/  WARPSYNC.COLLECTIVE R15, `(.L_x_141) ;  /* 0x000000000f087348 */ /* 0x001fea0003c00000 */
[----:B------:R1:W2:Y:S02]  /*ed00*/  SHFL.IDX P6, R14, R13, R12, R11 ;  /* 0x0000000c0d0e7389 */ /* 0x0002a400000c000b */
[----:B012---:R-:W-:Y:S01]  /*ed10*/  ENDCOLLECTIVE ;  /* 0x000000000000791b */ /* 0x007fe20003800000 */
.L_x_141:
[----:B------:R-:W-:Y:S01]  /*ed20*/  @!PT LDS RZ, [RZ] ;  /* 0x00000000fffff984 */ /* 0x000fe20000000800 */
[----:B------:R-:W-:Y:S01]  /*ed30*/  @!PT LDS RZ, [RZ] ;  /* 0x00000000fffff984 */ /* 0x000fe20000000800 */
[----:B------:R-:W-:Y:S01]  /*ed40*/  @!PT LDS RZ, [RZ] ;  /* 0x00000000fffff984 */ /* 0x000fe20000000800 */
[----:B------:R-:W-:Y:S01]  /*ed50*/  LDGSTS.E.BYPASS.LTC128B.128 [R7+0x3400], desc[UR36][R2.64+0x80], !P0 ;  /* 0x0340008002077fae */ /* 0x000fe2000c101d64 */
[----:B------:R-:W-:Y:S02]  /*ed60*/  ISETP.LT.OR P0, PT, R0, 0x1, P1 ;  /* 0x000000010000780c */ /* 0x000fe40000f01670 */
[----:B------:R-:W-:Y:S01]  /*ed70*/  MOV R13, R18 ;  /* 0x00000012000d7202 */ /* 0x000fe20000000f00 */
[----:B------:R-:W-:-:S10]  /*ed80*/  IMAD.MOV.U32 R12, RZ, RZ, 0x2 ;  /* 0x00000002ff0c7424 */ /* 0x000fd400078e00ff */
[----:B------:R0:W-:Y:S02]  /*ed90*/  LDGSTS.E.BYPASS.LTC128B.128 [R7+0x6400], desc[UR36][R2.64+0x100], !P0 ;  /* 0x0640010002077fae */ /* 0x0001e4000c101d64 */
[----:B0-----:R-:W-:-:S13]  /*eda0*/  IADD3 R2, P0, R14, R9, RZ ;  /* 0x000000090e027210 */ /* 0x001fda0007f1e0ff */
[----:B------:R-:W-:Y:S05]  /*edb0*/  WARPSYNC.COLLECTIVE R15, `(.L_x_142) ;  /* 0x000000000f087348 */ /* 0x000fea0003c00000 */
[----:B------:R0:W1:Y:S02]  /*edc0*/  SHFL.IDX P6, R14, R13, R12, R11 ;  /* 0x0000000c0d0e7389 */ /* 0x00006400000c000b */
[----:B01----:R-:W-:Y:S01]  /*edd0*/  ENDCOLLECTIVE ;  /* 0x000000000000791b */ /* 0x003fe20003800000 */
.L_x_142:
[----:B------:R-:W-:Y:S01]  /*ede0*/  IMAD.X R3, RZ, RZ, R8, P0 ;  /* 0x000000ffff037224 */ /* 0x000fe200000e0608 */
[----:B------:R-:W-:Y:S01]  /*edf0*/  ISETP.LT.OR P0, PT, R0, 0x11, P3 ;  /* 0x000000110000780c */ /* 0x000fe20001f01670 */
[----:B------:R-:W-:-:S12]  /*ee00*/  IMAD.MOV.U32 R13, RZ, RZ, R17 ;  /* 0x000000ffff0d7224 */ /* 0x000fd800078e0011 */
[----:B------:R-:W-:Y:S01]  /*ee10*/  @!PT LDS RZ, [RZ] ;  /* 0x00000000fffff984 */ /* 0x000fe20000000800 */
[----:B------:R-:W-:Y:S01]  /*ee20*/  @!PT LDS RZ, [RZ] ;  /* 0x00000000fffff984 */ /* 0x000fe20000000800 */
[----:B------:R-:W-:Y:S01]  /*ee30*/  @!PT LDS RZ, [RZ] ;  /* 0x00000000fffff984 */ /* 0x000fe20000000800 */
[----:B------:R0:W-:Y:S01]  /*ee40*/  LDGSTS.E.BYPASS.LTC128B.128 [R7+0xc00], desc[UR36][R2.64], !P0 ;  /* 0x00c0000002077fae */ /* 0x0001e2000c101d64 */
[----:B------:R-:W-:Y:S02]  /*ee50*/  ISETP.LT.OR P0, PT, R0, 0x11, P2 ;  /* 0x000000110000780c */ /* 0x000fe40001701670 */
[----:B------:R-:W-:-:S11]  /*ee60*/  MOV R8, R14 ;  /* 0x0000000e00087202 */ /* 0x000fd60000000f00 */
[----:B0-----:R-:W-:Y:S05]  /*ee70*/  WARPSYNC.COLLECTIVE R15, `(.L_x_143) ;  /* 0x000000000f087348 */ /* 0x001fea0003c00000 */
[----:B------:R1:W2:Y:S02]  /*ee80*/  SHFL.IDX P6, R14, R13, R12, R11 ;  /* 0x0000000c0d0e7389 */ /* 0x0002a400000c000b */
[----:B012---:R-:W-:Y:S01]  /*ee90*/  ENDCOLLECTIVE ;  /* 0x000000000000791b */ /* 0x007fe20003800000 */
.L_x_143:
[----:B------:R-:W-:Y:S01]  /*eea0*/  @!PT LDS RZ, [RZ] ;  /* 0x00000000fffff984 */ /* 0x000fe20000000800 */
[----:B------:R-:W-:Y:S01]  /*eeb0*/  @!PT LDS RZ, [RZ] ;  /* 0x00000000fffff984 */ /* 0x000fe20000000800 */
[----:B------:R-:W-:Y:S01]  /*eec0*/  @!PT LDS RZ, [RZ] ;  /* 0x00000000fffff984 */ /* 0x000fe20000000800 */
[----:B------:R-:W-:Y:S01]  /*eed0*/  LDGSTS.E.BYPASS.LTC128B.128 [R7+0x3c00], desc[UR36][R2.64+0x80], !P0 ;  /* 0x03c0008002077fae */ /* 0x000fe2000c101d64 */
[----:B------:R-:W-:Y:S01]  /*eee0*/  ISETP.LT.OR P0, PT, R0, 0x11, P1 ;  /* 0x000000110000780c */ /* 0x000fe20000f01670 */
[----:B------:R-:W-:Y:S01]  /*eef0*/  IMAD.MOV.U32 R13, RZ, RZ, R18 ;  /* 0x000000ffff0d7224 */ /* 0x000fe200078e0012 */
[----:B------:R-:W-:-:S11]  /*ef00*/  MOV R12, 0x3 ;  /* 0x00000003000c7802 */ /* 0x000fd60000000f00 */
[----:B------:R0:W-:Y:S02]  /*ef10*/  LDGSTS.E.BYPASS.LTC128B.128 [R7+0x6c00], desc[UR36][R2.64+0x100], !P0 ;  /* 0x06c0010002077fae */ /* 0x0001e4000c101d64 */
[----:B0-----:R-:W-:-:S13]  /*ef20*/  IADD3 R2, P0, R14, R9, RZ ;  /* 0x000000090e027210 */ /* 0x001fda0007f1e0ff */
[----:B------:R-:W-:Y:S05]  /*ef30*/  WARPSYNC.COLLECTIVE R15, `(.L_x_144) ;  /* 0x000000000f087348 */ /* 0x000fea0003c00000 */
[----:B------:R0:W1:Y:S02]  /*ef40*/  SHFL.IDX P6, R14, R13, R12, R11 ;  /* 0x0000000c0d0e7389 */ /* 0x00006400000c000b */
[----:B01----:R-:W-:Y:S01]  /*ef50*/  ENDCOLLECTIVE ;  /* 0x000000000000791b */ /* 0x003fe20003800000 */
.L_x_144:
        /* <DEDUP_REMOVED lines=12> */
.L_x_145:
        /* <DEDUP_REMOVED lines=12> */
.L_x_146:
        /* <DEDUP_REMOVED lines=12> */
.L_x_147:
        /* <DEDUP_REMOVED lines=12> */
.L_x_148:
        /* <DEDUP_REMOVED lines=12> */
.L_x_149:
[----:B------:R-:W-:Y:S01]  /*f320*/  @!PT LDS RZ, [RZ] ;  /* 0x00000000fffff984 */ /* 0x000fe20000000800 */
[----:B------:R-:W-:Y:S01]  /*f330*/  @!PT LDS RZ, [RZ] ;  /* 0x00000000fffff984 */ /* 0x000fe20000000800 */
[----:B------:R-:W-:Y:S01]  /*f340*/  @!PT LDS RZ, [RZ] ;  /* 0x00000000fffff984 */ /* 0x000fe20000000800 */
[----:B------:R2:W-:Y:S01]  /*f350*/  LDGSTS.E.BYPASS.LTC128B.128 [R7+0x5400], desc[UR36][R2.64+0x80], !P0 ;  /* 0x0540008002077fae */ /* 0x0005e2000c101d64 */
[----:B------:R-:W-:-:S13]  /*f360*/  ISETP.LT.OR P0, PT, R0, 0x41, P1 ;  /* 0x000000410000780c */ /* 0x000fda0000f01670 */
[----:B------:R2:W-:Y:S01]  /*f370*/  LDGSTS.E.BYPASS.LTC128B.128 [R7+0x8400], desc[UR36][R2.64+0x100], !P0 ;  /* 0x0840010002077fae */ /* 0x0005e2000c101d64 */
[----:B------:R-:W-:Y:S05]  /*f380*/  BRA `(.L_x_150) ;  /* 0xffffffcc00507947 */ /* 0x000fea000383ffff */
.L_x_71:
[----:B0-----:R0:W1:Y:S02]  /*f390*/  SYNCS.PHASECHK.TRANS64.TRYWAIT P0, [R0+URZ+0x30860], R3 ;  /* 0x03086003000075a7 */ /* 0x001064000800017f */
[----:B-1----:R-:W-:Y:S05]  /*f3a0*/  @!P0 NANOSLEEP.SYNCS 0x989680 ;  /* 0x009896800000895d */ /* 0x002fea0003900000 */
[----:B------:R-:W1:Y:S02]  /*f3b0*/  @!P0 SYNCS.PHASECHK.TRANS64 P0, [R0+URZ+0x30860], R3 ;  /* 0x03086003000085a7 */ /* 0x000e64000800007f */
[----:B-1----:R-:W-:Y:S05]  /*f3c0*/  @!P0 BRA `(.L_x_71) ;  /* 0xfffffffc00f08947 */ /* 0x002fea000383ffff */
[----:B------:R-:W-:Y:S05]  /*f3d0*/  BRA `(.L_x_151) ;  /* 0xffffffd0004c7947 */ /* 0x000fea000383ffff */
.L_x_72:
[----:B------:R-:W-:Y:S01]  /*f3e0*/  BSSY B0, `(.L_x_152) ;  /* 0x0000008000007945 */ /* 0x000fe20003800000 */
[----:B------:R-:W-:Y:S01]  /*f3f0*/  IMAD.MOV.U32 R13, RZ, RZ, R18 ;  /* 0x000000ffff0d7224 */ /* 0x000fe200078e0012 */
[----:B------:R-:W-:Y:S01]  /*f400*/  MOV R12, RZ ;  /* 0x000000ff000c7202 */ /* 0x000fe20000000f00 */
[----:B------:R-:W-:Y:S01]  /*f410*/  IMAD.MOV.U32 R11, RZ, RZ, 0x181f ;  /* 0x0000181fff0b7424 */ /* 0x000fe200078e00ff */
[----:B------:R-:W-:-:S07]  /*f420*/  MOV R15, 0xffffffff ;  /* 0xffffffff000f7802 */ /* 0x000fce0000000f00 */
[----:B0-----:R-:W-:Y:S05]  /*f430*/  WARPSYNC.COLLECTIVE R15, `(.L_x_153) ;  /* 0x000000000f087348 */ /* 0x001fea0003c00000 */
[----:B------:R1:W2:Y:S02]  /*f440*/  SHFL.IDX P6, R14, R13, R12, R11 ;  /* 0x0000000c0d0e7389 */ /* 0x0002a400000c000b */
[----:B012---:R-:W-:Y:S01]  /*f450*/  ENDCOLLECTIVE ;  /* 0x000000000000791b */ /* 0x007fe20003800000 */
.L_x_153:
[----:B------:R-:W-:Y:S05]  /*f460*/  BSYNC B0 ;  /* 0x0000000000007941 */ /* 0x000fea0003800000 */
.L_x_152:
        /* <DEDUP_REMOVED lines=9> */
.L_x_154:
[----:B------:R-:W-:Y:S02]  /*f500*/  ULDC UR4, c[0x0][0x2f4] ;  /* 0x0000bd0000047ab9 */ /* 0x000fe40000000800 */
[----:B------:R-:W-:Y:S02]  /*f510*/  ISETP.GE.AND P1, PT, R34, UR4, PT ;  /* 0x0000000422007c0c */ /* 0x000fe4000bf26270 */
[----:B------:R-:W-:Y:S02]  /*f520*/  ISETP.GE.AND P0, PT, R33, UR4, PT ;  /* 0x0000000421007c0c */ /* 0x000fe4000bf06270 */
[----:B------:R-:W-:Y:S02]  /*f530*/  ISETP.GE.AND P2, PT, R23, UR4, PT ;  /* 0x0000000417007c0c */ /* 0x000fe4000bf46270 */
[C---:B------:R-:W-:Y:S02]  /*f540*/  ISETP.LT.OR P4, PT, R5.reuse, 0x1, P1 ;  /* 0x000000010500780c */ /* 0x040fe40000f81670 */
[----:B------:R-:W-:-:S02]  /*f550*/  ISETP.LT.OR P3, PT, R5, 0x1, P2 ;  /* 0x000000010500780c */ /* 0x000fc40001761670 */
[----:B------:R-:W-:Y:S01]  /*f560*/  ISETP.LT.OR P5, PT, R5, 0x1, P0 ;  /* 0x000000010500780c */ /* 0x000fe200007a1670 */
[----:B------:R-:W-:Y:S01]  /*f570*/  IMAD.MOV.U32 R13, RZ, RZ, R18 ;  /* 0x000000ffff0d7224 */ /* 0x000fe200078e0012 */
[----:B------:R-:W-:Y:S02]  /*f580*/  MOV R12, 0x1 ;  /* 0x00000001000c7802 */ /* 0x000fe40000000f00 */
[----:B------:R-:W-:-:S09]  /*f590*/  MOV R2, R14 ;  /* 0x0000000e00027202 */ /* 0x000fd20000000f00 */
[----:B------:R-:W-:Y:S05]  /*f5a0*/  WARPSYNC.COLLECTIVE R15, `(.L_x_155) ;  /* 0x000000000f087348 */ /* 0x000fea0003c00000 */
[----:B------:R0:W1:Y:S02]  /*f5b0*/  SHFL.IDX P6, R14, R13, R12, R11 ;  /* 0x0000000c0d0e7389 */ /* 0x00006400000c000b */
[----:B01----:R-:W-:Y:S01]  /*f5c0*/  ENDCOLLECTIVE ;  /* 0x000000000000791b */ /* 0x003fe20003800000 */
.L_x_155:
[----:B------:R-:W-:-:S05]  /*f5d0*/  IMAD.WIDE.U32 R2, R23, 0x2, R2 ;  /* 0x0000000217027825 */ /* 0x000fca00078e0002 */
[----:B------:R-:W-:Y:S01]  /*f5e0*/  @!PT LDS RZ, [RZ] ;  /* 0x00000000fffff984 */ /* 0x000fe20000000800 */
[----:B------:R-:W-:Y:S01]  /*f5f0*/  @!PT LDS RZ, [RZ] ;  /* 0x00000000fffff984 */ /* 0x000fe20000000800 */
[----:B------:R-:W-:Y:S01]  /*f600*/  @!PT LDS RZ, [RZ] ;  /* 0x00000000fffff984 */ /* 0x000fe20000000800 */
[----:B------:R0:W-:Y:S01]  /*f610*/  LDGSTS.E.BYPASS.LTC128B.128 [R4+0x400], desc[UR36][R2.64], !P3 ;  /* 0x0040000002047fae */ /* 0x0001e2000d901d64 */
[----:B------:R-:W-:-:S03]  /*f620*/  ISETP.LT.OR P3, PT, R5, 0x11, P2 ;  /* 0x000000110500780c */ /* 0x000fc60001761670 */
[----:B------:R0:W-:Y:S01]  /*f630*/  LDGSTS.E.BYPASS.LTC128B.128 [R4+0x3400], desc[UR36][R2.64+0x80], !P4 ;  /* 0x0340008002047fae */ /* 0x0001e2000e101d64 */
[C---:B------:R-:W-:Y:S02]  /*f640*/  ISETP.LT.OR P4, PT, R5.reuse, 0x11, P1 ;  /* 0x000000110500780c */ /* 0x040fe40000f81670 */
[----:B------:R-:W-:Y:S01]  /*f650*/  MOV R13, R17 ;  /* 0x00000011000d7202 */ /* 0x000fe20000000f00 */
[----:B------:R0:W-:Y:S01]  /*f660*/  LDGSTS.E.BYPASS.LTC128B.128 [R4+0x6400], desc[UR36][R2.64+0x100], !P5 ;  /* 0x0640010002047fae */ /* 0x0001e2000e901d64 */
[----:B------:R-:W-:Y:S01]  /*f670*/  ISETP.LT.OR P5, PT, R5, 0x11, P0 ;  /* 0x000000110500780c */ /* 0x000fe200007a1670 */
[----:B------:R-:W-:-:S12]  /*f680*/  IMAD.MOV.U32 R6, RZ, RZ, R14 ;  /* 0x000000ffff067224 */ /* 0x000fd800078e000e */
[----:B0-----:R-:W-:Y:S05]  /*f690*/  WARPSYNC.COLLECTIVE R15, `(.L_x_156) ;  /* 0x000000000f087348 */ /* 0x001fea0003c00000 */
[----:B------:R1:W2:Y:S02]  /*f6a0*/  SHFL.IDX P6, R14, R13, R12, R11 ;  /* 0x0000000c0d0e7389 */ /* 0x0002a400000c000b */
[----:B012---:R-:W-:Y:S01]  /*f6b0*/  ENDCOLLECTIVE ;  /* 0x000000000000791b */ /* 0x007fe20003800000 */
.L_x_156:
[----:B------:R-:W-:Y:S01]  /*f6c0*/  MOV R3, R6 ;  /* 0x0000000600037202 */ /* 0x000fe20000000f00 */
[----:B------:R-:W-:Y:S01]  /*f6d0*/  IMAD.MOV.U32 R13, RZ, RZ, R18 ;  /* 0x000000ffff0d7224 */ /* 0x000fe200078e0012 */
[----:B------:R-:W-:Y:S01]  /*f6e0*/  MOV R12, 0x2 ;  /* 0x00000002000c7802 */ /* 0x000fe20000000f00 */
[----:B------:R-:W-:-:S07]  /*f6f0*/  IMAD.MOV.U32 R2, RZ, RZ, R14 ;  /* 0x000000ffff027224 */ /* 0x000fce00078e000e */
[----:B------:R-:W-:Y:S05]  /*f700*/  WARPSYNC.COLLECTIVE R15, `(.L_x_157) ;  /* 0x000000000f087348 */ /* 0x000fea0003c00000 */
[----:B------:R0:W1:Y:S02]  /*f710*/  SHFL.IDX P6, R14, R13, R12, R11 ;  /* 0x0000000c0d0e7389 */ /* 0x00006400000c000b */
[----:B01----:R-:W-:Y:S01]  /*f720*/  ENDCOLLECTIVE ;  /* 0x000000000000791b */ /* 0x003fe20003800000 */
.L_x_157:
        /* <DEDUP_REMOVED lines=15> */
.L_x_158:
[----:B------:R-:W-:Y:S01]  /*f820*/  IMAD.MOV.U32 R3, RZ, RZ, R7 ;  /* 0x000000ffff037224 */ /* 0x000fe200078e0007 */
[----:B------:R-:W-:Y:S01]  /*f830*/  MOV R13, R18 ;  /* 0x00000012000d7202 */ /* 0x000fe20000000f00 */
[----:B------:R-:W-:Y:S02]  /*f840*/  IMAD.MOV.U32 R12, RZ, RZ, 0x3 ;  /* 0x00000003ff0c7424 */ /* 0x000fe400078e00ff */
[----:B------:R-:W-:-:S07]  /*f850*/  IMAD.MOV.U32 R8, RZ, RZ, R14 ;  /* 0x000000ffff087224 */ /* 0x000fce00078e000e */
[----:B------:R-:W-:Y:S05]  /*f860*/  WARPSYNC.COLLECTIVE R15, `(.L_x_159) ;  /* 0x000000000f087348 */ /* 0x000fea0003c00000 */
[----:B------:R0:W1:Y:S02]  /*f870*/  SHFL.IDX P6, R14, R13, R12, R11 ;  /* 0x0000000c0d0e7389 */ /* 0x00006400000c000b */
[----:B01----:R-:W-:Y:S01]  /*f880*/  ENDCOLLECTIVE ;  /* 0x000000000000791b */ /* 0x003fe20003800000 */
.L_x_159:
[----:B------:R-:W-:-:S05]  /*f890*/  MOV R2, R8 ;  /* 0x0000000800027202 */ /* 0x000fca0000000f00 */
[----:B------:R-:W-:-:S05]  /*f8a0*/  IMAD.WIDE.U32 R2, R23, 0x2, R2 ;  /* 0x0000000217027825 */ /* 0x000fca00078e0002 */
[----:B------:R-:W-:Y:S01]  /*f8b0*/  @!PT LDS RZ, [RZ] ;  /* 0x00000000fffff984 */ /* 0x000fe20000000800 */
[----:B------:R-:W-:Y:S01]  /*f8c0*/  @!PT LDS RZ, [RZ] ;  /* 0x00000000fffff984 */ /* 0x000fe20000000800 */
[----:B------:R-:W-:Y:S01]  /*f8d0*/  @!PT LDS RZ, [RZ] ;  /* 0x00000000fffff984 */ /* 0x000fe20000000800 */
[----:B------:R0:W-:Y:S01]  /*f8e0*/  LDGSTS.E.BYPASS.LTC128B.128 [R4+0x1400], desc[UR36][R2.64], !P3 ;  /* 0x0140000002047fae */ /* 0x0001e2000d901d64 */
[----:B------:R-:W-:Y:S01]  /*f8f0*/  IMAD.MOV.U32 R13, RZ, RZ, R17 ;  /* 0x000000ffff0d7224 */ /* 0x000fe200078e0011 */
[C---:B------:R-:W-:Y:S02]  /*f900*/  ISETP.LT.OR P3, PT, R5.reuse, 0x31, P2 ;  /* 0x000000310500780c */ /* 0x040fe40001761670 */
[----:B------:R0:W-:Y:S01]  /*f910*/  LDGSTS.E.BYPASS.LTC128B.128 [R4+0x4400], desc[UR36][R2.64+0x80], !P4 ;  /* 0x0440008002047fae */ /* 0x0001e2000e101d64 */
[----:B------:R-:W-:-:S03]  /*f920*/  ISETP.LT.OR P4, PT, R5, 0x31, P1 ;  /* 0x000000310500780c */ /* 0x000fc60000f81670 */
[----:B------:R0:W-:Y:S01]  /*f930*/  LDGSTS.E.BYPASS.LTC128B.128 [R4+0x7400], desc[UR36][R2.64+0x100], !P5 ;  /* 0x0740010002047fae */ /* 0x0001e2000e901d64 */
[----:B------:R-:W-:Y:S02]  /*f940*/  ISETP.LT.OR P5, PT, R5, 0x31, P0 ;  /* 0x000000310500780c */ /* 0x000fe400007a1670 */
[----:B------:R-:W-:-:S11]  /*f950*/  MOV R6, R14 ;  /* 0x0000000e00067202 */ /* 0x000fd60000000f00 */
[----:B0-----:R-:W-:Y:S05]  /*f960*/  WARPSYNC.COLLECTIVE R15, `(.L_x_160) ;  /* 0x000000000f087348 */ /* 0x001fea0003c00000 */
[----:B------:R1:W2:Y:S02]  /*f970*/  SHFL.IDX P6, R14, R13, R12, R11 ;  /* 0x0000000c0d0e7389 */ /* 0x0002a400000c000b */
[----:B012---:R-:W-:Y:S01]  /*f980*/  ENDCOLLECTIVE ;  /* 0x000000000000791b */ /* 0x007fe20003800000 */
.L_x_160:
[----:B------:R-:W-:Y:S02]  /*f990*/  IMAD.MOV.U32 R3, RZ, RZ, R6 ;  /* 0x000000ffff037224 */ /* 0x000fe400078e0006 */
[----:B------:R-:W-:Y:S01]  /*f9a0*/  IMAD.MOV.U32 R6, RZ, RZ, RZ ;  /* 0x000000ffff067224 */ /* 0x000fe200078e00ff */
[----:B------:R-:W-:Y:S01]  /*f9b0*/  MOV R13, R18 ;  /* 0x00000012000d7202 */ /* 0x000fe20000000f00 */
[----:B------:R-:W-:Y:S01]  /*f9c0*/  IMAD.MOV.U32 R12, RZ, RZ, 0x4 ;  /* 0x00000004ff0c7424 */ /* 0x000fe200078e00ff */
[----:B------:R-:W-:-:S07]  /*f9d0*/  MOV R2, R14 ;  /* 0x0000000e00027202 */ /* 0x000fce0000000f00 */
[----:B------:R-:W-:Y:S05]  /*f9e0*/  WARPSYNC.COLLECTIVE R15, `(.L_x_161) ;  /* 0x000000000f087348 */ /* 0x000fea0003c00000 */
[----:B------:R0:W1:Y:S02]  /*f9f0*/  SHFL.IDX P6, R14, R13, R12, R11 ;  /* 0x0000000c0d0e7389 */ /* 0x00006400000c000b */
[----:B01----:R-:W-:Y:S01]  /*fa00*/  ENDCOLLECTIVE ;  /* 0x000000000000791b */ /* 0x003fe20003800000 */
.L_x_161:
[----:B------:R-:W-:-:S05]  /*fa10*/  IMAD.WIDE.U32 R2, R23, 0x2, R2 ;  /* 0x0000000217027825 */ /* 0x000fca00078e0002 */
[----:B------:R-:W-:Y:S01]  /*fa20*/  @!PT LDS RZ, [RZ] ;  /* 0x00000000fffff984 */ /* 0x000fe20000000800 */
[----:B------:R-:W-:Y:S01]  /*fa30*/  @!PT LDS RZ, [RZ] ;  /* 0x00000000fffff984 */ /* 0x000fe20000000800 */
[----:B------:R-:W-:Y:S01]  /*fa40*/  @!PT LDS RZ, [RZ] ;  /* 0x00000000fffff984 */ /* 0x000fe20000000800 */
[----:B------:R0:W-:Y:S01]  /*fa50*/  LDGSTS.E.BYPASS.LTC128B.128 [R4+0x1c00], desc[UR36][R2.64], !P3 ;  /* 0x01c0000002047fae */ /* 0x0001e2000d901d64 */
[----:B------:R-:W-:-:S03]  /*fa60*/  ISETP.LT.OR P3, PT, R5, 0x41, P2 ;  /* 0x000000410500780c */ /* 0x000fc60001761670 */
[----:B------:R0:W-:Y:S01]  /*fa70*/  LDGSTS.E.BYPASS.LTC128B.128 [R4+0x4c00], desc[UR36][R2.64+0x80], !P4 ;  /* 0x04c0008002047fae */ /* 0x0001e2000e101d64 */
[C---:B------:R-:W-:Y:S01]  /*fa80*/  ISETP.LT.OR P4, PT, R5.reuse, 0x41, P1 ;  /* 0x000000410500780c */ /* 0x040fe20000f81670 */
[----:B------:R-:W-:Y:S02]  /*fa90*/  IMAD.MOV.U32 R13, RZ, RZ, R17 ;  /* 0x000000ffff0d7224 */ /* 0x000fe400078e0011 */
[----:B------:R0:W-:Y:S01]  /*faa0*/  LDGSTS.E.BYPASS.LTC128B.128 [R4+0x7c00], desc[UR36][R2.64+0x100], !P5 ;  /* 0x07c0010002047fae */ /* 0x0001e2000e901d64 */
[----:B------:R-:W-:Y:S02]  /*fab0*/  ISETP.LT.OR P5, PT, R5, 0x41, P0 ;  /* 0x000000410500780c */ /* 0x000fe400007a1670 */
[----:B------:R-:W-:-:S11]  /*fac0*/  MOV R7, R14 ;  /* 0x0000000e00077202 */ /* 0x000fd60000000f00 */
[----:B0-----:R-:W-:Y:S05]  /*fad0*/  WARPSYNC.COLLECTIVE R15, `(.L_x_162) ;  /* 0x000000000f087348 */ /* 0x001fea0003c00000 */
[----:B------:R1:W2:Y:S02]  /*fae0*/  SHFL.IDX P6, R14, R13, R12, R11 ;  /* 0x0000000c0d0e7389 */ /* 0x0002a400000c000b */
[----:B012---:R-:W-:Y:S01]  /*faf0*/  ENDCOLLECTIVE ;  /* 0x000000000000791b */ /* 0x007fe20003800000 */
.L_x_162:
[----:B------:R-:W-:Y:S01]  /*fb00*/  MOV R3, R7 ;  /* 0x0000000700037202 */ /* 0x000fe20000000f00 */
[----:B------:R-:W-:Y:S01]  /*fb10*/  IMAD.MOV.U32 R13, RZ, RZ, R18 ;  /* 0x000000ffff0d7224 */ /* 0x000fe200078e0012 */
[----:B------:R-:W-:Y:S02]  /*fb20*/  MOV R12, 0x5 ;  /* 0x00000005000c7802 */ /* 0x000fe40000000f00 */
[----:B------:R-:W-:-:S07]  /*fb30*/  MOV R8, R14 ;  /* 0x0000000e00087202 */ /* 0x000fce0000000f00 */
[----:B------:R-:W-:Y:S05]  /*fb40*/  WARPSYNC.COLLECTIVE R15, `(.L_x_163) ;  /* 0x000000000f087348 */ /* 0x000fea0003c00000 */
[----:B------:R0:W1:Y:S02]  /*fb50*/  SHFL.IDX P6, R14, R13, R12, R11 ;  /* 0x0000000c0d0e7389 */ /* 0x00006400000c000b */
[----:B01----:R-:W-:Y:S01]  /*fb60*/  ENDCOLLECTIVE ;  /* 0x000000000000791b */ /* 0x003fe20003800000 */
.L_x_163:
[----:B------:R-:W-:-:S04]  /*fb70*/  IMAD.MOV.U32 R2, RZ, RZ, R8 ;  /* 0x000000ffff027224 */ /* 0x000fc800078e0008 */
[----:B------:R-:W-:-:S05]  /*fb80*/  IMAD.WIDE.U32 R2, R23, 0x2, R2 ;  /* 0x0000000217027825 */ /* 0x000fca00078e0002 */
[----:B------:R-:W-:Y:S01]  /*fb90*/  @!PT LDS RZ, [RZ] ;  /* 0x00000000fffff984 */ /* 0x000fe20000000800 */
[----:B------:R-:W-:Y:S01]  /*fba0*/  @!PT LDS RZ, [RZ] ;  /* 0x00000000fffff984 */ /* 0x000fe20000000800 */
[----:B------:R-:W-:Y:S01]  /*fbb0*/  @!PT LDS RZ, [RZ] ;  /* 0x00000000fffff984 */ /* 0x000fe20000000800 */
[----:B------:R0:W-:Y:S01]  /*fbc0*/  LDGSTS.E.BYPASS.LTC128B.128 [R4+0x2400], desc[UR36][R2.64], !P3 ;  /* 0x0240000002047fae */ /* 0x0001e2000d901d64 */
[----:B------:R-:W-:-:S03]  /*fbd0*/  MOV R13, R17 ;  /* 0x00000011000d7202 */ /* 0x000fc60000000f00 */
[----:B------:R0:W-:Y:S04]  /*fbe0*/  LDGSTS.E.BYPASS.LTC128B.128 [R4+0x5400], desc[UR36][R2.64+0x80], !P4 ;  /* 0x0540008002047fae */ /* 0x0001e8000e101d64 */
[----:B------:R0:W-:Y:S01]  /*fbf0*/  LDGSTS.E.BYPASS.LTC128B.128 [R4+0x8400], desc[UR36][R2.64+0x100], !P5 ;  /* 0x0840010002047fae */ /* 0x0001e2000e901d64 */
[----:B------:R-:W-:-:S07]  /*fc00*/  IMAD.MOV.U32 R18, RZ, RZ, R14 ;  /* 0x000000ffff127224 */ /* 0x000fce00078e000e */
[----:B0-----:R-:W-:Y:S05]  /*fc10*/  WARPSYNC.COLLECTIVE R15, `(.L_x_164) ;  /* 0x000000000f087348 */ /* 0x001fea0003c00000 */
[----:B------:R1:W2:Y:S02]  /*fc20*/  SHFL.IDX P6, R14, R13, R12, R11 ;  /* 0x0000000c0d0e7389 */ /* 0x0002a400000c000b */
[----:B012---:R-:W-:Y:S01]  /*fc30*/  ENDCOLLECTIVE ;  /* 0x000000000000791b */ /* 0x007fe20003800000 */
.L_x_164:
[----:B------:R-:W-:Y:S05]  /*fc40*/  BRA `(.L_x_165) ;  /* 0xffffffcc00307947 */ /* 0x000fea000383ffff */
.L_x_75:
[----:B0-----:R0:W1:Y:S02]  /*fc50*/  SYNCS.PHASECHK.TRANS64.TRYWAIT P0, [R7+URZ+0x30820], R6 ;  /* 0x03082006070075a7 */ /* 0x001064000800017f */
[----:B-1----:R-:W-:Y:S05]  /*fc60*/  @!P0 NANOSLEEP.SYNCS 0x989680 ;  /* 0x009896800000895d */ /* 0x002fea0003900000 */
[----:B------:R-:W1:Y:S02]  /*fc70*/  @!P0 SYNCS.PHASECHK.TRANS64 P0, [R7+URZ+0x30820], R6 ;  /* 0x03082006070085a7 */ /* 0x000e64000800007f */
[----:B-1----:R-:W-:Y:S05]  /*fc80*/  @!P0 BRA `(.L_x_75) ;  /* 0xfffffffc00f08947 */ /* 0x002fea000383ffff */
[----:B------:R-:W-:Y:S05]  /*fc90*/  BRA `(.L_x_166) ;  /* 0xffffffcc00ac7947 */ /* 0x000fea000383ffff */
.L_x_76:
[----:B------:R-:W1:Y:S01]  /*fca0*/  S2R R2, SR_TID.X ;  /* 0x0000000000027919 */ /* 0x000e620000002100 */
[----:B------:R-:W-:Y:S01]  /*fcb0*/  BSSY B0, `(.L_x_167) ;  /* 0x000000a000007945 */ /* 0x000fe20003800000 */
[----:B------:R-:W-:Y:S01]  /*fcc0*/  IMAD.MOV.U32 R12, RZ, RZ, RZ ;  /* 0x000000ffff0c7224 */ /* 0x000fe200078e00ff */
[----:B------:R-:W-:Y:S01]  /*fcd0*/  MOV R11, 0x1f ;  /* 0x0000001f000b7802 */ /* 0x000fe20000000f00 */
[----:B------:R-:W-:Y:S01]  /*fce0*/  IMAD.MOV.U32 R15, RZ, RZ, -0x1 ;  /* 0xffffffffff0f7424 */ /* 0x000fe200078e00ff */
[----:B-1----:R-:W-:-:S04]  /*fcf0*/  SHF.R.U32.HI R2, RZ, 0x5, R2 ;  /* 0x00000005ff027819 */ /* 0x002fc80000011602 */
[----:B------:R-:W-:-:S04]  /*fd00*/  LOP3.LUT R2, R2, 0x3, RZ, 0xc0, !PT ;  /* 0x0000000302027812 */ /* 0x000fc800078ec0ff */
[----:B------:R-:W-:-:S07]  /*fd10*/  MOV R13, R2 ;  /* 0x00000002000d7202 */ /* 0x000fce0000000f00 */
[----:B0----5:R-:W-:Y:S05]  /*fd20*/  WARPSYNC.COLLECTIVE R15, `(.L_x_168) ;  /* 0x000000000f087348 */ /* 0x021fea0003c00000 */
[----:B------:R1:W2:Y:S02]  /*fd30*/  SHFL.IDX P6, R14, R13, R12, R11 ;  /* 0x0000000c0d0e7389 */ /* 0x0002a400000c000b */
[----:B012--5:R-:W-:Y:S01]  /*fd40*/  ENDCOLLECTIVE ;  /* 0x000000000000791b */ /* 0x027fe20003800000 */
.L_x_168:
[----:B------:R-:W-:Y:S05]  /*fd50*/  BSYNC B0 ;  /* 0x0000000000007941 */ /* 0x000fea0003800000 */
.L_x_167:
[----:B------:R-:W-:Y:S05]  /*fd60*/  BRA `(.L_x_169) ;  /* 0xffffffcc00907947 */ /* 0x000fea000383ffff */
.L_x_77:
[----:B------:R-:W-:Y:S01]  /*fd70*/  BSSY B0, `(.L_x_170) ;  /* 0x0000006000007945 */ /* 0x000fe20003800000 */
[----:B------:R-:W-:-:S07]  /*fd80*/  MOV R15, 0xffffffff ;  /* 0xffffffff000f7802 */ /* 0x000fce0000000f00 */
[----:B01---5:R-:W-:Y:S05]  /*fd90*/  WARPSYNC.COLLECTIVE R15, `(.L_x_171) ;  /* 0x000000000f0c7348 */ /* 0x023fea0003c00000 */
[----:B------:R-:W-:Y:S02]  /*fda0*/  ELECT P6, UR62, PT ;  /* 0x00000000003e782f */ /* 0x000fe400038c0000 */
[----:B------:R-:W-:Y:S01]  /*fdb0*/  MOV R14, UR62 ;  /* 0x0000003e000e7c02 */ /* 0x000fe20008000f00 */
[----:B01---5:R-:W-:Y:S10]  /*fdc0*/  ENDCOLLECTIVE ;  /* 0x000000000000791b */ /* 0x023ff40003800000 */
.L_x_171:
[----:B------:R-:W-:Y:S05]  /*fdd0*/  BSYNC B0 ;  /* 0x0000000000007941 */ /* 0x000fea0003800000 */
.L_x_170:
[----:B------:R-:W-:Y:S05]  /*fde0*/  BRA `(.L_x_172) ;  /* 0xffffffcc00847947 */ /* 0x000fea000383ffff */
.L_x_79:
[----:B-1----:R1:W2:Y:S02]  /*fdf0*/  SYNCS.PHASECHK.TRANS64.TRYWAIT P1, [R5+URZ+0x30840], R2 ;  /* 0x03084002050075a7 */ /* 0x0022a4000802017f */
[----:B--2---:R-:W-:Y:S05]  /*fe00*/  @!P1 NANOSLEEP.SYNCS 0x989680 ;  /* 0x009896800000995d */ /* 0x004fea0003900000 */
[----:B------:R-:W2:Y:S02]  /*fe10*/  @!P1 SYNCS.PHASECHK.TRANS64 P1, [R5+URZ+0x30840], R2 ;  /* 0x03084002050095a7 */ /* 0x000ea4000802007f */
[----:B--2---:R-:W-:Y:S05]  /*fe20*/  @!P1 BRA `(.L_x_79) ;  /* 0xfffffffc00f09947 */ /* 0x004fea000383ffff */
[----:B------:R-:W-:Y:S05]  /*fe30*/  BRA `(.L_x_173) ;  /* 0xffffffcc00ac7947 */ /* 0x000fea000383ffff */
.L_x_81:
[----:B0-----:R0:W2:Y:S02]  /*fe40*/  SYNCS.PHASECHK.TRANS64.TRYWAIT P1, [R7+URZ+0x30840], R0 ;  /* 0x03084000070075a7 */ /* 0x0010a4000802017f */
[----:B--2---:R-:W-:Y:S05]  /*fe50*/  @!P1 NANOSLEEP.SYNCS 0x989680 ;  /* 0x009896800000995d */ /* 0x004fea0003900000 */
[----:B------:R-:W2:Y:S02]  /*fe60*/  @!P1 SYNCS.PHASECHK.TRANS64 P1, [R7+URZ+0x30840], R0 ;  /* 0x03084000070095a7 */ /* 0x000ea4000802007f */
[----:B--2---:R-:W-:Y:S05]  /*fe70*/  @!P1 BRA `(.L_x_81) ;  /* 0xfffffffc00f09947 */ /* 0x004fea000383ffff */
[----:B------:R-:W-:Y:S05]  /*fe80*/  BRA `(.L_x_174) ;  /* 0xffffffcc00b87947 */ /* 0x000fea000383ffff */
.L_x_83:
[----:B--2---:R2:W3:Y:S02]  /*fe90*/  SYNCS.PHASECHK.TRANS64.TRYWAIT P1, [R5+URZ+0x30860], R2 ;  /* 0x03086002050075a7 */ /* 0x0044e4000802017f */
[----:B---3--:R-:W-:Y:S05]  /*fea0*/  @!P1 NANOSLEEP.SYNCS 0x989680 ;  /* 0x009896800000995d */ /* 0x008fea0003900000 */
[----:B------:R-:W3:Y:S02]  /*feb0*/  @!P1 SYNCS.PHASECHK.TRANS64 P1, [R5+URZ+0x30860], R2 ;  /* 0x03086002050095a7 */ /* 0x000ee4000802007f */
[----:B---3--:R-:W-:Y:S05]  /*fec0*/  @!P1 BRA `(.L_x_83) ;  /* 0xfffffffc00f09947 */ /* 0x008fea000383ffff */
[----:B------:R-:W-:Y:S05]  /*fed0*/  BRA `(.L_x_175) ;  /* 0xffffffcc00b47947 */ /* 0x000fea000383ffff */
.L_x_176:
[----:B------:R-:W-:-:S00]  /*fee0*/  BRA `(.L_x_176) ;  /* 0xfffffffc00fc7947 */ /* 0x000fc0000383ffff */
[----:B------:R-:W-:-:S00]  /*fef0*/  NOP ;  /* 0x0000000000007918 */ /* 0x000fc00000000000 */
        /* <DEDUP_REMOVED lines=8> */
.L_x_3211:


//--------------------- .text._ZN7cutlass13device_kernelIN5flash11enable_sm90INS1_16FlashAttnFwdSm90INS1_25CollectiveMainloopFwdSm90ILi2EN4cute5tupleIJNS5_1CILi1EEES8_S8_EEENS6_IJNS7_ILi128EEENS7_ILi96EEENS7_ILi192EEEEEELi192ENS_6half_tEfNS_4arch4Sm90ELb0ELb0ELb1ELb1ELb1ELb0ELb0ELb1ELb1ELb1ELb1ELb0EEENS1_21CollectiveEpilogueFwdINS6_IJSA_SC_SB_EEES9_SE_SG_Li256ELb1ELb1ELb1ELb0EEENS1_36VarlenDynamicPersistentTileSchedulerILi128ELi96ELi256ELi128ELb1ELb1ELb1ELb0ELb1ELb1EEEEEEEEEvNT_6ParamsE --------------------------
	.section	.text._ZN7cutlass13device_kernelIN5flash11enable_sm90INS1_16FlashAttnFwdSm90INS1_25CollectiveMainloopFwdSm90ILi2EN4cute5tupleIJNS5_1CILi1EEES8_S8_EEENS6_IJNS7_ILi128EEENS7_ILi96EEENS7_ILi192EEEEEELi192ENS_6half_tEfNS_4arch4Sm90ELb0ELb0ELb1ELb1ELb1ELb0ELb0ELb1ELb1ELb1ELb1ELb0EEENS1_21CollectiveEpilogueFwdINS6_IJSA_SC_SB_EEES9_SE_SG_Li256ELb1ELb1ELb1ELb0EEENS1_36VarlenDynamicPersistentTileSchedulerILi128ELi96ELi256ELi128ELb1ELb1ELb1ELb0ELb1ELb1EEEEEEEEEvNT_6ParamsE,"ax",@progbits
	.align	128
.text._ZN7cutlass13device_kernelIN5flash11enable_sm90INS1_16FlashAttnFwdSm90INS1_25CollectiveMainloopFwdSm90ILi2EN4cute5tupleIJNS5_1CILi1EEES8_S8_EEENS6_IJNS7_ILi128EEENS7_ILi96EEENS7_ILi192EEEEEELi192ENS_6half_tEfNS_4arch4Sm90ELb0ELb0ELb1ELb1ELb1ELb0ELb0ELb1ELb1ELb1ELb1ELb0EEENS1_21CollectiveEpilogueFwdINS6_IJSA_SC_SB_EEES9_SE_SG_Li256ELb1ELb1ELb1ELb0EEENS1_36VarlenDynamicPersistentTileSchedulerILi128ELi96ELi256ELi128ELb1ELb1ELb1ELb0ELb1ELb1EEEEEEEEEvNT_6ParamsE:
        .type           _ZN7cutlass13device_kernelIN5flash11enable_sm90INS1_16FlashAttnFwdSm90INS1_25CollectiveMainloopFwdSm90ILi2EN4cute5tupleIJNS5_1CILi1EEES8_S8_EEENS6_IJNS7_ILi128EEENS7_ILi96EEENS7_ILi192EEEEEELi192ENS_6half_tEfNS_4arch4Sm90ELb0ELb0ELb1ELb1ELb1ELb0ELb0ELb1ELb1ELb1ELb1ELb0EEENS1_21CollectiveEpilogueFwdINS6_IJSA_SC_SB_EEES9_SE_SG_Li256ELb1ELb1ELb1ELb0EEENS1_36VarlenDynamicPersistentTileSchedulerILi128ELi96ELi256ELi128ELb1ELb1ELb1ELb0ELb1ELb1EEEEEEEEEvNT_6ParamsE,@function
        .size           _ZN7cutlass13device_kernelIN5flash11enable_sm90INS1_16FlashAttnFwdSm90INS1_25CollectiveMainloopFwdSm90ILi2EN4cute5tupleIJNS5_1CILi1EEES8_S8_EEENS6_IJNS7_ILi128EEENS7_ILi96EEENS7_ILi192EEEEEELi192ENS_6half_tEfNS_4arch4Sm90ELb0ELb0ELb1ELb1ELb1ELb0ELb0ELb1ELb1ELb1ELb1ELb0EEENS1_21CollectiveEpilogueFwdINS6_IJSA_SC_SB_EEES9_SE_SG_Li256ELb1ELb1ELb1ELb0EEENS1_36VarlenDynamicPersistentTileSchedulerILi128ELi96ELi256ELi128ELb1ELb1ELb1ELb0ELb1ELb1EEEEEEEEEvNT_6ParamsE,(.L_x_3212 - _ZN7cutlass13device_kernelIN5flash11enable_sm90INS1_16FlashAttnFwdSm90INS1_25CollectiveMainloopFwdSm90ILi2EN4cute5tupleIJNS5_1CILi1EEES8_S8_EEENS6_IJNS7_ILi128EEENS7_ILi96EEENS7_ILi192EEEEEELi192ENS_6half_tEfNS_4arch4Sm90ELb0ELb0ELb1ELb1ELb1ELb0ELb0ELb1ELb1ELb1ELb1ELb0EEENS1_21CollectiveEpilogueFwdINS6_IJSA_SC_SB_EEES9_SE_SG_Li256ELb1ELb1ELb1ELb0EEENS1_36VarlenDynamicPersistentTileSchedulerILi128ELi96ELi256ELi128ELb1ELb1ELb1ELb0ELb1ELb1EEEEEEEEEvNT_6ParamsE)
        .other          _ZN7cutlass13device_kernelIN5flash11enable_sm90INS1_16FlashAttnFwdSm90INS1_25CollectiveMainloopFwdSm90ILi2EN4cute5tupleIJNS5_1CILi1EEES8_S8_EEENS6_IJNS7_ILi128EEENS7_ILi96EEENS7_ILi192EEEEEELi192ENS_6half_tEfNS_4arch4Sm90ELb0ELb0ELb1ELb1ELb1ELb0ELb0ELb1ELb1ELb1ELb1ELb0EEENS1_21CollectiveEpilogueFwdINS6_IJSA_SC_SB_EEES9_SE_SG_Li256ELb1ELb1ELb1ELb0EEENS1_36VarlenDynamicPersistentTileSchedulerILi128ELi96ELi256ELi128ELb1ELb1ELb1ELb0ELb1ELb1EEEEEEEEEvNT_6ParamsE,@"STO_CUDA_ENTRY STV_DEFAULT"
_ZN7cutlass13device_kernelIN5flash11enable_sm90INS1_16FlashAttnFwdSm90INS1_25CollectiveMainloopFwdSm90ILi2EN4cute5tupleIJNS5_1CILi1EEES8_S8_EEENS6_IJNS7_ILi128EEENS7_ILi96EEENS7_ILi192EEEEEELi192ENS_6half_tEfNS_4arch4Sm90ELb0ELb0ELb1ELb1ELb1ELb0ELb0ELb1ELb1ELb1ELb1ELb0EEENS1_21CollectiveEpilogueFwdINS6_IJSA_SC_SB_EEES9_SE_SG_Li256ELb1ELb1ELb1ELb0EEENS1_36VarlenDynamicPersistentTileSchedulerILi128ELi96ELi256ELi128ELb1ELb1ELb1ELb0ELb1ELb1EEEEEEEEEvNT_6ParamsE:
        /* <DEDUP_REMOVED lines=45> */
.L_x_177:
        /* <DEDUP_REMOVED lines=22> */
.L_x_178:
        /* <DEDUP_REMOVED lines=18> */
.L_x_179:
        /* <DEDUP_REMOVED lines=22> */
.L_x_180:
        /* <DEDUP_REMOVED lines=23> */
.L_x_181:
[----:B------:R-:W-:Y:S01]  /*0820*/  UISETP.NE.AND UP0, UPT, UR9, URZ, UPT ;  /* 0x0000003f0900728c */ /* 0x000fe2000bf05270 */
[----:B------:R-:W-:Y:S01]  /*0830*/  NOP ;  /* 0x0000000000007918 */ /* 0x000fe20000000000 */
[----:B0-----:R-:W-:Y:S01]  /*0840*/  UMOV UR4, 0x1 ;  /* 0x0000000100047882 */ /* 0x001fe20000000000 */
[----:B------:R-:W-:Y:S01]  /*0850*/  ULDC.64 UR36, c[0x0][0x208] ;  /* 0x0000820000247ab9 */ /* 0x000fe20000000a00 */
[----:B------:R-:W-:Y:S01]  /*0860*/  USEL UR4, UR4, 0x2, !UP0 ;  /* 0x0000000204047887 */ /* 0x000fe2000c000000 */
[----:B-1234-:R-:W-:Y:S01]  /*0870*/  BAR.SYNC.DEFER_BLOCKING 0x0 ;  /* 0x0000000000007b1d */ /* 0x01efe20000010000 */
[----:B------:R-:W-:-:S04]  /*0880*/  PLOP3.LUT P0, PT, PT, PT, UP0, 0x80, 0x0 ;  /* 0x000000000000781c */ /* 0x000fc80003f0f008 */
[----:B------:R-:W-:-:S05]  /*0890*/  IMAD.U32 R3, RZ, RZ, UR4 ;  /* 0x00000004ff037e24 */ /* 0x000fca000f8e00ff */
[----:B------:R0:W-:Y:S04]  /*08a0*/  STL [R1+0x2c], R3 ;  /* 0x00002c0301007387 */ /* 0x0001e80000100800 */
[----:B------:R-:W-:Y:S05]  /*08b0*/  @!P0 BRA `(.L_x_182) ;  /* 0x000000b000dc8947 */ /* 0x000fea0003800000 */
.L_x_183:
[----:B------:R-:W-:-:S08]  /*08c0*/  NOP ;  /* 0x0000000000007918 */ /* 0x000fd00000000000 */
[----:B------:R-:W1:Y:S02]  /*08d0*/  USETMAXREG.TRY_ALLOC.CTAPOOL UP0, 0xe8 ;  /* 0x000000e8000079c8 */ /* 0x000e640008000600 */
[----:B-1----:R-:W-:-:S13]  /*08e0*/  PLOP3.LUT P0, PT, PT, PT, UP0, 0x80, 0x0 ;  /* 0x000000000000781c */ /* 0x002fda0003f0f008 */
[----:B------:R-:W-:Y:S05]  /*08f0*/  @!P0 BRA `(.L_x_183) ;  /* 0xfffffffc00f08947 */ /* 0x000fea000383ffff */
[----:B------:R-:W1:Y:S08]  /*0900*/  S2UR UR5, SR_CgaCtaId ;  /* 0x00000000000579c3 */ /* 0x000e700000008800 */
[----:B------:R-:W-:Y:S06]  /*0910*/  BAR.ARV 0x8, 0x180 ;  /* 0x0206000000007b1d */ /* 0x000fec0000002000 */
[----:B------:R-:W-:-:S02]  /*0920*/  UMOV UR4, 0x400 ;  /* 0x0000040000047882 */ /* 0x000fc40000000000 */
[----:B------:R-:W-:Y:S01]  /*0930*/  BAR.SYNC.DEFER_BLOCKING 0x5, 0x180 ;  /* 0x0146000000007b1d */ /* 0x000fe20000010000 */
[----:B-1----:R-:W-:-:S09]  /*0940*/  ULEA UR4, UR5, UR4, 0x18 ;  /* 0x0000000405047291 */ /* 0x002fd2000f8ec03f */
[----:B------:R-:W1:Y:S01]  /*0950*/  LDS.128 R8, [UR4+0x308d0] ;  /* 0x0308d004ff087984 */ /* 0x000e620008000c00 */
[----:B------:R-:W-:Y:S01]  /*0960*/  ULDC UR4, c[0x0][0xc3c] ;  /* 0x00030f0000047ab9 */ /* 0x000fe20000000800 */
[----:B------:R-:W-:Y:S06]  /*0970*/  BAR.ARV 0x4, 0x180 ;  /* 0x0106000000007b1d */ /* 0x000fec0000002000 */
[----:B-1----:R-:W-:-:S13]  /*0980*/  ISETP.GE.AND P0, PT, R11, UR4, PT ;  /* 0x000000040b007c0c */ /* 0x002fda000bf06270 */
[----:B------:R-:W-:Y:S05]  /*0990*/  @P0 EXIT ;  /* 0x000000000000094d */ /* 0x000fea0003800000 */
[----:B------:R-:W2:Y:S01]  /*09a0*/  LDL R2, [R1+0x2c] ;  /* 0x00002c0001027983 */ /* 0x000ea20000100800 */
[----:B------:R-:W-:Y:S01]  /*09b0*/  VIADD R12, R0, 0xffffff80 ;  /* 0xffffff80000c7836 */ /* 0x000fe20000000000 */
[----:B------:R-:W-:Y:S01]  /*09c0*/  R2UR UR6, R9 ;  /* 0x00000000090672ca */ /* 0x000fe200000e0000 */
[----:B------:R-:W-:Y:S01]  /*09d0*/  UMOV UR39, URZ ;  /* 0x0000003f00277c82 */ /* 0x000fe20008000000 */
[----:B------:R-:W-:Y:S01]  /*09e0*/  R2UR UR5, R10 ;  /* 0x000000000a0572ca */ /* 0x000fe200000e0000 */
[----:B------:R-:W-:Y:S01]  /*09f0*/  UMOV UR38, URZ ;  /* 0x0000003f00267c82 */ /* 0x000fe20008000000 */
[----:B------:R-:W-:Y:S02]  /*0a00*/  SHF.R.S32.HI R0, RZ, 0x1f, R12 ;  /* 0x0000001fff007819 */ /* 0x000fe4000001140c */
[----:B------:R-:W-:Y:S02]  /*0a10*/  R2UR UR7, R11 ;  /* 0x000000000b0772ca */ /* 0x000fe400000e0000 */
[----:B0-----:R-:W-:-:S02]  /*0a20*/  LEA.HI R3, R0, R12, RZ, 0x4 ;  /* 0x0000000c00037211 */ /* 0x001fc400078f20ff */
[CC--:B------:R-:W-:Y:S02]  /*0a30*/  LEA.HI R4, R0.reuse, R12.reuse, RZ, 0x5 ;  /* 0x0000000c00047211 */ /* 0x0c0fe400078f28ff */
[----:B------:R-:W-:Y:S02]  /*0a40*/  SHF.R.S32.HI R6, RZ, 0x4, R3 ;  /* 0x00000004ff067819 */ /* 0x000fe40000011403 */
[----:B------:R-:W-:Y:S01]  /*0a50*/  LEA.HI R11, R0, R12, RZ, 0x2 ;  /* 0x0000000c000b7211 */ /* 0x000fe200078f10ff */
[----:B------:R-:W-:Y:S01]  /*0a60*/  IMAD.SHL.U32 R5, R4, 0x20, RZ ;  /* 0x0000002004057824 */ /* 0x000fe200078e00ff */
[C---:B------:R-:W-:Y:S02]  /*0a70*/  LOP3.LUT R4, R3.reuse, 0x3fffff0, RZ, 0xc0, !PT ;  /* 0x03fffff003047812 */ /* 0x040fe400078ec0ff */
[----:B------:R-:W-:Y:S02]  /*0a80*/  LEA.HI R3, R3, R6, RZ, 0x1 ;  /* 0x0000000603037211 */ /* 0x000fe400078f08ff */
[----:B------:R-:W-:Y:S01]  /*0a90*/  LOP3.LUT R5, R5, 0xfffffc00, RZ, 0xc0, !PT ;  /* 0xfffffc0005057812 */ /* 0x000fe200078ec0ff */
[----:B------:R-:W-:Y:S01]  /*0aa0*/  IMAD.IADD R4, R12, 0x1, -R4 ;  /* 0x000000010c047824 */ /* 0x000fe200078e0a04 */
[----:B------:R-:W-:-:S02]  /*0ab0*/  LOP3.LUT R3, R3, 0x1ffffffe, RZ, 0xc0, !PT ;  /* 0x1ffffffe03037812 */ /* 0x000fc400078ec0ff */
[----:B------:R-:W-:Y:S01]  /*0ac0*/  LOP3.LUT R11, R11, 0xfffffffc, RZ, 0xc0, !PT ;  /* 0xfffffffc0b0b7812 */ /* 0x000fe200078ec0ff */
[----:B------:R-:W-:Y:S02]  /*0ad0*/  IMAD R4, R4, 0x40, R5 ;  /* 0x0000004004047824 */ /* 0x000fe400078e0205 */
[----:B------:R-:W-:Y:S01]  /*0ae0*/  IMAD.IADD R3, R6, 0x1, -R3 ;  /* 0x0000000106037824 */ /* 0x000fe200078e0a03 */
[----:B------:R-:W-:-:S03]  /*0af0*/  IADD3 R11, R12, -R11, RZ ;  /* 0x8000000b0c0b7210 */ /* 0x000fc60007ffe0ff */
[----:B------:R-:W-:Y:S01]  /*0b00*/  IMAD R3, R3, 0x8, R4 ;  /* 0x0000000803037824 */ /* 0x000fe200078e0204 */
[----:B------:R-:W-:-:S04]  /*0b10*/  LEA.HI R5, R11, R11, RZ, 0x1 ;  /* 0x0000000b0b057211 */ /* 0x000fc800078f08ff */
[----:B------:R0:W-:Y:S01]  /*0b20*/  STL [R1+0x24], R3 ;  /* 0x0000240301007387 */ /* 0x0001e20000100800 */
[----:B------:R-:W-:-:S05]  /*0b30*/  LOP3.LUT R4, R5, 0x1ffffffe, RZ, 0xc0, !PT ;  /* 0x1ffffffe05047812 */ /* 0x000fca00078ec0ff */
[----:B------:R-:W-:Y:S01]  /*0b40*/  IMAD.IADD R4, R11, 0x1, -R4 ;  /* 0x000000010b047824 */ /* 0x000fe200078e0a04 */
[----:B--2---:R-:W-:Y:S02]  /*0b50*/  R2UR UR4, R2 ;  /* 0x00000000020472ca */ /* 0x004fe400000e0000 */
[CC--:B------:R-:W-:Y:S02]  /*0b60*/  LEA.HI R2, R0.reuse, R12.reuse, RZ, 0x7 ;  /* 0x0000000c00027211 */ /* 0x0c0fe400078f38ff */
[----:B------:R-:W-:Y:S02]  /*0b70*/  LEA.HI R0, R0, R12, RZ, 0x3 ;  /* 0x0000000c00007211 */ /* 0x000fe400078f18ff */
[----:B------:R-:W-:Y:S02]  /*0b80*/  LOP3.LUT R216, R2, 0xffffff80, RZ, 0xc0, !PT ;  /* 0xffffff8002d87812 */ /* 0x000fe400078ec0ff */
[----:B------:R-:W-:Y:S02]  /*0b90*/  SHF.R.S32.HI R13, RZ, 0x7, R2 ;  /* 0x00000007ff0d7819 */ /* 0x000fe40000011402 */
[----:B------:R-:W-:Y:S01]  /*0ba0*/  LOP3.LUT R16, R0, 0xfffffff8, RZ, 0xc0, !PT ;  /* 0xfffffff800107812 */ /* 0x000fe200078ec0ff */
[----:B------:R-:W-:Y:S01]  /*0bb0*/  IMAD.IADD R216, R12, 0x1, -R216 ;  /* 0x000000010cd87824 */ /* 0x000fe200078e0ad8 */
[----:B------:R-:W-:Y:S01]  /*0bc0*/  LEA.HI R2, R2, R13, RZ, 0x1 ;  /* 0x0000000d02027211 */ /* 0x000fe200078f08ff */
[----:B------:R-:W-:Y:S01]  /*0bd0*/  ULOP3.LUT UR4, UR4, 0x1, URZ, 0xfc, !UPT ;  /* 0x0000000104047892 */ /* 0x000fe2000f8efc3f */
[----:B------:R-:W-:Y:S01]  /*0be0*/  SHF.R.S32.HI R213, RZ, 0x3, R0 ;  /* 0x00000003ffd57819 */ /* 0x000fe20000011400 */
[----:B------:R-:W-:Y:S01]  /*0bf0*/  IMAD.IADD R16, R12, 0x1, -R16 ;  /* 0x000000010c107824 */ /* 0x000fe200078e0a10 */
[----:B------:R-:W-:-:S02]  /*0c00*/  SHF.R.S32.HI R7, RZ, 0x1f, R216 ;  /* 0x0000001fff077819 */ /* 0x000fc400000114d8 */
[----:B------:R-:W-:Y:S02]  /*0c10*/  LOP3.LUT R2, R2, 0x3fffffe, RZ, 0xc0, !PT ;  /* 0x03fffffe02027812 */ /* 0x000fe400078ec0ff */
[CC--:B------:R-:W-:Y:S02]  /*0c20*/  LEA.HI R8, R7.reuse, R216.reuse, RZ, 0x2 ;  /* 0x000000d807087211 */ /* 0x0c0fe400078f10ff */
[----:B------:R-:W-:Y:S01]  /*0c30*/  LEA.HI R7, R7, R216, RZ, 0x5 ;  /* 0x000000d807077211 */ /* 0x000fe200078f28ff */
[----:B------:R-:W-:Y:S01]  /*0c40*/  IMAD.IADD R2, R13, 0x1, -R2 ;  /* 0x000000010d027824 */ /* 0x000fe200078e0a02 */
[--C-:B------:R-:W-:Y:S02]  /*0c50*/  SHF.R.S32.HI R9, RZ, 0x2, R8.reuse ;  /* 0x00000002ff097819 */ /* 0x100fe40000011408 */
[----:B------:R-:W-:Y:S02]  /*0c60*/  SHF.R.S32.HI R10, RZ, 0x1f, R8 ;  /* 0x0000001fff0a7819 */ /* 0x000fe40000011408 */
[----:B0-----:R-:W-:-:S02]  /*0c70*/  LOP3.LUT R3, R8, 0x7ffffffc, RZ, 0xc0, !PT ;  /* 0x7ffffffc08037812 */ /* 0x001fc400078ec0ff */
[----:B------:R-:W-:Y:S02]  /*0c80*/  LEA.HI R10, R10, R9, RZ, 0x3 ;  /* 0x000000090a0a7211 */ /* 0x000fe400078f18ff */
[----:B------:R-:W-:Y:S01]  /*0c90*/  SHF.R.S32.HI R7, RZ, 0x5, R7 ;  /* 0x00000005ff077819 */ /* 0x000fe20000011407 */
[----:B------:R-:W-:Y:S01]  /*0ca0*/  IMAD.IADD R3, R216, 0x1, -R3 ;  /* 0x00000001d8037824 */ /* 0x000fe200078e0a03 */
[----:B------:R-:W-:-:S03]  /*0cb0*/  LOP3.LUT R10, R10, 0xfffffff8, RZ, 0xc0, !PT ;  /* 0xfffffff80a0a7812 */ /* 0x000fc600078ec0ff */
[----:B------:R-:W-:Y:S02]  /*0cc0*/  IMAD.SHL.U32 R17, R3, 0x2, RZ ;  /* 0x0000000203117824 */ /* 0x000fe400078e00ff */
[----:B------:R-:W-:Y:S02]  /*0cd0*/  IMAD.IADD R10, R9, 0x1, -R10 ;  /* 0x00000001090a7824 */ /* 0x000fe400078e0a0a */
[C---:B------:R-:W-:Y:S01]  /*0ce0*/  VIADD R208, R17.reuse, 0x38 ;  /* 0x0000003811d07836 */ /* 0x040fe20000000000 */
[----:B------:R-:W-:Y:S01]  /*0cf0*/  IADD3 R206, R17, 0x48, RZ ;  /* 0x0000004811ce7810 */ /* 0x000fe20007ffe0ff */
[----:B------:R-:W-:Y:S01]  /*0d00*/  IMAD R7, R7, 0x10, R10 ;  /* 0x0000001007077824 */ /* 0x000fe200078e020a */
[C---:B------:R-:W-:Y:S01]  /*0d10*/  IADD3 R197, R17.reuse, 0x90, RZ ;  /* 0x0000009011c57810 */ /* 0x040fe20007ffe0ff */
[C---:B------:R-:W-:Y:S01]  /*0d20*/  VIADD R205, R17.reuse, 0x50 ;  /* 0x0000005011cd7836 */ /* 0x040fe20000000000 */
[----:B------:R-:W-:Y:S01]  /*0d30*/  SHF.R.S32.HI R0, RZ, 0x1f, R208 ;  /* 0x0000001fff007819 */ /* 0x000fe200000114d0 */
[----:B------:R-:W-:Y:S01]  /*0d40*/  IMAD R5, R2, 0x40, R7 ;  /* 0x0000004002057824 */ /* 0x000fe200078e0207 */
[----:B------:R-:W-:Y:S01]  /*0d50*/  MOV R2, UR4 ;  /* 0x0000000400027c02 */ /* 0x000fe20008000f00 */
[C---:B------:R-:W-:Y:S01]  /*0d60*/  VIADD R210, R17.reuse, 0x8 ;  /* 0x0000000811d27836 */ /* 0x040fe20000000000 */
[----:B------:R-:W-:Y:S01]  /*0d70*/  SHF.R.S32.HI R0, RZ, 0x1f, R205 ;  /* 0x0000001fff007819 */ /* 0x000fe200000114cd */
[----:B------:R-:W-:Y:S01]  /*0d80*/  IMAD R0, R4, 0x8, R5 ;  /* 0x0000000804007824 */ /* 0x000fe200078e0205 */
[----:B------:R-:W-:Y:S01]  /*0d90*/  STL [R1+0x1c], R5 ;  /* 0x00001c0501007387 */ /* 0x000fe20000100800 */
[C---:B------:R-:W-:Y:S01]  /*0da0*/  VIADD R209, R17.reuse, 0x30 ;  /* 0x0000003011d17836 */ /* 0x040fe20000000000 */
[----:B------:R-:W-:Y:S01]  /*0db0*/  UMOV UR4, URZ ;  /* 0x0000003f00047c82 */ /* 0x000fe20008000000 */
[C---:B------:R-:W-:Y:S01]  /*0dc0*/  VIADD R207, R17.reuse, 0x40 ;  /* 0x0000004011cf7836 */ /* 0x040fe20000000000 */
[----:B------:R0:W-:Y:S01]  /*0dd0*/  STL [R1+0x28], R2 ;  /* 0x0000280201007387 */ /* 0x0001e20000100800 */
[C---:B------:R-:W-:Y:S01]  /*0de0*/  VIADD R204, R17.reuse, 0x58 ;  /* 0x0000005811cc7836 */ /* 0x040fe20000000000 */
[----:B------:R-:W-:Y:S01]  /*0df0*/  SHF.R.S32.HI R3, RZ, 0x1f, R210 ;  /* 0x0000001fff037819 */ /* 0x000fe200000114d2 */
[C---:B------:R-:W-:Y:S01]  /*0e00*/  VIADD R203, R17.reuse, 0x60 ;  /* 0x0000006011cb7836 */ /* 0x040fe20000000000 */
[----:B------:R1:W-:Y:S01]  /*0e10*/  STL [R1+0x20], R0 ;  /* 0x0000200001007387 */ /* 0x0003e20000100800 */
[C---:B------:R-:W-:Y:S01]  /*0e20*/  VIADD R202, R17.reuse, 0x68 ;  /* 0x0000006811ca7836 */ /* 0x040fe20000000000 */
[----:B------:R-:W-:Y:S01]  /*0e30*/  SHF.R.S32.HI R3, RZ, 0x1f, R207 ;  /* 0x0000001fff037819 */ /* 0x000fe200000114cf */
[C---:B------:R-:W-:Y:S01]  /*0e40*/  VIADD R201, R17.reuse, 0x70 ;  /* 0x0000007011c97836 */ /* 0x040fe20000000000 */
[----:B------:R-:W-:Y:S01]  /*0e50*/  SHF.R.S32.HI R229, RZ, 0x1f, R204 ;  /* 0x0000001fffe57819 */ /* 0x000fe200000114cc */
[C---:B------:R-:W-:Y:S01]  /*0e60*/  VIADD R200, R17.reuse, 0x78 ;  /* 0x0000007811c87836 */ /* 0x040fe20000000000 */
[----:B0-----:R-:W-:Y:S01]  /*0e70*/  SHF.R.S32.HI R2, RZ, 0x1f, R209 ;  /* 0x0000001fff027819 */ /* 0x001fe200000114d1 */
[C---:B------:R-:W-:Y:S01]  /*0e80*/  VIADD R199, R17.reuse, 0x80 ;  /* 0x0000008011c77836 */ /* 0x040fe20000000000 */
[----:B------:R-:W-:Y:S01]  /*0e90*/  SHF.R.S32.HI R2, RZ, 0x1f, R206 ;  /* 0x0000001fff027819 */ /* 0x000fe200000114ce */
        /* <DEDUP_REMOVED lines=12> */
[----:B------:R-:W-:Y:S01]  /*0f60*/  IMAD.U32 R214, RZ, RZ, UR4 ;  /* 0x00000004ffd67e24 */ /* 0x000fe2000f8e00ff */
[----:B------:R-:W-:Y:S01]  /*0f70*/  SHF.R.S32.HI R222, RZ, 0x1f, R197 ;  /* 0x0000001fffde7819 */ /* 0x000fe200000114c5 */
[C---:B------:R-:W-:Y:S01]  /*0f80*/  VIADD R22, R17.reuse, 0x10 ;  /* 0x0000001011167836 */ /* 0x040fe20000000000 */
[----:B------:R-:W-:Y:S01]  /*0f90*/  SHF.R.S32.HI R221, RZ, 0x1f, R196 ;  /* 0x0000001fffdd7819 */ /* 0x000fe200000114c4 */
[----:B------:R-:W-:Y:S01]  /*0fa0*/  VIADD R19, R17, 0x28 ;  /* 0x0000002811137836 */ /* 0x000fe20000000000 */
[----:B------:R-:W-:-:S02]  /*0fb0*/  SHF.R.S32.HI R220, RZ, 0x1f, R195 ;  /* 0x0000001fffdc7819 */ /* 0x000fc400000114c3 */
[----:B------:R-:W-:Y:S02]  /*0fc0*/  SHF.R.S32.HI R219, RZ, 0x1f, R194 ;  /* 0x0000001fffdb7819 */ /* 0x000fe400000114c2 */
[----:B------:R-:W-:Y:S02]  /*0fd0*/  SHF.R.S32.HI R218, RZ, 0x1f, R193 ;  /* 0x0000001fffda7819 */ /* 0x000fe400000114c1 */
[----:B-1----:R-:W-:-:S07]  /*0fe0*/  SHF.R.S32.HI R217, RZ, 0x1f, R192 ;  /* 0x0000001fffd97819 */ /* 0x002fce00000114c0 */
.L_x_233:
[----:B------:R-:W-:Y:S01]  /*0ff0*/  ULDC.64 UR8, c[0x0][0xc88] ;  /* 0x0003220000087ab9 */ /* 0x000fe20000000a00 */
[----:B------:R-:W-:Y:S01]  /*1000*/  ULDC.64 UR10, c[0x0][0xa20] ;  /* 0x00028800000a7ab9 */ /* 0x000fe20000000a00 */
[----:B------:R-:W-:Y:S02]  /*1010*/  UIMAD.WIDE UR8, UR7, 0x4, UR8 ;  /* 0x00000004070878a5 */ /* 0x000fe4000f8e0208 */
[----:B------:R-:W-:Y:S01]  /*1020*/  UISETP.NE.U32.AND UP1, UPT, UR10, URZ, UPT ;  /* 0x0000003f0a00728c */ /* 0x000fe2000bf25070 */
[----:B------:R-:W-:-:S03]  /*1030*/  ULDC UR7, c[0x0][0x424] ;  /* 0x0001090000077ab9 */ /* 0x000fc60000000800 */
[----:B0123--:R-:W-:Y:S02]  /*1040*/  IMAD.U32 R2, RZ, RZ, UR8 ;  /* 0x00000008ff027e24 */ /* 0x00ffe4000f8e00ff */
[----:B------:R-:W-:Y:S01]  /*1050*/  IMAD.U32 R3, RZ, RZ, UR9 ;  /* 0x00000009ff037e24 */ /* 0x000fe2000f8e00ff */
[----:B------:R-:W-:-:S04]  /*1060*/  ULDC.64 UR8, c[0x0][0xa28] ;  /* 0x00028a0000087ab9 */ /* 0x000fc80000000a00 */
[----:B------:R-:W2:Y:S01]  /*1070*/  LDG.E R2, desc[UR36][R2.64] ;  /* 0x0000002402027981 */ /* 0x000ea2000c1e1900 */
[----:B------:R-:W-:Y:S02]  /*1080*/  UISETP.NE.U32.AND UP0, UPT, UR8, URZ, UPT ;  /* 0x0000003f0800728c */ /* 0x000fe4000bf05070 */
[----:B------:R-:W-:Y:S02]  /*1090*/  UISETP.NE.AND.EX UP1, UPT, UR11, URZ, UPT, UP1 ;  /* 0x0000003f0b00728c */ /* 0x000fe4000bf25310 */
[----:B------:R-:W-:-:S04]  /*10a0*/  UISETP.NE.AND.EX UP0, UPT, UR9, URZ, UPT, UP0 ;  /* 0x0000003f0900728c */ /* 0x000fc8000bf05300 */
[----:B------:R-:W-:Y:S02]  /*10b0*/  PLOP3.LUT P1, PT, PT, PT, UP1, 0x80, 0x0 ;  /* 0x000000000000781c */ /* 0x000fe40003f2f018 */
[----:B------:R-:W-:Y:S02]  /*10c0*/  PLOP3.LUT P0, PT, PT, PT, UP0, 0x80, 0x0 ;  /* 0x000000000000781c */ /* 0x000fe40003f0f008 */
[----:B--2---:R-:W-:-:S13]  /*10d0*/  R2UR UR61, R2 ;  /* 0x00000000023d72ca */ /* 0x004fda00000e0000 */
[----:B------:R-:W-:Y:S02]  /*10e0*/  USHF.R.S32.HI UR4, URZ, 0x1f, UR61 ;  /* 0x0000001f3f047899 */ /* 0x000fe4000801143d */
[----:B------:R-:W-:-:S04]  /*10f0*/  @UP0 ULEA UR8, UP2, UR61, UR8, 0x2 ;  /* 0x000000083d080291 */ /* 0x000fc8000f84103f */
[----:B------:R-:W-:Y:S02]  /*1100*/  @UP0 ULEA.HI.X UR9, UR61, UR9, UR4, 0x2, UP2 ;  /* 0x000000093d090291 */ /* 0x000fe400090f1404 */
[----:B------:R-:W-:Y:S01]  /*1110*/  MOV R215, UR4 ;  /* 0x0000000400d77c02 */ /* 0x000fe20008000f00 */
[----:B------:R-:W-:Y:S01]  /*1120*/  @UP1 ULEA UR10, UP0, UR61, UR10, 0x2 ;  /* 0x0000000a3d0a1291 */ /* 0x000fe2000f80103f */
[----:B------:R-:W-:-:S03]  /*1130*/  IMAD.U32 R2, RZ, RZ, UR8 ;  /* 0x00000008ff027e24 */ /* 0x000fc6000f8e00ff */
[----:B------:R-:W-:Y:S01]  /*1140*/  @UP1 ULEA.HI.X UR11, UR61, UR11, UR4, 0x2, UP0 ;  /* 0x0000000b3d0b1291 */ /* 0x000fe200080f1404 */
[----:B------:R-:W-:Y:S01]  /*1150*/  IMAD.U32 R3, RZ, RZ, UR9 ;  /* 0x00000009ff037e24 */ /* 0x000fe2000f8e00ff */
[----:B------:R-:W-:Y:S01]  /*1160*/  ULDC.64 UR8, c[0x0][0x418] ;  /* 0x0001060000087ab9 */ /* 0x000fe20000000a00 */
[----:B------:R-:W-:-:S03]  /*1170*/  IMAD.U32 R4, RZ, RZ, UR10 ;  /* 0x0000000aff047e24 */ /* 0x000fc6000f8e00ff */
[----:B----4-:R-:W-:Y:S01]  /*1180*/  IMAD.U32 R5, RZ, RZ, UR11 ;  /* 0x0000000bff057e24 */ /* 0x010fe2000f8e00ff */
[----:B------:R-:W2:Y:S04]  /*1190*/  @P0 LDG.E R2, desc[UR36][R2.64] ;  /* 0x0000002402020981 */ /* 0x000ea8000c1e1900 */
[----:B------:R-:W3:Y:S01]  /*11a0*/  @P1 LDG.E R4, desc[UR36][R4.64] ;  /* 0x0000002404041981 */ /* 0x000ee2000c1e1900 */
[----:B------:R-:W-:Y:S01]  /*11b0*/  UISETP.NE.U32.AND UP0, UPT, UR8, URZ, UPT ;  /* 0x0000003f0800728c */ /* 0x000fe2000bf05070 */
[----:B------:R-:W-:Y:S01]  /*11c0*/  IMAD.U32 R212, RZ, RZ, UR6 ;  /* 0x00000006ffd47e24 */ /* 0x000fe2000f8e00ff */
[----:B------:R-:W-:Y:S01]  /*11d0*/  UMOV UR4, URZ ;  /* 0x0000003f00047c82 */ /* 0x000fe20008000000 */
[----:B------:R-:W-:Y:S02]  /*11e0*/  ULOP3.LUT UR8, UR5, 0xff000000, URZ, 0xc0, !UPT ;  /* 0xff00000005087892 */ /* 0x000fe4000f8ec03f */
[----:B------:R-:W-:-:S03]  /*11f0*/  UISETP.NE.AND.EX UP0, UPT, UR9, URZ, UPT, UP0 ;  /* 0x0000003f0900728c */ /* 0x000fc6000bf05300 */
[----:B------:R-:W-:Y:S01]  /*1200*/  ULDC UR9, c[0x0][0x2f0] ;  /* 0x0000bc0000097ab9 */ /* 0x000fe20000000800 */
[----:B------:R-:W-:-:S04]  /*1210*/  USEL UR7, UR7, 0x1, UP0 ;  /* 0x0000000107077887 */ /* 0x000fc80008000000 */
[----:B------:R-:W-:Y:S01]  /*1220*/  UIMAD UR7, UR7, UR9, URZ ;  /* 0x00000009070772a4 */ /* 0x000fe2000f8e023f */
[----:B--2---:R-:W-:-:S06]  /*1230*/  @P0 R2UR UR4, R2 ;  /* 0x00000000020402ca */ /* 0x004fcc00000e0000 */
[----:B---3--:R-:W-:Y:S01]  /*1240*/  @P1 R2UR UR7, R4 ;  /* 0x00000000040712ca */ /* 0x008fe200000e0000 */
[----:B-----5:R-:W-:-:S14]  /*1250*/  @P1 BRA `(.L_x_184) ;  /* 0x0000000000341947 */ /* 0x020fdc0003800000 */
[----:B------:R-:W-:Y:S02]  /*1260*/  ULDC.64 UR10, c[0x0][0xa08] ;  /* 0x00028200000a7ab9 */ /* 0x000fe40000000a00 */
[----:B------:R-:W-:-:S04]  /*1270*/  ISETP.NE.U32.AND P0, PT, RZ, UR10, PT ;  /* 0x0000000aff007c0c */ /* 0x000fc8000bf05070 */
[----:B------:R-:W-:-:S13]  /*1280*/  ISETP.NE.AND.EX P0, PT, RZ, UR11, PT, P0 ;  /* 0x0000000bff007c0c */ /* 0x000fda000bf05300 */
[----:B------:R-:W-:Y:S05]  /*1290*/  @!P0 BRA `(.L_x_184) ;  /* 0x0000000000248947 */ /* 0x000fea0003800000 */
[----:B------:R-:W-:Y:S02]  /*12a0*/  ULDC.64 UR6, c[0x0][0xa08] ;  /* 0x0002820000067ab9 */ /* 0x000fe40000000a00 */
[----:B------:R-:W-:-:S06]  /*12b0*/  UIMAD.WIDE UR6, UR61, 0x4, UR6 ;  /* 0x000000043d0678a5 */ /* 0x000fcc000f8e0206 */
[----:B------:R-:W-:Y:S02]  /*12c0*/  IMAD.U32 R2, RZ, RZ, UR6 ;  /* 0x00000006ff027e24 */ /* 0x000fe4000f8e00ff */
[----:B------:R-:W-:-:S05]  /*12d0*/  IMAD.U32 R3, RZ, RZ, UR7 ;  /* 0x00000007ff037e24 */ /* 0x000fca000f8e00ff */
[----:B------:R-:W2:Y:S04]  /*12e0*/  LDG.E R4, desc[UR36][R2.64] ;  /* 0x0000002402047981 */ /* 0x000ea8000c1e1900 */
[----:B------:R-:W3:Y:S01]  /*12f0*/  LDG.E R0, desc[UR36][R2.64+0x4] ;  /* 0x0000042402007981 */ /* 0x000ee2000c1e1900 */
[----:B--2---:R-:W-:Y:S02]  /*1300*/  R2UR UR7, R4 ;  /* 0x00000000040772ca */ /* 0x004fe400000e0000 */
[----:B---3--:R-:W-:-:S13]  /*1310*/  R2UR UR6, R0 ;  /* 0x00000000000672ca */ /* 0x008fda00000e0000 */
[----:B------:R-:W-:-:S12]  /*1320*/  UIADD3 UR7, -UR7, UR6, URZ ;  /* 0x0000000607077290 */ /* 0x000fd8000fffe13f */
.L_x_184:
[----:B------:R-:W-:Y:S02]  /*1330*/  UIADD3 UR7, -UR4, UR7, URZ ;  /* 0x0000000704077290 */ /* 0x000fe4000fffe13f */
[----:B------:R-:W-:Y:S02]  /*1340*/  ULOP3.LUT UR4, UR5, 0xff0000, URZ, 0xc0, !UPT ;  /* 0x00ff000005047892 */ /* 0x000fe4000f8ec03f */
[----:B------:R-:W-:Y:S02]  /*1350*/  UISETP.GE.AND UP0, UPT, UR7, 0x1, UPT ;  /* 0x000000010700788c */ /* 0x000fe4000bf06270 */
[----:B------:R-:W-:Y:S01]  /*1360*/  USHF.R.U32.HI UR8, URZ, 0x8, UR8 ;  /* 0x000000083f087899 */ /* 0x000fe20008011608 */
[----:B------:R-:W-:Y:S01]  /*1370*/  IMAD.U32 R84, RZ, RZ, UR7 ;  /* 0x00000007ff547e24 */ /* 0x000fe2000f8e00ff */
[----:B------:R-:W-:Y:S02]  /*1380*/  UIADD3 UR6, UR7, 0x5f, URZ ;  /* 0x0000005f07067890 */ /* 0x000fe4000fffe03f */
[----:B------:R-:W-:Y:S01]  /*1390*/  PLOP3.LUT P0, PT, PT, PT, UP0, 0x80, 0x0 ;  /* 0x000000000000781c */ /* 0x000fe20003f0f008 */
[----:B------:R-:W-:-:S02]  /*13a0*/  ULEA.HI UR8, UR4, UR8, URZ, 0x10 ;  /* 0x0000000804087291 */ /* 0x000fc4000f8f803f */
[----:B------:R-:W-:Y:S02]  /*13b0*/  UIMAD.WIDE UR6, UR6, 0x2aaaaaab, URZ ;  /* 0x2aaaaaab060678a5 */ /* 0x000fe4000f8e023f */
[----:B------:R-:W-:Y:S02]  /*13c0*/  ULOP3.LUT UR4, UR8, 0xff, URZ, 0xc0, !UPT ;  /* 0x000000ff08047892 */ /* 0x000fe4000f8ec03f */
[----:B------:R-:W-:Y:S02]  /*13d0*/  ULOP3.LUT UR9, UR5, 0xffff, URZ, 0xc0, !UPT ;  /* 0x0000ffff05097892 */ /* 0x000fe4000f8ec03f */
[----:B------:R-:W-:Y:S02]  /*13e0*/  USHF.R.U32.HI UR5, URZ, 0x10, UR8 ;  /* 0x000000103f057899 */ /* 0x000fe40008011608 */
[----:B------:R-:W-:Y:S01]  /*13f0*/  USHF.R.U32.HI UR6, URZ, 0x1f, UR7 ;  /* 0x0000001f3f067899 */ /* 0x000fe20008011607 */
[----:B------:R-:W-:Y:S01]  /*1400*/  MOV R23, UR4 ;  /* 0x0000000400177c02 */ /* 0x000fe20008000f00 */
[----:B------:R-:W-:Y:S01]  /*1410*/  IMAD.U32 R211, RZ, RZ, UR9 ;  /* 0x00000009ffd37e24 */ /* 0x000fe2000f8e00ff */
[----:B------:R-:W-:Y:S01]  /*1420*/  UMOV UR4, URZ ;  /* 0x0000003f00047c82 */ /* 0x000fe20008000000 */
[----:B------:R-:W-:Y:S01]  /*1430*/  ULEA.HI.SX32 UR9, UR7, UR6, 0x1c ;  /* 0x0000000607097291 */ /* 0x000fe2000f8fe23f */
[----:B------:R-:W-:Y:S01]  /*1440*/  IMAD.U32 R18, RZ, RZ, UR5 ;  /* 0x00000005ff127e24 */ /* 0x000fe2000f8e00ff */
[----:B------:R-:W-:Y:S10]  /*1450*/  @!P0 BRA `(.L_x_185) ;  /* 0x0000000000948947 */ /* 0x000ff40003800000 */
[----:B------:R-:W-:Y:S01]  /*1460*/  R2UR UR5, R18 ;  /* 0x00000000120572ca */ /* 0x000fe200000e0000 */
[----:B------:R-:W-:-:S12]  /*1470*/  ULDC UR4, c[0x0][0x9f0] ;  /* 0x00027c0000047ab9 */ /* 0x000fd80000000800 */
[----:B------:R-:W-:-:S04]  /*1480*/  UISETP.NE.AND UP0, UPT, UR5, URZ, UPT ;  /* 0x0000003f0500728c */ /* 0x000fc8000bf05270 */
[----:B------:R-:W-:-:S03]  /*1490*/  USEL UR10, UR5, UR4, UP0 ;  /* 0x00000004050a7287 */ /* 0x000fc60008000000 */
[----:B------:R-:W-:Y:S01]  /*14a0*/  UMOV UR4, URZ ;  /* 0x0000003f00047c82 */ /* 0x000fe20008000000 */
[----:B------:R-:W-:Y:S02]  /*14b0*/  UIADD3 UR6, UR9, -0x1, UR10 ;  /* 0xffffffff09067890 */ /* 0x000fe4000fffe00a */
[----:B------:R-:W-:-:S04]  /*14c0*/  IMAD.U32 R3, RZ, RZ, UR10 ;  /* 0x0000000aff037e24 */ /* 0x000fc8000f8e00ff */
[----:B------:R-:W-:Y:S01]  /*14d0*/  IMAD.U32 R4, RZ, RZ, UR6 ;  /* 0x00000006ff047e24 */ /* 0x000fe2000f8e00ff */
[-C--:B------:R-:W-:Y:S01]  /*14e0*/  IABS R0, R3.reuse ;  /* 0x0000000300007213 */ /* 0x080fe20000000000 */
[----:B------:R-:W-:Y:S01]  /*14f0*/  ULOP3.LUT UR6, UR6, UR10, URZ, 0x3c, !UPT ;  /* 0x0000000a06067292 */ /* 0x000fe2000f8e3c3f */
[----:B------:R-:W-:Y:S02]  /*1500*/  IABS R5, R3 ;  /* 0x0000000300057213 */ /* 0x000fe40000000000 */
[----:B------:R-:W-:Y:S02]  /*1510*/  R2UR UR11, R0 ;  /* 0x00000000000b72ca */ /* 0x000fe400000e0000 */
[----:B------:R-:W-:-:S05]  /*1520*/  IABS R4, R4 ;  /* 0x0000000400047213 */ /* 0x000fca0000000000 */
[----:B------:R-:W-:-:S05]  /*1530*/  IMAD.MOV.U32 R3, RZ, RZ, R4 ;  /* 0x000000ffff037224 */ /* 0x000fca00078e0004 */
[----:B------:R-:W-:Y:S01]  /*1540*/  R2UR UR8, R3 ;  /* 0x00000000030872ca */ /* 0x000fe200000e0000 */
        /* <DEDUP_REMOVED lines=22> */
.L_x_185:
[----:B------:R-:W-:Y:S01]  /*16b0*/  R2UR UR5, R23 ;  /* 0x00000000170572ca */ /* 0x000fe200000e0000 */
[----:B------:R-:W-:Y:S01]  /*16c0*/  IMAD.U32 R0, RZ, RZ, UR9 ;  /* 0x00000009ff007e24 */ /* 0x000fe2000f8e00ff */
[----:B------:R-:W-:Y:S01]  /*16d0*/  MOV R3, UR4 ;  /* 0x0000000400037c02 */ /* 0x000fe20008000f00 */
[----:B------:R-:W-:Y:S01]  /*16e0*/  IMAD.MOV.U32 R2, RZ, RZ, RZ ;  /* 0x000000ffff027224 */ /* 0x000fe200078e00ff */
[----:B------:R-:W-:Y:S02]  /*16f0*/  PLOP3.LUT P0, PT, PT, PT, PT, 0x80, 0x0 ;  /* 0x000000000000781c */ /* 0x000fe40003f0f070 */
[----:B------:R-:W-:Y:S02]  /*1700*/  CS2R R118, SRZ ;  /* 0x0000000000767805 */ /* 0x000fe4000001ff00 */
[----:B------:R-:W-:Y:S02]  /*1710*/  CS2R R116, SRZ ;  /* 0x0000000000747805 */ /* 0x000fe4000001ff00 */
[----:B------:R-:W-:-:S02]  /*1720*/  CS2R R114, SRZ ;  /* 0x0000000000727805 */ /* 0x000fc4000001ff00 */
[----:B------:R-:W-:Y:S02]  /*1730*/  CS2R R112, SRZ ;  /* 0x0000000000707805 */ /* 0x000fe4000001ff00 */
[----:B------:R-:W-:Y:S02]  /*1740*/  CS2R R110, SRZ ;  /* 0x00000000006e7805 */ /* 0x000fe4000001ff00 */
[----:B------:R-:W-:Y:S02]  /*1750*/  CS2R R108, SRZ ;  /* 0x00000000006c7805 */ /* 0x000fe4000001ff00 */
[----:B------:R-:W-:Y:S02]  /*1760*/  CS2R R106, SRZ ;  /* 0x00000000006a7805 */ /* 0x000fe4000001ff00 */
[----:B------:R-:W-:Y:S01]  /*1770*/  CS2R R104, SRZ ;  /* 0x0000000000687805 */ /* 0x000fe2000001ff00 */
[----:B------:R-:W-:Y:S01]  /*1780*/  UIMAD UR60, UR5, UR4, URZ ;  /* 0x00000004053c72a4 */ /* 0x000fe2000f8e023f */
[----:B------:R-:W-:-:S02]  /*1790*/  CS2R R102, SRZ ;  /* 0x0000000000667805 */ /* 0x000fc4000001ff00 */
[----:B------:R-:W-:Y:S02]  /*17a0*/  CS2R R100, SRZ ;  /* 0x0000000000647805 */ /* 0x000fe4000001ff00 */
[----:B------:R-:W-:Y:S02]  /*17b0*/  CS2R R98, SRZ ;  /* 0x0000000000627805 */ /* 0x000fe4000001ff00 */
[----:B------:R-:W-:Y:S02]  /*17c0*/  CS2R R96, SRZ ;  /* 0x0000000000607805 */ /* 0x000fe4000001ff00 */
[----:B------:R-:W-:Y:S02]  /*17d0*/  CS2R R94, SRZ ;  /* 0x00000000005e7805 */ /* 0x000fe4000001ff00 */
[----:B------:R-:W-:Y:S02]  /*17e0*/  VIADDMNMX R0, R3, UR60, R0, PT ;  /* 0x0000003c03007c46 */ /* 0x000fe4000b800100 */
[----:B------:R-:W-:-:S02]  /*17f0*/  CS2R R92, SRZ ;  /* 0x00000000005c7805 */ /* 0x000fc4000001ff00 */
[----:B------:R-:W-:Y:S02]  /*1800*/  CS2R R124, SRZ ;  /* 0x00000000007c7805 */ /* 0x000fe4000001ff00 */
[----:B------:R-:W-:Y:S02]  /*1810*/  CS2R R120, SRZ ;  /* 0x0000000000787805 */ /* 0x000fe4000001ff00 */
[----:B------:R-:W-:Y:S01]  /*1820*/  R2UR UR5, R0 ;  /* 0x00000000000572ca */ /* 0x000fe200000e0000 */
[----:B------:R-:W-:Y:S01]  /*1830*/  IMAD.MOV.U32 R0, RZ, RZ, RZ ;  /* 0x000000ffff007224 */ /* 0x000fe200078e00ff */
        /* <DEDUP_REMOVED lines=10> */
[----:B------:R-:W-:Y:S01]  /*18e0*/  CS2R R66, SRZ ;  /* 0x0000000000427805 */ /* 0x000fe2000001ff00 */
[----:B------:R-:W-:Y:S02]  /*18f0*/  UISETP.GT.AND UP0, UPT, UR5, UR60, UPT ;  /* 0x0000003c0500728c */ /* 0x000fe4000bf04270 */
[----:B------:R-:W-:Y:S01]  /*1900*/  IMAD.U32 R85, RZ, RZ, UR5 ;  /* 0x00000005ff557e24 */ /* 0x000fe2000f8e00ff */
[----:B------:R-:W-:Y:S02]  /*1910*/  CS2R R64, SRZ ;  /* 0x0000000000407805 */ /* 0x000fe4000001ff00 */
[----:B------:R-:W-:Y:S02]  /*1920*/  CS2R R62, SRZ ;  /* 0x00000000003e7805 */ /* 0x000fe4000001ff00 */
[----:B------:R-:W-:-:S02]  /*1930*/  CS2R R60, SRZ ;  /* 0x00000000003c7805 */ /* 0x000fc4000001ff00 */
[----:B------:R-:W-:Y:S02]  /*1940*/  CS2R R58, SRZ ;  /* 0x00000000003a7805 */ /* 0x000fe4000001ff00 */
[----:B------:R-:W-:Y:S02]  /*1950*/  PLOP3.LUT P1, PT, PT, PT, UP0, 0x80, 0x0 ;  /* 0x000000000000781c */ /* 0x000fe40003f2f008 */
        /* <DEDUP_REMOVED lines=18> */
[----:B------:R-:W0:Y:S01]  /*1a80*/  S2R R5, SR_TID.X ;  /* 0x0000000000057919 */ /* 0x000e220000002100 */
[----:B------:R-:W1:Y:S01]  /*1a90*/  S2UR UR7, SR_CgaCtaId ;  /* 0x00000000000779c3 */ /* 0x000e620000008800 */
[----:B------:R-:W-:Y:S02]  /*1aa0*/  UMOV UR6, 0x400 ;  /* 0x0000040000067882 */ /* 0x000fe40000000000 */
[----:B-1----:R-:W-:-:S04]  /*1ab0*/  ULEA UR6, UR7, UR6, 0x18 ;  /* 0x0000000607067291 */ /* 0x002fc8000f8ec03f */
[----:B------:R-:W-:Y:S01]  /*1ac0*/  UIADD3 UR6, UR6, 0x12400, URZ ;  /* 0x0001240006067890 */ /* 0x000fe2000fffe03f */
[----:B0-----:R-:W-:-:S03]  /*1ad0*/  VIADD R5, R5, 0xffffff80 ;  /* 0xffffff8005057836 */ /* 0x001fc60000000000 */
[----:B------:R-:W-:Y:S02]  /*1ae0*/  ULOP3.LUT UP0, URZ, UR6, 0x1bf, URZ, 0xc0, !UPT ;  /* 0x000001bf063f7892 */ /* 0x000fe4000f80c03f */
[----:B------:R-:W-:-:S04]  /*1af0*/  SHF.R.S32.HI R4, RZ, 0x1f, R5 ;  /* 0x0000001fff047819 */ /* 0x000fc80000011405 */
[----:B------:R-:W-:Y:S02]  /*1b00*/  PLOP3.LUT P0, PT, PT, PT, UP0, 0x80, 0x0 ;  /* 0x000000000000781c */ /* 0x000fe40003f0f008 */
[----:B------:R-:W-:-:S04]  /*1b10*/  LEA.HI R4, R4, R5, RZ, 0x7 ;  /* 0x0000000504047211 */ /* 0x000fc800078f38ff */
[----:B------:R-:W-:-:S05]  /*1b20*/  SHF.R.S32.HI R4, RZ, 0x7, R4 ;  /* 0x00000007ff047819 */ /* 0x000fca0000011404 */
[----:B------:R-:W0:Y:S02]  /*1b30*/  SHFL.IDX PT, R0, R4, RZ, 0x1f ;  /* 0x00001fff04007589 */ /* 0x000e2400000e0000 */
[----:B0-----:R-:W-:-:S13]  /*1b40*/  R2UR UR4, R0 ;  /* 0x00000000000472ca */ /* 0x001fda00000e0000 */
        /* <DEDUP_REMOVED lines=15> */
[----:B------:R-:W-:Y:S02]  /*1c40*/  IMAD.U32 R6, RZ, RZ, UR4 ;  /* 0x00000004ff067e24 */ /* 0x000fe4000f8e00ff */
[----:B------:R-:W-:-:S02]  /*1c50*/  IMAD.U32 R7, RZ, RZ, UR5 ;  /* 0x00000005ff077e24 */ /* 0x000fc4000f8e00ff */
[----:B------:R-:W-:Y:S02]  /*1c60*/  IMAD.U32 R11, RZ, RZ, UR7 ;  /* 0x00000007ff0b7e24 */ /* 0x000fe4000f8e00ff */
[----:B------:R-:W-:Y:S02]  /*1c70*/  IMAD.MOV.U32 R8, RZ, RZ, 0x70 ;  /* 0x00000070ff087424 */ /* 0x000fe400078e00ff */
[----:B------:R-:W-:Y:S02]  /*1c80*/  IMAD.MOV.U32 R12, RZ, RZ, 0x1 ;  /* 0x00000001ff0c7424 */ /* 0x000fe400078e00ff */
[----:B0-----:R-:W-:-:S07]  /*1c90*/  IMAD.MOV.U32 R13, RZ, RZ, RZ ;  /* 0x000000ffff0d7224 */ /* 0x001fce00078e00ff */
[----:B------:R-:W-:-:S07]  /*1ca0*/  LEPC R20, `(.L_x_187) ;  /* 0x000000001014794e */ /* 0x000fce0000000000 */
[----:B-1----:R-:W-:Y:S05]  /*1cb0*/  CALL.ABS.NOINC R2 ;  /* 0x0000000002007343 */ /* 0x002fea0003c00000 */
.L_x_187:
[----:B------:R-:W2:Y:S01]  /*1cc0*/  LDL R2, [R1+0x28] ;  /* 0x0000280001027983 */ /* 0x000ea20000100800 */
[----:B------:R-:W-:Y:S01]  /*1cd0*/  R2UR UR7, R214 ;  /* 0x00000000d60772ca */ /* 0x000fe200000e0000 */
[----:B------:R-:W0:-:S12]  /*1ce0*/  S2UR UR5, SR_CgaCtaId ;  /* 0x00000000000579c3 */ /* 0x000e180000008800 */
[----:B------:R-:W-:-:S04]  /*1cf0*/  ULEA.HI UR4, UR7, UR7, URZ, 0x1 ;  /* 0x0000000707047291 */ /* 0x000fc8000f8f083f */
[----:B------:R-:W-:-:S04]  /*1d00*/  ULOP3.LUT UR4, UR4, 0xfffffffe, URZ, 0xc0, !UPT ;  /* 0xfffffffe04047892 */ /* 0x000fc8000f8ec03f */
[----:B------:R-:W-:Y:S01]  /*1d10*/  UIADD3 UR4, UR7, -UR4, URZ ;  /* 0x8000000407047290 */ /* 0x000fe2000fffe03f */
[----:B0-----:R-:W-:-:S05]  /*1d20*/  IMAD.U32 R3, RZ, RZ, UR5 ;  /* 0x00000005ff037e24 */ /* 0x001fca000f8e00ff */
[----:B------:R-:W-:-:S05]  /*1d30*/  IMAD.U32 R5, RZ, RZ, UR4 ;  /* 0x00000004ff057e24 */ /* 0x000fca000f8e00ff */
[----:B------:R-:W-:Y:S02]  /*1d40*/  SHF.L.U32 R5, R5, 0x1f, RZ ;  /* 0x0000001f05057819 */ /* 0x000fe400000006ff */
[----:B--2---:R-:W-:Y:S02]  /*1d50*/  R2UR UR6, R2 ;  /* 0x00000000020672ca */ /* 0x004fe400000e0000 */
[----:B------:R-:W-:-:S04]  /*1d60*/  MOV R2, 0x400 ;  /* 0x0000040000027802 */ /* 0x000fc80000000f00 */
[----:B------:R-:W-:-:S04]  /*1d70*/  LEA R2, R3, R2, 0x18 ;  /* 0x0000000203027211 */ /* 0x000fc800078ec0ff */
[----:B------:R-:W0:Y:S03]  /*1d80*/  SYNCS.PHASECHK.TRANS64.TRYWAIT P1, [R2+URZ+0x30800], R5 ;  /* 0x03080005020075a7 */ /* 0x000e26000802017f */
[----:B------:R-:W-:-:S05]  /*1d90*/  IMAD.U32 R0, RZ, RZ, UR6 ;  /* 0x00000006ff007e24 */ /* 0x000fca000f8e00ff */
[----:B------:R-:W-:Y:S01]  /*1da0*/  ISETP.NE.AND P0, PT, R0, 0x3, PT ;  /* 0x000000030000780c */ /* 0x000fe20003f05270 */
[----:B0-----:R-:W-:-:S12]  /*1db0*/  @!P1 BRA `(.L_x_188) ;  /* 0x000000f8003c9947 */ /* 0x001fd80003800000 */
.L_x_318:
[----:B------:R-:W-:Y:S05]  /*1dc0*/  @!P0 BRA `(.L_x_189) ;  /* 0x0000000000048947 */ /* 0x000fea0003800000 */
[----:B------:R-:W-:Y:S01]  /*1dd0*/  BPT.TRAP 0x1 ;  /* 0x000000040000795c */ /* 0x000fe20000300000 */
.L_x_189:
[----:B0-----:R-:W-:Y:S01]  /*1de0*/  IMAD.U32 R5, RZ, RZ, UR38 ;  /* 0x00000026ff057e24 */ /* 0x001fe2000f8e00ff */
[----:B------:R-:W-:-:S03]  /*1df0*/  MOV R4, UR39 ;  /* 0x0000002700047c02 */ /* 0x000fc60008000f00 */
[----:B------:R-:W-:Y:S01]  /*1e00*/  IMAD R0, R5, 0x8, R2 ;  /* 0x0000000805007824 */ /* 0x000fe200078e0202 */
[----:B------:R-:W-:-:S04]  /*1e10*/  SHF.L.U32 R5, R4, 0x1f, RZ ;  /* 0x0000001f04057819 */ /* 0x000fc800000006ff */
[----:B------:R0:W1:Y:S01]  /*1e20*/  SYNCS.PHASECHK.TRANS64.TRYWAIT P1, [R0+URZ+0x30830], R5 ;  /* 0x03083005000075a7 */ /* 0x000062000802017f */
[----:B------:R-:W-:Y:S05]  /*1e30*/  @!P0 BRA `(.L_x_190) ;  /* 0x0000000000048947 */ /* 0x000fea0003800000 */
[----:B------:R-:W-:Y:S01]  /*1e40*/  BPT.TRAP 0x1 ;  /* 0x000000040000795c */ /* 0x000fe20000300000 */
.L_x_190:
[----:B------:R-:W-:Y:S01]  /*1e50*/  IMAD.MOV.U32 R119, RZ, RZ, RZ ;  /* 0x000000ffff777224 */ /* 0x000fe200078e00ff */
[----:B-1----:R-:W-:Y:S06]  /*1e60*/  @P1 BRA `(.L_x_191) ;  /* 0x0000000000081947 */ /* 0x002fec0003800000 */
[----:B------:R-:W1:Y:S02]  /*1e70*/  SYNCS.PHASECHK.TRANS64.TRYWAIT P1, [R0+URZ+0x30830], R5 ;  /* 0x03083005000075a7 */ /* 0x000e64000802017f */
[----:B-1----:R-:W-:Y:S05]  /*1e80*/  @!P1 BRA `(.L_x_192) ;  /* 0x000000f8001c9947 */ /* 0x002fea0003800000 */
.L_x_191:
[----:B------:R-:W-:Y:S05]  /*1e90*/  WARPSYNC.ALL ;  /* 0x0000000000007948 */ /* 0x000fea0003800000 */
[----:B------:R-:W-:Y:S01]  /*1ea0*/  R2UR UR4, R2 ;  /* 0x00000000020472ca */ /* 0x000fe200000e0000 */
[----:B------:R-:W-:Y:S01]  /*1eb0*/  ULOP3.LUT UR5, UR40, 0x10000, URZ, 0xfc, !UPT ;  /* 0x0001000028057892 */ /* 0x000fe2000f8efc3f */
[----:B------:R-:W-:Y:S01]  /*1ec0*/  WARPGROUP.ARRIVE ;  /* 0x00000000000079c5 */ /* 0x000fe20000000000 */
[----:B------:R-:W-:Y:S01]  /*1ed0*/  UMOV UR9, 0x40000040 ;  /* 0x4000004000097882 */ /* 0x000fe20000000000 */
[----:B------:R-:W-:Y:S01]  /*1ee0*/  UMOV UR11, 0x40000040 ;  /* 0x40000040000b7882 */ /* 0x000fe20000000000 */
[----:B------:R-:W-:Y:S01]  /*1ef0*/  UIADD3 UR7, UR5, 0x2, URZ ;  /* 0x0000000205077890 */ /* 0x000fe2000fffe03f */
[----:B------:R-:W-:Y:S01]  /*1f00*/  IMAD.U32 R9, RZ, RZ, UR9 ;  /* 0x00000009ff097e24 */ /* 0x000fe2000f8e00ff */
[----:B------:R-:W-:Y:S01]  /*1f10*/  UMOV UR13, 0x40000040 ;  /* 0x40000040000d7882 */ /* 0x000fe20000000000 */
[----:B------:R-:W-:Y:S01]  /*1f20*/  UMOV UR8, UR5 ;  /* 0x0000000500087c82 */ /* 0x000fe20008000000 */
[----:B------:R-:W-:Y:S01]  /*1f30*/  UMOV UR15, 0x40000040 ;  /* 0x40000040000f7882 */ /* 0x000fe20000000000 */
[----:B------:R-:W-:Y:S01]  /*1f40*/  IMAD.U32 R8, RZ, RZ, UR8 ;  /* 0x00000008ff087e24 */ /* 0x000fe2000f8e00ff */
[----:B------:R-:W-:Y:S01]  /*1f50*/  UIADD3 UR56, UR5, 0x4, URZ ;  /* 0x0000000405387890 */ /* 0x000fe2000fffe03f */
[----:B------:R-:W-:Y:S01]  /*1f60*/  IMAD.U32 R7, RZ, RZ, UR13 ;  /* 0x0000000dff077e24 */ /* 0x000fe2000f8e00ff */
[----:B------:R-:W-:Y:S01]  /*1f70*/  UIADD3 UR4, UR4, 0x1e400, URZ ;  /* 0x0001e40004047890 */ /* 0x000fe2000fffe03f */
[----:B------:R-:W-:Y:S01]  /*1f80*/  UMOV UR12, UR7 ;  /* 0x00000007000c7c82 */ /* 0x000fe20008000000 */
[----:B------:R-:W-:-:S02]  /*1f90*/  UMOV UR57, 0x40000040 ;  /* 0x4000004000397882 */ /* 0x000fc40000000000 */
[----:B------:R-:W-:Y:S01]  /*1fa0*/  USHF.R.U32.HI UR4, URZ, 0x4, UR4 ;  /* 0x000000043f047899 */ /* 0x000fe20008011604 */
[----:B------:R-:W-:Y:S01]  /*1fb0*/  IMAD.U32 R6, RZ, RZ, UR12 ;  /* 0x0000000cff067e24 */ /* 0x000fe2000f8e00ff */
[----:B------:R-:W-:Y:S01]  /*1fc0*/  UMOV UR59, 0x40000040 ;  /* 0x40000040003b7882 */ /* 0x000fe20000000000 */
[----:B------:R-:W-:Y:S02]  /*1fd0*/  UIADD3 UR52, UR5, 0x6, URZ ;  /* 0x0000000605347890 */ /* 0x000fe4000fffe03f */
[----:B------:R-:W-:Y:S01]  /*1fe0*/  ULOP3.LUT UR4, UR4, 0x3fff, URZ, 0xc0, !UPT ;  /* 0x00003fff04047892 */ /* 0x000fe2000f8ec03f */
[----:B------:R-:W-:Y:S01]  /*1ff0*/  UMOV UR53, 0x40000040 ;  /* 0x4000004000357882 */ /* 0x000fe20000000000 */
[----:B------:R-:W-:Y:S02]  /*2000*/  UMOV UR55, 0x40000040 ;  /* 0x4000004000377882 */ /* 0x000fe40000000000 */
[----:B------:R-:W-:Y:S02]  /*2010*/  ULOP3.LUT UR4, UR4, 0x10000, URZ, 0xfc, !UPT ;  /* 0x0001000004047892 */ /* 0x000fe4000f8efc3f */
[----:B------:R-:W-:-:S02]  /*2020*/  UIADD3 UR48, UR5, 0x400, URZ ;  /* 0x0000040005307890 */ /* 0x000fc4000fffe03f */
[----:B------:R-:W-:Y:S01]  /*2030*/  UIMAD UR6, UR38, 0x900, UR4 ;  /* 0x00000900260678a4 */ /* 0x000fe2000f8e0204 */
[----:B------:R-:W-:Y:S01]  /*2040*/  UMOV UR49, 0x40000040 ;  /* 0x4000004000317882 */ /* 0x000fe20000000000 */
[----:B------:R-:W-:Y:S02]  /*2050*/  UMOV UR51, 0x40000040 ;  /* 0x4000004000337882 */ /* 0x000fe40000000000 */
[----:B------:R-:W-:Y:S02]  /*2060*/  UIADD3 UR58, UR6, 0x4, URZ ;  /* 0x00000004063a7890 */ /* 0x000fe4000fffe03f */
[----:B------:R-:W-:Y:S02]  /*2070*/  UIADD3 UR54, UR6, 0x6, URZ ;  /* 0x0000000606367890 */ /* 0x000fe4000fffe03f */
[----:B------:R-:W-:Y:S01]  /*2080*/  UMOV UR10, UR6 ;  /* 0x00000006000a7c82 */ /* 0x000fe20008000000 */
[----:B------:R-:W-:Y:S01]  /*2090*/  UIADD3 UR50, UR6, 0x300, URZ ;  /* 0x0000030006327890 */ /* 0x000fe2000fffe03f */
[----:B------:R-:W-:Y:S01]  /*20a0*/  HGMMA.64x96x16.F32 R24, gdesc[UR8], RZ, !UPT, gsb0 ;  /* 0x01600000081879f0 */ /* 0x000fe2000c0008ff */
[----:B------:R-:W-:-:S02]  /*20b0*/  UIADD3 UR8, UR6, 0x2, URZ ;  /* 0x0000000206087890 */ /* 0x000fc4000fffe03f */
[----:B------:R-:W-:Y:S02]  /*20c0*/  UIADD3 UR44, UR5, 0x402, URZ ;  /* 0x00000402052c7890 */ /* 0x000fe4000fffe03f */
[----:B------:R-:W-:Y:S01]  /*20d0*/  UIADD3 UR46, UR6, 0x302, URZ ;  /* 0x00000302062e7890 */ /* 0x000fe2000fffe03f */
[----:B------:R-:W-:Y:S02]  /*20e0*/  UMOV UR45, 0x40000040 ;  /* 0x40000040002d7882 */ /* 0x000fe40000000000 */
[----:B------:R-:W-:Y:S01]  /*20f0*/  UMOV UR14, UR8 ;  /* 0x00000008000e7c82 */ /* 0x000fe20008000000 */
[----:B------:R-:W-:Y:S01]  /*2100*/  UMOV UR47, 0x40000040 ;  /* 0x40000040002f7882 */ /* 0x000fe20000000000 */
[----:B------:R-:W-:Y:S02]  /*2110*/  UIADD3 UR16, UR5, 0x406, URZ ;  /* 0x0000040605107890 */ /* 0x000fe4000fffe03f */
        /* <DEDUP_REMOVED lines=19> */
[----:B------:R-:W-:Y:S02]  /*2250*/  WARPGROUP.DEPBAR.LE gsb0, 0x0 ;  /* 0x00008000000079c5 */ /* 0x000fe40000010000 */
[----:B------:R-:W-:-:S06]  /*2260*/  WARPGROUP.ARRIVE ;  /* 0x00000000000079c5 */ /* 0x000fcc0000000000 */
[----:B------:R-:W-:Y:S01]  /*2270*/  HGMMA.64x96x16.F32 R24, gdesc[UR12], R24, gsb0 ;  /* 0x016000000c1879f0 */ /* 0x000fe20008000818 */
[----:B------:R-:W-:Y:S02]  /*2280*/  UIADD3 UR12, UR5, 0x404, URZ ;  /* 0x00000404050c7890 */ /* 0x000fe4000fffe03f */
[----:B------:R-:W-:Y:S01]  /*2290*/  UIADD3 UR14, UR6, 0x304, URZ ;  /* 0x00000304060e7890 */ /* 0x000fe2000fffe03f */
[----:B------:R-:W-:Y:S01]  /*22a0*/  UMOV UR13, 0x40000040 ;  /* 0x40000040000d7882 */ /* 0x000fe20000000000 */
        /* <DEDUP_REMOVED lines=34> */
.L_x_193:
[----:B------:R-:W-:Y:S01]  /*24d0*/  R2UR UR7, R84 ;  /* 0x00000000540772ca */ /* 0x000fe200000e0000 */
[----:B------:R-:W-:Y:S01]  /*24e0*/  ULDC UR5, c[0x0][0x9d8] ;  /* 0x0002760000057ab9 */ /* 0x000fe20000000800 */
[----:B------:R-:W-:Y:S01]  /*24f0*/  R2UR UR6, R85 ;  /* 0x00000000550672ca */ /* 0x000fe200000e0000 */
[----:B------:R-:W-:Y:S01]  /*2500*/  FMUL.FTZ R24, R24, UR5 ;  /* 0x0000000518187c20 */ /* 0x000fe20008410000 */
[----:B------:R-:W-:Y:S01]  /*2510*/  FMUL.FTZ R25, R25, UR5 ;  /* 0x0000000519197c20 */ /* 0x000fe20008410000 */
[----:B------:R-:W-:Y:S01]  /*2520*/  FMUL.FTZ R28, R28, UR5 ;  /* 0x000000051c1c7c20 */ /* 0x000fe20008410000 */
[----:B------:R-:W-:Y:S01]  /*2530*/  FMUL.FTZ R29, R29, UR5 ;  /* 0x000000051d1d7c20 */ /* 0x000fe20008410000 */
[----:B------:R-:W-:Y:S01]  /*2540*/  FMUL.FTZ R32, R32, UR5 ;  /* 0x0000000520207c20 */ /* 0x000fe20008410000 */
[----:B------:R-:W-:Y:S01]  /*2550*/  FMUL.FTZ R33, R33, UR5 ;  /* 0x0000000521217c20 */ /* 0x000fe20008410000 */
[----:B------:R-:W2:Y:S01]  /*2560*/  MUFU.TANH R24, R24 ;  /* 0x0000001800187308 */ /* 0x000ea20000002400 */
[----:B------:R-:W-:Y:S01]  /*2570*/  FMUL.FTZ R26, R26, UR5 ;  /* 0x000000051a1a7c20 */ /* 0x000fe20008410000 */
[----:B------:R-:W-:Y:S01]  /*2580*/  FMUL.FTZ R34, R34, UR5 ;  /* 0x0000000522227c20 */ /* 0x000fe20008410000 */
[----:B------:R-:W-:Y:S01]  /*2590*/  FMUL.FTZ R36, R36, UR5 ;  /* 0x0000000524247c20 */ /* 0x000fe20008410000 */
[----:B------:R-:W-:-:S02]  /*25a0*/  IMAD.U32 R4, RZ, RZ, UR7 ;  /* 0x00000007ff047e24 */ /* 0x000fc4000f8e00ff */
[----:B------:R-:W-:Y:S01]  /*25b0*/  FMUL.FTZ R27, R27, UR5 ;  /* 0x000000051b1b7c20 */ /* 0x000fe20008410000 */
[----:B------:R-:W-:Y:S02]  /*25c0*/  IMAD.U32 R11, RZ, RZ, UR6 ;  /* 0x00000006ff0b7e24 */ /* 0x000fe4000f8e00ff */
[----:B------:R-:W-:Y:S01]  /*25d0*/  FMUL.FTZ R38, R38, UR5 ;  /* 0x0000000526267c20 */ /* 0x000fe20008410000 */
[----:B------:R-:W-:Y:S01]  /*25e0*/  MUFU.TANH R25, R25 ;  /* 0x0000001900197308 */ /* 0x000fe20000002400 */
[----:B------:R-:W-:Y:S01]  /*25f0*/  IADD3 R4, R4, 0x60, -R17 ;  /* 0x0000006004047810 */ /* 0x000fe20007ffe811 */
[----:B------:R-:W-:Y:S01]  /*2600*/  FMUL.FTZ R37, R37, UR5 ;  /* 0x0000000525257c20 */ /* 0x000fe20008410000 */
[----:B------:R-:W-:Y:S01]  /*2610*/  FMUL.FTZ R30, R30, UR5 ;  /* 0x000000051e1e7c20 */ /* 0x000fe20008410000 */
[----:B------:R-:W-:Y:S01]  /*2620*/  FMUL.FTZ R39, R39, UR5 ;  /* 0x0000000527277c20 */ /* 0x000fe20008410000 */
[----:B------:R-:W-:Y:S01]  /*2630*/  FMUL.FTZ R40, R40, UR5 ;  /* 0x0000000528287c20 */ /* 0x000fe20008410000 */
[----:B------:R-:W-:-:S02]  /*2640*/  IMAD R4, R11, -0x60, R4 ;  /* 0xffffffa00b047824 */ /* 0x000fc400078e0204 */
[----:B------:R-:W-:Y:S01]  /*2650*/  FMUL.FTZ R31, R31, UR5 ;  /* 0x000000051f1f7c20 */ /* 0x000fe20008410000 */
[----:B------:R-:W-:Y:S01]  /*2660*/  MUFU.TANH R28, R28 ;  /* 0x0000001c001c7308 */ /* 0x000fe20000002400 */
[----:B------:R-:W-:Y:S01]  /*2670*/  FMUL.FTZ R46, R46, UR5 ;  /* 0x000000052e2e7c20 */ /* 0x000fe20008410000 */
[----:B------:R-:W-:Y:S01]  /*2680*/  FMUL.FTZ R41, R41, UR5 ;  /* 0x0000000529297c20 */ /* 0x000fe20008410000 */
[C---:B------:R-:W-:Y:S01]  /*2690*/  ISETP.GT.AND P6, PT, R4.reuse, RZ, PT ;  /* 0x000000ff0400720c */ /* 0x040fe20003fc4270 */
[----:B------:R-:W-:Y:S01]  /*26a0*/  FMUL.FTZ R47, R47, UR5 ;  /* 0x000000052f2f7c20 */ /* 0x000fe20008410000 */
[----:B------:R-:W-:Y:S01]  /*26b0*/  ISETP.GT.AND P5, PT, R4, 0x1, PT ;  /* 0x000000010400780c */ /* 0x000fe20003fa4270 */
[----:B------:R-:W-:Y:S01]  /*26c0*/  FMUL.FTZ R44, R44, UR5 ;  /* 0x000000052c2c7c20 */ /* 0x000fe20008410000 */
[----:B------:R-:W-:Y:S01]  /*26d0*/  ISETP.GT.AND P4, PT, R4, 0x8, PT ;  /* 0x000000080400780c */ /* 0x000fe20003f84270 */
[----:B------:R-:W-:Y:S01]  /*26e0*/  MUFU.TANH R29, R29 ;  /* 0x0000001d001d7308 */ /* 0x000fe20000002400 */
[----:B--2---:R-:W-:Y:S01]  /*26f0*/  FSEL R11, R24, -INF , P6 ;  /* 0xff800000180b7808 */ /* 0x004fe20003000000 */
[----:B------:R-:W-:Y:S01]  /*2700*/  FMUL.FTZ R35, R35, UR5 ;  /* 0x0000000523237c20 */ /* 0x000fe20008410000 */
[C---:B------:R-:W-:Y:S01]  /*2710*/  ISETP.GT.AND P3, PT, R4.reuse, 0x9, PT ;  /* 0x000000090400780c */ /* 0x040fe20003f64270 */
[----:B------:R-:W-:Y:S01]  /*2720*/  FMUL.FTZ R45, R45, UR5 ;  /* 0x000000052d2d7c20 */ /* 0x000fe20008410000 */
[----:B------:R-:W-:Y:S01]  /*2730*/  ISETP.GT.AND P2, PT, R4, 0x10, PT ;  /* 0x000000100400780c */ /* 0x000fe20003f44270 */
[----:B------:R-:W-:Y:S01]  /*2740*/  FMUL.FTZ R54, R54, UR5 ;  /* 0x0000000536367c20 */ /* 0x000fe20008410000 */
[----:B------:R-:W-:Y:S01]  /*2750*/  ISETP.GT.AND P1, PT, R4, 0x11, PT ;  /* 0x000000110400780c */ /* 0x000fe20003f24270 */
[----:B------:R-:W-:Y:S01]  /*2760*/  MUFU.TANH R32, R32 ;  /* 0x0000002000207308 */ /* 0x000fe20000002400 */
[----:B------:R-:W-:Y:S01]  /*2770*/  FMUL.FTZ R48, R48, UR5 ;  /* 0x0000000530307c20 */ /* 0x000fe20008410000 */
[----:B------:R-:W-:Y:S01]  /*2780*/  FMUL.FTZ R42, R42, UR5 ;  /* 0x000000052a2a7c20 */ /* 0x000fe20008410000 */
[----:B------:R-:W-:Y:S01]  /*2790*/  FMUL.FTZ R49, R49, UR5 ;  /* 0x0000000531317c20 */ /* 0x000fe20008410000 */
[----:B------:R-:W-:Y:S01]  /*27a0*/  FMUL.FTZ R55, R55, UR5 ;  /* 0x0000000537377c20 */ /* 0x000fe20008410000 */
[----:B------:R-:W-:Y:S01]  /*27b0*/  FMUL.FTZ R43, R43, UR5 ;  /* 0x000000052b2b7c20 */ /* 0x000fe20008410000 */
[----:B------:R-:W-:Y:S01]  /*27c0*/  FMUL.FTZ R52, R52, UR5 ;  /* 0x0000000534347c20 */ /* 0x000fe20008410000 */
[----:B------:R-:W-:Y:S01]  /*27d0*/  FMUL.FTZ R53, R53, UR5 ;  /* 0x0000000535357c20 */ /* 0x000fe20008410000 */
[----:B01----:R-:W0:Y:S01]  /*27e0*/  MUFU.TANH R5, R26 ;  /* 0x0000001a00057308 */ /* 0x003e220000002400 */
[----:B------:R-:W-:Y:S01]  /*27f0*/  FMUL.FTZ R56, R56, UR5 ;  /* 0x0000000538387c20 */ /* 0x000fe20008410000 */
[----:B------:R-:W-:Y:S01]  /*2800*/  FMUL.FTZ R50, R50, UR5 ;  /* 0x0000000532327c20 */ /* 0x000fe20008410000 */
[----:B------:R-:W-:Y:S01]  /*2810*/  FMUL.FTZ R57, R57, UR5 ;  /* 0x0000000539397c20 */ /* 0x000fe20008410000 */
[----:B------:R-:W-:Y:S01]  /*2820*/  FMUL.FTZ R51, R51, UR5 ;  /* 0x0000000533337c20 */ /* 0x000fe20008410000 */
[----:B------:R-:W-:Y:S01]  /*2830*/  FMUL.FTZ R60, R60, UR5 ;  /* 0x000000053c3c7c20 */ /* 0x000fe20008410000 */
[----:B------:R-:W-:Y:S01]  /*2840*/  FMUL.FTZ R61, R61, UR5 ;  /* 0x000000053d3d7c20 */ /* 0x000fe20008410000 */
[----:B------:R-:W-:Y:S01]  /*2850*/  FMUL.FTZ R64, R64, UR5 ;  /* 0x0000000540407c20 */ /* 0x000fe20008410000 */
[----:B------:R-:W-:Y:S01]  /*2860*/  MUFU.TANH R33, R33 ;  /* 0x0000002100217308 */ /* 0x000fe20000002400 */
[----:B------:R-:W-:Y:S01]  /*2870*/  FMUL.FTZ R58, R58, UR5 ;  /* 0x000000053a3a7c20 */ /* 0x000fe20008410000 */
[----:B------:R-:W-:Y:S01]  /*2880*/  FMUL.FTZ R65, R65, UR5 ;  /* 0x0000000541417c20 */ /* 0x000fe20008410000 */
[----:B------:R-:W-:Y:S01]  /*2890*/  FMUL.FTZ R59, R59, UR5 ;  /* 0x000000053b3b7c20 */ /* 0x000fe20008410000 */
[----:B------:R-:W-:Y:S01]  /*28a0*/  FMUL.FTZ R68, R68, UR5 ;  /* 0x0000000544447c20 */ /* 0x000fe20008410000 */
[----:B------:R-:W-:Y:S01]  /*28b0*/  FMUL.FTZ R69, R69, UR5 ;  /* 0x0000000545457c20 */ /* 0x000fe20008410000 */
[----:B------:R-:W-:Y:S01]  /*28c0*/  ULDC UR11, c[0x0][0x988] ;  /* 0x00026200000b7ab9 */ /* 0x000fe20000000800 */
[----:B------:R-:W-:Y:S01]  /*28d0*/  P2R R72, PR, RZ, 0x1 ;  /* 0x00000001ff487803 */ /* 0x000fe20000000000 */
[----:B------:R1:W2:Y:S01]  /*28e0*/  MUFU.TANH R14, R34 ;  /* 0x00000022000e7308 */ /* 0x0002a20000002400 */
[----:B0-----:R-:W-:Y:S01]  /*28f0*/  FSEL R5, R5, -INF , P6 ;  /* 0xff80000005057808 */ /* 0x001fe20003000000 */
[----:B------:R-:W-:Y:S01]  /*2900*/  FMUL.FTZ R62, R62, UR5 ;  /* 0x000000053e3e7c20 */ /* 0x000fe20008410000 */
[----:B------:R-:W-:Y:S01]  /*2910*/  ISETP.GT.AND P6, PT, R4, 0x18, PT ;  /* 0x000000180400780c */ /* 0x000fe20003fc4270 */
[----:B------:R-:W-:Y:S01]  /*2920*/  FMUL.FTZ R63, R63, UR5 ;  /* 0x000000053f3f7c20 */ /* 0x000fe20008410000 */
[----:B------:R-:W-:Y:S01]  /*2930*/  FMUL.FTZ R66, R66, UR5 ;  /* 0x0000000542427c20 */ /* 0x000fe20008410000 */
[----:B------:R-:W-:Y:S01]  /*2940*/  FMUL.FTZ R67, R67, UR5 ;  /* 0x0000000543437c20 */ /* 0x000fe20008410000 */
[----:B------:R-:W-:Y:S01]  /*2950*/  FMUL.FTZ R70, R70, UR5 ;  /* 0x0000000546467c20 */ /* 0x000fe20008410000 */
[----:B------:R-:W0:Y:S01]  /*2960*/  MUFU.TANH R10, R27 ;  /* 0x0000001b000a7308 */ /* 0x000e220000002400 */
[----:B-1----:R-:W-:Y:S01]  /*2970*/  FSEL R34, R25, -INF , P5 ;  /* 0xff80000019227808 */ /* 0x002fe20002800000 */
[----:B------:R-:W-:Y:S01]  /*2980*/  FMUL.FTZ R71, R71, UR5 ;  /* 0x0000000547477c20 */ /* 0x000fe20008410000 */
[----:B------:R-:W-:Y:S01]  /*2990*/  IADD3 R0, R0, 0x30840, RZ ;  /* 0x0003084000007810 */ /* 0x000fe20007ffe0ff */
[----:B------:R-:W-:Y:S01]  /*29a0*/  UIADD3 UR5, UR6, -0x2, URZ ;  /* 0xfffffffe06057890 */ /* 0x000fe2000fffe03f */
[----:B------:R-:W-:Y:S01]  /*29b0*/  FMNMX.FTZ R25, R11, R34, !PT ;  /* 0x000000220b197209 */ /* 0x000fe20007810000 */
[--C-:B------:R-:W-:Y:S01]  /*29c0*/  IMAD.MOV.U32 R118, RZ, RZ, R119.reuse ;  /* 0x000000ffff767224 */ /* 0x100fe200078e0077 */
[----:B------:R-:W-:Y:S01]  /*29d0*/  PRMT R0, R3, 0x654, R0 ;  /* 0x0000065403007816 */ /* 0x000fe20000000000 */
[----:B------:R-:W1:Y:S01]  /*29e0*/  MUFU.TANH R36, R36 ;  /* 0x0000002400247308 */ /* 0x000e620000002400 */
[----:B--2---:R-:W-:Y:S01]  /*29f0*/  FSEL R14, R14, -INF , P2 ;  /* 0xff8000000e0e7808 */ /* 0x004fe20001000000 */
[----:B------:R-:W-:Y:S01]  /*2a00*/  UISETP.GE.AND UP0, UPT, UR5, UR60, UPT ;  /* 0x0000003c0500728c */ /* 0x000fe2000bf06270 */
[----:B------:R2:W-:Y:S01]  /*2a10*/  SYNCS.ARRIVE.TRANS64.RED.A1T0 RZ, [R0+URZ], RZ ;  /* 0x000000ff00ff79a7 */ /* 0x0005e2000810043f */
[--C-:B------:R-:W-:Y:S01]  /*2a20*/  IMAD.MOV.U32 R117, RZ, RZ, R119.reuse ;  /* 0x000000ffff757224 */ /* 0x100fe200078e0077 */
[-C--:B------:R-:W-:Y:S01]  /*2a30*/  MOV R112, R119.reuse ;  /* 0x0000007700707202 */ /* 0x080fe20000000f00 */
[--C-:B------:R-:W-:Y:S01]  /*2a40*/  IMAD.MOV.U32 R116, RZ, RZ, R119.reuse ;  /* 0x000000ffff747224 */ /* 0x100fe200078e0077 */
[-C--:B------:R-:W-:Y:S01]  /*2a50*/  MOV R103, R119.reuse ;  /* 0x0000007700677202 */ /* 0x080fe20000000f00 */
[----:B------:R3:W4:Y:S01]  /*2a60*/  MUFU.TANH R20, R38 ;  /* 0x0000002600147308 */ /* 0x0007220000002400 */
[----:B0-----:R-:W-:Y:S01]  /*2a70*/  FSEL R10, R10, -INF , P5 ;  /* 0xff8000000a0a7808 */ /* 0x001fe20002800000 */
[--C-:B------:R-:W-:Y:S01]  /*2a80*/  IMAD.MOV.U32 R115, RZ, RZ, R119.reuse ;  /* 0x000000ffff737224 */ /* 0x100fe200078e0077 */
[----:B------:R-:W-:Y:S01]  /*2a90*/  ISETP.GT.AND P5, PT, R4, 0x19, PT ;  /* 0x000000190400780c */ /* 0x000fe20003fa4270 */
[--C-:B------:R-:W-:Y:S01]  /*2aa0*/  IMAD.MOV.U32 R114, RZ, RZ, R119.reuse ;  /* 0x000000ffff727224 */ /* 0x100fe200078e0077 */
[-C--:B------:R-:W-:Y:S01]  /*2ab0*/  MOV R94, R119.reuse ;  /* 0x00000077005e7202 */ /* 0x080fe20000000f00 */
[--C-:B------:R-:W-:Y:S01]  /*2ac0*/  IMAD.MOV.U32 R113, RZ, RZ, R119.reuse ;  /* 0x000000ffff717224 */ /* 0x100fe200078e0077 */
[----:B------:R-:W-:Y:S01]  /*2ad0*/  MOV R85, R119 ;  /* 0x0000007700557202 */ /* 0x000fe20000000f00 */
[----:B------:R-:W0:Y:S01]  /*2ae0*/  MUFU.TANH R12, R30 ;  /* 0x0000001e000c7308 */ /* 0x000e220000002400 */
[----:B---3--:R-:W-:Y:S01]  /*2af0*/  FSEL R38, R28, -INF , P4 ;  /* 0xff8000001c267808 */ /* 0x008fe20002000000 */
[--C-:B------:R-:W-:Y:S01]  /*2b00*/  IMAD.MOV.U32 R111, RZ, RZ, R119.reuse ;  /* 0x000000ffff6f7224 */ /* 0x100fe200078e0077 */
[----:B-1----:R-:W-:Y:S01]  /*2b10*/  FSEL R36, R36, -INF , P6 ;  /* 0xff80000024247808 */ /* 0x002fe20003000000 */
[--C-:B------:R-:W-:Y:S01]  /*2b20*/  IMAD.MOV.U32 R110, RZ, RZ, R119.reuse ;  /* 0x000000ffff6e7224 */ /* 0x100fe200078e0077 */
[----:B------:R-:W-:Y:S01]  /*2b30*/  FMNMX.FTZ R24, R38, R25, !PT ;  /* 0x0000001926187209 */ /* 0x000fe20007810000 */
[--C-:B------:R-:W-:Y:S01]  /*2b40*/  IMAD.MOV.U32 R109, RZ, RZ, R119.reuse ;  /* 0x000000ffff6d7224 */ /* 0x100fe200078e0077 */
[----:B------:R-:W-:Y:S01]  /*2b50*/  MOV R76, R119 ;  /* 0x00000077004c7202 */ /* 0x000fe20000000f00 */
[----:B------:R-:W-:Y:S01]  /*2b60*/  MUFU.TANH R37, R37 ;  /* 0x0000002500257308 */ /* 0x000fe20000002400 */
[----:B----4-:R-:W-:Y:S01]  /*2b70*/  FSEL R20, R20, -INF , P6 ;  /* 0xff80000014147808 */ /* 0x010fe20003000000 */
[--C-:B------:R-:W-:Y:S01]  /*2b80*/  IMAD.MOV.U32 R108, RZ, RZ, R119.reuse ;  /* 0x000000ffff6c7224 */ /* 0x100fe200078e0077 */
[----:B------:R-:W-:Y:S01]  /*2b90*/  ISETP.GT.AND P6, PT, R4, 0x30, PT ;  /* 0x000000300400780c */ /* 0x000fe20003fc4270 */
[----:B------:R-:W-:-:S02]  /*2ba0*/  IMAD.MOV.U32 R107, RZ, RZ, R119 ;  /* 0x000000ffff6b7224 */ /* 0x000fc400078e0077 */
[--C-:B------:R-:W-:Y:S02]  /*2bb0*/  IMAD.MOV.U32 R106, RZ, RZ, R119.reuse ;  /* 0x000000ffff6a7224 */ /* 0x100fe400078e0077 */
[----:B------:R1:W3:Y:S01]  /*2bc0*/  MUFU.TANH R21, R39 ;  /* 0x0000002700157308 */ /* 0x0002e20000002400 */
        /* <DEDUP_REMOVED lines=8> */
[--C-:B------:R-:W-:Y:S01]  /*2c50*/  IMAD.MOV.U32 R100, RZ, RZ, R119.reuse ;  /* 0x000000ffff647224 */ /* 0x100fe200078e0077 */
[----:B------:R-:W-:Y:S01]  /*2c60*/  FMNMX.FTZ R25, R39, R24, !PT ;  /* 0x0000001827197209 */ /* 0x000fe20007810000 */
[--C-:B------:R-:W-:Y:S02]  /*2c70*/  IMAD.MOV.U32 R99, RZ, RZ, R119.reuse ;  /* 0x000000ffff637224 */ /* 0x100fe400078e0077 */
[----:B------:R-:W1:Y:S01]  /*2c80*/  MUFU.TANH R40, R40 ;  /* 0x0000002800287308 */ /* 0x000e620000002400 */
[----:B---3--:R-:W-:Y:S01]  /*2c90*/  FSEL R21, R21, -INF , P5 ;  /* 0xff80000015157808 */ /* 0x008fe20002800000 */
[--C-:B------:R-:W-:Y:S02]  /*2ca0*/  IMAD.MOV.U32 R98, RZ, RZ, R119.reuse ;  /* 0x000000ffff627224 */ /* 0x100fe400078e0077 */
[--C-:B------:R-:W-:Y:S02]  /*2cb0*/  IMAD.MOV.U32 R97, RZ, RZ, R119.reuse ;  /* 0x000000ffff617224 */ /* 0x100fe400078e0077 */
[----:B------:R-:W-:-:S02]  /*2cc0*/  IMAD.MOV.U32 R96, RZ, RZ, R119 ;  /* 0x000000ffff607224 */ /* 0x000fc400078e0077 */
[----:B------:R3:W4:Y:S01]  /*2cd0*/  MUFU.TANH R26, R46 ;  /* 0x0000002e001a7308 */ /* 0x0007220000002400 */
[----:B0-----:R-:W-:Y:S01]  /*2ce0*/  FSEL R13, R13, -INF , P3 ;  /* 0xff8000000d0d7808 */ /* 0x001fe20001800000 */
[--C-:B------:R-:W-:Y:S01]  /*2cf0*/  IMAD.MOV.U32 R95, RZ, RZ, R119.reuse ;  /* 0x000000ffff5f7224 */ /* 0x100fe200078e0077 */
[----:B------:R-:W-:Y:S01]  /*2d00*/  ISETP.GT.AND P3, PT, R4, 0x21, PT ;  /* 0x000000210400780c */ /* 0x000fe20003f64270 */
[--C-:B------:R-:W-:Y:S02]  /*2d10*/  IMAD.MOV.U32 R93, RZ, RZ, R119.reuse ;  /* 0x000000ffff5d7224 */ /* 0x100fe400078e0077 */
[--C-:B------:R-:W-:Y:S02]  /*2d20*/  IMAD.MOV.U32 R92, RZ, RZ, R119.reuse ;  /* 0x000000ffff5c7224 */ /* 0x100fe400078e0077 */
[----:B------:R-:W-:Y:S01]  /*2d30*/  MUFU.TANH R41, R41 ;  /* 0x0000002900297308 */ /* 0x000fe20000002400 */
[----:B---3--:R-:W-:Y:S01]  /*2d40*/  FSEL R46, R32, -INF , P2 ;  /* 0xff800000202e7808 */ /* 0x008fe20001000000 */
[--C-:B------:R-:W-:Y:S01]  /*2d50*/  IMAD.MOV.U32 R91, RZ, RZ, R119.reuse ;  /* 0x000000ffff5b7224 */ /* 0x100fe200078e0077 */
[----:B-1----:R-:W-:Y:S01]  /*2d60*/  FSEL R40, R40, -INF , P4 ;  /* 0xff80000028287808 */ /* 0x002fe20002000000 */
[--C-:B------:R-:W-:Y:S01]  /*2d70*/  IMAD.MOV.U32 R90, RZ, RZ, R119.reuse ;  /* 0x000000ffff5a7224 */ /* 0x100fe200078e0077 */
[----:B------:R-:W-:Y:S01]  /*2d80*/  FMNMX.FTZ R24, R46, R25, !PT ;  /* 0x000000192e187209 */ /* 0x000fe20007810000 */
[--C-:B------:R-:W-:Y:S01]  /*2d90*/  IMAD.MOV.U32 R89, RZ, RZ, R119.reuse ;  /* 0x000000ffff597224 */ /* 0x100fe200078e0077 */
[----:B------:R-:W-:Y:S01]  /*2da0*/  ISETP.GT.AND P2, PT, R4, 0x28, PT ;  /* 0x000000280400780c */ /* 0x000fe20003f44270 */
[----:B------:R0:W-:Y:S01]  /*2db0*/  MUFU.TANH R27, R47 ;  /* 0x0000002f001b7308 */ /* 0x0001e20000002400 */
[----:B------:R-:W-:-:S02]  /*2dc0*/  IMAD.MOV.U32 R88, RZ, RZ, R119 ;  /* 0x000000ffff587224 */ /* 0x000fc400078e0077 */
[----:B----4-:R-:W-:Y:S01]  /*2dd0*/  FSEL R26, R26, -INF , P2 ;  /* 0xff8000001a1a7808 */ /* 0x010fe20001000000 */
[--C-:B------:R-:W-:Y:S02]  /*2de0*/  IMAD.MOV.U32 R87, RZ, RZ, R119.reuse ;  /* 0x000000ffff577224 */ /* 0x100fe400078e0077 */
[--C-:B------:R-:W-:Y:S02]  /*2df0*/  IMAD.MOV.U32 R86, RZ, RZ, R119.reuse ;  /* 0x000000ffff567224 */ /* 0x100fe400078e0077 */
[----:B------:R-:W1:Y:S01]  /*2e00*/  MUFU.TANH R15, R35 ;  /* 0x00000023000f7308 */ /* 0x000e620000002400 */
[----:B0-----:R-:W-:Y:S01]  /*2e10*/  FSEL R47, R33, -INF , P1 ;  /* 0xff800000212f7808 */ /* 0x001fe20000800000 */
[--C-:B------:R-:W-:Y:S02]  /*2e20*/  IMAD.MOV.U32 R84, RZ, RZ, R119.reuse ;  /* 0x000000ffff547224 */ /* 0x100fe400078e0077 */
[--C-:B------:R-:W-:Y:S01]  /*2e30*/  IMAD.MOV.U32 R83, RZ, RZ, R119.reuse ;  /* 0x000000ffff537224 */ /* 0x100fe200078e0077 */
[----:B------:R-:W-:Y:S01]  /*2e40*/  FMNMX.FTZ R25, R47, R24, !PT ;  /* 0x000000182f197209 */ /* 0x000fe20007810000 */
[----:B------:R-:W-:-:S02]  /*2e50*/  IMAD.MOV.U32 R82, RZ, RZ, R119 ;  /* 0x000000ffff527224 */ /* 0x000fc400078e0077 */
[----:B------:R-:W0:Y:S01]  /*2e60*/  MUFU.TANH R44, R44 ;  /* 0x0000002c002c7308 */ /* 0x000e220000002400 */
[----:B------:R-:W-:Y:S01]  /*2e70*/  FMNMX.FTZ R25, R36, R25, !PT ;  /* 0x0000001924197209 */ /* 0x000fe20007810000 */
[--C-:B------:R-:W-:Y:S02]  /*2e80*/  IMAD.MOV.U32 R81, RZ, RZ, R119.reuse ;  /* 0x000000ffff517224 */ /* 0x100fe400078e0077 */
[--C-:B------:R-:W-:Y:S02]  /*2e90*/  IMAD.MOV.U32 R80, RZ, RZ, R119.reuse ;  /* 0x000000ffff507224 */ /* 0x100fe400078e0077 */
[--C-:B------:R-:W-:Y:S02]  /*2ea0*/  IMAD.MOV.U32 R79, RZ, RZ, R119.reuse ;  /* 0x000000ffff4f7224 */ /* 0x100fe400078e0077 */
[----:B------:R-:W3:Y:S01]  /*2eb0*/  MUFU.TANH R45, R45 ;  /* 0x0000002d002d7308 */ /* 0x000ee20000002400 */
[----:B-1----:R-:W-:Y:S01]  /*2ec0*/  FSEL R15, R15, -INF , P1 ;  /* 0xff8000000f0f7808 */ /* 0x002fe20000800000 */
[--C-:B------:R-:W-:Y:S01]  /*2ed0*/  IMAD.MOV.U32 R78, RZ, RZ, R119.reuse ;  /* 0x000000ffff4e7224 */ /* 0x100fe200078e0077 */
[----:B------:R-:W-:Y:S01]  /*2ee0*/  ISETP.GT.AND P1, PT, R4, 0x29, PT ;  /* 0x000000290400780c */ /* 0x000fe20003f24270 */
[----:B------:R-:W-:-:S02]  /*2ef0*/  IMAD.MOV.U32 R77, RZ, RZ, R119 ;  /* 0x000000ffff4d7224 */ /* 0x000fc400078e0077 */
[--C-:B------:R-:W-:Y:S01]  /*2f00*/  IMAD.MOV.U32 R75, RZ, RZ, R119.reuse ;  /* 0x000000ffff4b7224 */ /* 0x100fe200078e0077 */
[----:B------:R-:W-:Y:S01]  /*2f10*/  FSEL R27, R27, -INF , P1 ;  /* 0xff8000001b1b7808 */ /* 0x000fe20000800000 */
[----:B------:R1:W-:Y:S01]  /*2f20*/  MUFU.TANH R30, R54 ;  /* 0x00000036001e7308 */ /* 0x0003e20000002400 */
[----:B0-----:R-:W-:Y:S01]  /*2f30*/  FSEL R44, R44, -INF , P2 ;  /* 0xff8000002c2c7808 */ /* 0x001fe20001000000 */
[--C-:B------:R-:W-:Y:S01]  /*2f40*/  IMAD.MOV.U32 R74, RZ, RZ, R119.reuse ;  /* 0x000000ffff4a7224 */ /* 0x100fe200078e0077 */
[----:B------:R-:W-:Y:S01]  /*2f50*/  ISETP.GT.AND P2, PT, R4, 0x40, PT ;  /* 0x000000400400780c */ /* 0x000fe20003f44270 */
[----:B------:R-:W-:-:S04]  /*2f60*/  IMAD.MOV.U32 R73, RZ, RZ, R119 ;  /* 0x000000ffff497224 */ /* 0x000fc800078e0077 */
[----:B------:R-:W0:Y:S01]  /*2f70*/  MUFU.TANH R48, R48 ;  /* 0x0000003000307308 */ /* 0x000e220000002400 */
[----:B-1----:R-:W-:Y:S02]  /*2f80*/  FSEL R54, R37, -INF , P5 ;  /* 0xff80000025367808 */ /* 0x002fe40002800000 */
[----:B---3--:R-:W-:Y:S02]  /*2f90*/  FSEL R45, R45, -INF , P1 ;  /* 0xff8000002d2d7808 */ /* 0x008fe40000800000 */
[----:B------:R-:W-:Y:S02]  /*2fa0*/  FMNMX.FTZ R25, R54, R25, !PT ;  /* 0x0000001936197209 */ /* 0x000fe40007810000 */
[----:B------:R-:W-:Y:S01]  /*2fb0*/  ISETP.GT.AND P5, PT, R4, 0x31, PT ;  /* 0x000000310400780c */ /* 0x000fe20003fa4270 */
[----:B------:R-:W-:Y:S01]  /*2fc0*/  MUFU.TANH R42, R42 ;  /* 0x0000002a002a7308 */ /* 0x000fe20000002400 */
[----:B------:R-:W-:Y:S02]  /*2fd0*/  FMNMX.FTZ R24, R40, R25, !PT ;  /* 0x0000001928187209 */ /* 0x000fe40007810000 */
[----:B------:R-:W-:-:S05]  /*2fe0*/  ISETP.GT.AND P1, PT, R4, 0x41, PT ;  /* 0x000000410400780c */ /* 0x000fca0003f24270 */
[----:B------:R-:W1:Y:S01]  /*2ff0*/  MUFU.TANH R49, R49 ;  /* 0x0000003100317308 */ /* 0x000e620000002400 */
[----:B0-----:R-:W-:-:S07]  /*3000*/  FSEL R48, R48, -INF , P6 ;  /* 0xff80000030307808 */ /* 0x001fce0003000000 */
[----:B------:R0:W-:Y:S08]  /*3010*/  MUFU.TANH R31, R55 ;  /* 0x00000037001f7308 */ /* 0x0001f00000002400 */
[----:B------:R-:W3:Y:S01]  /*3020*/  MUFU.TANH R43, R43 ;  /* 0x0000002b002b7308 */ /* 0x000ee20000002400 */
[----:B0-----:R-:W-:Y:S02]  /*3030*/  FSEL R55, R41, -INF , P3 ;  /* 0xff80000029377808 */ /* 0x001fe40001800000 */
[----:B-1----:R-:W-:-:S02]  /*3040*/  FSEL R49, R49, -INF , P5 ;  /* 0xff80000031317808 */ /* 0x002fc40002800000 */
[----:B------:R-:W-:-:S03]  /*3050*/  FMNMX.FTZ R25, R55, R24, !PT ;  /* 0x0000001837197209 */ /* 0x000fc60007810000 */
[----:B------:R-:W0:Y:S01]  /*3060*/  MUFU.TANH R52, R52 ;  /* 0x0000003400347308 */ /* 0x000e220000002400 */
[----:B------:R-:W-:-:S04]  /*3070*/  FMNMX.FTZ R24, R44, R25, !PT ;  /* 0x000000192c187209 */ /* 0x000fc80007810000 */
[----:B------:R-:W-:Y:S02]  /*3080*/  FMNMX.FTZ R25, R45, R24, !PT ;  /* 0x000000182d197209 */ /* 0x000fe40007810000 */
[----:B------:R-:W-:Y:S01]  /*3090*/  FSEL R24, R42, -INF , P4 ;  /* 0xff8000002a187808 */ /* 0x000fe20002000000 */
[----:B------:R-:W1:Y:S01]  /*30a0*/  MUFU.TANH R53, R53 ;  /* 0x0000003500357308 */ /* 0x000e620000002400 */
[----:B------:R-:W-:Y:S02]  /*30b0*/  ISETP.GT.AND P4, PT, R4, 0x38, PT ;  /* 0x000000380400780c */ /* 0x000fe40003f84270 */
[----:B------:R-:W-:Y:S02]  /*30c0*/  FMNMX.FTZ R28, R48, R25, !PT ;  /* 0x00000019301c7209 */ /* 0x000fe40007810000 */
[----:B---3--:R-:W-:Y:S02]  /*30d0*/  FSEL R25, R43, -INF , P3 ;  /* 0xff8000002b197808 */ /* 0x008fe40001800000 */
[----:B------:R-:W-:Y:S01]  /*30e0*/  ISETP.GT.AND P3, PT, R4, 0x39, PT ;  /* 0x000000390400780c */ /* 0x000fe20003f64270 */
[----:B------:R-:W3:Y:S01]  /*30f0*/  MUFU.TANH R56, R56 ;  /* 0x0000003800387308 */ /* 0x000ee20000002400 */
[----:B0-----:R-:W-:-:S02]  /*3100*/  FSEL R52, R52, -INF , P4 ;  /* 0xff80000034347808 */ /* 0x001fc40002000000 */
[----:B------:R-:W-:Y:S02]  /*3110*/  FMNMX.FTZ R29, R49, R28, !PT ;  /* 0x0000001c311d7209 */ /* 0x000fe40007810000 */
[----:B------:R-:W-:Y:S02]  /*3120*/  FSEL R30, R30, -INF , P4 ;  /* 0xff8000001e1e7808 */ /* 0x000fe40002000000 */
[----:B------:R-:W-:Y:S01]  /*3130*/  FMNMX.FTZ R28, R52, R29, !PT ;  /* 0x0000001d341c7209 */ /* 0x000fe20007810000 */
[----:B------:R-:W0:Y:S01]  /*3140*/  MUFU.TANH R50, R50 ;  /* 0x0000003200327308 */ /* 0x000e220000002400 */
[----:B-1----:R-:W-:Y:S02]  /*3150*/  FSEL R53, R53, -INF , P3 ;  /* 0xff80000035357808 */ /* 0x002fe40001800000 */
[----:B------:R-:W-:Y:S02]  /*3160*/  ISETP.GT.AND P4, PT, R4, 0x50, PT ;  /* 0x000000500400780c */ /* 0x000fe40003f84270 */
[----:B------:R-:W-:-:S02]  /*3170*/  FMNMX.FTZ R29, R53, R28, !PT ;  /* 0x0000001c351d7209 */ /* 0x000fc40007810000 */
[----:B------:R-:W-:Y:S01]  /*3180*/  FSEL R31, R31, -INF , P3 ;  /* 0xff8000001f1f7808 */ /* 0x000fe20001800000 */
[----:B------:R-:W1:Y:S01]  /*3190*/  MUFU.TANH R57, R57 ;  /* 0x0000003900397308 */ /* 0x000e620000002400 */
[----:B---3--:R-:W-:Y:S02]  /*31a0*/  FSEL R56, R56, -INF , P2 ;  /* 0xff80000038387808 */ /* 0x008fe40001000000 */
[----:B------:R-:W-:Y:S02]  /*31b0*/  ISETP.GT.AND P3, PT, R4, 0x51, PT ;  /* 0x000000510400780c */ /* 0x000fe40003f64270 */
[----:B------:R-:W-:-:S03]  /*31c0*/  FMNMX.FTZ R32, R56, R29, !PT ;  /* 0x0000001d38207209 */ /* 0x000fc60007810000 */
[----:B------:R-:W3:Y:S01]  /*31d0*/  MUFU.TANH R51, R51 ;  /* 0x0000003300337308 */ /* 0x000ee20000002400 */
[----:B0-----:R-:W-:Y:S01]  /*31e0*/  FSEL R28, R50, -INF , P6 ;  /* 0xff800000321c7808 */ /* 0x001fe20003000000 */
[----:B------:R-:W-:Y:S01]  /*31f0*/  IMAD.MOV.U32 R50, RZ, RZ, R119 ;  /* 0x000000ffff327224 */ /* 0x000fe200078e0077 */
[----:B------:R-:W-:-:S05]  /*3200*/  ISETP.GT.AND P6, PT, R4, 0x48, PT ;  /* 0x000000480400780c */ /* 0x000fca0003fc4270 */
[----:B------:R-:W0:Y:S01]  /*3210*/  MUFU.TANH R60, R60 ;  /* 0x0000003c003c7308 */ /* 0x000e220000002400 */
[----:B-1----:R-:W-:-:S04]  /*3220*/  FSEL R57, R57, -INF , P1 ;  /* 0xff80000039397808 */ /* 0x002fc80000800000 */
[----:B------:R-:W-:-:S03]  /*3230*/  FMNMX.FTZ R33, R57, R32, !PT ;  /* 0x0000002039217209 */ /* 0x000fc60007810000 */
[----:B------:R-:W1:Y:S01]  /*3240*/  MUFU.TANH R61, R61 ;  /* 0x0000003d003d7308 */ /* 0x000e620000002400 */
[----:B---3--:R-:W-:Y:S02]  /*3250*/  FSEL R29, R51, -INF , P5 ;  /* 0xff800000331d7808 */ /* 0x008fe40002800000 */
[----:B------:R-:W-:-:S05]  /*3260*/  ISETP.GT.AND P5, PT, R4, 0x49, PT ;  /* 0x000000490400780c */ /* 0x000fca0003fa4270 */
[----:B------:R-:W3:Y:S01]  /*3270*/  MUFU.TANH R64, R64 ;  /* 0x0000004000407308 */ /* 0x000ee20000002400 */
[----:B0-----:R-:W-:-:S04]  /*3280*/  FSEL R60, R60, -INF , P6 ;  /* 0xff8000003c3c7808 */ /* 0x001fc80003000000 */
[----:B------:R-:W-:-:S03]  /*3290*/  FMNMX.FTZ R32, R60, R33, !PT ;  /* 0x000000213c207209 */ /* 0x000fc60007810000 */
[----:B------:R-:W0:Y:S01]  /*32a0*/  MUFU.TANH R58, R58 ;  /* 0x0000003a003a7308 */ /* 0x000e220000002400 */
[----:B-1----:R-:W-:-:S04]  /*32b0*/  FSEL R61, R61, -INF , P5 ;  /* 0xff8000003d3d7808 */ /* 0x002fc80002800000 */
[----:B------:R-:W-:-:S03]  /*32c0*/  FMNMX.FTZ R33, R61, R32, !PT ;  /* 0x000000203d217209 */ /* 0x000fc60007810000 */
[----:B------:R-:W1:Y:S01]  /*32d0*/  MUFU.TANH R65, R65 ;  /* 0x0000004100417308 */ /* 0x000e620000002400 */
[----:B---3--:R-:W-:-:S04]  /*32e0*/  FSEL R64, R64, -INF , P4 ;  /* 0xff80000040407808 */ /* 0x008fc80002000000 */
[----:B------:R-:W-:-:S03]  /*32f0*/  FMNMX.FTZ R42, R64, R33, !PT ;  /* 0x00000021402a7209 */ /* 0x000fc60007810000 */
[----:B------:R-:W3:Y:S01]  /*3300*/  MUFU.TANH R59, R59 ;  /* 0x0000003b003b7308 */ /* 0x000ee20000002400 */
[----:B0-----:R-:W-:Y:S02]  /*3310*/  FSEL R32, R58, -INF , P2 ;  /* 0xff8000003a207808 */ /* 0x001fe40001000000 */
[----:B------:R-:W-:Y:S02]  /*3320*/  ISETP.GT.AND P2, PT, R4, 0x58, PT ;  /* 0x000000580400780c */ /* 0x000fe40003f44270 */
[----:B------:R-:W-:-:S03]  /*3330*/  MOV R58, R119 ;  /* 0x00000077003a7202 */ /* 0x000fc60000000f00 */
[----:B------:R-:W0:Y:S01]  /*3340*/  MUFU.TANH R68, R68 ;  /* 0x0000004400447308 */ /* 0x000e220000002400 */
[----:B-1----:R-:W-:-:S04]  /*3350*/  FSEL R65, R65, -INF , P3 ;  /* 0xff80000041417808 */ /* 0x002fc80001800000 */
[----:B------:R-:W-:-:S03]  /*3360*/  FMNMX.FTZ R35, R65, R42, !PT ;  /* 0x0000002a41237209 */ /* 0x000fc60007810000 */
[----:B------:R-:W1:Y:S01]  /*3370*/  MUFU.TANH R69, R69 ;  /* 0x0000004500457308 */ /* 0x000e620000002400 */
[----:B---3--:R-:W-:Y:S01]  /*3380*/  FSEL R33, R59, -INF , P1 ;  /* 0xff8000003b217808 */ /* 0x008fe20000800000 */
[----:B------:R-:W-:Y:S01]  /*3390*/  IMAD.MOV.U32 R59, RZ, RZ, R119 ;  /* 0x000000ffff3b7224 */ /* 0x000fe200078e0077 */
        /* <DEDUP_REMOVED lines=8> */
[----:B---3--:R-:W-:Y:S01]  /*3420*/  FSEL R62, R62, -INF , P6 ;  /* 0xff8000003e3e7808 */ /* 0x008fe20003000000 */
[----:B------:R-:W3:Y:S06]  /*3430*/  SHFL.BFLY PT, R4, R35, 0x2, 0x1f ;  /* 0x0c401f0023047f89 */ /* 0x000eec00000e0000 */
[----:B------:R-:W4:Y:S01]  /*3440*/  MUFU.TANH R67, R67 ;  /* 0x0000004300437308 */ /* 0x000f220000002400 */
[----:B0-----:R-:W-:-:S07]  /*3450*/  FSEL R63, R63, -INF , P5 ;  /* 0xff8000003f3f7808 */ /* 0x001fce0002800000 */
[----:B------:R-:W0:Y:S01]  /*3460*/  MUFU.TANH R70, R70 ;  /* 0x0000004600467308 */ /* 0x000e220000002400 */
[----:B-1----:R-:W-:-:S07]  /*3470*/  FSEL R66, R66, -INF , P4 ;  /* 0xff80000042427808 */ /* 0x002fce0002000000 */
[----:B------:R-:W1:Y:S01]  /*3480*/  MUFU.TANH R71, R71 ;  /* 0x0000004700477308 */ /* 0x000e620000002400 */
[----:B----4-:R-:W-:Y:S02]  /*3490*/  FSEL R67, R67, -INF , P3 ;  /* 0xff80000043437808 */ /* 0x010fe40001800000 */
[----:B---3--:R-:W-:Y:S02]  /*34a0*/  FMNMX.FTZ R37, R35, R4, !PT ;  /* 0x0000000423257209 */ /* 0x008fe40007810000 */
[----:B------:R-:W-:-:S03]  /*34b0*/  FMNMX.FTZ R35, R5, R10, !PT ;  /* 0x0000000a05237209 */ /* 0x000fc60007810000 */
[----:B------:R-:W3:Y:S01]  /*34c0*/  SHFL.BFLY PT, R4, R37, 0x1, 0x1f ;  /* 0x0c201f0025047f89 */ /* 0x000ee200000e0000 */
[----:B------:R-:W-:Y:S02]  /*34d0*/  FMNMX.FTZ R42, R12, R35, !PT ;  /* 0x000000230c2a7209 */ /* 0x000fe40007810000 */
[----:B0-----:R-:W-:Y:S02]  /*34e0*/  FSEL R70, R70, -INF , P2 ;  /* 0xff80000046467808 */ /* 0x001fe40001000000 */
[----:B-1----:R-:W-:Y:S02]  /*34f0*/  FSEL R71, R71, -INF , P1 ;  /* 0xff80000047477808 */ /* 0x002fe40000800000 */
[----:B---3--:R-:W-:-:S04]  /*3500*/  FMNMX.FTZ R4, R37, R4, !PT ;  /* 0x0000000425047209 */ /* 0x008fc80007810000 */
[C---:B------:R-:W-:Y:S01]  /*3510*/  FSETP.NEU.FTZ.AND P0, PT, R4.reuse, -INF , PT ;  /* 0xff8000000400780b */ /* 0x040fe20003f1d000 */
[----:B------:R-:W-:-:S05]  /*3520*/  FMUL.FTZ R41, R4, UR11 ;  /* 0x0000000b04297c20 */ /* 0x000fca0008410000 */
[----:B------:R-:W-:Y:S02]  /*3530*/  FSEL R51, R41, RZ, P0 ;  /* 0x000000ff29337208 */ /* 0x000fe40000000000 */
[----:B------:R-:W-:Y:S01]  /*3540*/  ISETP.NE.AND P0, PT, R72, RZ, PT ;  /* 0x000000ff4800720c */ /* 0x000fe20003f05270 */
[----:B------:R-:W-:Y:S02]  /*3550*/  IMAD.MOV.U32 R72, RZ, RZ, R119 ;  /* 0x000000ffff487224 */ /* 0x000fe400078e0077 */
[--C-:B------:R-:W-:Y:S01]  /*3560*/  FFMA.FTZ R188, R11, UR11, -R51.reuse ;  /* 0x0000000b0bbc7c23 */ /* 0x100fe20008010833 */
[----:B------:R-:W-:Y:S01]  /*3570*/  FMNMX.FTZ R11, R13, R42, !PT ;  /* 0x0000002a0d0b7209 */ /* 0x000fe20007810000 */
[--C-:B------:R-:W-:Y:S01]  /*3580*/  FFMA.FTZ R35, R34, UR11, -R51.reuse ;  /* 0x0000000b22237c23 */ /* 0x100fe20008010833 */
[--C-:B------:R-:W-:Y:S01]  /*3590*/  FFMA.FTZ R186, R36, UR11, -R51.reuse ;  /* 0x0000000b24ba7c23 */ /* 0x100fe20008010833 */
[--C-:B------:R-:W-:Y:S01]  /*35a0*/  FFMA.FTZ R190, R38, UR11, -R51.reuse ;  /* 0x0000000b26be7c23 */ /* 0x100fe20008010833 */
[----:B------:R-:W-:Y:S01]  /*35b0*/  FMNMX.FTZ R42, R14, R11, !PT ;  /* 0x0000000b0e2a7209 */ /* 0x000fe20007810000 */
[----:B------:R-:W-:Y:S01]  /*35c0*/  MUFU.EX2 R188, R188 ;  /* 0x000000bc00bc7308 */ /* 0x000fe20000000800 */
[--C-:B------:R-:W-:Y:S01]  /*35d0*/  FFMA.FTZ R37, R39, UR11, -R51.reuse ;  /* 0x0000000b27257c23 */ /* 0x100fe20008010833 */
[--C-:B------:R-:W-:Y:S01]  /*35e0*/  FFMA.FTZ R184, R46, UR11, -R51.reuse ;  /* 0x0000000b2eb87c23 */ /* 0x100fe20008010833 */
[----:B------:R-:W-:Y:S01]  /*35f0*/  FMNMX.FTZ R11, R15, R42, !PT ;  /* 0x0000002a0f0b7209 */ /* 0x000fe20007810000 */
[--C-:B------:R-:W-:Y:S01]  /*3600*/  FFMA.FTZ R39, R47, UR11, -R51.reuse ;  /* 0x0000000b2f277c23 */ /* 0x100fe20008010833 */
[--C-:B------:R-:W-:Y:S01]  /*3610*/  FFMA.FTZ R47, R49, UR11, -R51.reuse ;  /* 0x0000000b312f7c23 */ /* 0x100fe20008010833 */
[--C-:B------:R-:W-:Y:S01]  /*3620*/  FFMA.FTZ R41, R54, UR11, -R51.reuse ;  /* 0x0000000b36297c23 */ /* 0x100fe20008010833 */
[----:B------:R-:W-:Y:S01]  /*3630*/  FMNMX.FTZ R34, R20, R11, !PT ;  /* 0x0000000b14227209 */ /* 0x000fe20007810000 */
[----:B------:R-:W0:Y:S01]  /*3640*/  MUFU.EX2 R35, R35 ;  /* 0x0000002300237308 */ /* 0x000e220000000800 */
[--C-:B------:R-:W-:Y:S01]  /*3650*/  FFMA.FTZ R43, R55, UR11, -R51.reuse ;  /* 0x0000000b372b7c23 */ /* 0x100fe20008010833 */
[--C-:B------:R-:W-:Y:S01]  /*3660*/  FFMA.FTZ R180, R40, UR11, -R51.reuse ;  /* 0x0000000b28b47c23 */ /* 0x100fe20008010833 */
[----:B------:R-:W-:Y:S01]  /*3670*/  FMNMX.FTZ R11, R21, R34, !PT ;  /* 0x00000022150b7209 */ /* 0x000fe20007810000 */
[--C-:B------:R-:W-:Y:S01]  /*3680*/  FFMA.FTZ R182, R44, UR11, -R51.reuse ;  /* 0x0000000b2cb67c23 */ /* 0x100fe20008010833 */
[--C-:B------:R-:W-:Y:S01]  /*3690*/  FFMA.FTZ R45, R45, UR11, -R51.reuse ;  /* 0x0000000b2d2d7c23 */ /* 0x100fe20008010833 */
[--C-:B------:R-:W-:Y:S01]  /*36a0*/  FFMA.FTZ R176, R48, UR11, -R51.reuse ;  /* 0x0000000b30b07c23 */ /* 0x100fe20008010833 */
[----:B------:R-:W-:Y:S01]  /*36b0*/  FMNMX.FTZ R34, R24, R11, !PT ;  /* 0x0000000b18227209 */ /* 0x000fe20007810000 */
[----:B------:R-:W1:Y:S01]  /*36c0*/  MUFU.EX2 R190, R190 ;  /* 0x000000be00be7308 */ /* 0x000e620000000800 */
[--C-:B------:R-:W-:Y:S01]  /*36d0*/  FFMA.FTZ R178, R52, UR11, -R51.reuse ;  /* 0x0000000b34b27c23 */ /* 0x100fe20008010833 */
[--C-:B------:R-:W-:Y:S01]  /*36e0*/  FFMA.FTZ R53, R53, UR11, -R51.reuse ;  /* 0x0000000b35357c23 */ /* 0x100fe20008010833 */
[----:B------:R-:W-:Y:S01]  /*36f0*/  FMNMX.FTZ R11, R25, R34, !PT ;  /* 0x00000022190b7209 */ /* 0x000fe20007810000 */
[--C-:B------:R-:W-:Y:S01]  /*3700*/  FFMA.FTZ R56, R56, UR11, -R51.reuse ;  /* 0x0000000b38387c23 */ /* 0x100fe20008010833 */
[--C-:B------:R-:W-:Y:S01]  /*3710*/  FFMA.FTZ R57, R57, UR11, -R51.reuse ;  /* 0x0000000b39397c23 */ /* 0x100fe20008010833 */
[----:B------:R-:W-:Y:S01]  /*3720*/  FFMA.FTZ R60, R60, UR11, -R51 ;  /* 0x0000000b3c3c7c23 */ /* 0x000fe20008010833 */
[----:B------:R-:W-:Y:S01]  /*3730*/  FMNMX.FTZ R34, R26, R11, !PT ;  /* 0x0000000b1a227209 */ /* 0x000fe20007810000 */
[----:B------:R-:W3:Y:S01]  /*3740*/  MUFU.EX2 R37, R37 ;  /* 0x0000002500257308 */ /* 0x000ee20000000800 */
[----:B0-----:R-:W-:Y:S01]  /*3750*/  FADD.FTZ R49, R188, R35 ;  /* 0x00000023bc317221 */ /* 0x001fe20000010000 */
[----:B------:R-:W-:Y:S01]  /*3760*/  F2FP.F16.F32.PACK_AB R188, R35, R188 ;  /* 0x000000bc23bc723e */ /* 0x000fe200000000ff */
[--C-:B------:R-:W-:Y:S01]  /*3770*/  FFMA.FTZ R61, R61, UR11, -R51.reuse ;  /* 0x0000000b3d3d7c23 */ /* 0x100fe20008010833 */
[----:B------:R-:W-:Y:S01]  /*3780*/  FMNMX.FTZ R11, R27, R34, !PT ;  /* 0x000000221b0b7209 */ /* 0x000fe20007810000 */
[--C-:B------:R-:W-:Y:S01]  /*3790*/  FFMA.FTZ R64, R64, UR11, -R51.reuse ;  /* 0x0000000b40407c23 */ /* 0x100fe20008010833 */
[--C-:B------:R-:W-:Y:S01]  /*37a0*/  FFMA.FTZ R65, R65, UR11, -R51.reuse ;  /* 0x0000000b41417c23 */ /* 0x100fe20008010833 */
[--C-:B------:R-:W-:Y:S01]  /*37b0*/  FFMA.FTZ R68, R68, UR11, -R51.reuse ;  /* 0x0000000b44447c23 */ /* 0x100fe20008010833 */
[----:B------:R-:W-:Y:S01]  /*37c0*/  FMNMX.FTZ R34, R28, R11, !PT ;  /* 0x0000000b1c227209 */ /* 0x000fe20007810000 */
[----:B------:R-:W-:Y:S01]  /*37d0*/  MUFU.EX2 R184, R184 ;  /* 0x000000b800b87308 */ /* 0x000fe20000000800 */
[----:B------:R-:W-:Y:S01]  /*37e0*/  FFMA.FTZ R51, R69, UR11, -R51 ;  /* 0x0000000b45337c23 */ /* 0x000fe20008010833 */
[--C-:B------:R-:W-:Y:S01]  /*37f0*/  IMAD.MOV.U32 R69, RZ, RZ, R119.reuse ;  /* 0x000000ffff457224 */ /* 0x100fe200078e0077 */
[----:B------:R-:W-:Y:S01]  /*3800*/  FMNMX.FTZ R11, R29, R34, !PT ;  /* 0x000000221d0b7209 */ /* 0x000fe20007810000 */
[--C-:B------:R-:W-:Y:S01]  /*3810*/  IMAD.MOV.U32 R54, RZ, RZ, R119.reuse ;  /* 0x000000ffff367224 */ /* 0x100fe200078e0077 */
[----:B------:R-:W-:Y:S01]  /*3820*/  MOV R40, R119 ;  /* 0x0000007700287202 */ /* 0x000fe20000000f00 */
[--C-:B------:R-:W-:Y:S01]  /*3830*/  IMAD.MOV.U32 R52, RZ, RZ, R119.reuse ;  /* 0x000000ffff347224 */ /* 0x100fe200078e0077 */
[----:B------:R-:W-:Y:S01]  /*3840*/  FMNMX.FTZ R34, R30, R11, !PT ;  /* 0x0000000b1e227209 */ /* 0x000fe20007810000 */
[----:B------:R-:W-:Y:S01]  /*3850*/  MUFU.EX2 R39, R39 ;  /* 0x0000002700277308 */ /* 0x000fe20000000800 */
[----:B------:R-:W-:-:S02]  /*3860*/  IMAD.MOV.U32 R48, RZ, RZ, R119 ;  /* 0x000000ffff307224 */ /* 0x000fc400078e0077 */
[----:B------:R-:W-:Y:S01]  /*3870*/  FMNMX.FTZ R11, R31, R34, !PT ;  /* 0x000000221f0b7209 */ /* 0x000fe20007810000 */
[--C-:B------:R-:W-:Y:S02]  /*3880*/  IMAD.MOV.U32 R46, RZ, RZ, R119.reuse ;  /* 0x000000ffff2e7224 */ /* 0x100fe400078e0077 */
[--C-:B------:R-:W-:Y:S01]  /*3890*/  IMAD.MOV.U32 R44, RZ, RZ, R119.reuse ;  /* 0x000000ffff2c7224 */ /* 0x100fe200078e0077 */
[----:B------:R-:W-:Y:S01]  /*38a0*/  FMNMX.FTZ R34, R32, R11, !PT ;  /* 0x0000000b20227209 */ /* 0x000fe20007810000 */
[----:B------:R-:W-:Y:S01]  /*38b0*/  MUFU.EX2 R186, R186 ;  /* 0x000000ba00ba7308 */ /* 0x000fe20000000800 */
[----:B------:R-:W-:Y:S02]  /*38c0*/  IMAD.MOV.U32 R42, RZ, RZ, R119 ;  /* 0x000000ffff2a7224 */ /* 0x000fe400078e0077 */
[----:B------:R-:W-:-:S04]  /*38d0*/  FMNMX.FTZ R11, R33, R34, !PT ;  /* 0x00000022210b7209 */ /* 0x000fc80007810000 */
[----:B------:R-:W-:Y:S01]  /*38e0*/  FMNMX.FTZ R34, R62, R11, !PT ;  /* 0x0000000b3e227209 */ /* 0x000fe20007810000 */
[----:B------:R-:W-:Y:S03]  /*38f0*/  MUFU.EX2 R41, R41 ;  /* 0x0000002900297308 */ /* 0x000fe60000000800 */
[----:B------:R-:W-:-:S04]  /*3900*/  FMNMX.FTZ R11, R63, R34, !PT ;  /* 0x000000223f0b7209 */ /* 0x000fc80007810000 */
[----:B------:R-:W-:Y:S01]  /*3910*/  FMNMX.FTZ R34, R66, R11, !PT ;  /* 0x0000000b42227209 */ /* 0x000fe20007810000 */
[----:B------:R-:W-:Y:S03]  /*3920*/  MUFU.EX2 R180, R180 ;  /* 0x000000b400b47308 */ /* 0x000fe60000000800 */
[----:B------:R-:W-:-:S04]  /*3930*/  FMNMX.FTZ R11, R67, R34, !PT ;  /* 0x00000022430b7209 */ /* 0x000fc80007810000 */
[----:B------:R-:W-:Y:S01]  /*3940*/  FMNMX.FTZ R34, R70, R11, !PT ;  /* 0x0000000b46227209 */ /* 0x000fe20007810000 */
[----:B------:R-:W-:Y:S03]  /*3950*/  MUFU.EX2 R43, R43 ;  /* 0x0000002b002b7308 */ /* 0x000fe60000000800 */
[----:B------:R-:W-:-:S05]  /*3960*/  FMNMX.FTZ R34, R71, R34, !PT ;  /* 0x0000002247227209 */ /* 0x000fca0007810000 */
[----:B------:R-:W0:Y:S01]  /*3970*/  SHFL.BFLY PT, R11, R34, 0x2, 0x1f ;  /* 0x0c401f00220b7f89 */ /* 0x000e2200000e0000 */
[----:B------:R-:W-:Y:S08]  /*3980*/  MUFU.EX2 R182, R182 ;  /* 0x000000b600b67308 */ /* 0x000ff00000000800 */
[----:B------:R-:W-:Y:S08]  /*3990*/  MUFU.EX2 R45, R45 ;  /* 0x0000002d002d7308 */ /* 0x000ff00000000800 */
[----:B------:R-:W-:Y:S01]  /*39a0*/  MUFU.EX2 R176, R176 ;  /* 0x000000b000b07308 */ /* 0x000fe20000000800 */
[----:B0-----:R-:W-:-:S07]  /*39b0*/  FMNMX.FTZ R36, R34, R11, !PT ;  /* 0x0000000b22247209 */ /* 0x001fce0007810000 */
[----:B------:R-:W-:Y:S01]  /*39c0*/  MUFU.EX2 R47, R47 ;  /* 0x0000002f002f7308 */ /* 0x000fe20000000800 */
[----:B------:R-:W0:Y:S07]  /*39d0*/  SHFL.BFLY PT, R11, R36, 0x1, 0x1f ;  /* 0x0c201f00240b7f89 */ /* 0x000e2e00000e0000 */
[----:B------:R-:W-:Y:S08]  /*39e0*/  MUFU.EX2 R178, R178 ;  /* 0x000000b200b27308 */ /* 0x000ff00000000800 */
[----:B------:R-:W-:Y:S08]  /*39f0*/  MUFU.EX2 R53, R53 ;  /* 0x0000003500357308 */ /* 0x000ff00000000800 */
[----:B------:R-:W-:Y:S01]  /*3a00*/  MUFU.EX2 R56, R56 ;  /* 0x0000003800387308 */ /* 0x000fe20000000800 */
[----:B0-----:R-:W-:-:S04]  /*3a10*/  FMNMX.FTZ R11, R36, R11, !PT ;  /* 0x0000000b240b7209 */ /* 0x001fc80007810000 */
[C---:B------:R-:W-:Y:S01]  /*3a20*/  FSETP.NEU.FTZ.AND P1, PT, R11.reuse, -INF , PT ;  /* 0xff8000000b00780b */ /* 0x040fe20003f3d000 */
[----:B------:R-:W-:Y:S02]  /*3a30*/  FMUL.FTZ R34, R11, UR11 ;  /* 0x0000000b0b227c20 */ /* 0x000fe40008410000 */
[----:B------:R-:W0:Y:S03]  /*3a40*/  MUFU.EX2 R57, R57 ;  /* 0x0000003900397308 */ /* 0x000e260000000800 */
[----:B------:R-:W-:Y:S02]  /*3a50*/  FSEL R34, R34, RZ, P1 ;  /* 0x000000ff22227208 */ /* 0x000fe40000800000 */
[----:B------:R-:W-:-:S03]  /*3a60*/  PLOP3.LUT P1, PT, PT, PT, UP0, 0x80, 0x0 ;  /* 0x000000000000781c */ /* 0x000fc60003f2f008 */
[----:B------:R-:W-:Y:S01]  /*3a70*/  MUFU.EX2 R60, R60 ;  /* 0x0000003c003c7308 */ /* 0x000fe20000000800 */
[--C-:B------:R-:W-:Y:S01]  /*3a80*/  FFMA.FTZ R5, R5, UR11, -R34.reuse ;  /* 0x0000000b05057c23 */ /* 0x100fe20008010822 */
[--C-:B------:R-:W-:Y:S01]  /*3a90*/  FFMA.FTZ R10, R10, UR11, -R34.reuse ;  /* 0x0000000b0a0a7c23 */ /* 0x100fe20008010822 */
[--C-:B------:R-:W-:Y:S01]  /*3aa0*/  FFMA.FTZ R12, R12, UR11, -R34.reuse ;  /* 0x0000000b0c0c7c23 */ /* 0x100fe20008010822 */
[--C-:B------:R-:W-:Y:S01]  /*3ab0*/  FFMA.FTZ R13, R13, UR11, -R34.reuse ;  /* 0x0000000b0d0d7c23 */ /* 0x100fe20008010822 */
[--C-:B------:R-:W-:Y:S01]  /*3ac0*/  FFMA.FTZ R14, R14, UR11, -R34.reuse ;  /* 0x0000000b0e0e7c23 */ /* 0x100fe20008010822 */
[--C-:B------:R-:W-:Y:S01]  /*3ad0*/  FFMA.FTZ R15, R15, UR11, -R34.reuse ;  /* 0x0000000b0f0f7c23 */ /* 0x100fe20008010822 */
[--C-:B------:R-:W-:Y:S01]  /*3ae0*/  FFMA.FTZ R20, R20, UR11, -R34.reuse ;  /* 0x0000000b14147c23 */ /* 0x100fe20008010822 */
        /* <DEDUP_REMOVED lines=8> */
[----:B------:R1:W4:Y:S01]  /*3b70*/  MUFU.EX2 R36, R10 ;  /* 0x0000000a00247308 */ /* 0x0003220000000800 */
[--C-:B------:R-:W-:Y:S01]  /*3b80*/  FFMA.FTZ R30, R30, UR11, -R34.reuse ;  /* 0x0000000b1e1e7c23 */ /* 0x100fe20008010822 */
[--C-:B------:R-:W-:Y:S01]  /*3b90*/  FFMA.FTZ R31, R31, UR11, -R34.reuse ;  /* 0x0000000b1f1f7c23 */ /* 0x100fe20008010822 */
[--C-:B------:R-:W-:Y:S01]  /*3ba0*/  FFMA.FTZ R32, R32, UR11, -R34.reuse ;  /* 0x0000000b20207c23 */ /* 0x100fe20008010822 */
[--C-:B------:R-:W-:Y:S01]  /*3bb0*/  FFMA.FTZ R33, R33, UR11, -R34.reuse ;  /* 0x0000000b21217c23 */ /* 0x100fe20008010822 */
[--C-:B------:R-:W-:Y:S01]  /*3bc0*/  FFMA.FTZ R62, R62, UR11, -R34.reuse ;  /* 0x0000000b3e3e7c23 */ /* 0x100fe20008010822 */
[--C-:B------:R-:W-:Y:S01]  /*3bd0*/  FFMA.FTZ R63, R63, UR11, -R34.reuse ;  /* 0x0000000b3f3f7c23 */ /* 0x100fe20008010822 */
[--C-:B------:R-:W-:Y:S01]  /*3be0*/  FFMA.FTZ R66, R66, UR11, -R34.reuse ;  /* 0x0000000b42427c23 */ /* 0x100fe20008010822 */
[----:B------:R-:W5:Y:S01]  /*3bf0*/  MUFU.EX2 R12, R12 ;  /* 0x0000000c000c7308 */ /* 0x000f620000000800 */
[----:B-1----:R-:W-:Y:S01]  /*3c00*/  FADD.FTZ R10, R190, R49 ;  /* 0x00000031be0a7221 */ /* 0x002fe20000010000 */
[--C-:B------:R-:W-:Y:S01]  /*3c10*/  FFMA.FTZ R67, R67, UR11, -R34.reuse ;  /* 0x0000000b43437c23 */ /* 0x100fe20008010822 */
[----:B------:R-:W-:Y:S01]  /*3c20*/  FFMA.FTZ R70, R70, UR11, -R34 ;  /* 0x0000000b46467c23 */ /* 0x000fe20008010822 */
[C---:B---3--:R-:W-:Y:S01]  /*3c30*/  F2FP.F16.F32.PACK_AB R190, R37.reuse, R190 ;  /* 0x000000be25be723e */ /* 0x048fe200000000ff */
[----:B------:R-:W-:Y:S01]  /*3c40*/  FADD.FTZ R49, R37, R10 ;  /* 0x0000000a25317221 */ /* 0x000fe20000010000 */
[----:B------:R-:W-:Y:S01]  /*3c50*/  FFMA.FTZ R34, R71, UR11, -R34 ;  /* 0x0000000b47227c23 */ /* 0x000fe20008010822 */
[----:B0-----:R-:W-:Y:S01]  /*3c60*/  F2FP.F16.F32.PACK_AB R172, R57, R56 ;  /* 0x0000003839ac723e */ /* 0x001fe200000000ff */
[----:B------:R-:W0:Y:S01]  /*3c70*/  MUFU.EX2 R13, R13 ;  /* 0x0000000d000d7308 */ /* 0x000e220000000800 */
[----:B------:R-:W-:Y:S01]  /*3c80*/  FADD.FTZ R10, R184, R49 ;  /* 0x00000031b80a7221 */ /* 0x000fe20000010000 */
[----:B----4-:R-:W-:Y:S01]  /*3c90*/  FADD.FTZ R49, R5, R36 ;  /* 0x0000002405317221 */ /* 0x010fe20000010000 */
[----:B------:R-:W-:Y:S01]  /*3ca0*/  F2FP.F16.F32.PACK_AB R189, R36, R5 ;  /* 0x0000000524bd723e */ /* 0x000fe200000000ff */
[----:B------:R-:W-:-:S02]  /*3cb0*/  IMAD.MOV.U32 R71, RZ, RZ, R119 ;  /* 0x000000ffff477224 */ /* 0x000fc400078e0077 */
[C---:B------:R-:W-:Y:S01]  /*3cc0*/  FADD.FTZ R55, R39.reuse, R10 ;  /* 0x0000000a27377221 */ /* 0x040fe20000010000 */
[----:B------:R-:W-:Y:S01]  /*3cd0*/  F2FP.F16.F32.PACK_AB R184, R39, R184 ;  /* 0x000000b827b8723e */ /* 0x000fe200000000ff */
[----:B------:R-:W-:Y:S01]  /*3ce0*/  IMAD.MOV.U32 R39, RZ, RZ, R119 ;  /* 0x000000ffff277224 */ /* 0x000fe200078e0077 */
[----:B------:R-:W1:Y:S01]  /*3cf0*/  MUFU.EX2 R14, R14 ;  /* 0x0000000e000e7308 */ /* 0x000e620000000800 */
[----:B-----5:R-:W-:Y:S01]  /*3d00*/  FADD.FTZ R10, R12, R49 ;  /* 0x000000310c0a7221 */ /* 0x020fe20000010000 */
[----:B------:R-:W-:Y:S01]  /*3d10*/  FADD.FTZ R38, R186, R55 ;  /* 0x00000037ba267221 */ /* 0x000fe20000010000 */
[C---:B------:R-:W-:Y:S01]  /*3d20*/  F2FP.F16.F32.PACK_AB R186, R41.reuse, R186 ;  /* 0x000000ba29ba723e */ /* 0x040fe200000000ff */
[--C-:B------:R-:W-:Y:S02]  /*3d30*/  IMAD.MOV.U32 R36, RZ, RZ, R119.reuse ;  /* 0x000000ffff247224 */ /* 0x100fe400078e0077 */
[----:B------:R-:W-:Y:S01]  /*3d40*/  FADD.FTZ R55, R41, R38 ;  /* 0x0000002629377221 */ /* 0x000fe20000010000 */
[----:B------:R-:W-:Y:S01]  /*3d50*/  IMAD.MOV.U32 R41, RZ, RZ, R119 ;  /* 0x000000ffff297224 */ /* 0x000fe200078e0077 */
[----:B------:R-:W3:Y:S01]  /*3d60*/  MUFU.EX2 R15, R15 ;  /* 0x0000000f000f7308 */ /* 0x000ee20000000800 */
[----:B0-----:R-:W-:Y:S01]  /*3d70*/  FADD.FTZ R49, R13, R10 ;  /* 0x0000000a0d317221 */ /* 0x001fe20000010000 */
[----:B------:R-:W-:Y:S01]  /*3d80*/  FADD.FTZ R38, R180, R55 ;  /* 0x00000037b4267221 */ /* 0x000fe20000010000 */
[----:B------:R-:W-:-:S02]  /*3d90*/  F2FP.F16.F32.PACK_AB R180, R43, R180 ;  /* 0x000000b42bb4723e */ /* 0x000fc400000000ff */
[----:B------:R-:W-:Y:S01]  /*3da0*/  F2FP.F16.F32.PACK_AB R191, R13, R12 ;  /* 0x0000000c0dbf723e */ /* 0x000fe200000000ff */
[----:B------:R-:W-:Y:S01]  /*3db0*/  FADD.FTZ R55, R43, R38 ;  /* 0x000000262b377221 */ /* 0x000fe20000010000 */
[----:B------:R-:W-:Y:S01]  /*3dc0*/  IMAD.MOV.U32 R12, RZ, RZ, 0x3f800000 ;  /* 0x3f800000ff0c7424 */ /* 0x000fe200078e00ff */
[----:B------:R-:W0:Y:S01]  /*3dd0*/  MUFU.EX2 R20, R20 ;  /* 0x0000001400147308 */ /* 0x000e220000000800 */
[----:B-1----:R-:W-:Y:S01]  /*3de0*/  FADD.FTZ R10, R14, R49 ;  /* 0x000000310e0a7221 */ /* 0x002fe20000010000 */
[----:B------:R-:W-:Y:S01]  /*3df0*/  FADD.FTZ R38, R182, R55 ;  /* 0x00000037b6267221 */ /* 0x000fe20000010000 */
[C---:B------:R-:W-:Y:S01]  /*3e00*/  F2FP.F16.F32.PACK_AB R182, R45.reuse, R182 ;  /* 0x000000b62db6723e */ /* 0x040fe200000000ff */
[--C-:B------:R-:W-:Y:S02]  /*3e10*/  IMAD.MOV.U32 R43, RZ, RZ, R119.reuse ;  /* 0x000000ffff2b7224 */ /* 0x100fe400078e0077 */
[----:B------:R-:W-:Y:S01]  /*3e20*/  FADD.FTZ R55, R45, R38 ;  /* 0x000000262d377221 */ /* 0x000fe20000010000 */
[--C-:B------:R-:W-:Y:S01]  /*3e30*/  IMAD.MOV.U32 R45, RZ, RZ, R119.reuse ;  /* 0x000000ffff2d7224 */ /* 0x100fe200078e0077 */
[----:B------:R-:W1:Y:S01]  /*3e40*/  MUFU.EX2 R21, R21 ;  /* 0x0000001500157308 */ /* 0x000e620000000800 */
[C---:B---3--:R-:W-:Y:S01]  /*3e50*/  FADD.FTZ R49, R15.reuse, R10 ;  /* 0x0000000a0f317221 */ /* 0x048fe20000010000 */
[----:B------:R-:W-:Y:S01]  /*3e60*/  F2FP.F16.F32.PACK_AB R185, R15, R14 ;  /* 0x0000000e0fb9723e */ /* 0x000fe200000000ff */
[----:B------:R-:W-:-:S05]  /*3e70*/  IMAD.MOV.U32 R38, RZ, RZ, R119 ;  /* 0x000000ffff267224 */ /* 0x000fca00078e0077 */
[----:B------:R-:W2:Y:S01]  /*3e80*/  MUFU.EX2 R24, R24 ;  /* 0x0000001800187308 */ /* 0x000ea20000000800 */
[----:B0-----:R-:W-:-:S07]  /*3e90*/  FADD.FTZ R10, R20, R49 ;  /* 0x00000031140a7221 */ /* 0x001fce0000010000 */
[----:B------:R-:W0:Y:S01]  /*3ea0*/  MUFU.EX2 R25, R25 ;  /* 0x0000001900197308 */ /* 0x000e220000000800 */
[----:B-1----:R-:W-:Y:S01]  /*3eb0*/  FADD.FTZ R49, R21, R10 ;  /* 0x0000000a15317221 */ /* 0x002fe20000010000 */
[----:B------:R-:W-:Y:S01]  /*3ec0*/  FADD.FTZ R10, R176, R55 ;  /* 0x00000037b00a7221 */ /* 0x000fe20000010000 */
[----:B------:R-:W-:Y:S02]  /*3ed0*/  F2FP.F16.F32.PACK_AB R176, R47, R176 ;  /* 0x000000b02fb0723e */ /* 0x000fe400000000ff */
[----:B------:R-:W-:Y:S01]  /*3ee0*/  F2FP.F16.F32.PACK_AB R187, R21, R20 ;  /* 0x0000001415bb723e */ /* 0x000fe200000000ff */
[----:B------:R-:W-:Y:S01]  /*3ef0*/  FADD.FTZ R55, R47, R10 ;  /* 0x0000000a2f377221 */ /* 0x000fe20000010000 */
[----:B------:R-:W-:Y:S01]  /*3f00*/  IMAD.MOV.U32 R47, RZ, RZ, R119 ;  /* 0x000000ffff2f7224 */ /* 0x000fe200078e0077 */
[----:B------:R-:W1:Y:S01]  /*3f10*/  MUFU.EX2 R26, R26 ;  /* 0x0000001a001a7308 */ /* 0x000e620000000800 */
[----:B--2---:R-:W-:Y:S01]  /*3f20*/  FADD.FTZ R0, R24, R49 ;  /* 0x0000003118007221 */ /* 0x004fe20000010000 */
[----:B------:R-:W-:Y:S01]  /*3f30*/  FADD.FTZ R10, R178, R55 ;  /* 0x00000037b20a7221 */ /* 0x000fe20000010000 */
[----:B------:R-:W-:-:S03]  /*3f40*/  F2FP.F16.F32.PACK_AB R178, R53, R178 ;  /* 0x000000b235b2723e */ /* 0x000fc600000000ff */
[----:B------:R-:W-:Y:S01]  /*3f50*/  FADD.FTZ R55, R53, R10 ;  /* 0x0000000a35377221 */ /* 0x000fe20000010000 */
[----:B------:R-:W-:Y:S01]  /*3f60*/  IMAD.MOV.U32 R53, RZ, RZ, R119 ;  /* 0x000000ffff357224 */ /* 0x000fe200078e0077 */
[----:B------:R-:W2:Y:S01]  /*3f70*/  MUFU.EX2 R27, R27 ;  /* 0x0000001b001b7308 */ /* 0x000ea20000000800 */
[C---:B0-----:R-:W-:Y:S01]  /*3f80*/  FADD.FTZ R49, R25.reuse, R0 ;  /* 0x0000000019317221 */ /* 0x041fe20000010000 */
[----:B------:R-:W-:Y:S01]  /*3f90*/  FADD.FTZ R10, R56, R55 ;  /* 0x00000037380a7221 */ /* 0x000fe20000010000 */
[----:B------:R-:W-:Y:S01]  /*3fa0*/  F2FP.F16.F32.PACK_AB R181, R25, R24 ;  /* 0x0000001819b5723e */ /* 0x000fe200000000ff */
[--C-:B------:R-:W-:Y:S02]  /*3fb0*/  IMAD.MOV.U32 R56, RZ, RZ, R119.reuse ;  /* 0x000000ffff387224 */ /* 0x100fe400078e0077 */
[----:B------:R-:W-:Y:S01]  /*3fc0*/  FADD.FTZ R37, R57, R10 ;  /* 0x0000000a39257221 */ /* 0x000fe20000010000 */
[----:B------:R-:W-:Y:S01]  /*3fd0*/  IMAD.MOV.U32 R57, RZ, RZ, R119 ;  /* 0x000000ffff397224 */ /* 0x000fe200078e0077 */
[----:B------:R-:W0:Y:S01]  /*3fe0*/  MUFU.EX2 R28, R28 ;  /* 0x0000001c001c7308 */ /* 0x000e220000000800 */
[----:B-1----:R-:W-:Y:S01]  /*3ff0*/  FADD.FTZ R0, R26, R49 ;  /* 0x000000311a007221 */ /* 0x002fe20000010000 */
[----:B------:R-:W-:Y:S01]  /*4000*/  FADD.FTZ R10, R60, R37 ;  /* 0x000000253c0a7221 */ /* 0x000fe20000010000 */
[----:B------:R-:W-:-:S02]  /*4010*/  IMAD.MOV.U32 R55, RZ, RZ, R119 ;  /* 0x000000ffff377224 */ /* 0x000fc400078e0077 */
[--C-:B------:R-:W-:Y:S02]  /*4020*/  IMAD.MOV.U32 R25, RZ, RZ, R119.reuse ;  /* 0x000000ffff197224 */ /* 0x100fe400078e0077 */
[--C-:B------:R-:W-:Y:S01]  /*4030*/  IMAD.MOV.U32 R24, RZ, RZ, R119.reuse ;  /* 0x000000ffff187224 */ /* 0x100fe200078e0077 */
[----:B------:R-:W1:Y:S01]  /*4040*/  MUFU.EX2 R29, R29 ;  /* 0x0000001d001d7308 */ /* 0x000e620000000800 */
[C---:B--2---:R-:W-:Y:S01]  /*4050*/  FADD.FTZ R49, R27.reuse, R0 ;  /* 0x000000001b317221 */ /* 0x044fe20000010000 */
[----:B------:R-:W-:Y:S01]  /*4060*/  F2FP.F16.F32.PACK_AB R183, R27, R26 ;  /* 0x0000001a1bb7723e */ /* 0x000fe200000000ff */
[--C-:B------:R-:W-:Y:S02]  /*4070*/  IMAD.MOV.U32 R27, RZ, RZ, R119.reuse ;  /* 0x000000ffff1b7224 */ /* 0x100fe400078e0077 */
[----:B------:R-:W-:-:S03]  /*4080*/  IMAD.MOV.U32 R26, RZ, RZ, R119 ;  /* 0x000000ffff1a7224 */ /* 0x000fc600078e0077 */
[----:B------:R-:W2:Y:S01]  /*4090*/  MUFU.EX2 R30, R30 ;  /* 0x0000001e001e7308 */ /* 0x000ea20000000800 */
[----:B0-----:R-:W-:Y:S01]  /*40a0*/  FADD.FTZ R0, R28, R49 ;  /* 0x000000311c007221 */ /* 0x001fe20000010000 */
[----:B------:R-:W-:-:S06]  /*40b0*/  MOV R49, R119 ;  /* 0x0000007700317202 */ /* 0x000fcc0000000f00 */
[----:B------:R-:W0:Y:S01]  /*40c0*/  MUFU.EX2 R31, R31 ;  /* 0x0000001f001f7308 */ /* 0x000e220000000800 */
[C---:B-1----:R-:W-:Y:S01]  /*40d0*/  FADD.FTZ R35, R29.reuse, R0 ;  /* 0x000000001d237221 */ /* 0x042fe20000010000 */
[----:B------:R-:W-:Y:S01]  /*40e0*/  F2FP.F16.F32.PACK_AB R177, R29, R28 ;  /* 0x0000001c1db1723e */ /* 0x000fe200000000ff */
[--C-:B------:R-:W-:Y:S02]  /*40f0*/  IMAD.MOV.U32 R29, RZ, RZ, R119.reuse ;  /* 0x000000ffff1d7224 */ /* 0x100fe400078e0077 */
[----:B------:R-:W-:-:S03]  /*4100*/  IMAD.MOV.U32 R28, RZ, RZ, R119 ;  /* 0x000000ffff1c7224 */ /* 0x000fc600078e0077 */
[----:B------:R-:W1:Y:S01]  /*4110*/  MUFU.EX2 R32, R32 ;  /* 0x0000002000207308 */ /* 0x000e620000000800 */
[----:B--2---:R-:W-:-:S07]  /*4120*/  FADD.FTZ R0, R30, R35 ;  /* 0x000000231e007221 */ /* 0x004fce0000010000 */
[----:B------:R-:W2:Y:S01]  /*4130*/  MUFU.EX2 R33, R33 ;  /* 0x0000002100217308 */ /* 0x000ea20000000800 */
[C---:B0-----:R-:W-:Y:S01]  /*4140*/  FADD.FTZ R35, R31.reuse, R0 ;  /* 0x000000001f237221 */ /* 0x041fe20000010000 */
[----:B------:R-:W-:Y:S01]  /*4150*/  F2FP.F16.F32.PACK_AB R179, R31, R30 ;  /* 0x0000001e1fb3723e */ /* 0x000fe200000000ff */
[----:B------:R-:W-:Y:S01]  /*4160*/  IMAD.MOV.U32 R30, RZ, RZ, R119 ;  /* 0x000000ffff1e7224 */ /* 0x000fe200078e0077 */
[----:B------:R-:W-:-:S04]  /*4170*/  MOV R31, R119 ;  /* 0x00000077001f7202 */ /* 0x000fc80000000f00 */
[----:B------:R-:W0:Y:S01]  /*4180*/  MUFU.EX2 R62, R62 ;  /* 0x0000003e003e7308 */ /* 0x000e220000000800 */
[----:B-1----:R-:W-:-:S07]  /*4190*/  FADD.FTZ R0, R32, R35 ;  /* 0x0000002320007221 */ /* 0x002fce0000010000 */
[----:B------:R-:W1:Y:S01]  /*41a0*/  MUFU.EX2 R63, R63 ;  /* 0x0000003f003f7308 */ /* 0x000e620000000800 */
[C---:B--2---:R-:W-:Y:S01]  /*41b0*/  FADD.FTZ R35, R33.reuse, R0 ;  /* 0x0000000021237221 */ /* 0x044fe20000010000 */
[----:B------:R-:W-:Y:S01]  /*41c0*/  F2FP.F16.F32.PACK_AB R173, R33, R32 ;  /* 0x0000002021ad723e */ /* 0x000fe200000000ff */
[--C-:B------:R-:W-:Y:S02]  /*41d0*/  IMAD.MOV.U32 R33, RZ, RZ, R119.reuse ;  /* 0x000000ffff217224 */ /* 0x100fe400078e0077 */
[----:B------:R-:W-:-:S03]  /*41e0*/  IMAD.MOV.U32 R32, RZ, RZ, R119 ;  /* 0x000000ffff207224 */ /* 0x000fc600078e0077 */
[----:B------:R-:W2:Y:S01]  /*41f0*/  MUFU.EX2 R61, R61 ;  /* 0x0000003d003d7308 */ /* 0x000ea20000000800 */
[----:B0-----:R-:W-:-:S07]  /*4200*/  FADD.FTZ R0, R62, R35 ;  /* 0x000000233e007221 */ /* 0x001fce0000010000 */
[----:B------:R-:W0:Y:S01]  /*4210*/  MUFU.EX2 R66, R66 ;  /* 0x0000004200427308 */ /* 0x000e220000000800 */
[C---:B-1----:R-:W-:Y:S01]  /*4220*/  FADD.FTZ R35, R63.reuse, R0 ;  /* 0x000000003f237221 */ /* 0x042fe20000010000 */
[----:B------:R-:W-:Y:S01]  /*4230*/  F2FP.F16.F32.PACK_AB R175, R63, R62 ;  /* 0x0000003e3faf723e */ /* 0x000fe200000000ff */
[--C-:B------:R-:W-:Y:S02]  /*4240*/  IMAD.MOV.U32 R63, RZ, RZ, R119.reuse ;  /* 0x000000ffff3f7224 */ /* 0x100fe400078e0077 */
[----:B------:R-:W-:-:S03]  /*4250*/  IMAD.MOV.U32 R62, RZ, RZ, R119 ;  /* 0x000000ffff3e7224 */ /* 0x000fc600078e0077 */
[----:B------:R-:W1:Y:S01]  /*4260*/  MUFU.EX2 R64, R64 ;  /* 0x0000004000407308 */ /* 0x000e620000000800 */
[C---:B--2---:R-:W-:Y:S01]  /*4270*/  FADD.FTZ R37, R61.reuse, R10 ;  /* 0x0000000a3d257221 */ /* 0x044fe20000010000 */
[----:B------:R-:W-:Y:S01]  /*4280*/  F2FP.F16.F32.PACK_AB R174, R61, R60 ;  /* 0x0000003c3dae723e */ /* 0x000fe200000000ff */
[--C-:B------:R-:W-:Y:S02]  /*4290*/  IMAD.MOV.U32 R61, RZ, RZ, R119.reuse ;  /* 0x000000ffff3d7224 */ /* 0x100fe400078e0077 */
[----:B------:R-:W-:-:S03]  /*42a0*/  IMAD.MOV.U32 R60, RZ, RZ, R119 ;  /* 0x000000ffff3c7224 */ /* 0x000fc600078e0077 */
[----:B------:R-:W2:Y:S01]  /*42b0*/  MUFU.EX2 R67, R67 ;  /* 0x0000004300437308 */ /* 0x000ea20000000800 */
[----:B0-----:R-:W-:Y:S01]  /*42c0*/  FADD.FTZ R0, R66, R35 ;  /* 0x0000002342007221 */ /* 0x001fe20000010000 */
[----:B------:R-:W-:-:S06]  /*42d0*/  IMAD.MOV.U32 R35, RZ, RZ, R119 ;  /* 0x000000ffff237224 */ /* 0x000fcc00078e0077 */
[----:B------:R-:W0:Y:S01]  /*42e0*/  MUFU.EX2 R65, R65 ;  /* 0x0000004100417308 */ /* 0x000e220000000800 */
[----:B-1----:R-:W-:-:S07]  /*42f0*/  FADD.FTZ R10, R64, R37 ;  /* 0x00000025400a7221 */ /* 0x002fce0000010000 */
[----:B------:R-:W1:Y:S01]  /*4300*/  MUFU.EX2 R70, R70 ;  /* 0x0000004600467308 */ /* 0x000e620000000800 */
[C---:B--2---:R-:W-:Y:S01]  /*4310*/  FADD.FTZ R5, R67.reuse, R0 ;  /* 0x0000000043057221 */ /* 0x044fe20000010000 */
[----:B------:R-:W-:Y:S01]  /*4320*/  F2FP.F16.F32.PACK_AB R169, R67, R66 ;  /* 0x0000004243a9723e */ /* 0x000fe200000000ff */
[----:B------:R-:W-:Y:S01]  /*4330*/  IMAD.MOV.U32 R66, RZ, RZ, R119 ;  /* 0x000000ffff427224 */ /* 0x000fe200078e0077 */
[----:B------:R-:W-:-:S04]  /*4340*/  MOV R67, R119 ;  /* 0x0000007700437202 */ /* 0x000fc80000000f00 */
[----:B------:R-:W2:Y:S01]  /*4350*/  MUFU.EX2 R68, R68 ;  /* 0x0000004400447308 */ /* 0x000ea20000000800 */
[C---:B0-----:R-:W-:Y:S01]  /*4360*/  FADD.FTZ R37, R65.reuse, R10 ;  /* 0x0000000a41257221 */ /* 0x041fe20000010000 */
[----:B------:R-:W-:Y:S01]  /*4370*/  F2FP.F16.F32.PACK_AB R168, R65, R64 ;  /* 0x0000004041a8723e */ /* 0x000fe200000000ff */
[--C-:B------:R-:W-:Y:S02]  /*4380*/  IMAD.MOV.U32 R65, RZ, RZ, R119.reuse ;  /* 0x000000ffff417224 */ /* 0x100fe400078e0077 */
[----:B------:R-:W-:-:S03]  /*4390*/  IMAD.MOV.U32 R64, RZ, RZ, R119 ;  /* 0x000000ffff407224 */ /* 0x000fc600078e0077 */
[----:B------:R0:W3:Y:S01]  /*43a0*/  MUFU.EX2 R171, R34 ;  /* 0x0000002200ab7308 */ /* 0x0000e20000000800 */
[----:B-1----:R-:W-:-:S07]  /*43b0*/  FADD.FTZ R0, R70, R5 ;  /* 0x0000000546007221 */ /* 0x002fce0000010000 */
[----:B------:R-:W1:Y:S01]  /*43c0*/  MUFU.EX2 R51, R51 ;  /* 0x0000003300337308 */ /* 0x000e620000000800 */
[----:B--2---:R-:W-:Y:S01]  /*43d0*/  FADD.FTZ R10, R68, R37 ;  /* 0x00000025440a7221 */ /* 0x004fe20000010000 */
[--C-:B------:R-:W-:Y:S02]  /*43e0*/  IMAD.MOV.U32 R37, RZ, RZ, R119.reuse ;  /* 0x000000ffff257224 */ /* 0x100fe400078e0077 */
[--C-:B0-----:R-:W-:Y:S02]  /*43f0*/  IMAD.MOV.U32 R34, RZ, RZ, R119.reuse ;  /* 0x000000ffff227224 */ /* 0x101fe400078e0077 */
[C---:B---3--:R-:W-:Y:S01]  /*4400*/  FADD.FTZ R5, R171.reuse, R0 ;  /* 0x00000000ab057221 */ /* 0x048fe20000010000 */
[----:B------:R-:W-:Y:S01]  /*4410*/  F2FP.F16.F32.PACK_AB R171, R171, R70 ;  /* 0x00000046abab723e */ /* 0x000fe200000000ff */
[----:B------:R-:W-:Y:S02]  /*4420*/  IMAD.MOV.U32 R0, RZ, RZ, 0x3f800000 ;  /* 0x3f800000ff007424 */ /* 0x000fe400078e00ff */
[----:B------:R-:W-:-:S02]  /*4430*/  IMAD.MOV.U32 R70, RZ, RZ, R119 ;  /* 0x000000ffff467224 */ /* 0x000fc400078e0077 */
[C---:B-1----:R-:W-:Y:S01]  /*4440*/  FADD.FTZ R10, R51.reuse, R10 ;  /* 0x0000000a330a7221 */ /* 0x042fe20000010000 */
[----:B------:R-:W-:Y:S01]  /*4450*/  F2FP.F16.F32.PACK_AB R170, R51, R68 ;  /* 0x0000004433aa723e */ /* 0x000fe200000000ff */
[--C-:B------:R-:W-:Y:S02]  /*4460*/  IMAD.MOV.U32 R68, RZ, RZ, R119.reuse ;  /* 0x000000ffff447224 */ /* 0x100fe400078e0077 */
[----:B------:R-:W-:Y:S01]  /*4470*/  IMAD.MOV.U32 R51, RZ, RZ, R119 ;  /* 0x000000ffff337224 */ /* 0x000fe200078e0077 */
[----:B------:R-:W-:Y:S06]  /*4480*/  @!P1 BRA `(.L_x_194) ;  /* 0x0000002800109947 */ /* 0x000fec0003800000 */
[----:B------:R-:W-:Y:S01]  /*4490*/  IMAD.MOV.U32 R13, RZ, RZ, R11 ;  /* 0x000000ffff0d7224 */ /* 0x000fe200078e000b */
[----:B------:R-:W-:Y:S01]  /*44a0*/  MOV R14, R4 ;  /* 0x00000004000e7202 */ /* 0x000fe20000000f00 */
[----:B------:R-:W-:Y:S01]  /*44b0*/  IMAD.MOV.U32 R0, RZ, RZ, 0x3f800000 ;  /* 0x3f800000ff007424 */ /* 0x000fe200078e00ff */
        /* <DEDUP_REMOVED lines=48> */
[----:B------:R-:W-:Y:S01]  /*47c0*/  UMOV UR6, UR39 ;  /* 0x0000002700067c82 */ /* 0x000fe20008000000 */
[----:B------:R-:W-:Y:S01]  /*47d0*/  UMOV UR7, UR38 ;  /* 0x0000002600077c82 */ /* 0x000fe20008000000 */
[----:B------:R-:W-:Y:S01]  /*47e0*/  ULDC UR8, c[0x0][0x9d8] ;  /* 0x0002760000087ab9 */ /* 0x000fe20000000800 */
[----:B------:R-:W-:-:S05]  /*47f0*/  ULDC UR11, c[0x0][0x988] ;  /* 0x00026200000b7ab9 */ /* 0x000fca0000000800 */
.L_x_205:
[----:B------:R-:W-:-:S04]  /*4800*/  UISETP.NE.AND UP0, UPT, UR7, 0x1, UPT ;  /* 0x000000010700788c */ /* 0x000fc8000bf05270 */
[----:B------:R-:W-:-:S04]  /*4810*/  USEL UR39, URZ, 0x1, UP0 ;  /* 0x000000013f277887 */ /* 0x000fc80008000000 */
[----:B------:R-:W-:Y:S01]  /*4820*/  ULOP3.LUT UR39, UR6, UR39, URZ, 0x3c, !UPT ;  /* 0x0000002706277292 */ /* 0x000fe2000f8e3c3f */
[----:B------:R-:W-:Y:S11]  /*4830*/  @!P0 BRA `(.L_x_195) ;  /* 0x0000000000048947 */ /* 0x000ff60003800000 */
[----:B------:R-:W-:Y:S01]  /*4840*/  BPT.TRAP 0x1 ;  /* 0x000000040000795c */ /* 0x000fe20000300000 */
.L_x_195:
[----:B------:R-:W0:Y:S01]  /*4850*/  S2UR UR9, SR_CgaCtaId ;  /* 0x00000000000979c3 */ /* 0x000e220000008800 */
[----:B------:R-:W-:Y:S01]  /*4860*/  MOV R2, 0x400 ;  /* 0x0000040000027802 */ /* 0x000fe20000000f00 */
[----:B------:R-:W-:Y:S01]  /*4870*/  UIADD3 UR38, UR7, 0x1, URZ ;  /* 0x0000000107267890 */ /* 0x000fe2000fffe03f */
[----:B------:R-:W-:-:S03]  /*4880*/  IMAD.U32 R4, RZ, RZ, UR39 ;  /* 0x00000027ff047e24 */ /* 0x000fc6000f8e00ff */
[----:B------:R-:W-:Y:S02]  /*4890*/  UISETP.NE.AND UP0, UPT, UR38, 0x2, UPT ;  /* 0x000000022600788c */ /* 0x000fe4000bf05270 */
[----:B------:R-:W-:Y:S02]  /*48a0*/  SHF.L.U32 R4, R4, 0x1f, RZ ;  /* 0x0000001f04047819 */ /* 0x000fe400000006ff */
[----:B------:R-:W-:Y:S01]  /*48b0*/  USEL UR38, UR38, URZ, UP0 ;  /* 0x0000003f26267287 */ /* 0x000fe20008000000 */
[----:B0-----:R-:W-:-:S05]  /*48c0*/  IMAD.U32 R3, RZ, RZ, UR9 ;  /* 0x00000009ff037e24 */ /* 0x001fca000f8e00ff */
[----:B------:R-:W-:-:S04]  /*48d0*/  LEA R2, R3, R2, 0x18 ;  /* 0x0000000203027211 */ /* 0x000fc800078ec0ff */
[----:B------:R-:W-:-:S13]  /*48e0*/  R2UR UR9, R2 ;  /* 0x00000000020972ca */ /* 0x000fda00000e0000 */
[----:B------:R-:W-:-:S09]  /*48f0*/  ULEA UR9, UR38, UR9, 0x3 ;  /* 0x0000000926097291 */ /* 0x000fd2000f8e183f */
[----:B------:R0:W1:Y:S01]  /*4900*/  SYNCS.PHASECHK.TRANS64.TRYWAIT P1, [UR9+0x30830], R4 ;  /* 0x03083004ff0075a7 */ /* 0x0000620008020149 */
[----:B------:R-:W-:Y:S05]  /*4910*/  @!P0 BRA `(.L_x_196) ;  /* 0x0000000000048947 */ /* 0x000fea0003800000 */
[----:B------:R-:W-:Y:S01]  /*4920*/  BPT.TRAP 0x1 ;  /* 0x000000040000795c */ /* 0x000fe20000300000 */
.L_x_196:
[----:B-1----:R-:W-:Y:S05]  /*4930*/  @P1 BRA `(.L_x_197) ;  /* 0x0000000000081947 */ /* 0x002fea0003800000 */
[----:B------:R-:W1:Y:S02]  /*4940*/  SYNCS.PHASECHK.TRANS64.TRYWAIT P1, [UR9+0x30830], R4 ;  /* 0x03083004ff0075a7 */ /* 0x000e640008020149 */
[----:B-1----:R-:W-:Y:S05]  /*4950*/  @!P1 BRA `(.L_x_198) ;  /* 0x000000cc007c9947 */ /* 0x002fea0003800000 */
.L_x_197:
[----:B------:R-:W-:Y:S01]  /*4960*/  R2UR UR32, R8 ;  /* 0x00000000082072ca */ /* 0x000fe200000e0000 */
[----:B------:R-:W-:Y:S01]  /*4970*/  UIMAD UR10, UR38, 0x900, UR4 ;  /* 0x00000900260a78a4 */ /* 0x000fe2000f8e0204 */
[----:B------:R-:W-:Y:S01]  /*4980*/  R2UR UR33, R9 ;  /* 0x00000000092172ca */ /* 0x000fe200000e0000 */
[----:B------:R-:W-:Y:S01]  /*4990*/  WARPGROUP.ARRIVE ;  /* 0x00000000000079c5 */ /* 0x000fe20000000000 */
[----:B------:R-:W-:Y:S01]  /*49a0*/  UMOV UR35, 0x40000040 ;  /* 0x4000004000237882 */ /* 0x000fe20000000000 */
[----:B------:R-:W-:Y:S01]  /*49b0*/  UIADD3 UR14, UR10, 0x304, URZ ;  /* 0x000003040a0e7890 */ /* 0x000fe2000fffe03f */
[-C--:B------:R-:W-:Y:S01]  /*49c0*/  FMUL.FTZ R24, R24, R12.reuse ;  /* 0x0000000c18187220 */ /* 0x080fe20000410000 */
[----:B------:R-:W-:Y:S01]  /*49d0*/  UMOV UR15, 0x40000040 ;  /* 0x40000040000f7882 */ /* 0x000fe20000000000 */
[----:B------:R-:W-:Y:S01]  /*49e0*/  UMOV UR34, UR10 ;  /* 0x0000000a00227c82 */ /* 0x000fe20008000000 */
[----:B------:R-:W-:Y:S01]  /*49f0*/  UIADD3 UR18, UR10, 0x306, URZ ;  /* 0x000003060a127890 */ /* 0x000fe2000fffe03f */
[-C--:B------:R-:W-:Y:S01]  /*4a00*/  FMUL.FTZ R25, R25, R12.reuse ;  /* 0x0000000c19197220 */ /* 0x080fe20000410000 */
[----:B------:R-:W-:Y:S01]  /*4a10*/  UMOV UR19, 0x40000040 ;  /* 0x4000004000137882 */ /* 0x000fe20000000000 */
[----:B------:R-:W-:Y:S01]  /*4a20*/  UIADD3 UR22, UR10, 0x600, URZ ;  /* 0x000006000a167890 */ /* 0x000fe2000fffe03f */
[-C--:B------:R-:W-:Y:S01]  /*4a30*/  FMUL.FTZ R28, R28, R12.reuse ;  /* 0x0000000c1c1c7220 */ /* 0x080fe20000410000 */
[----:B------:R-:W-:Y:S01]  /*4a40*/  UMOV UR23, 0x40000040 ;  /* 0x4000004000177882 */ /* 0x000fe20000000000 */
[----:B------:R-:W-:Y:S01]  /*4a50*/  HGMMA.64x96x16.F32 R120, gdesc[UR32], RZ, !UPT, gsb0 ;  /* 0x01600000207879f0 */ /* 0x000fe2000c0008ff */
[----:B------:R-:W-:Y:S01]  /*4a60*/  R2UR UR32, R6 ;  /* 0x00000000062072ca */ /* 0x000fe200000e0000 */
[----:B------:R-:W-:Y:S01]  /*4a70*/  UIADD3 UR34, UR10, 0x2, URZ ;  /* 0x000000020a227890 */ /* 0x000fe2000fffe03f */
[----:B------:R-:W-:Y:S01]  /*4a80*/  R2UR UR33, R7 ;  /* 0x00000000072172ca */ /* 0x000fe200000e0000 */
[----:B------:R-:W-:Y:S01]  /*4a90*/  UMOV UR35, 0x40000040 ;  /* 0x4000004000237882 */ /* 0x000fe20000000000 */
[----:B------:R-:W-:Y:S01]  /*4aa0*/  UIADD3 UR26, UR10, 0x602, URZ ;  /* 0x000006020a1a7890 */ /* 0x000fe2000fffe03f */
[-C--:B------:R-:W-:Y:S01]  /*4ab0*/  FMUL.FTZ R29, R29, R12.reuse ;  /* 0x0000000c1d1d7220 */ /* 0x080fe20000410000 */
[----:B------:R-:W-:Y:S01]  /*4ac0*/  UMOV UR27, 0x40000040 ;  /* 0x40000040001b7882 */ /* 0x000fe20000000000 */
        /* <DEDUP_REMOVED lines=150> */
.L_x_199:
[----:B------:R-:W-:Y:S01]  /*5430*/  R2UR UR10, R2 ;  /* 0x00000000020a72ca */ /* 0x000fe200000e0000 */
[----:B------:R-:W-:-:S05]  /*5440*/  IMAD.U32 R0, RZ, RZ, UR6 ;  /* 0x00000006ff007e24 */ /* 0x000fca000f8e00ff */
[----:B------:R-:W-:-:S07]  /*5450*/  SHF.L.U32 R0, R0, 0x1f, RZ ;  /* 0x0000001f00007819 */ /* 0x000fce00000006ff */
[----:B------:R-:W-:-:S09]  /*5460*/  ULEA UR10, UR7, UR10, 0x3 ;  /* 0x0000000a070a7291 */ /* 0x000fd2000f8e183f */
[----:B------:R2:W3:Y:S01]  /*5470*/  SYNCS.PHASECHK.TRANS64.TRYWAIT P1, [UR10+0x30850], R0 ;  /* 0x03085000ff0075a7 */ /* 0x0004e2000802014a */
[----:B------:R-:W-:Y:S05]  /*5480*/  @!P0 BRA `(.L_x_200) ;  /* 0x0000000000048947 */ /* 0x000fea0003800000 */
[----:B------:R-:W-:Y:S01]  /*5490*/  BPT.TRAP 0x1 ;  /* 0x000000040000795c */ /* 0x000fe20000300000 */
.L_x_200:
[----:B---3--:R-:W-:Y:S05]  /*54a0*/  @P1 BRA `(.L_x_201) ;  /* 0x0000000000081947 */ /* 0x008fea0003800000 */
[----:B------:R-:W3:Y:S02]  /*54b0*/  SYNCS.PHASECHK.TRANS64.TRYWAIT P1, [UR10+0x30850], R0 ;  /* 0x03085000ff0075a7 */ /* 0x000ee4000802014a */
[----:B---3--:R-:W-:Y:S05]  /*54c0*/  @!P1 BRA `(.L_x_202) ;  /* 0x000000c000b89947 */ /* 0x008fea0003800000 */
.L_x_201:
[----:B------:R-:W-:Y:S01]  /*54d0*/  R2UR UR6, R2 ;  /* 0x00000000020672ca */ /* 0x000fe200000e0000 */
[----:B------:R-:W-:-:S12]  /*54e0*/  WARPGROUP.ARRIVE ;  /* 0x00000000000079c5 */ /* 0x000fd80000000000 */
[----:B------:R-:W-:-:S04]  /*54f0*/  UIADD3 UR6, UR6, 0x400, URZ ;  /* 0x0000040006067890 */ /* 0x000fc8000fffe03f */
[----:B------:R-:W-:-:S04]  /*5500*/  USHF.R.U32.HI UR6, URZ, 0x4, UR6 ;  /* 0x000000043f067899 */ /* 0x000fc80008011606 */
[----:B------:R-:W-:-:S04]  /*5510*/  ULOP3.LUT UR6, UR6, 0x3fff, URZ, 0xc0, !UPT ;  /* 0x00003fff06067892 */ /* 0x000fc8000f8ec03f */
[----:B------:R-:W-:-:S04]  /*5520*/  ULOP3.LUT UR6, UR6, 0x3000000, URZ, 0xfc, !UPT ;  /* 0x0300000006067892 */ /* 0x000fc8000f8efc3f */
[----:B------:R-:W-:-:S03]  /*5530*/  UIMAD UR14, UR7, 0x900, UR6 ;  /* 0x00000900070e78a4 */ /* 0x000fc6000f8e0206 */
[----:B------:R-:W-:-:S04]  /*5540*/  UMOV UR7, 0x40000040 ;  /* 0x4000004000077882 */ /* 0x000fc80000000000 */
[----:B------:R-:W-:Y:S02]  /*5550*/  UMOV UR6, UR14 ;  /* 0x0000000e00067c82 */ /* 0x000fe40008000000 */
        /* <DEDUP_REMOVED lines=25> */
[----:B------:R-:W-:Y:S03]  /*56f0*/  HGMMA.64x192x16.F32 R24, R168, gdesc[UR4].tnspB, R24, gsb0 ;  /* 0x42e00004a8187df0 */ /* 0x000fe60008000818 */
[----:B------:R-:W-:Y:S02]  /*5700*/  WARPGROUP.DEPBAR.LE gsb0, 0x0 ;  /* 0x00008000000079c5 */ /* 0x000fe40000010000 */
[----:B------:R-:W-:Y:S05]  /*5710*/  @!P0 BRA `(.L_x_203) ;  /* 0x0000000000048947 */ /* 0x000fea0003800000 */
[----:B------:R-:W-:Y:S01]  /*5720*/  BPT.TRAP 0x1 ;  /* 0x000000040000795c */ /* 0x000fe20000300000 */
.L_x_203:
        /* <DEDUP_REMOVED lines=23> */
[----:B------:R-:W-:Y:S01]  /*58a0*/  FMUL.FTZ R154, R157, UR8 ;  /* 0x000000089d9a7c20 */ /* 0x000fe20008410000 */
[----:B-1----:R-:W-:Y:S01]  /*58b0*/  FMNMX.FTZ R11, R15, R14, !PT ;  /* 0x0000000e0f0b7209 */ /* 0x002fe20007810000 */
        /* <DEDUP_REMOVED lines=13> */
[----:B------:R-:W3:Y:S01]  /*5990*/  MUFU.TANH R121, R121 ;  /* 0x0000007900797308 */ /* 0x000ee20000002400 */
[----:B0-2---:R-:W-:Y:S01]  /*59a0*/  FMNMX.FTZ R0, R20, R11, !PT ;  /* 0x0000000b14007209 */ /* 0x005fe20007810000 */
        /* <DEDUP_REMOVED lines=11> */
[----:B------:R-:W-:Y:S01]  /*5a60*/  R2UR UR6, R3 ;  /* 0x00000000030672ca */ /* 0x000fe200000e0000 */
[----:B------:R-:W-:-:S02]  /*5a70*/  UIADD3 UR9, UR9, 0x30840, URZ ;  /* 0x0003084009097890 */ /* 0x000fc4000fffe03f */
[----:B------:R-:W1:Y:S01]  /*5a80*/  MUFU.TANH R122, R122 ;  /* 0x0000007a007a7308 */ /* 0x000e620000002400 */
[----:B---3--:R-:W-:-:S07]  /*5a90*/  FMNMX.FTZ R11, R121, R0, !PT ;  /* 0x00000000790b7209 */ /* 0x008fce0007810000 */
[----:B------:R-:W2:Y:S01]  /*5aa0*/  MUFU.TANH R124, R124 ;  /* 0x0000007c007c7308 */ /* 0x000ea20000002400 */
[----:B0-----:R-:W-:Y:S01]  /*5ab0*/  FMNMX.FTZ R157, R123, R4, !PT ;  /* 0x000000047b9d7209 */ /* 0x001fe20007810000 */
[----:B------:R-:W-:-:S06]  /*5ac0*/  UPRMT UR9, UR6, 0x654, UR9 ;  /* 0x0000065406097896 */ /* 0x000fcc0008000009 */
[----:B------:R-:W0:Y:S01]  /*5ad0*/  MUFU.TANH R125, R125 ;  /* 0x0000007d007d7308 */ /* 0x000e220000002400 */
[----:B-1----:R-:W-:Y:S02]  /*5ae0*/  FMNMX.FTZ R0, R122, R11, !PT ;  /* 0x0000000b7a007209 */ /* 0x002fe40007810000 */
[----:B------:R-:W-:Y:S05]  /*5af0*/  SYNCS.ARRIVE.TRANS64.RED.A1T0 RZ, [UR9], RZ ;  /* 0x000000ffffff79a7 */ /* 0x000fea0008100409 */
[----:B------:R-:W1:Y:S01]  /*5b00*/  MUFU.TANH R127, R127 ;  /* 0x0000007f007f7308 */ /* 0x000e620000002400 */
[----:B--2---:R-:W-:Y:S01]  /*5b10*/  FMNMX.FTZ R4, R124, R157, !PT ;  /* 0x0000009d7c047209 */ /* 0x004fe20007810000 */
[----:B------:R-:W-:Y:S01]  /*5b20*/  FMUL.FTZ R157, R160, UR8 ;  /* 0x00000008a09d7c20 */ /* 0x000fe20008410000 */
[----:B------:R-:W-:-:S05]  /*5b30*/  FMUL.FTZ R160, R163, UR8 ;  /* 0x00000008a3a07c20 */ /* 0x000fca0008410000 */
        /* <DEDUP_REMOVED lines=15> */
[----:B-1----:R-:W-:Y:S01]  /*5c30*/  FMNMX.FTZ R4, R132, R159, !PT ;  /* 0x0000009f84047209 */ /* 0x002fe20007810000 */
[----:B------:R-:W-:Y:S01]  /*5c40*/  FMUL.FTZ R159, R162, UR8 ;  /* 0x00000008a29f7c20 */ /* 0x000fe20008410000 */
[----:B------:R-:W-:-:S05]  /*5c50*/  FMUL.FTZ R162, R165, UR8 ;  /* 0x00000008a5a27c20 */ /* 0x000fca0008410000 */
        /* <DEDUP_REMOVED lines=15> */
[----:B0-----:R-:W-:Y:S01]  /*5d50*/  FMNMX.FTZ R4, R140, R161, !PT ;  /* 0x000000a18c047209 */ /* 0x001fe20007810000 */
[----:B------:R-:W-:Y:S01]  /*5d60*/  FMUL.FTZ R161, R164, UR8 ;  /* 0x00000008a4a17c20 */ /* 0x000fe20008410000 */
[----:B------:R-:W-:-:S05]  /*5d70*/  FMUL.FTZ R164, R167, UR8 ;  /* 0x00000008a7a47c20 */ /* 0x000fca0008410000 */
        /* <DEDUP_REMOVED lines=15> */
[----:B--2---:R-:W-:Y:S01]  /*5e70*/  FMNMX.FTZ R4, R148, R163, !PT ;  /* 0x000000a394047209 */ /* 0x004fe20007810000 */
[----:B------:R-:W-:-:S06]  /*5e80*/  FMUL.FTZ R163, R166, UR8 ;  /* 0x00000008a6a37c20 */ /* 0x000fcc0008410000 */
        /* <DEDUP_REMOVED lines=27> */
[----:B-1----:R-:W-:Y:S02]  /*6040*/  FMNMX.FTZ R165, R163, R4, !PT ;  /* 0x00000004a3a57209 */ /* 0x002fe40007810000 */
[----:B--2---:R-:W-:-:S05]  /*6050*/  FMNMX.FTZ R0, R162, R11, !PT ;  /* 0x0000000ba2007209 */ /* 0x004fca0007810000 */
[----:B------:R-:W1:Y:S01]  /*6060*/  SHFL.BFLY PT, R11, R0, 0x2, 0x1f ;  /* 0x0c401f00000b7f89 */ /* 0x000e6200000e0000 */
[----:B0-----:R-:W-:-:S05]  /*6070*/  FMNMX.FTZ R165, R164, R165, !PT ;  /* 0x000000a5a4a57209 */ /* 0x001fca0007810000 */
[----:B------:R-:W0:Y:S01]  /*6080*/  SHFL.BFLY PT, R4, R165, 0x2, 0x1f ;  /* 0x0c401f00a5047f89 */ /* 0x000e2200000e0000 */
[----:B-1----:R-:W-:-:S05]  /*6090*/  FMNMX.FTZ R166, R0, R11, !PT ;  /* 0x0000000b00a67209 */ /* 0x002fca0007810000 */
[----:B------:R-:W1:Y:S01]  /*60a0*/  SHFL.BFLY PT, R11, R166, 0x1, 0x1f ;  /* 0x0c201f00a60b7f89 */ /* 0x000e6200000e0000 */
[----:B0-----:R-:W-:-:S05]  /*60b0*/  FMNMX.FTZ R167, R165, R4, !PT ;  /* 0x00000004a5a77209 */ /* 0x001fca0007810000 */
[----:B------:R-:W0:Y:S01]  /*60c0*/  SHFL.BFLY PT, R12, R167, 0x1, 0x1f ;  /* 0x0c201f00a70c7f89 */ /* 0x000e2200000e0000 */
[----:B-1----:R-:W-:Y:S02]  /*60d0*/  FMNMX.FTZ R4, R166, R11, !PT ;  /* 0x0000000ba6047209 */ /* 0x002fe40007810000 */
[----:B0-----:R-:W-:-:S03]  /*60e0*/  FMNMX.FTZ R11, R167, R12, !PT ;  /* 0x0000000ca70b7209 */ /* 0x001fc60007810000 */
[C---:B------:R-:W-:Y:S02]  /*60f0*/  FADD.FTZ R12, -R4.reuse, R14 ;  /* 0x0000000e040c7221 */ /* 0x040fe40000010100 */
[----:B------:R-:W-:Y:S01]  /*6100*/  FADD.FTZ R0, -R11, R13 ;  /* 0x0000000d0b007221 */ /* 0x000fe20000010100 */
[----:B------:R-:W-:Y:S01]  /*6110*/  FMUL.FTZ R13, R4, UR11 ;  /* 0x0000000b040d7c20 */ /* 0x000fe20008410000 */
[----:B------:R-:W-:Y:S02]  /*6120*/  FMUL.FTZ R12, R12, UR11 ;  /* 0x0000000b0c0c7c20 */ /* 0x000fe40008410000 */
[----:B------:R-:W-:Y:S01]  /*6130*/  FMUL.FTZ R0, R0, UR11 ;  /* 0x0000000b00007c20 */ /* 0x000fe20008410000 */
[--C-:B------:R-:W-:Y:S01]  /*6140*/  FFMA.FTZ R186, R129, UR11, -R13.reuse ;  /* 0x0000000b81ba7c23 */ /* 0x100fe2000801080d */
[--C-:B------:R-:W-:Y:S01]  /*6150*/  FFMA.FTZ R129, R130, UR11, -R13.reuse ;  /* 0x0000000b82817c23 */ /* 0x100fe2000801080d */
[----:B------:R-:W-:Y:S01]  /*6160*/  FMUL.FTZ R130, R11, UR11 ;  /* 0x0000000b0b827c20 */ /* 0x000fe20008410000 */
        /* <DEDUP_REMOVED lines=13> */
[----:B------:R-:W0:Y:S01]  /*6240*/  MUFU.EX2 R188, R188 ;  /* 0x000000bc00bc7308 */ /* 0x000e220000000800 */
        /* <DEDUP_REMOVED lines=14> */
[----:B------:R-:W-:Y:S01]  /*6330*/  FFMA.FTZ R127, R144, UR11, -R130 ;  /* 0x0000000b907f7c23 */ /* 0x000fe20008010882 */
[----:B------:R-:W1:Y:S01]  /*6340*/  MUFU.EX2 R189, R189 ;  /* 0x000000bd00bd7308 */ /* 0x000e620000000800 */
[----:B0-----:R-:W-:Y:S01]  /*6350*/  FFMA.FTZ R10, R12, R10, R188 ;  /* 0x0000000a0c0a7223 */ /* 0x001fe200000100bc */
        /* <DEDUP_REMOVED lines=12> */
[----:B------:R-:W-:Y:S01]  /*6420*/  FFMA.FTZ R168, R157, UR11, -R13 ;  /* 0x0000000b9da87c23 */ /* 0x000fe2000801080d */
[--C-:B------:R-:W-:Y:S01]  /*6430*/  FFMA.FTZ R169, R159, UR11, -R130.reuse ;  /* 0x0000000b9fa97c23 */ /* 0x100fe20008010882 */
[----:B------:R-:W2:Y:S01]  /*6440*/  MUFU.EX2 R137, R137 ;  /* 0x0000008900897308 */ /* 0x000ea20000000800 */
[----:B-1----:R-:W-:Y:S01]  /*6450*/  FFMA.FTZ R120, R0, R5, R189 ;  /* 0x0000000500787223 */ /* 0x002fe200000100bd */
[--C-:B------:R-:W-:Y:S01]  /*6460*/  FFMA.FTZ R14, R158, UR11, -R13.reuse ;  /* 0x0000000b9e0e7c23 */ /* 0x100fe2000801080d */
[--C-:B------:R-:W-:Y:S01]  /*6470*/  FFMA.FTZ R170, R161, UR11, -R13.reuse ;  /* 0x0000000ba1aa7c23 */ /* 0x100fe2000801080d */
[----:B------:R-:W-:Y:S01]  /*6480*/  FFMA.FTZ R171, R163, UR11, -R130 ;  /* 0x0000000ba3ab7c23 */ /* 0x000fe20008010882 */
[----:B------:R-:W-:-:S03]  /*6490*/  FFMA.FTZ R13, R162, UR11, -R13 ;  /* 0x0000000ba20d7c23 */ /* 0x000fc6000801080d */
        /* <DEDUP_REMOVED lines=25> */
[----:B0-----:R-:W-:Y:S01]  /*6630*/  FADD.FTZ R21, R129, R120 ;  /* 0x0000007881157221 */ /* 0x001fe20000010000 */
[----:B------:R-:W-:-:S06]  /*6640*/  FFMA.FTZ R120, R156, UR11, -R130 ;  /* 0x0000000b9c787c23 */ /* 0x000fcc0008010882 */
        /* <DEDUP_REMOVED lines=24> */
[--C-:B------:R-:W-:Y:S01]  /*67d0*/  FFMA.FTZ R21, R160, UR11, -R130.reuse ;  /* 0x0000000ba0157c23 */ /* 0x100fe20008010882 */
[----:B------:R-:W-:-:S05]  /*67e0*/  FFMA.FTZ R130, R164, UR11, -R130 ;  /* 0x0000000ba4827c23 */ /* 0x000fca0008010882 */
        /* <DEDUP_REMOVED lines=42> */
.L_x_204:
[----:B------:R-:W-:Y:S01]  /*6a90*/  R2UR UR6, R3 ;  /* 0x00000000030672ca */ /* 0x000fe200000e0000 */
[----:B------:R-:W-:Y:S01]  /*6aa0*/  UISETP.GT.AND UP0, UPT, UR5, UR60, UPT ;  /* 0x0000003c0500728c */ /* 0x000fe2000bf04270 */
[----:B------:R-:W-:Y:S01]  /*6ab0*/  F2FP.F16.F32.PACK_AB R168, R14, R168 ;  /* 0x000000a80ea8723e */ /* 0x000fe200000000ff */
[----:B------:R-:W-:Y:S01]  /*6ac0*/  UIADD3 UR10, UR10, 0x30860, URZ ;  /* 0x000308600a0a7890 */ /* 0x000fe2000fffe03f */
[----:B------:R-:W-:Y:S01]  /*6ad0*/  F2FP.F16.F32.PACK_AB R170, R13, R170 ;  /* 0x000000aa0daa723e */ /* 0x000fe200000000ff */
[----:B------:R-:W-:Y:S01]  /*6ae0*/  UIADD3 UR5, UR5, -0x1, URZ ;  /* 0xffffffff05057890 */ /* 0x000fe2000fffe03f */
[----:B------:R-:W-:Y:S01]  /*6af0*/  F2FP.F16.F32.PACK_AB R188, R167, R188 ;  /* 0x000000bca7bc723e */ /* 0x000fe200000000ff */
[----:B------:R-:W-:Y:S01]  /*6b00*/  UMOV UR7, UR38 ;  /* 0x0000002600077c82 */ /* 0x000fe20008000000 */
[----:B------:R-:W-:Y:S01]  /*6b10*/  PLOP3.LUT P1, PT, PT, PT, UP0, 0x80, 0x0 ;  /* 0x000000000000781c */ /* 0x000fe20003f2f008 */
[----:B------:R-:W-:Y:S01]  /*6b20*/  IMAD.MOV.U32 R13, RZ, RZ, R11 ;  /* 0x000000ffff0d7224 */ /* 0x000fe200078e000b */
[----:B------:R-:W-:Y:S01]  /*6b30*/  F2FP.F16.F32.PACK_AB R189, R137, R189 ;  /* 0x000000bd89bd723e */ /* 0x000fe200000000ff */
[----:B------:R-:W-:Y:S01]  /*6b40*/  IMAD.MOV.U32 R14, RZ, RZ, R4 ;  /* 0x000000ffff0e7224 */ /* 0x000fe200078e0004 */
[----:B------:R-:W-:Y:S01]  /*6b50*/  F2FP.F16.F32.PACK_AB R190, R166, R190 ;  /* 0x000000bea6be723e */ /* 0x000fe200000000ff */
[----:B------:R-:W-:Y:S01]  /*6b60*/  UPRMT UR10, UR6, 0x654, UR10 ;  /* 0x00000654060a7896 */ /* 0x000fe2000800000a */
[----:B------:R-:W-:-:S02]  /*6b70*/  F2FP.F16.F32.PACK_AB R191, R134, R191 ;  /* 0x000000bf86bf723e */ /* 0x000fc400000000ff */
[----:B------:R-:W-:Y:S01]  /*6b80*/  UMOV UR6, UR39 ;  /* 0x0000002700067c82 */ /* 0x000fe20008000000 */
[----:B------:R-:W-:Y:S02]  /*6b90*/  F2FP.F16.F32.PACK_AB R184, R165, R184 ;  /* 0x000000b8a5b8723e */ /* 0x000fe400000000ff */
[----:B------:R-:W-:Y:S02]  /*6ba0*/  F2FP.F16.F32.PACK_AB R185, R133, R185 ;  /* 0x000000b985b9723e */ /* 0x000fe400000000ff */
[----:B------:R-:W-:Y:S01]  /*6bb0*/  F2FP.F16.F32.PACK_AB R186, R129, R186 ;  /* 0x000000ba81ba723e */ /* 0x000fe200000000ff */
        /* <DEDUP_REMOVED lines=15> */
[----:B------:R-:W-:Y:S01]  /*6cb0*/  F2FP.F16.F32.PACK_AB R171, R130, R171 ;  /* 0x000000ab82ab723e */ /* 0x000fe200000000ff */
[----:B------:R-:W-:Y:S06]  /*6cc0*/  @P1 BRA `(.L_x_205) ;  /* 0xffffffd800cc1947 */ /* 0x000fec000383ffff */
.L_x_194:
        /* <DEDUP_REMOVED lines=99> */
.L_x_206:
[----:B------:R-:W-:Y:S02]  /*7300*/  IMAD.U32 R13, RZ, RZ, UR38 ;  /* 0x00000026ff0d7e24 */ /* 0x000fe4000f8e00ff */
[----:B------:R-:W-:-:S03]  /*7310*/  IMAD.U32 R0, RZ, RZ, UR39 ;  /* 0x00000027ff007e24 */ /* 0x000fc6000f8e00ff */
[----:B------:R-:W-:Y:S02]  /*7320*/  LEA R13, R13, R2, 0x3 ;  /* 0x000000020d0d7211 */ /* 0x000fe400078e18ff */
[----:B------:R-:W-:-:S04]  /*7330*/  SHF.L.U32 R0, R0, 0x1f, RZ ;  /* 0x0000001f00007819 */ /* 0x000fc800000006ff */
[----:B------:R0:W1:Y:S01]  /*7340*/  SYNCS.PHASECHK.TRANS64.TRYWAIT P1, [R13+URZ+0x30850], R0 ;  /* 0x030850000d0075a7 */ /* 0x000062000802017f */
[----:B------:R-:W-:Y:S05]  /*7350*/  @!P0 BRA `(.L_x_207) ;  /* 0x0000000000048947 */ /* 0x000fea0003800000 */
[----:B------:R-:W-:Y:S01]  /*7360*/  BPT.TRAP 0x1 ;  /* 0x000000040000795c */ /* 0x000fe20000300000 */
.L_x_207:
[----:B------:R-:W-:Y:S02]  /*7370*/  VIADD R2, R2, 0x400 ;  /* 0x0000040002027836 */ /* 0x000fe40000000000 */
[----:B------:R-:W-:-:S03]  /*7380*/  IMAD.U32 R7, RZ, RZ, UR38 ;  /* 0x00000026ff077e24 */ /* 0x000fc6000f8e00ff */
[----:B------:R-:W-:-:S04]  /*7390*/  SHF.R.U32.HI R2, RZ, 0x4, R2 ;  /* 0x00000004ff027819 */ /* 0x000fc80000011602 */
[----:B------:R-:W-:-:S04]  /*73a0*/  LOP3.LUT R2, R2, 0x3fff, RZ, 0xc0, !PT ;  /* 0x00003fff02027812 */ /* 0x000fc800078ec0ff */
[----:B------:R-:W-:Y:S01]  /*73b0*/  LOP3.LUT R2, R2, 0x3000000, RZ, 0xfc, !PT ;  /* 0x0300000002027812 */ /* 0x000fe200078efcff */
[----:B-1----:R-:W-:Y:S06]  /*73c0*/  @P1 BRA `(.L_x_208) ;  /* 0x0000000000081947 */ /* 0x002fec0003800000 */
[----:B------:R-:W1:Y:S02]  /*73d0*/  SYNCS.PHASECHK.TRANS64.TRYWAIT P1, [R13+URZ+0x30850], R0 ;  /* 0x030850000d0075a7 */ /* 0x000e64000802017f */
[----:B-1----:R-:W-:Y:S05]  /*73e0*/  @!P1 BRA `(.L_x_209) ;  /* 0x000000a400089947 */ /* 0x002fea0003800000 */
.L_x_208:
[----:B------:R-:W-:Y:S01]  /*73f0*/  IMAD R6, R7, 0x900, R2 ;  /* 0x0000090007067824 */ /* 0x000fe200078e0202 */
[----:B------:R-:W-:Y:S05]  /*7400*/  WARPSYNC.ALL ;  /* 0x0000000000007948 */ /* 0x000fea0003800000 */
[----:B------:R-:W-:Y:S01]  /*7410*/  IMAD.MOV.U32 R7, RZ, RZ, 0x40000040 ;  /* 0x40000040ff077424 */ /* 0x000fe200078e00ff */
[C---:B------:R-:W-:Y:S01]  /*7420*/  R2UR UR6, R6.reuse ;  /* 0x00000000060672ca */ /* 0x040fe200000e0000 */
[----:B------:R-:W-:Y:S01]  /*7430*/  WARPGROUP.ARRIVE ;  /* 0x00000000000079c5 */ /* 0x000fe20000000000 */
[----:B------:R-:W-:Y:S01]  /*7440*/  VIADD R8, R6, 0x80 ;  /* 0x0000008006087836 */ /* 0x000fe20000000000 */
[----:B01----:R-:W0:Y:S01]  /*7450*/  SHFL.BFLY PT, R0, R5, 0x2, 0x1f ;  /* 0x0c401f0005007f89 */ /* 0x003e2200000e0000 */
[----:B------:R-:W-:Y:S01]  /*7460*/  R2UR UR7, R7 ;  /* 0x00000000070772ca */ /* 0x000fe200000e0000 */
[----:B------:R-:W-:-:S02]  /*7470*/  IMAD.MOV.U32 R9, RZ, RZ, 0x40000040 ;  /* 0x40000040ff097424 */ /* 0x000fc400078e00ff */
[----:B------:R-:W-:Y:S02]  /*7480*/  IMAD.MOV.U32 R7, RZ, RZ, 0x40000040 ;  /* 0x40000040ff077424 */ /* 0x000fe400078e00ff */
[----:B------:R-:W-:-:S08]  /*7490*/  IMAD.U32 R15, RZ, RZ, UR11 ;  /* 0x0000000bff0f7e24 */ /* 0x000fd0000f8e00ff */
[----:B------:R-:W-:Y:S01]  /*74a0*/  HGMMA.64x192x16.F32 R24, R188, gdesc[UR4].tnspB, R24, gsb0 ;  /* 0x42e00004bc187df0 */ /* 0x000fe20008000818 */
[----:B------:R-:W-:Y:S01]  /*74b0*/  R2UR UR6, R8 ;  /* 0x00000000080672ca */ /* 0x000fe200000e0000 */
[----:B------:R-:W-:Y:S01]  /*74c0*/  VIADD R8, R6, 0x100 ;  /* 0x0000010006087836 */ /* 0x000fe20000000000 */
[----:B------:R-:W-:Y:S01]  /*74d0*/  R2UR UR7, R9 ;  /* 0x00000000090772ca */ /* 0x000fe200000e0000 */
[----:B------:R-:W-:Y:S02]  /*74e0*/  IMAD.MOV.U32 R9, RZ, RZ, 0x40000040 ;  /* 0x40000040ff097424 */ /* 0x000fe400078e00ff */
[----:B0-----:R-:W-:Y:S01]  /*74f0*/  FADD.FTZ R2, R0, R5 ;  /* 0x0000000500027221 */ /* 0x001fe20000010000 */
[----:B------:R-:W-:Y:S01]  /*7500*/  IMAD.MOV.U32 R5, RZ, RZ, RZ ;  /* 0x000000ffff057224 */ /* 0x000fe200078e00ff */
[----:B------:R-:W-:Y:S02]  /*7510*/  WARPGROUP.DEPBAR.LE gsb0, 0x0 ;  /* 0x00008000000079c5 */ /* 0x000fe40000010000 */
[----:B------:R-:W-:-:S10]  /*7520*/  WARPGROUP.ARRIVE ;  /* 0x00000000000079c5 */ /* 0x000fd40000000000 */
[----:B------:R-:W-:Y:S01]  /*7530*/  HGMMA.64x192x16.F32 R24, R184, gdesc[UR4].tnspB, R24, gsb0 ;  /* 0x42e00004b8187df0 */ /* 0x000fe20008000818 */
[----:B------:R-:W-:Y:S01]  /*7540*/  R2UR UR6, R8 ;  /* 0x00000000080672ca */ /* 0x000fe200000e0000 */
[----:B------:R-:W-:Y:S01]  /*7550*/  VIADD R8, R6, 0x180 ;  /* 0x0000018006087836 */ /* 0x000fe20000000000 */
[----:B------:R-:W-:Y:S02]  /*7560*/  R2UR UR7, R9 ;  /* 0x00000000090772ca */ /* 0x000fe400000e0000 */
[----:B------:R-:W-:Y:S01]  /*7570*/  MOV R9, 0x40000040 ;  /* 0x4000004000097802 */ /* 0x000fe20000000f00 */
[----:B------:R-:W-:Y:S02]  /*7580*/  WARPGROUP.DEPBAR.LE gsb0, 0x0 ;  /* 0x00008000000079c5 */ /* 0x000fe40000010000 */
[----:B------:R-:W-:-:S12]  /*7590*/  WARPGROUP.ARRIVE ;  /* 0x00000000000079c5 */ /* 0x000fd80000000000 */
[----:B------:R-:W-:Y:S01]  /*75a0*/  HGMMA.64x192x16.F32 R24, R180, gdesc[UR4].tnspB, R24, gsb0 ;  /* 0x42e00004b4187df0 */ /* 0x000fe20008000818 */
[----:B------:R-:W-:Y:S01]  /*75b0*/  R2UR UR6, R8 ;  /* 0x00000000080672ca */ /* 0x000fe200000e0000 */
[C---:B------:R-:W-:Y:S01]  /*75c0*/  VIADD R8, R6.reuse, 0x200 ;  /* 0x0000020006087836 */ /* 0x040fe20000000000 */
[----:B------:R-:W-:Y:S01]  /*75d0*/  R2UR UR7, R9 ;  /* 0x00000000090772ca */ /* 0x000fe200000e0000 */
[----:B------:R-:W-:Y:S02]  /*75e0*/  IMAD.MOV.U32 R9, RZ, RZ, 0x40000040 ;  /* 0x40000040ff097424 */ /* 0x000fe400078e00ff */
[----:B------:R-:W-:Y:S01]  /*75f0*/  VIADD R6, R6, 0x280 ;  /* 0x0000028006067836 */ /* 0x000fe20000000000 */
[----:B------:R-:W-:Y:S02]  /*7600*/  WARPGROUP.DEPBAR.LE gsb0, 0x0 ;  /* 0x00008000000079c5 */ /* 0x000fe40000010000 */
[----:B------:R-:W-:-:S11]  /*7610*/  WARPGROUP.ARRIVE ;  /* 0x00000000000079c5 */ /* 0x000fd60000000000 */
[----:B------:R-:W-:Y:S01]  /*7620*/  HGMMA.64x192x16.F32 R24, R176, gdesc[UR4].tnspB, R24, gsb0 ;  /* 0x42e00004b0187df0 */ /* 0x000fe20008000818 */
[----:B------:R-:W-:Y:S02]  /*7630*/  R2UR UR6, R8 ;  /* 0x00000000080672ca */ /* 0x000fe400000e0000 */
[----:B------:R-:W-:Y:S02]  /*7640*/  R2UR UR7, R9 ;  /* 0x00000000090772ca */ /* 0x000fe400000e0000 */
[----:B------:R-:W0:Y:S02]  /*7650*/  SHFL.BFLY PT, R9, R2, 0x1, 0x1f ;  /* 0x0c201f0002097f89 */ /* 0x000e2400000e0000 */
[----:B0-----:R-:W-:Y:S01]  /*7660*/  FADD.FTZ R14, R2, R9 ;  /* 0x00000009020e7221 */ /* 0x001fe20000010000 */
[----:B------:R-:W-:-:S04]  /*7670*/  IMAD.MOV.U32 R2, RZ, RZ, -0x800000 ;  /* 0xff800000ff027424 */ /* 0x000fc800078e00ff */
[----:B------:R-:W-:-:S13]  /*7680*/  FSETP.NE.FTZ.AND P2, PT, R14, RZ, PT ;  /* 0x000000ff0e00720b */ /* 0x000fda0003f55000 */
[----:B------:R-:W0:Y:S01]  /*7690*/  @P2 MUFU.LG2 R9, R14 ;  /* 0x0000000e00092308 */ /* 0x000e220000000c00 */
[----:B------:R-:W-:-:S07]  /*76a0*/  @P2 FMUL.FTZ R15, R15, 0.69314718246459960938 ;  /* 0x3f3172180f0f2820 */ /* 0x000fce0000410000 */
[----:B------:R-:W-:Y:S01]  /*76b0*/  @P2 MUFU.RCP R5, R14 ;  /* 0x0000000e00052308 */ /* 0x000fe20000001000 */
[----:B------:R-:W-:Y:S02]  /*76c0*/  WARPGROUP.DEPBAR.LE gsb0, 0x0 ;  /* 0x00008000000079c5 */ /* 0x000fe40000010000 */
[----:B------:R-:W-:-:S06]  /*76d0*/  WARPGROUP.ARRIVE ;  /* 0x00000000000079c5 */ /* 0x000fcc0000000000 */
[----:B------:R-:W-:Y:S01]  /*76e0*/  HGMMA.64x192x16.F32 R24, R172, gdesc[UR4].tnspB, R24, gsb0 ;  /* 0x42e00004ac187df0 */ /* 0x000fe20008000818 */
[----:B------:R-:W-:Y:S01]  /*76f0*/  R2UR UR6, R6 ;  /* 0x00000000060672ca */ /* 0x000fe200000e0000 */
[----:B------:R-:W-:Y:S01]  /*7700*/  IMAD.MOV.U32 R6, RZ, RZ, RZ ;  /* 0x000000ffff067224 */ /* 0x000fe200078e00ff */
[----:B------:R-:W-:Y:S02]  /*7710*/  R2UR UR7, R7 ;  /* 0x00000000070772ca */ /* 0x000fe400000e0000 */
[----:B------:R-:W1:Y:S02]  /*7720*/  SHFL.BFLY PT, R7, R10, 0x2, 0x1f ;  /* 0x0c401f000a077f89 */ /* 0x000e6400000e0000 */
[----:B-1----:R-:W-:Y:S01]  /*7730*/  FADD.FTZ R7, R7, R10 ;  /* 0x0000000a07077221 */ /* 0x002fe20000010000 */
[----:B0-----:R-:W-:-:S04]  /*7740*/  @P2 FMUL.FTZ R10, R9, 0.69314718246459960938 ;  /* 0x3f317218090a2820 */ /* 0x001fc80000410000 */
[----:B------:R-:W0:Y:S01]  /*7750*/  SHFL.BFLY PT, R0, R7, 0x1, 0x1f ;  /* 0x0c201f0007007f89 */ /* 0x000e2200000e0000 */
[----:B------:R-:W-:Y:S01]  /*7760*/  @P2 FFMA.FTZ R2, R15, R11, R10 ;  /* 0x0000000b0f022223 */ /* 0x000fe2000001000a */
[----:B0-----:R-:W-:Y:S01]  /*7770*/  FADD.FTZ R12, R7, R0 ;  /* 0x00000000070c7221 */ /* 0x001fe20000010000 */
[----:B------:R-:W-:Y:S01]  /*7780*/  IMAD.U32 R7, RZ, RZ, UR11 ;  /* 0x0000000bff077e24 */ /* 0x000fe2000f8e00ff */
[----:B------:R-:W-:-:S03]  /*7790*/  MOV R0, 0xff800000 ;  /* 0xff80000000007802 */ /* 0x000fc60000000f00 */
[----:B------:R-:W-:-:S13]  /*77a0*/  FSETP.NE.FTZ.AND P1, PT, R12, RZ, PT ;  /* 0x000000ff0c00720b */ /* 0x000fda0003f35000 */
[----:B------:R-:W0:Y:S01]  /*77b0*/  @P1 MUFU.LG2 R8, R12 ;  /* 0x0000000c00081308 */ /* 0x000e220000000c00 */
[----:B------:R-:W-:-:S07]  /*77c0*/  @P1 FMUL.FTZ R7, R7, 0.69314718246459960938 ;  /* 0x3f31721807071820 */ /* 0x000fce0000410000 */
[----:B------:R1:W2:Y:S01]  /*77d0*/  @P1 MUFU.RCP R6, R12 ;  /* 0x0000000c00061308 */ /* 0x0002a20000001000 */
[----:B0-----:R-:W-:-:S04]  /*77e0*/  @P1 FMUL.FTZ R8, R8, 0.69314718246459960938 ;  /* 0x3f31721808081820 */ /* 0x001fc80000410000 */
[----:B------:R-:W-:Y:S01]  /*77f0*/  @P1 FFMA.FTZ R0, R7, R4, R8 ;  /* 0x0000000407001223 */ /* 0x000fe20000010008 */
[----:B------:R-:W-:Y:S02]  /*7800*/  WARPGROUP.DEPBAR.LE gsb0, 0x0 ;  /* 0x00008000000079c5 */ /* 0x000fe40000010000 */
[----:B------:R-:W-:-:S06]  /*7810*/  WARPGROUP.ARRIVE ;  /* 0x00000000000079c5 */ /* 0x000fcc0000000000 */
[----:B------:R-:W-:Y:S03]  /*7820*/  HGMMA.64x192x16.F32 R24, R168, gdesc[UR4].tnspB, R24, gsb0 ;  /* 0x42e00004a8187df0 */ /* 0x000fe60008000818 */
[----:B------:R-:W-:Y:S02]  /*7830*/  WARPGROUP.DEPBAR.LE gsb0, 0x0 ;  /* 0x00008000000079c5 */ /* 0x000fe40000010000 */
[----:B-12---:R-:W-:Y:S05]  /*7840*/  @!P0 BRA `(.L_x_210) ;  /* 0x0000000000048947 */ /* 0x006fea0003800000 */
[----:B------:R-:W-:Y:S01]  /*7850*/  BPT.TRAP 0x1 ;  /* 0x000000040000795c */ /* 0x000fe20000300000 */
.L_x_210:
[----:B------:R-:W-:Y:S01]  /*7860*/  VIADD R4, R13, 0x30860 ;  /* 0x000308600d047836 */ /* 0x000fe20000000000 */
[----:B------:R-:W-:Y:S01]  /*7870*/  R2UR UR4, R214 ;  /* 0x00000000d60472ca */ /* 0x000fe200000e0000 */
[----:B------:R-:W-:Y:S01]  /*7880*/  UIADD3 UR38, UR38, 0x1, URZ ;  /* 0x0000000126267890 */ /* 0x000fe2000fffe03f */
[-C--:B------:R-:W-:Y:S01]  /*7890*/  FMUL.FTZ R24, R24, R6.reuse ;  /* 0x0000000618187220 */ /* 0x080fe20000410000 */
[-C--:B------:R-:W-:Y:S01]  /*78a0*/  FMUL.FTZ R25, R25, R6.reuse ;  /* 0x0000000619197220 */ /* 0x080fe20000410000 */
[----:B------:R-:W-:Y:S01]  /*78b0*/  PRMT R4, R3, 0x654, R4 ;  /* 0x0000065403047816 */ /* 0x000fe20000000004 */
[----:B------:R-:W-:Y:S01]  /*78c0*/  UISETP.NE.AND UP0, UPT, UR38, 0x2, UPT ;  /* 0x000000022600788c */ /* 0x000fe2000bf05270 */
[-C--:B------:R-:W-:Y:S01]  /*78d0*/  FMUL.FTZ R28, R28, R6.reuse ;  /* 0x000000061c1c7220 */ /* 0x080fe20000410000 */
[-C--:B------:R-:W-:Y:S01]  /*78e0*/  FMUL.FTZ R29, R29, R6.reuse ;  /* 0x000000061d1d7220 */ /* 0x080fe20000410000 */
[----:B------:R0:W-:Y:S01]  /*78f0*/  SYNCS.ARRIVE.TRANS64.RED.A1T0 RZ, [R4+URZ], RZ ;  /* 0x000000ff04ff79a7 */ /* 0x0001e2000810043f */
[-C--:B------:R-:W-:Y:S01]  /*7900*/  FMUL.FTZ R32, R32, R6.reuse ;  /* 0x0000000620207220 */ /* 0x080fe20000410000 */
[-C--:B------:R-:W-:Y:S01]  /*7910*/  FMUL.FTZ R33, R33, R6.reuse ;  /* 0x0000000621217220 */ /* 0x080fe20000410000 */
[-C--:B------:R-:W-:Y:S01]  /*7920*/  FMUL.FTZ R36, R36, R6.reuse ;  /* 0x0000000624247220 */ /* 0x080fe20000410000 */
[-C--:B------:R-:W-:Y:S01]  /*7930*/  FMUL.FTZ R37, R37, R6.reuse ;  /* 0x0000000625257220 */ /* 0x080fe20000410000 */
[----:B------:R-:W-:Y:S01]  /*7940*/  UIADD3 UR4, UR4, 0x1, URZ ;  /* 0x0000000104047890 */ /* 0x000fe2000fffe03f */
[-C--:B------:R-:W-:Y:S01]  /*7950*/  FMUL.FTZ R40, R40, R6.reuse ;  /* 0x0000000628287220 */ /* 0x080fe20000410000 */
[-C--:B------:R-:W-:Y:S01]  /*7960*/  FMUL.FTZ R41, R41, R6.reuse ;  /* 0x0000000629297220 */ /* 0x080fe20000410000 */
[-C--:B------:R-:W-:Y:S01]  /*7970*/  FMUL.FTZ R44, R44, R6.reuse ;  /* 0x000000062c2c7220 */ /* 0x080fe20000410000 */
[-C--:B------:R-:W-:Y:S01]  /*7980*/  FMUL.FTZ R45, R45, R6.reuse ;  /* 0x000000062d2d7220 */ /* 0x080fe20000410000 */
[-C--:B------:R-:W-:Y:S01]  /*7990*/  FMUL.FTZ R48, R48, R6.reuse ;  /* 0x0000000630307220 */ /* 0x080fe20000410000 */
[----:B------:R-:W-:Y:S01]  /*79a0*/  IMAD.U32 R214, RZ, RZ, UR4 ;  /* 0x00000004ffd67e24 */ /* 0x000fe2000f8e00ff */
[----:B------:R-:W-:Y:S01]  /*79b0*/  USEL UR4, URZ, 0x1, UP0 ;  /* 0x000000013f047887 */ /* 0x000fe20008000000 */
        /* <DEDUP_REMOVED lines=84> */
[----:B------:R-:W-:-:S02]  /*7f00*/  USEL UR38, UR38, URZ, UP0 ;  /* 0x0000003f26267287 */ /* 0x000fc40008000000 */
[----:B0-----:R-:W-:-:S12]  /*7f10*/  ULOP3.LUT UR39, UR39, UR4, URZ, 0x3c, !UPT ;  /* 0x0000000427277292 */ /* 0x001fd8000f8e3c3f */
.L_x_186:
[----:B------:R-:W0:Y:S08]  /*7f20*/  S2UR UR4, SR_CgaCtaId ;  /* 0x00000000000479c3 */ /* 0x000e300000008800 */
[----:B------:R-:W-:Y:S06]  /*7f30*/  BAR.SYNC.DEFER_BLOCKING 0x5, 0x180 ;  /* 0x0146000000007b1d */ /* 0x000fec0000010000 */
[----:B------:R-:W-:Y:S01]  /*7f40*/  UMOV UR8, 0x400 ;  /* 0x0000040000087882 */ /* 0x000fe20000000000 */
[----:B------:R-:W-:Y:S01]  /*7f50*/  BSSY B0, `(.L_x_211) ;  /* 0x00003c8000007945 */ /* 0x000fe20003800000 */
[----:B0-----:R-:W-:-:S09]  /*7f60*/  ULEA UR8, UR4, UR8, 0x18 ;  /* 0x0000000804087291 */ /* 0x001fd2000f8ec03f */
[----:B------:R-:W0:Y:S02]  /*7f70*/  LDS.128 R4, [UR8+0x308d0] ;  /* 0x0308d008ff047984 */ /* 0x000e240008000c00 */
[----:B0-----:R-:W-:Y:S02]  /*7f80*/  R2UR UR6, R5 ;  /* 0x00000000050672ca */ /* 0x001fe400000e0000 */
[----:B------:R-:W-:Y:S02]  /*7f90*/  R2UR UR5, R6 ;  /* 0x00000000060572ca */ /* 0x000fe400000e0000 */
[----:B------:R-:W-:Y:S01]  /*7fa0*/  R2UR UR7, R7 ;  /* 0x00000000070772ca */ /* 0x000fe200000e0000 */
[----:B------:R-:W-:Y:S06]  /*7fb0*/  BAR.ARV 0x4, 0x180 ;  /* 0x0106000000007b1d */ /* 0x000fec0000002000 */
[----:B------:R-:W-:Y:S08]  /*7fc0*/  @P0 BRA `(.L_x_212) ;  /* 0x0000002c00580947 */ /* 0x000ff00003800000 */
[----:B------:R-:W2:Y:S01]  /*7fd0*/  LDL R3, [R1+0x24] ;  /* 0x0000240001037983 */ /* 0x000ea20000100800 */
[----:B------:R-:W0:Y:S01]  /*7fe0*/  S2UR UR4, SR_SWINHI ;  /* 0x00000000000479c3 */ /* 0x000e220000002f00 */
[----:B------:R-:W-:Y:S01]  /*7ff0*/  IMAD.MOV.U32 R4, RZ, RZ, 0x2 ;  /* 0x00000002ff047424 */ /* 0x000fe200078e00ff */
[----:B------:R-:W-:Y:S01]  /*8000*/  R2UR UR20, R18 ;  /* 0x00000000121472ca */ /* 0x000fe200000e0000 */
[----:B------:R-:W-:Y:S01]  /*8010*/  ULDC.64 UR14, c[0x0][0xc00] ;  /* 0x00030000000e7ab9 */ /* 0x000fe20000000a00 */
[----:B------:R-:W-:Y:S01]  /*8020*/  R2UR UR17, R215 ;  /* 0x00000000d71172ca */ /* 0x000fe200000e0000 */
[----:B------:R-:W3:Y:S01]  /*8030*/  LDL R138, [R1+0x20] ;  /* 0x00002000018a7983 */ /* 0x000ee20000100800 */
[----:B------:R-:W-:Y:S02]  /*8040*/  R2UR UR19, R212 ;  /* 0x00000000d41372ca */ /* 0x000fe400000e0000 */
[----:B------:R-:W-:Y:S02]  /*8050*/  R2UR UR18, R23 ;  /* 0x00000000171272ca */ /* 0x000fe400000e0000 */
[----:B------:R-:W-:Y:S01]  /*8060*/  R2UR UR22, R211 ;  /* 0x00000000d31672ca */ /* 0x000fe200000e0000 */
[----:B------:R-:W-:Y:S01]  /*8070*/  UMOV UR10, UR8 ;  /* 0x00000008000a7c82 */ /* 0x000fe20008000000 */
[----:B0-----:R-:W-:Y:S01]  /*8080*/  UMOV UR11, UR4 ;  /* 0x00000004000b7c82 */ /* 0x001fe20008000000 */
[----:B------:R-:W-:-:S04]  /*8090*/  USHF.L.U32 UR4, UR61, 0x2, URZ ;  /* 0x000000023d047899 */ /* 0x000fc8000800063f */
[----:B------:R-:W-:Y:S02]  /*80a0*/  USHF.L.U64.HI UR16, UR61, 0x2, UR17 ;  /* 0x000000023d107899 */ /* 0x000fe40008010211 */
[----:B------:R-:W-:-:S04]  /*80b0*/  UIADD3 UR9, UP0, UR4, UR14, URZ ;  /* 0x0000000e04097290 */ /* 0x000fc8000ff1e03f */
[----:B------:R-:W-:Y:S01]  /*80c0*/  UIADD3.X UR12, UR16, UR15, URZ, UP0, !UPT ;  /* 0x0000000f100c7290 */ /* 0x000fe200087fe43f */
[----:B------:R-:W-:Y:S01]  /*80d0*/  BAR.SYNC.DEFER_BLOCKING 0x1, 0x100 ;  /* 0x0044000000007b1d */ /* 0x000fe20000010000 */
[----:B--2---:R-:W-:-:S03]  /*80e0*/  IMAD.WIDE R4, R3, R4, UR10 ;  /* 0x0000000a03047e25 */ /* 0x004fc6000f8e0204 */
[C---:B------:R-:W-:Y:S02]  /*80f0*/  IADD3 R8, P1, R4.reuse, 0x40, RZ ;  /* 0x0000004004087810 */ /* 0x040fe40007f3e0ff */
[C---:B------:R-:W-:Y:S02]  /*8100*/  LOP3.LUT R3, R4.reuse, 0x380, RZ, 0xc0, !PT ;  /* 0x0000038004037812 */ /* 0x040fe400078ec0ff */
[C---:B------:R-:W-:Y:S02]  /*8110*/  IADD3 R6, P2, R4.reuse, 0x20, RZ ;  /* 0x0000002004067810 */ /* 0x040fe40007f5e0ff */
[C---:B------:R-:W-:Y:S02]  /*8120*/  IADD3 R133, P6, R4.reuse, 0x60, RZ ;  /* 0x0000006004857810 */ /* 0x040fe40007fde0ff */
[----:B------:R-:W-:Y:S02]  /*8130*/  IADD3 R135, P5, R4, 0x4000, RZ ;  /* 0x0000400004877810 */ /* 0x000fe40007fbe0ff */
[----:B------:R-:W-:-:S02]  /*8140*/  LOP3.LUT R7, R8, 0x380, RZ, 0xc0, !PT ;  /* 0x0000038008077812 */ /* 0x000fc400078ec0ff */
[----:B------:R-:W-:Y:S01]  /*8150*/  SHF.R.U64 R3, R3, 0x3, RZ ;  /* 0x0000000303037819 */ /* 0x000fe200000012ff */
[--C-:B------:R-:W-:Y:S01]  /*8160*/  IMAD.X R11, RZ, RZ, R5.reuse, P2 ;  /* 0x000000ffff0b7224 */ /* 0x100fe200010e0605 */
[C---:B------:R-:W-:Y:S01]  /*8170*/  IADD3 R86, P0, R4.reuse, 0x4020, RZ ;  /* 0x0000402004567810 */ /* 0x040fe20007f1e0ff */
[--C-:B------:R-:W-:Y:S01]  /*8180*/  IMAD.X R13, RZ, RZ, R5.reuse, P1 ;  /* 0x000000ffff0d7224 */ /* 0x100fe200008e0605 */
[C---:B------:R-:W-:Y:S01]  /*8190*/  IADD3 R137, P4, R4.reuse, 0x4040, RZ ;  /* 0x0000404004897810 */ /* 0x040fe20007f9e0ff */
[--C-:B------:R-:W-:Y:S01]  /*81a0*/  IMAD.X R15, RZ, RZ, R5.reuse, P6 ;  /* 0x000000ffff0f7224 */ /* 0x100fe200030e0605 */
[C---:B------:R-:W-:Y:S01]  /*81b0*/  IADD3 R90, P3, R4.reuse, 0x4060, RZ ;  /* 0x00004060045a7810 */ /* 0x040fe20007f7e0ff */
[----:B------:R-:W-:Y:S01]  /*81c0*/  IMAD.X R85, RZ, RZ, R5, P5 ;  /* 0x000000ffff557224 */ /* 0x000fe200028e0605 */
[C---:B------:R-:W-:Y:S02]  /*81d0*/  IADD3 R139, P2, R4.reuse, 0x8000, RZ ;  /* 0x00008000048b7810 */ /* 0x040fe40007f5e0ff */
[----:B------:R-:W-:-:S02]  /*81e0*/  IADD3 R141, P1, R4, 0x8020, RZ ;  /* 0x00008020048d7810 */ /* 0x000fc40007f3e0ff */
[C---:B------:R-:W-:Y:S02]  /*81f0*/  IADD3 R143, P6, R4.reuse, 0x8040, RZ ;  /* 0x00008040048f7810 */ /* 0x040fe40007fde0ff */
[----:B------:R-:W-:Y:S02]  /*8200*/  IADD3 R145, P5, R4, 0x8060, RZ ;  /* 0x0000806004917810 */ /* 0x000fe40007fbe0ff */
[----:B------:R-:W-:Y:S02]  /*8210*/  SHF.R.U64 R7, R7, 0x3, RZ ;  /* 0x0000000307077819 */ /* 0x000fe400000012ff */
[----:B------:R-:W-:Y:S02]  /*8220*/  LOP3.LUT R4, R3, R4, RZ, 0x3c, !PT ;  /* 0x0000000403047212 */ /* 0x000fe400078e3cff */
[----:B------:R-:W-:Y:S02]  /*8230*/  LOP3.LUT R3, R6, 0x380, RZ, 0xc0, !PT ;  /* 0x0000038006037812 */ /* 0x000fe400078ec0ff */
[----:B------:R-:W-:-:S02]  /*8240*/  LOP3.LUT R12, R7, R8, RZ, 0x3c, !PT ;  /* 0x00000008070c7212 */ /* 0x000fc400078e3cff */
[----:B------:R-:W-:Y:S02]  /*8250*/  LOP3.LUT R8, R139, 0x380, RZ, 0xc0, !PT ;  /* 0x000003808b087812 */ /* 0x000fe400078ec0ff */
[----:B------:R-:W-:Y:S02]  /*8260*/  SHF.R.U64 R3, R3, 0x3, RZ ;  /* 0x0000000303037819 */ /* 0x000fe400000012ff */
[----:B------:R-:W-:Y:S02]  /*8270*/  LOP3.LUT R18, R135, 0x380, RZ, 0xc0, !PT ;  /* 0x0000038087127812 */ /* 0x000fe400078ec0ff */
[----:B------:R-:W-:Y:S02]  /*8280*/  SHF.R.U64 R8, R8, 0x3, RZ ;  /* 0x0000000308087819 */ /* 0x000fe400000012ff */
[----:B------:R-:W-:Y:S02]  /*8290*/  LOP3.LUT R14, R133, 0x380, RZ, 0xc0, !PT ;  /* 0x00000380850e7812 */ /* 0x000fe400078ec0ff */
[----:B------:R-:W-:-:S02]  /*82a0*/  LOP3.LUT R10, R3, R6, RZ, 0x3c, !PT ;  /* 0x00000006030a7212 */ /* 0x000fc400078e3cff */
[----:B------:R-:W-:Y:S02]  /*82b0*/  SHF.R.U64 R18, R18, 0x3, RZ ;  /* 0x0000000312127819 */ /* 0x000fe400000012ff */
[----:B------:R-:W-:Y:S02]  /*82c0*/  LOP3.LUT R3, R86, 0x380, RZ, 0xc0, !PT ;  /* 0x0000038056037812 */ /* 0x000fe400078ec0ff */
[----:B------:R-:W-:Y:S02]  /*82d0*/  LOP3.LUT R6, R137, 0x380, RZ, 0xc0, !PT ;  /* 0x0000038089067812 */ /* 0x000fe400078ec0ff */
[----:B------:R-:W-:Y:S02]  /*82e0*/  LOP3.LUT R7, R90, 0x380, RZ, 0xc0, !PT ;  /* 0x000003805a077812 */ /* 0x000fe400078ec0ff */
[----:B------:R-:W-:Y:S02]  /*82f0*/  LOP3.LUT R126, R8, R139, RZ, 0x3c, !PT ;  /* 0x0000008b087e7212 */ /* 0x000fe400078e3cff */
[----:B------:R-:W-:-:S02]  /*8300*/  SHF.R.U64 R14, R14, 0x3, RZ ;  /* 0x000000030e0e7819 */ /* 0x000fc400000012ff */
[----:B------:R-:W-:Y:S02]  /*8310*/  LOP3.LUT R8, R141, 0x380, RZ, 0xc0, !PT ;  /* 0x000003808d087812 */ /* 0x000fe400078ec0ff */
[----:B------:R-:W-:Y:S02]  /*8320*/  LOP3.LUT R84, R18, R135, RZ, 0x3c, !PT ;  /* 0x0000008712547212 */ /* 0x000fe400078e3cff */
[----:B------:R-:W-:Y:S02]  /*8330*/  SHF.R.U64 R3, R3, 0x3, RZ ;  /* 0x0000000303037819 */ /* 0x000fe400000012ff */
[----:B------:R-:W-:Y:S02]  /*8340*/  LOP3.LUT R132, R145, 0x380, RZ, 0xc0, !PT ;  /* 0x0000038091847812 */ /* 0x000fe400078ec0ff */
[----:B------:R-:W-:Y:S02]  /*8350*/  SHF.R.U64 R6, R6, 0x3, RZ ;  /* 0x0000000306067819 */ /* 0x000fe400000012ff */
[----:B------:R-:W-:-:S02]  /*8360*/  SHF.R.U64 R7, R7, 0x3, RZ ;  /* 0x0000000307077819 */ /* 0x000fc400000012ff */
[----:B------:R-:W-:Y:S02]  /*8370*/  LOP3.LUT R18, R143, 0x380, RZ, 0xc0, !PT ;  /* 0x000003808f127812 */ /* 0x000fe400078ec0ff */
[----:B------:R-:W-:Y:S02]  /*8380*/  LOP3.LUT R14, R14, R133, RZ, 0x3c, !PT ;  /* 0x000000850e0e7212 */ /* 0x000fe400078e3cff */
[----:B------:R-:W-:Y:S01]  /*8390*/  SHF.R.U64 R8, R8, 0x3, RZ ;  /* 0x0000000308087819 */ /* 0x000fe200000012ff */
[--C-:B------:R-:W-:Y:S01]  /*83a0*/  IMAD.X R89, RZ, RZ, R5.reuse, P4 ;  /* 0x000000ffff597224 */ /* 0x100fe200020e0605 */
[----:B------:R-:W-:Y:S01]  /*83b0*/  LOP3.LUT R86, R3, R86, RZ, 0x3c, !PT ;  /* 0x0000005603567212 */ /* 0x000fe200078e3cff */
[--C-:B------:R-:W-:Y:S01]  /*83c0*/  IMAD.X R91, RZ, RZ, R5.reuse, P3 ;  /* 0x000000ffff5b7224 */ /* 0x100fe200018e0605 */
[----:B------:R-:W-:Y:S01]  /*83d0*/  SHF.R.U64 R132, R132, 0x3, RZ ;  /* 0x0000000384847819 */ /* 0x000fe200000012ff */
[--C-:B------:R-:W-:Y:S01]  /*83e0*/  IMAD.X R127, RZ, RZ, R5.reuse, P2 ;  /* 0x000000ffff7f7224 */ /* 0x100fe200010e0605 */
[----:B------:R-:W-:Y:S01]  /*83f0*/  IADD3.X R87, RZ, R5, RZ, P0, !PT ;  /* 0x00000005ff577210 */ /* 0x000fe200007fe4ff */
[--C-:B------:R-:W-:Y:S01]  /*8400*/  IMAD.X R129, RZ, RZ, R5.reuse, P1 ;  /* 0x000000ffff817224 */ /* 0x100fe200008e0605 */
[----:B------:R-:W-:Y:S01]  /*8410*/  LOP3.LUT R88, R6, R137, RZ, 0x3c, !PT ;  /* 0x0000008906587212 */ /* 0x000fe200078e3cff */
[--C-:B------:R-:W-:Y:S01]  /*8420*/  IMAD.X R131, RZ, RZ, R5.reuse, P6 ;  /* 0x000000ffff837224 */ /* 0x100fe200030e0605 */
[----:B------:R-:W-:Y:S01]  /*8430*/  LOP3.LUT R90, R7, R90, RZ, 0x3c, !PT ;  /* 0x0000005a075a7212 */ /* 0x000fe200078e3cff */
[----:B------:R-:W-:Y:S01]  /*8440*/  IMAD.X R9, RZ, RZ, R5, P5 ;  /* 0x000000ffff097224 */ /* 0x000fe200028e0605 */
[----:B------:R-:W-:-:S02]  /*8450*/  MOV R3, R4 ;  /* 0x0000000400037202 */ /* 0x000fc40000000f00 */
[----:B------:R-:W-:Y:S02]  /*8460*/  SHF.R.U64 R18, R18, 0x3, RZ ;  /* 0x0000000312127819 */ /* 0x000fe400000012ff */
[----:B------:R-:W-:Y:S02]  /*8470*/  F2FP.F16.F32.PACK_AB R4, R25, R24 ;  /* 0x000000181904723e */ /* 0x000fe400000000ff */
[----:B------:R-:W-:Y:S02]  /*8480*/  F2FP.F16.F32.PACK_AB R5, R27, R26 ;  /* 0x0000001a1b05723e */ /* 0x000fe400000000ff */
[----:B------:R-:W-:Y:S02]  /*8490*/  F2FP.F16.F32.PACK_AB R6, R29, R28 ;  /* 0x0000001c1d06723e */ /* 0x000fe400000000ff */
[----:B------:R-:W-:Y:S02]  /*84a0*/  F2FP.F16.F32.PACK_AB R7, R31, R30 ;  /* 0x0000001e1f07723e */ /* 0x000fe400000000ff */
[----:B------:R-:W-:-:S02]  /*84b0*/  LOP3.LUT R128, R8, R141, RZ, 0x3c, !PT ;  /* 0x0000008d08807212 */ /* 0x000fc400078e3cff */
[----:B------:R-:W-:Y:S02]  /*84c0*/  MOV R136, R12 ;  /* 0x0000000c00887202 */ /* 0x000fe40000000f00 */
[----:B------:R-:W-:Y:S02]  /*84d0*/  MOV R135, R14 ;  /* 0x0000000e00877202 */ /* 0x000fe40000000f00 */
[----:B------:R-:W-:Y:S02]  /*84e0*/  LOP3.LUT R8, R132, R145, RZ, 0x3c, !PT ;  /* 0x0000009184087212 */ /* 0x000fe400078e3cff */
[----:B------:R-:W-:Y:S02]  /*84f0*/  MOV R137, R10 ;  /* 0x0000000a00897202 */ /* 0x000fe40000000f00 */
[----:B------:R-:W-:Y:S02]  /*8500*/  F2FP.F16.F32.PACK_AB R12, R33, R32 ;  /* 0x00000020210c723e */ /* 0x000fe400000000ff */
[----:B------:R-:W-:-:S02]  /*8510*/  F2FP.F16.F32.PACK_AB R13, R35, R34 ;  /* 0x00000022230d723e */ /* 0x000fc400000000ff */
[----:B------:R-:W-:Y:S02]  /*8520*/  F2FP.F16.F32.PACK_AB R14, R37, R36 ;  /* 0x00000024250e723e */ /* 0x000fe400000000ff */
[----:B------:R-:W-:Y:S02]  /*8530*/  F2FP.F16.F32.PACK_AB R15, R39, R38 ;  /* 0x00000026270f723e */ /* 0x000fe400000000ff */
[----:B------:R-:W-:Y:S02]  /*8540*/  LOP3.LUT R130, R18, R143, RZ, 0x3c, !PT ;  /* 0x0000008f12827212 */ /* 0x000fe400078e3cff */
[----:B------:R-:W-:Y:S02]  /*8550*/  MOV R134, R84 ;  /* 0x0000005400867202 */ /* 0x000fe40000000f00 */
[----:B------:R-:W-:Y:S01]  /*8560*/  MOV R133, R86 ;  /* 0x0000005600857202 */ /* 0x000fe20000000f00 */
[----:B------:R0:W-:Y:S01]  /*8570*/  STSM.16.M88.4 [R3], R4 ;  /* 0x0000000403007844 */ /* 0x0001e20000000200 */
[----:B------:R-:W-:-:S02]  /*8580*/  MOV R132, R88 ;  /* 0x0000005800847202 */ /* 0x000fc40000000f00 */
[----:B------:R-:W-:Y:S02]  /*8590*/  MOV R18, R90 ;  /* 0x0000005a00127202 */ /* 0x000fe40000000f00 */
[----:B------:R-:W-:Y:S02]  /*85a0*/  F2FP.F16.F32.PACK_AB R84, R41, R40 ;  /* 0x000000282954723e */ /* 0x000fe400000000ff */
[----:B------:R-:W-:Y:S02]  /*85b0*/  F2FP.F16.F32.PACK_AB R85, R43, R42 ;  /* 0x0000002a2b55723e */ /* 0x000fe400000000ff */
[----:B------:R-:W-:Y:S02]  /*85c0*/  F2FP.F16.F32.PACK_AB R86, R45, R44 ;  /* 0x0000002c2d56723e */ /* 0x000fe400000000ff */
[----:B------:R-:W-:Y:S02]  /*85d0*/  F2FP.F16.F32.PACK_AB R87, R47, R46 ;  /* 0x0000002e2f57723e */ /* 0x000fe400000000ff */
[----:B------:R-:W-:-:S02]  /*85e0*/  F2FP.F16.F32.PACK_AB R88, R49, R48 ;  /* 0x000000303158723e */ /* 0x000fc400000000ff */
[----:B------:R-:W-:Y:S02]  /*85f0*/  F2FP.F16.F32.PACK_AB R89, R51, R50 ;  /* 0x000000323359723e */ /* 0x000fe400000000ff */
[----:B------:R-:W-:Y:S02]  /*8600*/  F2FP.F16.F32.PACK_AB R90, R53, R52 ;  /* 0x00000034355a723e */ /* 0x000fe400000000ff */
[----:B------:R-:W-:Y:S01]  /*8610*/  F2FP.F16.F32.PACK_AB R91, R55, R54 ;  /* 0x00000036375b723e */ /* 0x000fe200000000ff */
[----:B------:R1:W-:Y:S01]  /*8620*/  STSM.16.M88.4 [R137], R12 ;  /* 0x0000000c89007844 */ /* 0x0003e20000000200 */
[----:B0-----:R-:W-:Y:S02]  /*8630*/  MOV R3, R8 ;  /* 0x0000000800037202 */ /* 0x001fe40000000f00 */
        /* <DEDUP_REMOVED lines=8> */
[----:B------:R0:W-:Y:S01]  /*86c0*/  STSM.16.M88.4 [R136], R84 ;  /* 0x0000005488007844 */ /* 0x0001e20000000200 */
[----:B-1----:R-:W-:-:S02]  /*86d0*/  F2FP.F16.F32.PACK_AB R12, R73, R72 ;  /* 0x00000048490c723e */ /* 0x002fc400000000ff */
[----:B------:R-:W-:Y:S02]  /*86e0*/  F2FP.F16.F32.PACK_AB R13, R75, R74 ;  /* 0x0000004a4b0d723e */ /* 0x000fe400000000ff */
[----:B------:R-:W-:Y:S02]  /*86f0*/  F2FP.F16.F32.PACK_AB R14, R77, R76 ;  /* 0x0000004c4d0e723e */ /* 0x000fe400000000ff */
[----:B------:R-:W-:Y:S01]  /*8700*/  F2FP.F16.F32.PACK_AB R15, R79, R78 ;  /* 0x0000004e4f0f723e */ /* 0x000fe200000000ff */
[----:B------:R1:W-:Y:S01]  /*8710*/  STSM.16.M88.4 [R135], R88 ;  /* 0x0000005887007844 */ /* 0x0003e20000000200 */
[----:B------:R-:W-:Y:S02]  /*8720*/  MOV R126, R126 ;  /* 0x0000007e007e7202 */ /* 0x000fe40000000f00 */
[----:B------:R-:W-:Y:S01]  /*8730*/  MOV R128, R128 ;  /* 0x0000008000807202 */ /* 0x000fe20000000f00 */
[----:B------:R2:W-:Y:S01]  /*8740*/  STSM.16.M88.4 [R134], R4 ;  /* 0x0000000486007844 */ /* 0x0005e20000000200 */
[----:B------:R-:W-:-:S02]  /*8750*/  MOV R130, R130 ;  /* 0x0000008200827202 */ /* 0x000fc40000000f00 */
[----:B0-----:R-:W-:Y:S02]  /*8760*/  F2FP.F16.F32.PACK_AB R84, R81, R80 ;  /* 0x000000505154723e */ /* 0x001fe400000000ff */
[----:B------:R-:W-:Y:S02]  /*8770*/  F2FP.F16.F32.PACK_AB R85, R83, R82 ;  /* 0x000000525355723e */ /* 0x000fe400000000ff */
[----:B------:R-:W-:Y:S02]  /*8780*/  F2FP.F16.F32.PACK_AB R86, R21, R20 ;  /* 0x000000141556723e */ /* 0x000fe400000000ff */
[----:B------:R-:W-:Y:S01]  /*8790*/  F2FP.F16.F32.PACK_AB R87, R123, R122 ;  /* 0x0000007a7b57723e */ /* 0x000fe200000000ff */
[----:B------:R0:W-:Y:S01]  /*87a0*/  STSM.16.M88.4 [R133], R8 ;  /* 0x0000000885007844 */ /* 0x0001e20000000200 */
[----:B-1----:R-:W-:Y:S02]  /*87b0*/  F2FP.F16.F32.PACK_AB R88, R121, R120 ;  /* 0x000000787958723e */ /* 0x002fe400000000ff */
[----:B------:R-:W-:-:S02]  /*87c0*/  F2FP.F16.F32.PACK_AB R89, R125, R124 ;  /* 0x0000007c7d59723e */ /* 0x000fc400000000ff */
[----:B------:R-:W-:Y:S02]  /*87d0*/  F2FP.F16.F32.PACK_AB R90, R93, R92 ;  /* 0x0000005c5d5a723e */ /* 0x000fe400000000ff */
[----:B------:R-:W-:Y:S01]  /*87e0*/  F2FP.F16.F32.PACK_AB R91, R95, R94 ;  /* 0x0000005e5f5b723e */ /* 0x000fe200000000ff */
[----:B------:R1:W-:Y:S01]  /*87f0*/  STSM.16.M88.4 [R132], R12 ;  /* 0x0000000c84007844 */ /* 0x0003e20000000200 */
[----:B--2---:R-:W-:Y:S02]  /*8800*/  F2FP.F16.F32.PACK_AB R4, R97, R96 ;  /* 0x000000606104723e */ /* 0x004fe400000000ff */
[----:B------:R-:W-:Y:S02]  /*8810*/  F2FP.F16.F32.PACK_AB R5, R99, R98 ;  /* 0x000000626305723e */ /* 0x000fe400000000ff */
[----:B------:R-:W-:Y:S02]  /*8820*/  F2FP.F16.F32.PACK_AB R6, R101, R100 ;  /* 0x000000646506723e */ /* 0x000fe400000000ff */
[----:B------:R-:W-:-:S02]  /*8830*/  F2FP.F16.F32.PACK_AB R7, R103, R102 ;  /* 0x000000666707723e */ /* 0x000fc400000000ff */
        /* <DEDUP_REMOVED lines=9> */
[----:B------:R-:W-:Y:S04]  /*88d0*/  STSM.16.M88.4 [R126], R88 ;  /* 0x000000587e007844 */ /* 0x000fe80000000200 */
[----:B------:R-:W-:Y:S04]  /*88e0*/  STSM.16.M88.4 [R128], R4 ;  /* 0x0000000480007844 */ /* 0x000fe80000000200 */
[----:B------:R-:W-:Y:S04]  /*88f0*/  STSM.16.M88.4 [R130], R8 ;  /* 0x0000000882007844 */ /* 0x000fe80000000200 */
[----:B------:R1:W-:Y:S01]  /*8900*/  STSM.16.M88.4 [R3], R12 ;  /* 0x0000000c03007844 */ /* 0x0003e20000000200 */
[----:B------:R-:W-:Y:S01]  /*8910*/  BAR.SYNC.DEFER_BLOCKING 0x1, 0x100 ;  /* 0x0044000000007b1d */ /* 0x000fe20000010000 */
[----:B------:R-:W-:-:S04]  /*8920*/  ISETP.NE.U32.AND P0, PT, RZ, UR14, PT ;  /* 0x0000000eff007c0c */ /* 0x000fc8000bf05070 */
[----:B------:R-:W-:Y:S01]  /*8930*/  ISETP.NE.AND.EX P0, PT, RZ, UR15, PT, P0 ;  /* 0x0000000fff007c0c */ /* 0x000fe2000bf05300 */
[----:B0-----:R-:W-:Y:S02]  /*8940*/  IMAD.U32 R84, RZ, RZ, UR9 ;  /* 0x00000009ff547e24 */ /* 0x001fe4000f8e00ff */
[----:B------:R-:W-:Y:S01]  /*8950*/  IMAD.U32 R85, RZ, RZ, UR12 ;  /* 0x0000000cff557e24 */ /* 0x000fe2000f8e00ff */
[----:B------:R-:W-:Y:S01]  /*8960*/  ULDC.64 UR12, c[0x0][0xc08] ;  /* 0x00030200000c7ab9 */ /* 0x000fe20000000a00 */
[----:B-1----:R-:W0:Y:S08]  /*8970*/  LDC R3, c[0x0][0xbe8] ;  /* 0x0002fa00ff037b82 */ /* 0x002e300000000800 */
[----:B------:R-:W2:Y:S01]  /*8980*/  @P0 LDG.E R86, desc[UR36][R84.64] ;  /* 0x0000002454560981 */ /* 0x000ea2000c1e1900 */
[----:B------:R-:W-:-:S04]  /*8990*/  UISETP.NE.U32.AND UP0, UPT, UR12, URZ, UPT ;  /* 0x0000003f0c00728c */ /* 0x000fc8000bf05070 */
[----:B------:R-:W-:Y:S01]  /*89a0*/  UISETP.NE.AND.EX UP0, UPT, UR13, URZ, UPT, UP0 ;  /* 0x0000003f0d00728c */ /* 0x000fe2000bf05300 */
[----:B0-----:R-:W-:-:S10]  /*89b0*/  ISETP.NE.AND P1, PT, R3, 0x1, PT ;  /* 0x000000010300780c */ /* 0x001fd40003f25270 */
[----:B------:R-:W-:Y:S01]  /*89c0*/  @UP0 UIADD3 UR12, UP1, UR4, UR12, URZ ;  /* 0x0000000c040c0290 */ /* 0x000fe2000ff3e03f */
[----:B------:R-:W-:Y:S02]  /*89d0*/  PLOP3.LUT P4, PT, PT, PT, UP0, 0x80, 0x0 ;  /* 0x000000000000781c */ /* 0x000fe40003f8f008 */
[----:B------:R-:W-:Y:S01]  /*89e0*/  ULDC UR4, c[0x0][0xa88] ;  /* 0x0002a20000047ab9 */ /* 0x000fe20000000800 */
[----:B------:R-:W-:Y:S01]  /*89f0*/  @UP0 UIADD3.X UR13, UR16, UR13, URZ, UP1, !UPT ;  /* 0x0000000d100d0290 */ /* 0x000fe20008ffe43f */
[----:B------:R-:W-:Y:S01]  /*8a00*/  MOV R18, UR4 ;  /* 0x0000000400127c02 */ /* 0x000fe20008000f00 */
[----:B------:R-:W-:Y:S01]  /*8a10*/  UISETP.NE.AND UP0, UPT, UR20, URZ, UPT ;  /* 0x0000003f1400728c */ /* 0x000fe2000bf05270 */
[----:B------:R-:W-:Y:S01]  /*8a20*/  ULDC UR4, c[0x0][0xad4] ;  /* 0x0002b50000047ab9 */ /* 0x000fe20000000800 */
[----:B------:R-:W0:Y:S02]  /*8a30*/  @P1 LDC R6, c[0x0][0xbec] ;  /* 0x0002fb00ff061b82 */ /* 0x000e240000000800 */
[----:B------:R-:W-:Y:S01]  /*8a40*/  USEL UR4, UR20, UR4, UP0 ;  /* 0x0000000414047287 */ /* 0x000fe20008000000 */
[----:B------:R-:W-:-:S03]  /*8a50*/  UMOV UR21, 0x9b8 ;  /* 0x000009b800157882 */ /* 0x000fc60000000000 */
[----:B------:R-:W-:Y:S02]  /*8a60*/  UISETP.GT.AND UP1, UPT, UR4, 0x1, UPT ;  /* 0x000000010400788c */ /* 0x000fe4000bf24270 */
[----:B------:R-:W1:Y:S02]  /*8a70*/  @P1 LDC R9, c[0x0][0xbf0] ;  /* 0x0002fc00ff091b82 */ /* 0x000e640000000800 */
[----:B------:R-:W-:Y:S02]  /*8a80*/  USEL UR21, UR21, 0x978, UP1 ;  /* 0x0000097815157887 */ /* 0x000fe40008800000 */
[----:B------:R-:W-:Y:S01]  /*8a90*/  UISETP.NE.U32.AND UP0, UPT, UR14, URZ, UPT ;  /* 0x0000003f0e00728c */ /* 0x000fe2000bf05070 */
[----:B------:R-:W-:Y:S01]  /*8aa0*/  IMAD.U32 R11, RZ, RZ, UR19 ;  /* 0x00000013ff0b7e24 */ /* 0x000fe2000f8e00ff */
[----:B------:R-:W-:Y:S01]  /*8ab0*/  UMOV UR4, URZ ;  /* 0x0000003f00047c82 */ /* 0x000fe20008000000 */
[----:B------:R-:W-:Y:S01]  /*8ac0*/  IMAD.U32 R4, RZ, RZ, UR12 ;  /* 0x0000000cff047e24 */ /* 0x000fe2000f8e00ff */
[----:B------:R-:W-:Y:S01]  /*8ad0*/  UISETP.NE.AND.EX UP0, UPT, UR15, URZ, UPT, UP0 ;  /* 0x0000003f0f00728c */ /* 0x000fe2000bf05300 */
[----:B------:R-:W-:-:S02]  /*8ae0*/  IMAD.U32 R5, RZ, RZ, UR13 ;  /* 0x0000000dff057e24 */ /* 0x000fc4000f8e00ff */
[----:B---3--:R-:W-:Y:S01]  /*8af0*/  IMAD R11, R11, 0x80, R138 ;  /* 0x000000800b0b7824 */ /* 0x008fe200078e028a */
[----:B------:R-:W-:Y:S02]  /*8b00*/  USEL UR61, UR61, URZ, !UP0 ;  /* 0x0000003f3d3d7287 */ /* 0x000fe4000c000000 */
[----:B------:R-:W-:Y:S01]  /*8b10*/  USEL UR20, UR17, URZ, !UP0 ;  /* 0x0000003f11147287 */ /* 0x000fe2000c000000 */
[----:B------:R0:W5:Y:S01]  /*8b20*/  @P4 LDG.E R18, desc[UR36][R4.64] ;  /* 0x0000002404124981 */ /* 0x000162000c1e1900 */
[----:B------:R-:W-:Y:S01]  /*8b30*/  USEL UR9, UR18, URZ, UP1 ;  /* 0x0000003f12097287 */ /* 0x000fe20008800000 */
[----:B------:R-:W-:Y:S01]  /*8b40*/  ULDC.64 UR12, c[0x0][UR21+0x218] ;  /* 0x00008600150c7abb */ /* 0x000fe20008000a00 */
[----:B------:R-:W-:Y:S01]  /*8b50*/  ULDC.64 UR16, c[0x0][UR21+0x220] ;  /* 0x0000880015107abb */ /* 0x000fe20008000a00 */
[----:B------:R-:W-:Y:S01]  /*8b60*/  ULDC.64 UR18, c[0x0][UR21+0x228] ;  /* 0x00008a0015127abb */ /* 0x000fe20008000a00 */
[----:B------:R-:W-:Y:S02]  /*8b70*/  UIMAD.WIDE.U32 UR14, UR12, UR22, URZ ;  /* 0x000000160c0e72a5 */ /* 0x000fe4000f8e003f */
[----:B------:R-:W-:Y:S01]  /*8b80*/  UIMAD UR17, UR17, UR61, URZ ;  /* 0x0000003d111172a4 */ /* 0x000fe2000f8e023f */
[----:B0-----:R-:W-:Y:S01]  /*8b90*/  @P1 IMAD.HI.U32 R4, R11, R6, RZ ;  /* 0x000000060b041227 */ /* 0x001fe200078e00ff */
[----:B------:R-:W-:-:S02]  /*8ba0*/  UIMAD UR22, UR13, UR22, URZ ;  /* 0x000000160d1672a4 */ /* 0x000fc4000f8e023f */
[----:B------:R-:W-:Y:S01]  /*8bb0*/  UIMAD.WIDE.U32 UR12, UR16, UR61, URZ ;  /* 0x0000003d100c72a5 */ /* 0x000fe2000f8e003f */
[----:B------:R-:W-:Y:S01]  /*8bc0*/  IMAD.MOV.U32 R7, RZ, RZ, R11 ;  /* 0x000000ffff077224 */ /* 0x000fe200078e000b */
[----:B------:R-:W-:Y:S01]  /*8bd0*/  UIMAD.WIDE.U32 UR24, UR18, UR9, URZ ;  /* 0x00000009121872a5 */ /* 0x000fe2000f8e003f */
[----:B-1----:R-:W-:Y:S01]  /*8be0*/  @P1 SHF.R.U32.HI R7, RZ, R9, R4 ;  /* 0x00000009ff071219 */ /* 0x002fe20000011604 */
[----:B------:R-:W-:Y:S02]  /*8bf0*/  UIMAD UR9, UR19, UR9, URZ ;  /* 0x00000009130972a4 */ /* 0x000fe4000f8e023f */
[----:B------:R-:W-:Y:S02]  /*8c00*/  UIMAD UR17, UR16, UR20, UR17 ;  /* 0x00000014101172a4 */ /* 0x000fe4000f8e0211 */
[----:B------:R-:W-:Y:S01]  /*8c10*/  UIADD3 UR22, UR15, UR22, URZ ;  /* 0x000000160f167290 */ /* 0x000fe2000fffe03f */
[----:B------:R-:W-:Y:S02]  /*8c20*/  IMAD.MOV R6, RZ, RZ, -R7 ;  /* 0x000000ffff067224 */ /* 0x000fe400078e0a07 */
[----:B------:R-:W-:-:S02]  /*8c30*/  IMAD.U32 R4, RZ, RZ, UR24 ;  /* 0x00000018ff047e24 */ /* 0x000fc4000f8e00ff */
[----:B------:R-:W-:Y:S01]  /*8c40*/  IMAD.U32 R5, RZ, RZ, UR25 ;  /* 0x00000019ff057e24 */ /* 0x000fe2000f8e00ff */
[----:B------:R-:W-:Y:S01]  /*8c50*/  SHF.R.S32.HI R5, RZ, 0x1f, R7 ;  /* 0x0000001fff057819 */ /* 0x000fe20000011407 */
[----:B------:R-:W-:-:S05]  /*8c60*/  IMAD R9, R3, R6, R11 ;  /* 0x0000000603097224 */ /* 0x000fca00078e020b */
[----:B------:R-:W-:Y:S02]  /*8c70*/  SHF.R.S32.HI R6, RZ, 0x1f, R9 ;  /* 0x0000001fff067819 */ /* 0x000fe40000011409 */
[----:B--2---:R-:W-:-:S13]  /*8c80*/  @P0 R2UR UR4, R86 ;  /* 0x00000000560402ca */ /* 0x004fda00000e0000 */
[----:B------:R-:W-:Y:S02]  /*8c90*/  UIADD3 UR14, UP0, UP2, UR12, UR14, UR4 ;  /* 0x0000000e0c0e7290 */ /* 0x000fe4000fa1e004 */
[----:B------:R-:W-:Y:S02]  /*8ca0*/  UIADD3 UR12, UR25, UR9, URZ ;  /* 0x00000009190c7290 */ /* 0x000fe4000fffe03f */
[----:B------:R-:W-:Y:S02]  /*8cb0*/  UIADD3 UR9, UR13, UR17, URZ ;  /* 0x000000110d097290 */ /* 0x000fe4000fffe03f */
[----:B------:R-:W-:Y:S01]  /*8cc0*/  USHF.R.S32.HI UR15, URZ, 0x1f, UR4 ;  /* 0x0000001f3f0f7899 */ /* 0x000fe20008011404 */
[----:B------:R-:W-:Y:S01]  /*8cd0*/  IADD3 R4, P2, P3, R7, UR14, R4 ;  /* 0x0000000e07047c10 */ /* 0x000fe2000fb5e004 */
[----:B------:R-:W-:Y:S01]  /*8ce0*/  ULDC.64 UR16, c[0x0][0xba8] ;  /* 0x0002ea0000107ab9 */ /* 0x000fe20000000a00 */
[----:B------:R-:W-:Y:S01]  /*8cf0*/  MOV R8, UR12 ;  /* 0x0000000c00087c02 */ /* 0x000fe20008000f00 */
[----:B------:R-:W-:Y:S01]  /*8d00*/  UIADD3.X UR9, UR9, UR22, UR15, UP0, UP2 ;  /* 0x0000001609097290 */ /* 0x000fe200087e440f */
[----:B------:R-:W-:Y:S01]  /*8d10*/  ULDC.64 UR12, c[0x0][UR21+0x210] ;  /* 0x00008400150c7abb */ /* 0x000fe20008000a00 */
[----:B------:R-:W-:Y:S01]  /*8d20*/  @!UP1 ULDC UR16, c[0x0][0xb50] ;  /* 0x0002d40000109ab9 */ /* 0x000fe20000000800 */
[----:B------:R-:W-:Y:S01]  /*8d30*/  IMAD R7, R9, UR13, RZ ;  /* 0x0000000d09077c24 */ /* 0x000fe2000f8e02ff */
[----:B------:R-:W-:-:S02]  /*8d40*/  @!UP1 ULDC UR17, c[0x0][0xb54] ;  /* 0x0002d50000119ab9 */ /* 0x000fc40000000800 */
[----:B------:R-:W-:Y:S01]  /*8d50*/  IADD3.X R5, R5, UR9, R8, P2, P3 ;  /* 0x0000000905057c10 */ /* 0x000fe200097e6408 */
[----:B------:R-:W-:Y:S02]  /*8d60*/  IMAD R7, R6, UR12, R7 ;  /* 0x0000000c06077c24 */ /* 0x000fe4000f8e0207 */
[----:B------:R-:W-:-:S04]  /*8d70*/  IMAD.WIDE.U32 R4, R9, UR12, R4 ;  /* 0x0000000c09047c25 */ /* 0x000fc8000f8e0004 */
[----:B------:R-:W-:Y:S01]  /*8d80*/  IMAD.IADD R5, R5, 0x1, R7 ;  /* 0x0000000105057824 */ /* 0x000fe200078e0207 */
[----:B------:R-:W-:-:S04]  /*8d90*/  LEA R8, P2, R4, UR16, 0x2 ;  /* 0x0000001004087c11 */ /* 0x000fc8000f8410ff */
[----:B------:R-:W-:Y:S01]  /*8da0*/  LEA.HI.X R10, R4, UR17, R5, 0x2, P2 ;  /* 0x00000011040a7c11 */ /* 0x000fe200090f1405 */
[----:B------:R-:W-:Y:S08]  /*8db0*/  @P4 BRA `(.L_x_213) ;  /* 0x0000000000104947 */ /* 0x000ff00003800000 */
[----:B------:R-:W-:Y:S05]  /*8dc0*/  @!P0 BRA `(.L_x_213) ;  /* 0x00000000000c8947 */ /* 0x000fea0003800000 */
[----:B------:R-:W2:Y:S04]  /*8dd0*/  LDG.E R5, desc[UR36][R84.64] ;  /* 0x0000002454057981 */ /* 0x000ea8000c1e1900 */
[----:B-----5:R-:W2:Y:S02]  /*8de0*/  LDG.E R18, desc[UR36][R84.64+0x4] ;  /* 0x0000042454127981 */ /* 0x020ea4000c1e1900 */
[----:B--2---:R-:W-:-:S07]  /*8df0*/  IMAD.IADD R18, R18, 0x1, -R5 ;  /* 0x0000000112127824 */ /* 0x004fce00078e0a05 */
.L_x_213:
[----:B------:R-:W2:Y:S01]  /*8e00*/  LDL R9, [R1+0x1c] ;  /* 0x00001c0001097983 */ /* 0x000ea20000100800 */
[----:B------:R-:W-:Y:S01]  /*8e10*/  R2UR UR9, R212 ;  /* 0x00000000d40972ca */ /* 0x000fe200000e0000 */
[----:B-----5:R-:W-:Y:S01]  /*8e20*/  IMAD R18, R18, R3, RZ ;  /* 0x0000000312127224 */ /* 0x020fe200078e02ff */
[----:B------:R-:W-:Y:S01]  /*8e30*/  LOP3.LUT P0, RZ, R216, 0x3, RZ, 0xc0, !PT ;  /* 0x00000003d8ff7812 */ /* 0x000fe2000780c0ff */
[----:B------:R-:W-:Y:S01]  /*8e40*/  SHFL.IDX PT, R4, R8, RZ, 0x1c1f ;  /* 0x001c1fff08047589 */ /* 0x000fe200000e0000 */
[----:B------:R-:W-:-:S03]  /*8e50*/  PLOP3.LUT P3, PT, PT, PT, UP1, 0x80, 0x0 ;  /* 0x000000000000781c */ /* 0x000fc60003f6f018 */
[----:B------:R-:W0:Y:S04]  /*8e60*/  SHFL.IDX PT, R5, R10, RZ, 0x1c1f ;  /* 0x001c1fff0a057589 */ /* 0x000e2800000e0000 */
[----:B------:R-:W-:Y:S02]  /*8e70*/  SHFL.IDX PT, R6, R8, 0x1, 0x1c1f ;  /* 0x003c1f0008067f89 */ /* 0x000fe400000e0000 */
[----:B------:R-:W-:Y:S02]  /*8e80*/  IMAD.U32 R13, RZ, RZ, UR9 ;  /* 0x00000009ff0d7e24 */ /* 0x000fe4000f8e00ff */
[----:B------:R-:W1:Y:S02]  /*8e90*/  SHFL.IDX PT, R7, R10, 0x1, 0x1c1f ;  /* 0x003c1f000a077f89 */ /* 0x000e6400000e0000 */
[----:B--2---:R-:W-:-:S04]  /*8ea0*/  IMAD R13, R13, 0x80, R9 ;  /* 0x000000800d0d7824 */ /* 0x004fc800078e0209 */
[C---:B------:R-:W-:Y:S01]  /*8eb0*/  VIADD R9, R13.reuse, 0x8 ;  /* 0x000000080d097836 */ /* 0x040fe20000000000 */
[----:B------:R-:W-:-:S04]  /*8ec0*/  ISETP.GE.OR P2, PT, R13, R18, P0 ;  /* 0x000000120d00720c */ /* 0x000fc80000746670 */
[----:B------:R-:W-:-:S09]  /*8ed0*/  ISETP.GE.OR P0, PT, R9, R18, P0 ;  /* 0x000000120900720c */ /* 0x000fd20000706670 */
[----:B0-----:R0:W-:Y:S01]  /*8ee0*/  @!P2 ST.E desc[UR36][R4.64], R0 ;  /* 0x000000000400a985 */ /* 0x0011e2000c101924 */
[----:B------:R-:W-:-:S03]  /*8ef0*/  ISETP.GE.AND P2, PT, R13, R18, PT ;  /* 0x000000120d00720c */ /* 0x000fc60003f46270 */
[----:B-1----:R0:W-:Y:S01]  /*8f00*/  @!P0 ST.E desc[UR36][R6.64], R2 ;  /* 0x0000000206008985 */ /* 0x0021e2000c101924 */
[----:B------:R-:W-:Y:S01]  /*8f10*/  ISETP.GE.AND P0, PT, R9, R18, PT ;  /* 0x000000120900720c */ /* 0x000fe20003f06270 */
[----:B------:R-:W-:-:S12]  /*8f20*/  @P3 BRA `(.L_x_214) ;  /* 0x0000000c00543947 */ /* 0x000fd80003800000 */
[----:B0-----:R-:W-:Y:S01]  /*8f30*/  IMAD.SHL.U32 R0, R16, 0x8, RZ ;  /* 0x0000000810007824 */ /* 0x001fe200078e00ff */
[----:B------:R-:W0:Y:S01]  /*8f40*/  @P1 LDC R20, c[0x0][0xbec] ;  /* 0x0002fb00ff141b82 */ /* 0x000e220000000800 */
[----:B------:R-:W-:Y:S01]  /*8f50*/  IMAD.MOV.U32 R5, RZ, RZ, 0x2 ;  /* 0x00000002ff057424 */ /* 0x000fe200078e00ff */
[----:B------:R-:W-:Y:S01]  /*8f60*/  R2UR UR16, R212 ;  /* 0x00000000d41072ca */ /* 0x000fe200000e0000 */
[----:B------:R-:W-:Y:S01]  /*8f70*/  IMAD R4, R213, 0x40, R0 ;  /* 0x00000040d5047824 */ /* 0x000fe200078e0200 */
[----:B------:R-:W-:Y:S01]  /*8f80*/  ULDC.64 UR12, c[0x0][0xaa0] ;  /* 0x0002a800000c7ab9 */ /* 0x000fe20000000a00 */
[----:B------:R-:W-:Y:S02]  /*8f90*/  R2UR UR17, R211 ;  /* 0x00000000d31172ca */ /* 0x000fe400000e0000 */
[----:B------:R-:W-:Y:S01]  /*8fa0*/  IMAD.WIDE R4, R4, R5, UR10 ;  /* 0x0000000a04047e25 */ /* 0x000fe2000f8e0205 */
[----:B------:R-:W1:Y:S02]  /*8fb0*/  @P1 LDC R21, c[0x0][0xbf0] ;  /* 0x0002fc00ff151b82 */ /* 0x000e640000000800 */
[C---:B------:R-:W-:Y:S01]  /*8fc0*/  IADD3 R33, P2, R4.reuse, 0x5000, RZ ;  /* 0x0000500004217810 */ /* 0x040fe20007f5e0ff */
[----:B------:R-:W-:Y:S01]  /*8fd0*/  UIMAD UR9, UR15, UR12, URZ ;  /* 0x0000000c0f0972a4 */ /* 0x000fe2000f8e023f */
[----:B------:R-:W-:-:S02]  /*8fe0*/  IADD3 R9, P4, R4, 0x1000, RZ ;  /* 0x0000100004097810 */ /* 0x000fc40007f9e0ff */
[----:B------:R-:W-:Y:S02]  /*8ff0*/  LOP3.LUT R32, R33, 0x380, RZ, 0xc0, !PT ;  /* 0x0000038021207812 */ /* 0x000fe400078ec0ff */
[----:B------:R-:W-:Y:S01]  /*9000*/  IADD3 R13, P3, R4, 0x2000, RZ ;  /* 0x00002000040d7810 */ /* 0x000fe20007f7e0ff */
[----:B------:R-:W-:Y:S01]  /*9010*/  UIMAD.WIDE.U32 UR10, UR4, UR12, URZ ;  /* 0x0000000c040a72a5 */ /* 0x000fe2000f8e003f */
[----:B------:R-:W-:Y:S02]  /*9020*/  SHF.R.U64 R32, R32, 0x3, RZ ;  /* 0x0000000320207819 */ /* 0x000fe400000012ff */
[----:B------:R-:W-:Y:S01]  /*9030*/  IADD3 R25, P6, R4, 0x3000, RZ ;  /* 0x0000300004197810 */ /* 0x000fe20007fde0ff */
[----:B------:R-:W-:Y:S01]  /*9040*/  IMAD.U32 R61, RZ, RZ, UR16 ;  /* 0x00000010ff3d7e24 */ /* 0x000fe2000f8e00ff */
[----:B------:R-:W-:Y:S01]  /*9050*/  LOP3.LUT R32, R32, R33, RZ, 0x3c, !PT ;  /* 0x0000002120207212 */ /* 0x000fe200078e3cff */
[----:B------:R-:W-:Y:S01]  /*9060*/  IMAD.X R33, RZ, RZ, R5, P2 ;  /* 0x000000ffff217224 */ /* 0x000fe200010e0605 */
[----:B------:R-:W-:-:S02]  /*9070*/  IADD3 R7, P2, R4, 0xb000, RZ ;  /* 0x0000b00004077810 */ /* 0x000fc40007f5e0ff */
[----:B------:R-:W-:Y:S01]  /*9080*/  IADD3 R29, P5, R4, 0x4000, RZ ;  /* 0x00004000041d7810 */ /* 0x000fe20007fbe0ff */
[----:B------:R-:W-:Y:S01]  /*9090*/  ULDC.64 UR14, c[0x0][0xaf0] ;  /* 0x0002bc00000e7ab9 */ /* 0x000fe20000000a00 */
[----:B------:R-:W-:Y:S01]  /*90a0*/  LOP3.LUT R2, R7, 0x380, RZ, 0xc0, !PT ;  /* 0x0000038007027812 */ /* 0x000fe200078ec0ff */
[----:B------:R-:W-:Y:S01]  /*90b0*/  UIMAD UR9, UR4, UR13, UR9 ;  /* 0x0000000d040972a4 */ /* 0x000fe2000f8e0209 */
[----:B------:R-:W-:Y:S01]  /*90c0*/  LOP3.LUT R8, R9, 0x380, RZ, 0xc0, !PT ;  /* 0x0000038009087812 */ /* 0x000fe200078ec0ff */
[----:B------:R-:W-:Y:S01]  /*90d0*/  IMAD.X R57, RZ, RZ, R5, P2 ;  /* 0x000000ffff397224 */ /* 0x000fe200010e0605 */
[----:B------:R-:W-:Y:S01]  /*90e0*/  SHF.R.U64 R2, R2, 0x3, RZ ;  /* 0x0000000302027819 */ /* 0x000fe200000012ff */
[----:B------:R-:W5:Y:S01]  /*90f0*/  LD.E.128 R32, desc[UR36][R32.64] ;  /* 0x0000002420207980 */ /* 0x000f62000c101d00 */
[----:B------:R-:W-:Y:S01]  /*9100*/  LOP3.LUT R12, R13, 0x380, RZ, 0xc0, !PT ;  /* 0x000003800d0c7812 */ /* 0x000fe200078ec0ff */
[----:B------:R-:W-:Y:S01]  /*9110*/  ULDC.64 UR12, c[0x0][0xae8] ;  /* 0x0002ba00000c7ab9 */ /* 0x000fe20000000a00 */
[----:B------:R-:W-:-:S02]  /*9120*/  LOP3.LUT R24, R25, 0x380, RZ, 0xc0, !PT ;  /* 0x0000038019187812 */ /* 0x000fc400078ec0ff */
[----:B------:R-:W-:Y:S02]  /*9130*/  LOP3.LUT R28, R29, 0x380, RZ, 0xc0, !PT ;  /* 0x000003801d1c7812 */ /* 0x000fe400078ec0ff */
[----:B------:R-:W-:Y:S01]  /*9140*/  LOP3.LUT R56, R2, R7, RZ, 0x3c, !PT ;  /* 0x0000000702387212 */ /* 0x000fe200078e3cff */
[----:B------:R-:W-:Y:S01]  /*9150*/  IMAD R2, R16, 0x20, R213 ;  /* 0x0000002010027824 */ /* 0x000fe200078e02d5 */
[----:B------:R-:W-:Y:S01]  /*9160*/  SHF.R.U64 R8, R8, 0x3, RZ ;  /* 0x0000000308087819 */ /* 0x000fe200000012ff */
[----:B------:R-:W-:Y:S01]  /*9170*/  UIADD3 UR11, UR11, UR9, URZ ;  /* 0x000000090b0b7290 */ /* 0x000fe2000fffe03f */
[----:B------:R-:W-:Y:S02]  /*9180*/  SHF.R.U64 R12, R12, 0x3, RZ ;  /* 0x000000030c0c7819 */ /* 0x000fe400000012ff */
[----:B------:R-:W-:Y:S02]  /*9190*/  SHF.R.U64 R24, R24, 0x3, RZ ;  /* 0x0000000318187819 */ /* 0x000fe400000012ff */
[----:B------:R-:W-:Y:S01]  /*91a0*/  SHF.R.U64 R28, R28, 0x3, RZ ;  /* 0x000000031c1c7819 */ /* 0x000fe200000012ff */
[----:B------:R-:W-:Y:S01]  /*91b0*/  IMAD R61, R61, 0x80, R2 ;  /* 0x000000803d3d7824 */ /* 0x000fe200078e0202 */
[----:B------:R-:W-:Y:S01]  /*91c0*/  LOP3.LUT R8, R8, R9, RZ, 0x3c, !PT ;  /* 0x0000000908087212 */ /* 0x000fe200078e3cff */
[----:B------:R-:W-:Y:S01]  /*91d0*/  USHF.R.S32.HI UR4, URZ, 0x1f, UR61 ;  /* 0x0000001f3f047899 */ /* 0x000fe2000801143d */
[----:B------:R-:W-:Y:S01]  /*91e0*/  LOP3.LUT R12, R12, R13, RZ, 0x3c, !PT ;  /* 0x0000000d0c0c7212 */ /* 0x000fe200078e3cff */
[----:B------:R-:W-:Y:S01]  /*91f0*/  UIMAD.WIDE.U32 UR10, UR17, UR12, UR10 ;  /* 0x0000000c110a72a5 */ /* 0x000fe2000f8e000a */
[----:B------:R-:W-:Y:S01]  /*9200*/  LOP3.LUT R24, R24, R25, RZ, 0x3c, !PT ;  /* 0x0000001918187212 */ /* 0x000fe200078e3cff */
[--C-:B------:R-:W-:Y:S01]  /*9210*/  IMAD.X R13, RZ, RZ, R5.reuse, P3 ;  /* 0x000000ffff0d7224 */ /* 0x100fe200018e0605 */
[----:B------:R-:W-:Y:S01]  /*9220*/  LOP3.LUT R28, R28, R29, RZ, 0x3c, !PT ;  /* 0x0000001d1c1c7212 */ /* 0x000fe200078e3cff */
[--C-:B------:R-:W-:Y:S01]  /*9230*/  IMAD.X R25, RZ, RZ, R5.reuse, P6 ;  /* 0x000000ffff197224 */ /* 0x100fe200030e0605 */
[----:B------:R-:W-:Y:S01]  /*9240*/  IADD3.X R9, RZ, R5, RZ, P4, !PT ;  /* 0x00000005ff097210 */ /* 0x000fe200027fe4ff */
[----:B------:R-:W-:Y:S01]  /*9250*/  IMAD.X R29, RZ, RZ, R5, P5 ;  /* 0x000000ffff1d7224 */ /* 0x000fe200028e0605 */
[C---:B------:R-:W-:Y:S01]  /*9260*/  IADD3 R37, P0, R4.reuse, 0x6000, RZ ;  /* 0x0000600004257810 */ /* 0x040fe20007f1e0ff */
[----:B0-----:R-:W-:Y:S01]  /*9270*/  @P1 IMAD.HI.U32 R2, R61, R20, RZ ;  /* 0x000000143d021227 */ /* 0x001fe200078e00ff */
[C---:B------:R-:W-:Y:S01]  /*9280*/  IADD3 R41, P4, R4.reuse, 0x7000, RZ ;  /* 0x0000700004297810 */ /* 0x040fe20007f9e0ff */
[----:B------:R-:W-:Y:S01]  /*9290*/  UIMAD UR4, UR4, UR14, URZ ;  /* 0x0000000e040472a4 */ /* 0x000fe2000f8e023f */
[C---:B------:R-:W-:Y:S01]  /*92a0*/  IADD3 R45, P3, R4.reuse, 0x8000, RZ ;  /* 0x00008000042d7810 */ /* 0x040fe20007f7e0ff */
[----:B------:R-:W-:Y:S01]  /*92b0*/  UIMAD UR11, UR17, UR13, UR11 ;  /* 0x0000000d110b72a4 */ /* 0x000fe2000f8e020b */
[C---:B------:R-:W-:Y:S01]  /*92c0*/  IADD3 R49, P6, R4.reuse, 0x9000, RZ ;  /* 0x0000900004317810 */ /* 0x040fe20007fde0ff */
[----:B------:R-:W-:Y:S01]  /*92d0*/  IMAD.MOV.U32 R23, RZ, RZ, R61 ;  /* 0x000000ffff177224 */ /* 0x000fe200078e003d */
[----:B------:R-:W-:Y:S01]  /*92e0*/  IADD3 R53, P5, R4, 0xa000, RZ ;  /* 0x0000a00004357810 */ /* 0x000fe20007fbe0ff */
[----:B------:R-:W5:Y:S01]  /*92f0*/  LD.E.128 R12, desc[UR36][R12.64] ;  /* 0x000000240c0c7980 */ /* 0x000f62000c101d00 */
[----:B------:R-:W-:-:S02]  /*9300*/  LOP3.LUT R36, R37, 0x380, RZ, 0xc0, !PT ;  /* 0x0000038025247812 */ /* 0x000fc400078ec0ff */
[----:B------:R-:W-:Y:S01]  /*9310*/  LOP3.LUT R40, R41, 0x380, RZ, 0xc0, !PT ;  /* 0x0000038029287812 */ /* 0x000fe200078ec0ff */
[----:B------:R-:W-:Y:S01]  /*9320*/  UIMAD UR4, UR61, UR15, UR4 ;  /* 0x0000000f3d0472a4 */ /* 0x000fe2000f8e0204 */
[----:B------:R-:W-:Y:S01]  /*9330*/  LOP3.LUT R44, R45, 0x380, RZ, 0xc0, !PT ;  /* 0x000003802d2c7812 */ /* 0x000fe200078ec0ff */
[----:B------:R-:W-:Y:S01]  /*9340*/  ULDC.64 UR12, c[0x0][0xae0] ;  /* 0x0002b800000c7ab9 */ /* 0x000fe20000000a00 */
[----:B------:R-:W-:Y:S01]  /*9350*/  LOP3.LUT R48, R49, 0x380, RZ, 0xc0, !PT ;  /* 0x0000038031307812 */ /* 0x000fe200078ec0ff */
[----:B------:R-:W5:Y:S01]  /*9360*/  LD.E.128 R24, desc[UR36][R24.64] ;  /* 0x0000002418187980 */ /* 0x000f62000c101d00 */
[----:B------:R-:W-:Y:S01]  /*9370*/  LOP3.LUT R52, R53, 0x380, RZ, 0xc0, !PT ;  /* 0x0000038035347812 */ /* 0x000fe200078ec0ff */
[----:B------:R-:W-:Y:S01]  /*9380*/  UIMAD.WIDE.U32 UR10, UR61, UR14, UR10 ;  /* 0x0000000e3d0a72a5 */ /* 0x000fe2000f8e000a */
[----:B------:R-:W-:Y:S01]  /*9390*/  LOP3.LUT R11, R4, 0x380, RZ, 0xc0, !PT ;  /* 0x00000380040b7812 */ /* 0x000fe200078ec0ff */
[----:B------:R-:W5:Y:S01]  /*93a0*/  LD.E.128 R28, desc[UR36][R28.64] ;  /* 0x000000241c1c7980 */ /* 0x000f62000c101d00 */
[----:B-1----:R-:W-:-:S02]  /*93b0*/  @P1 SHF.R.U32.HI R23, RZ, R21, R2 ;  /* 0x00000015ff171219 */ /* 0x002fc40000011602 */
[----:B------:R-:W-:Y:S01]  /*93c0*/  SHF.R.U64 R36, R36, 0x3, RZ ;  /* 0x0000000324247819 */ /* 0x000fe200000012ff */
[----:B------:R-:W5:Y:S01]  /*93d0*/  LD.E.128 R56, desc[UR36][R56.64] ;  /* 0x0000002438387980 */ /* 0x000f62000c101d00 */
[----:B------:R-:W-:Y:S02]  /*93e0*/  SHF.R.U64 R40, R40, 0x3, RZ ;  /* 0x0000000328287819 */ /* 0x000fe400000012ff */
[----:B------:R-:W-:Y:S02]  /*93f0*/  SHF.R.U64 R44, R44, 0x3, RZ ;  /* 0x000000032c2c7819 */ /* 0x000fe400000012ff */
[----:B------:R-:W-:Y:S02]  /*9400*/  SHF.R.U64 R48, R48, 0x3, RZ ;  /* 0x0000000330307819 */ /* 0x000fe400000012ff */
[----:B------:R-:W-:Y:S01]  /*9410*/  SHF.R.U64 R52, R52, 0x3, RZ ;  /* 0x0000000334347819 */ /* 0x000fe200000012ff */
[----:B------:R-:W-:Y:S01]  /*9420*/  UIADD3 UR4, UR11, UR4, URZ ;  /* 0x000000040b047290 */ /* 0x000fe2000fffe03f */
[----:B------:R-:W-:-:S02]  /*9430*/  SHF.R.U64 R11, R11, 0x3, RZ ;  /* 0x000000030b0b7819 */ /* 0x000fc400000012ff */
[----:B------:R-:W-:Y:S02]  /*9440*/  SHF.R.S32.HI R2, RZ, 0x1f, R23 ;  /* 0x0000001fff027819 */ /* 0x000fe40000011417 */
[----:B------:R-:W-:Y:S02]  /*9450*/  IADD3 R60, -R23, RZ, RZ ;  /* 0x000000ff173c7210 */ /* 0x000fe40007ffe1ff */
[----:B------:R-:W-:Y:S01]  /*9460*/  LOP3.LUT R36, R36, R37, RZ, 0x3c, !PT ;  /* 0x0000002524247212 */ /* 0x000fe200078e3cff */
[--C-:B------:R-:W-:Y:S01]  /*9470*/  IMAD.X R37, RZ, RZ, R5.reuse, P0 ;  /* 0x000000ffff257224 */ /* 0x100fe200000e0605 */
[----:B------:R-:W-:Y:S01]  /*9480*/  LOP3.LUT R40, R40, R41, RZ, 0x3c, !PT ;  /* 0x0000002928287212 */ /* 0x000fe200078e3cff */
[--C-:B------:R-:W-:Y:S01]  /*9490*/  IMAD.X R41, RZ, RZ, R5.reuse, P4 ;  /* 0x000000ffff297224 */ /* 0x100fe200020e0605 */
[----:B------:R-:W-:Y:S01]  /*94a0*/  LOP3.LUT R44, R44, R45, RZ, 0x3c, !PT ;  /* 0x0000002d2c2c7212 */ /* 0x000fe200078e3cff */
[--C-:B------:R-:W-:Y:S01]  /*94b0*/  IMAD.X R45, RZ, RZ, R5.reuse, P3 ;  /* 0x000000ffff2d7224 */ /* 0x100fe200018e0605 */
[----:B------:R-:W-:Y:S01]  /*94c0*/  LOP3.LUT R48, R48, R49, RZ, 0x3c, !PT ;  /* 0x0000003130307212 */ /* 0x000fe200078e3cff */
[----:B------:R-:W-:Y:S01]  /*94d0*/  IMAD.X R49, RZ, RZ, R5, P6 ;  /* 0x000000ffff317224 */ /* 0x000fe200030e0605 */
[----:B------:R-:W-:-:S02]  /*94e0*/  LOP3.LUT R52, R52, R53, RZ, 0x3c, !PT ;  /* 0x0000003534347212 */ /* 0x000fc400078e3cff */
[----:B------:R-:W-:Y:S01]  /*94f0*/  LOP3.LUT R4, R11, R4, RZ, 0x3c, !PT ;  /* 0x000000040b047212 */ /* 0x000fe200078e3cff */
[----:B------:R-:W-:Y:S01]  /*9500*/  IMAD.U32 R21, RZ, RZ, UR11 ;  /* 0x0000000bff157e24 */ /* 0x000fe2000f8e00ff */
[----:B------:R-:W-:Y:S01]  /*9510*/  IADD3.X R53, RZ, R5, RZ, P5, !PT ;  /* 0x00000005ff357210 */ /* 0x000fe20002ffe4ff */
[----:B------:R-:W-:Y:S01]  /*9520*/  IMAD R2, R2, UR12, RZ ;  /* 0x0000000c02027c24 */ /* 0x000fe2000f8e02ff */
[----:B------:R-:W5:Y:S01]  /*9530*/  LD.E.128 R8, desc[UR36][R8.64] ;  /* 0x0000002408087980 */ /* 0x000f62000c101d00 */
[----:B------:R-:W-:Y:S01]  /*9540*/  IMAD.U32 R20, RZ, RZ, UR10 ;  /* 0x0000000aff147e24 */ /* 0x000fe2000f8e00ff */
[----:B------:R-:W-:Y:S01]  /*9550*/  ULDC.64 UR10, c[0x0][0xad8] ;  /* 0x0002b600000a7ab9 */ /* 0x000fe20000000a00 */
[----:B------:R-:W-:Y:S01]  /*9560*/  IMAD.U32 R21, RZ, RZ, UR4 ;  /* 0x00000004ff157e24 */ /* 0x000fe2000f8e00ff */
[----:B------:R-:W5:Y:S01]  /*9570*/  LD.E.128 R4, desc[UR36][R4.64] ;  /* 0x0000002404047980 */ /* 0x000f62000c101d00 */
[----:B------:R-:W-:Y:S02]  /*9580*/  IMAD R61, R3, R60, R61 ;  /* 0x0000003c033d7224 */ /* 0x000fe400078e023d */
[C---:B------:R-:W-:Y:S01]  /*9590*/  IMAD R63, R23.reuse, UR13, R2 ;  /* 0x0000000d173f7c24 */ /* 0x040fe2000f8e0202 */
[----:B------:R-:W5:Y:S01]  /*95a0*/  LD.E.128 R36, desc[UR36][R36.64] ;  /* 0x0000002424247980 */ /* 0x000f62000c101d00 */
[----:B------:R-:W-:Y:S01]  /*95b0*/  IMAD.WIDE.U32 R2, R23, UR12, R20 ;  /* 0x0000000c17027c25 */ /* 0x000fe2000f8e0014 */
[----:B------:R-:W-:-:S02]  /*95c0*/  SHF.R.S32.HI R20, RZ, 0x1f, R61 ;  /* 0x0000001fff147819 */ /* 0x000fc4000001143d */
[----:B------:R-:W5:Y:S01]  /*95d0*/  LD.E.128 R40, desc[UR36][R40.64] ;  /* 0x0000002428287980 */ /* 0x000f62000c101d00 */
[----:B------:R-:W-:-:S03]  /*95e0*/  IMAD.U32 R60, RZ, RZ, UR16 ;  /* 0x00000010ff3c7e24 */ /* 0x000fc6000f8e00ff */
[----:B------:R-:W5:Y:S04]  /*95f0*/  LD.E.128 R44, desc[UR36][R44.64] ;  /* 0x000000242c2c7980 */ /* 0x000f68000c101d00 */
[----:B------:R-:W5:Y:S04]  /*9600*/  LD.E.128 R48, desc[UR36][R48.64] ;  /* 0x0000002430307980 */ /* 0x000f68000c101d00 */
[----:B------:R-:W5:Y:S01]  /*9610*/  LD.E.128 R52, desc[UR36][R52.64] ;  /* 0x0000002434347980 */ /* 0x000f62000c101d00 */
[----:B------:R-:W-:Y:S01]  /*9620*/  @!PT LDS RZ, [RZ] ;  /* 0x00000000fffff984 */ /* 0x000fe20000000800 */
[----:B------:R-:W-:Y:S01]  /*9630*/  @!PT LDS RZ, [RZ] ;  /* 0x00000000fffff984 */ /* 0x000fe20000000800 */
[----:B------:R-:W-:Y:S01]  /*9640*/  @!PT LDS RZ, [RZ] ;  /* 0x00000000fffff984 */ /* 0x000fe20000000800 */
[----:B------:R-:W-:Y:S01]  /*9650*/  @!PT LDS RZ, [RZ] ;  /* 0x00000000fffff984 */ /* 0x000fe20000000800 */
[----:B------:R0:W-:Y:S06]  /*9660*/  MEMBAR.ALL.CTA ;  /* 0x0000000000007992 */ /* 0x0001ec0000008000 */
[----:B0-----:R-:W0:Y:S01]  /*9670*/  FENCE.VIEW.ASYNC.S ;  /* 0x00000000000073c6 */ /* 0x001e220000000000 */
[----:B------:R-:W-:-:S02]  /*9680*/  IMAD R65, R60, 0x80, R213 ;  /* 0x000000803c417824 */ /* 0x000fc400078e02d5 */
[----:B------:R-:W-:Y:S02]  /*9690*/  IMAD.IADD R3, R3, 0x1, R63 ;  /* 0x0000000103037824 */ /* 0x000fe400078e023f */
[----:B------:R-:W-:Y:S02]  /*96a0*/  IMAD R20, R20, UR10, RZ ;  /* 0x0000000a14147c24 */ /* 0x000fe4000f8e02ff */
[----:B------:R-:W-:Y:S01]  /*96b0*/  VIADD R23, R65, 0x40 ;  /* 0x0000004041177836 */ /* 0x000fe20000000000 */
[----:B------:R-:W-:Y:S01]  /*96c0*/  UIADD3 UR8, UR8, 0x30820, URZ ;  /* 0x0003082008087890 */ /* 0x000fe2000fffe03f */
[C---:B------:R-:W-:Y:S02]  /*96d0*/  IMAD R63, R61.reuse, UR11, R20 ;  /* 0x0000000b3d3f7c24 */ /* 0x040fe4000f8e0214 */
[----:B------:R-:W-:Y:S01]  /*96e0*/  IMAD.WIDE.U32 R2, R61, UR10, R2 ;  /* 0x0000000a3d027c25 */ /* 0x000fe2000f8e0002 */
[-C--:B------:R-:W-:Y:S01]  /*96f0*/  ISETP.GE.AND P2, PT, R65, R18.reuse, PT ;  /* 0x000000124100720c */ /* 0x080fe20003f46270 */
[----:B------:R-:W-:Y:S01]  /*9700*/  ULDC.64 UR10, c[0x0][0xa80] ;  /* 0x0002a000000a7ab9 */ /* 0x000fe20000000a00 */
[----:B------:R-:W-:Y:S01]  /*9710*/  ISETP.GE.AND P1, PT, R23, R18, PT ;  /* 0x000000121700720c */ /* 0x000fe20003f26270 */
[----:B------:R-:W-:Y:S01]  /*9720*/  IMAD.IADD R3, R3, 0x1, R63 ;  /* 0x0000000103037824 */ /* 0x000fe200078e023f */
[----:B------:R-:W-:Y:S01]  /*9730*/  UPRMT UR8, URZ, 0x654, UR8 ;  /* 0x000006543f087896 */ /* 0x000fe20008000008 */
[----:B------:R-:W-:Y:S01]  /*9740*/  LEA R23, P3, R2, UR10, 0x1 ;  /* 0x0000000a02177c11 */ /* 0x000fe2000f8608ff */
[----:B------:R-:W-:-:S03]  /*9750*/  VIADD R21, R65, 0x20 ;  /* 0x0000002041157836 */ /* 0x000fc60000000000 */
[----:B------:R-:W-:Y:S01]  /*9760*/  LEA.HI.X R62, R2, UR11, R3, 0x1, P3 ;  /* 0x0000000b023e7c11 */ /* 0x000fe200098f0c03 */
[C---:B------:R-:W-:Y:S01]  /*9770*/  VIADD R64, R0.reuse, 0x40 ;  /* 0x0000004000407836 */ /* 0x040fe20000000000 */
[----:B------:R-:W-:Y:S01]  /*9780*/  ISETP.GE.AND P0, PT, R21, R18, PT ;  /* 0x000000121500720c */ /* 0x000fe20003f06270 */
[----:B------:R-:W-:Y:S01]  /*9790*/  VIADD R68, R0, 0x80 ;  /* 0x0000008000447836 */ /* 0x000fe20000000000 */
[----:B0-----:R-:W-:Y:S01]  /*97a0*/  SYNCS.ARRIVE.TRANS64.RED.A1T0 RZ, [UR8], RZ ;  /* 0x000000ffffff79a7 */ /* 0x001fe20008100408 */
[----:B------:R0:W1:Y:S01]  /*97b0*/  SHFL.IDX PT, R21, R23, RZ, 0x181f ;  /* 0x00181fff17157589 */ /* 0x00006200000e0000 */
[----:B------:R-:W-:Y:S03]  /*97c0*/  BSSY B1, `(.L_x_215) ;  /* 0x0000013000017945 */ /* 0x000fe60003800000 */
[----:B------:R0:W2:Y:S01]  /*97d0*/  SHFL.IDX PT, R61, R62, RZ, 0x181f ;  /* 0x00181fff3e3d7589 */ /* 0x0000a200000e0000 */
[----:B------:R-:W-:-:S02]  /*97e0*/  SHF.R.S32.HI R63, RZ, 0x1f, R0 ;  /* 0x0000001fff3f7819 */ /* 0x000fc40000011400 */
[----:B------:R-:W-:Y:S02]  /*97f0*/  SHF.R.S32.HI R66, RZ, 0x1f, R64 ;  /* 0x0000001fff427819 */ /* 0x000fe40000011440 */
[----:B------:R-:W-:Y:S01]  /*9800*/  SHF.R.S32.HI R67, RZ, 0x1f, R68 ;  /* 0x0000001fff437819 */ /* 0x000fe20000011444 */
[----:B------:R-:W-:Y:S06]  /*9810*/  @P2 BRA `(.L_x_216) ;  /* 0x0000000000342947 */ /* 0x000fec0003800000 */
[----:B------:R-:W-:Y:S02]  /*9820*/  ULDC UR4, c[0x0][0xac8] ;  /* 0x0002b20000047ab9 */ /* 0x000fe40000000800 */
[----:B------:R-:W-:Y:S02]  /*9830*/  ISETP.GE.AND P4, PT, R0, UR4, PT ;  /* 0x0000000400007c0c */ /* 0x000fe4000bf86270 */
[----:B------:R-:W-:Y:S02]  /*9840*/  ISETP.GE.AND P3, PT, R64, UR4, PT ;  /* 0x0000000440007c0c */ /* 0x000fe4000bf66270 */
[----:B------:R-:W-:-:S09]  /*9850*/  ISETP.GE.AND P2, PT, R68, UR4, PT ;  /* 0x0000000444007c0c */ /* 0x000fd2000bf46270 */
[-C--:B-1----:R-:W-:Y:S02]  /*9860*/  @!P4 LEA R2, P6, R0, R21.reuse, 0x1 ;  /* 0x000000150002c211 */ /* 0x082fe400078c08ff */
[----:B------:R-:W-:Y:S02]  /*9870*/  @!P3 LEA R20, P5, R64, R21, 0x1 ;  /* 0x000000154014b211 */ /* 0x000fe400078a08ff */
[----:B--2---:R-:W-:Y:S02]  /*9880*/  @!P4 LEA.HI.X R3, R0, R61, R63, 0x1, P6 ;  /* 0x0000003d0003c211 */ /* 0x004fe400030f0c3f */
[----:B------:R-:W-:Y:S02]  /*9890*/  @!P2 LEA R60, P6, R68, R21, 0x1 ;  /* 0x00000015443ca211 */ /* 0x000fe400078c08ff */
[-C--:B------:R-:W-:Y:S01]  /*98a0*/  @!P3 LEA.HI.X R21, R64, R61.reuse, R66, 0x1, P5 ;  /* 0x0000003d4015b211 */ /* 0x080fe200028f0c42 */
[----:B-----5:R3:W-:Y:S01]  /*98b0*/  @!P4 ST.E.128 desc[UR36][R2.64], R4 ;  /* 0x000000040200c985 */ /* 0x0207e2000c101d24 */
[----:B------:R-:W-:-:S03]  /*98c0*/  @!P2 LEA.HI.X R61, R68, R61, R67, 0x1, P6 ;  /* 0x0000003d443da211 */ /* 0x000fc600030f0c43 */
[----:B------:R3:W-:Y:S04]  /*98d0*/  @!P3 ST.E.128 desc[UR36][R20.64], R28 ;  /* 0x0000001c1400b985 */ /* 0x0007e8000c101d24 */
[----:B------:R3:W-:Y:S02]  /*98e0*/  @!P2 ST.E.128 desc[UR36][R60.64], R44 ;  /* 0x0000002c3c00a985 */ /* 0x0007e4000c101d24 */
.L_x_216:
[----:B------:R-:W-:Y:S05]  /*98f0*/  BSYNC B1 ;  /* 0x0000000000017941 */ /* 0x000fea0003800000 */
.L_x_215:
[----:B---3-5:R3:W4:Y:S01]  /*9900*/  SHFL.IDX PT, R7, R62, 0x1, 0x181f ;  /* 0x00381f003e077f89 */ /* 0x02872200000e0000 */
[----:B------:R-:W-:Y:S03]  /*9910*/  BSSY B1, `(.L_x_217) ;  /* 0x0000010000017945 */ /* 0x000fe60003800000 */
[----:B------:R3:W0:Y:S01]  /*9920*/  SHFL.IDX PT, R3, R23, 0x1, 0x181f ;  /* 0x00381f0017037f89 */ /* 0x00062200000e0000 */
[----:B------:R-:W-:Y:S05]  /*9930*/  @P0 BRA `(.L_x_218) ;  /* 0x0000000000340947 */ /* 0x000fea0003800000 */
[----:B------:R-:W-:Y:S02]  /*9940*/  ULDC UR4, c[0x0][0xac8] ;  /* 0x0002b20000047ab9 */ /* 0x000fe40000000800 */
[----:B------:R-:W-:Y:S02]  /*9950*/  ISETP.GE.AND P4, PT, R0, UR4, PT ;  /* 0x0000000400007c0c */ /* 0x000fe4000bf86270 */
[----:B------:R-:W-:Y:S02]  /*9960*/  ISETP.GE.AND P5, PT, R64, UR4, PT ;  /* 0x0000000440007c0c */ /* 0x000fe4000bfa6270 */
[----:B------:R-:W-:-:S09]  /*9970*/  ISETP.GE.AND P6, PT, R68, UR4, PT ;  /* 0x0000000444007c0c */ /* 0x000fd2000bfc6270 */
[-C--:B0-----:R-:W-:Y:S02]  /*9980*/  @!P4 LEA R2, P0, R0, R3.reuse, 0x1 ;  /* 0x000000030002c211 */ /* 0x081fe400078008ff */
[-C--:B------:R-:W-:Y:S02]  /*9990*/  @!P5 LEA R4, P2, R64, R3.reuse, 0x1 ;  /* 0x000000034004d211 */ /* 0x080fe400078408ff */
[----:B------:R-:W-:Y:S02]  /*99a0*/  @!P6 LEA R6, P3, R68, R3, 0x1 ;  /* 0x000000034406e211 */ /* 0x000fe400078608ff */
[-C--:B----4-:R-:W-:Y:S02]  /*99b0*/  @!P4 LEA.HI.X R3, R0, R7.reuse, R63, 0x1, P0 ;  /* 0x000000070003c211 */ /* 0x090fe400000f0c3f */
[-C--:B------:R-:W-:Y:S02]  /*99c0*/  @!P5 LEA.HI.X R5, R64, R7.reuse, R66, 0x1, P2 ;  /* 0x000000074005d211 */ /* 0x080fe400010f0c42 */
[----:B------:R-:W-:Y:S01]  /*99d0*/  @!P6 LEA.HI.X R7, R68, R7, R67, 0x1, P3 ;  /* 0x000000074407e211 */ /* 0x000fe200018f0c43 */
[----:B------:R0:W-:Y:S04]  /*99e0*/  @!P4 ST.E.128 desc[UR36][R2.64], R8 ;  /* 0x000000080200c985 */ /* 0x0001e8000c101d24 */
[----:B------:R0:W-:Y:S04]  /*99f0*/  @!P5 ST.E.128 desc[UR36][R4.64], R32 ;  /* 0x000000200400d985 */ /* 0x0001e8000c101d24 */
[----:B------:R0:W-:Y:S02]  /*9a00*/  @!P6 ST.E.128 desc[UR36][R6.64], R48 ;  /* 0x000000300600e985 */ /* 0x0001e4000c101d24 */
.L_x_218:
[----:B------:R-:W-:Y:S05]  /*9a10*/  BSYNC B1 ;  /* 0x0000000000017941 */ /* 0x000fea0003800000 */
.L_x_217:
[----:B0---4-:R0:W4:Y:S01]  /*9a20*/  SHFL.IDX PT, R7, R62, 0x2, 0x181f ;  /* 0x00581f003e077f89 */ /* 0x01112200000e0000 */
        /* <DEDUP_REMOVED lines=16> */
.L_x_220:
[----:B------:R-:W-:Y:S05]  /*9b30*/  BSYNC B1 ;  /* 0x0000000000017941 */ /* 0x000fea0003800000 */
.L_x_219:
[----:B0-----:R-:W-:Y:S01]  /*9b40*/  IADD3 R3, R65, 0x60, RZ ;  /* 0x0000006041037810 */ /* 0x001fe20007ffe0ff */
[----:B----4-:R0:W4:Y:S03]  /*9b50*/  SHFL.IDX PT, R7, R62, 0x3, 0x181f ;  /* 0x00781f003e077f89 */ /* 0x01012600000e0000 */
[----:B------:R-:W-:Y:S01]  /*9b60*/  ISETP.GE.AND P0, PT, R3, R18, PT ;  /* 0x000000120300720c */ /* 0x000fe20003f06270 */
[----:B---3--:R-:W3:-:S12]  /*9b70*/  SHFL.IDX PT, R23, R23, 0x3, 0x181f ;  /* 0x00781f0017177f89 */ /* 0x008ed800000e0000 */
[----:B0-----:R-:W-:Y:S05]  /*9b80*/  @P0 BRA `(.L_x_221) ;  /* 0x0000002000100947 */ /* 0x001fea0003800000 */
[----:B------:R-:W-:Y:S02]  /*9b90*/  ULDC UR4, c[0x0][0xac8] ;  /* 0x0002b20000047ab9 */ /* 0x000fe40000000800 */
[----:B------:R-:W-:Y:S02]  /*9ba0*/  ISETP.GE.AND P2, PT, R0, UR4, PT ;  /* 0x0000000400007c0c */ /* 0x000fe4000bf46270 */
[----:B------:R-:W-:-:S11]  /*9bb0*/  ISETP.GE.AND P3, PT, R64, UR4, PT ;  /* 0x0000000440007c0c */ /* 0x000fd6000bf66270 */
[-C--:B---3--:R-:W-:Y:S02]  /*9bc0*/  @!P2 LEA R2, P0, R0, R23.reuse, 0x1 ;  /* 0x000000170002a211 */ /* 0x088fe400078008ff */
[----:B------:R-:W-:Y:S02]  /*9bd0*/  @!P3 LEA R4, P1, R64, R23, 0x1 ;  /* 0x000000174004b211 */ /* 0x000fe400078208ff */
[-C--:B----4-:R-:W-:Y:S02]  /*9be0*/  @!P2 LEA.HI.X R3, R0, R7.reuse, R63, 0x1, P0 ;  /* 0x000000070003a211 */ /* 0x090fe400000f0c3f */
[----:B------:R-:W-:Y:S02]  /*9bf0*/  @!P3 LEA.HI.X R5, R64, R7, R66, 0x1, P1 ;  /* 0x000000074005b211 */ /* 0x000fe400008f0c42 */
[----:B------:R-:W-:Y:S01]  /*9c00*/  ISETP.GE.AND P0, PT, R68, UR4, PT ;  /* 0x0000000444007c0c */ /* 0x000fe2000bf06270 */
[----:B------:R0:W-:Y:S04]  /*9c10*/  @!P2 ST.E.128 desc[UR36][R2.64], R24 ;  /* 0x000000180200a985 */ /* 0x0001e8000c101d24 */
[----:B------:R0:W-:Y:S08]  /*9c20*/  @!P3 ST.E.128 desc[UR36][R4.64], R40 ;  /* 0x000000280400b985 */ /* 0x0001f0000c101d24 */
[----:B------:R-:W-:Y:S05]  /*9c30*/  @P0 BRA `(.L_x_221) ;  /* 0x0000001c00e40947 */ /* 0x000fea0003800000 */
[----:B0-----:R-:W-:-:S04]  /*9c40*/  LEA R2, P0, R68, R23, 0x1 ;  /* 0x0000001744027211 */ /* 0x001fc800078008ff */
[----:B------:R-:W-:-:S05]  /*9c50*/  LEA.HI.X R3, R68, R7, R67, 0x1, P0 ;  /* 0x0000000744037211 */ /* 0x000fca00000f0c43 */
[----:B------:R0:W-:Y:S01]  /*9c60*/  ST.E.128 desc[UR36][R2.64], R56 ;  /* 0x0000003802007985 */ /* 0x0001e2000c101d24 */
[----:B------:R-:W-:Y:S05]  /*9c70*/  BRA `(.L_x_221) ;  /* 0x0000001c00d47947 */ /* 0x000fea0003800000 */
.L_x_214:
[----:B------:R-:W-:Y:S01]  /*9c80*/  ULDC.64 UR12, c[0x0][0xb08] ;  /* 0x0002c200000c7ab9 */ /* 0x000fe20000000a00 */
[----:B------:R-:W-:Y:S01]  /*9c90*/  R2UR UR16, R211 ;  /* 0x00000000d31072ca */ /* 0x000fe200000e0000 */
[----:B------:R-:W-:Y:S01]  /*9ca0*/  UIMAD UR9, UR15, UR12, URZ ;  /* 0x0000000c0f0972a4 */ /* 0x000fe2000f8e023f */
[----:B0-----:R-:W0:Y:S01]  /*9cb0*/  @P1 LDC R0, c[0x0][0xbec] ;  /* 0x0002fb00ff001b82 */ /* 0x001e220000000800 */
[----:B------:R-:W-:Y:S01]  /*9cc0*/  UIMAD.WIDE.U32 UR10, UR4, UR12, URZ ;  /* 0x0000000c040a72a5 */ /* 0x000fe2000f8e003f */
[----:B------:R-:W-:Y:S01]  /*9cd0*/  R2UR UR14, R23 ;  /* 0x00000000170e72ca */ /* 0x000fe200000e0000 */
[----:B------:R-:W-:Y:S01]  /*9ce0*/  UIMAD UR9, UR4, UR13, UR9 ;  /* 0x0000000d040972a4 */ /* 0x000fe2000f8e0209 */
[----:B------:R-:W-:Y:S01]  /*9cf0*/  IMAD.MOV.U32 R5, RZ, RZ, R11 ;  /* 0x000000ffff057224 */ /* 0x000fe200078e000b */
[----:B------:R-:W-:Y:S01]  /*9d00*/  USHF.R.S32.HI UR4, URZ, 0x1f, UR61 ;  /* 0x0000001f3f047899 */ /* 0x000fe2000801143d */
[----:B------:R-:W-:Y:S01]  /*9d10*/  BSSY B1, `(.L_x_222) ;  /* 0x0000096000017945 */ /* 0x000fe20003800000 */
[----:B------:R-:W-:Y:S01]  /*9d20*/  UIADD3 UR11, UR11, UR9, URZ ;  /* 0x000000090b0b7290 */ /* 0x000fe2000fffe03f */
[----:B------:R-:W1:Y:S01]  /*9d30*/  @P1 LDC R7, c[0x0][0xbf0] ;  /* 0x0002fc00ff071b82 */ /* 0x000e620000000800 */
[----:B------:R-:W-:Y:S01]  /*9d40*/  ULDC.64 UR12, c[0x0][0xb38] ;  /* 0x0002ce00000c7ab9 */ /* 0x000fe20000000a00 */
[----:B------:R-:W-:Y:S01]  /*9d50*/  UIADD3 UR8, UR8, 0x30820, URZ ;  /* 0x0003082008087890 */ /* 0x000fe2000fffe03f */
[----:B------:R-:W-:Y:S01]  /*9d60*/  SHF.R.S32.HI R84, RZ, 0x1f, R205 ;  /* 0x0000001fff547819 */ /* 0x000fe200000114cd */
[----:B------:R-:W-:Y:S01]  /*9d70*/  UIMAD.WIDE.U32 UR10, UR16, UR12, UR10 ;  /* 0x0000000c100a72a5 */ /* 0x000fe2000f8e000a */
[----:B------:R-:W-:Y:S01]  /*9d80*/  SHF.R.S32.HI R85, RZ, 0x1f, R206 ;  /* 0x0000001fff557819 */ /* 0x000fe200000114ce */
[----:B------:R-:W-:Y:S01]  /*9d90*/  UPRMT UR8, URZ, 0x654, UR8 ;  /* 0x000006543f087896 */ /* 0x000fe20008000008 */
[----:B------:R-:W-:Y:S01]  /*9da0*/  SHF.R.S32.HI R86, RZ, 0x1f, R207 ;  /* 0x0000001fff567819 */ /* 0x000fe200000114cf */
[----:B------:R-:W-:Y:S01]  /*9db0*/  UIMAD UR11, UR16, UR13, UR11 ;  /* 0x0000000d100b72a4 */ /* 0x000fe2000f8e020b */
[----:B------:R-:W-:-:S02]  /*9dc0*/  SHF.R.S32.HI R87, RZ, 0x1f, R208 ;  /* 0x0000001fff577819 */ /* 0x000fc400000114d0 */
[----:B------:R-:W-:Y:S01]  /*9dd0*/  ULDC.64 UR12, c[0x0][0xb40] ;  /* 0x0002d000000c7ab9 */ /* 0x000fe20000000a00 */
[----:B------:R-:W-:Y:S01]  /*9de0*/  SHF.R.S32.HI R88, RZ, 0x1f, R209 ;  /* 0x0000001fff587819 */ /* 0x000fe200000114d1 */
[----:B------:R-:W-:Y:S01]  /*9df0*/  UIMAD UR4, UR4, UR12, URZ ;  /* 0x0000000c040472a4 */ /* 0x000fe2000f8e023f */
[----:B------:R-:W-:Y:S01]  /*9e00*/  SHF.R.S32.HI R89, RZ, 0x1f, R210 ;  /* 0x0000001fff597819 */ /* 0x000fe200000114d2 */
[----:B------:R-:W-:Y:S01]  /*9e10*/  UIMAD.WIDE.U32 UR10, UR61, UR12, UR10 ;  /* 0x0000000c3d0a72a5 */ /* 0x000fe2000f8e000a */
[----:B0-----:R-:W-:Y:S01]  /*9e20*/  @P1 IMAD.HI.U32 R0, R11, R0, RZ ;  /* 0x000000000b001227 */ /* 0x001fe200078e00ff */
[----:B------:R-:W-:Y:S01]  /*9e30*/  UIMAD UR4, UR61, UR13, UR4 ;  /* 0x0000000d3d0472a4 */ /* 0x000fe2000f8e0204 */
[----:B------:R-:W-:Y:S02]  /*9e40*/  SYNCS.ARRIVE.TRANS64.RED.A1T0 RZ, [UR8], RZ ;  /* 0x000000ffffff79a7 */ /* 0x000fe40008100408 */
[----:B------:R-:W-:Y:S01]  /*9e50*/  ULDC.64 UR12, c[0x0][0xb48] ;  /* 0x0002d200000c7ab9 */ /* 0x000fe20000000a00 */
[----:B------:R-:W-:Y:S01]  /*9e60*/  UIADD3 UR11, UR11, UR4, URZ ;  /* 0x000000040b0b7290 */ /* 0x000fe2000fffe03f */
[----:B-1----:R-:W-:-:S03]  /*9e70*/  @P1 SHF.R.U32.HI R5, RZ, R7, R0 ;  /* 0x00000007ff051219 */ /* 0x002fc60000011600 */
[----:B------:R-:W-:Y:S01]  /*9e80*/  UIMAD.WIDE.U32 UR10, UR14, UR12, UR10 ;  /* 0x0000000c0e0a72a5 */ /* 0x000fe2000f8e000a */
[--C-:B------:R-:W-:Y:S01]  /*9e90*/  SHF.R.S32.HI R0, RZ, 0x1f, R5.reuse ;  /* 0x0000001fff007819 */ /* 0x100fe20000011405 */
[----:B------:R-:W-:Y:S02]  /*9ea0*/  IMAD.MOV R2, RZ, RZ, -R5 ;  /* 0x000000ffff027224 */ /* 0x000fe400078e0a05 */
[----:B------:R-:W-:-:S03]  /*9eb0*/  UIMAD UR4, UR14, UR13, UR11 ;  /* 0x0000000d0e0472a4 */ /* 0x000fc6000f8e020b */
[----:B------:R-:W-:Y:S01]  /*9ec0*/  ULDC.64 UR12, c[0x0][0xb30] ;  /* 0x0002cc00000c7ab9 */ /* 0x000fe20000000a00 */
[----:B------:R-:W-:Y:S02]  /*9ed0*/  IMAD R7, R3, R2, R11 ;  /* 0x0000000203077224 */ /* 0x000fe400078e020b */
[----:B------:R-:W-:Y:S02]  /*9ee0*/  IMAD R0, R0, UR12, RZ ;  /* 0x0000000c00007c24 */ /* 0x000fe4000f8e02ff */
[----:B------:R-:W-:Y:S02]  /*9ef0*/  IMAD.U32 R3, RZ, RZ, UR11 ;  /* 0x0000000bff037e24 */ /* 0x000fe4000f8e00ff */
[----:B------:R-:W-:Y:S01]  /*9f00*/  IMAD.U32 R2, RZ, RZ, UR10 ;  /* 0x0000000aff027e24 */ /* 0x000fe2000f8e00ff */
[----:B------:R-:W-:Y:S01]  /*9f10*/  ULDC.64 UR10, c[0x0][0xb28] ;  /* 0x0002ca00000a7ab9 */ /* 0x000fe20000000a00 */
[----:B------:R-:W-:Y:S02]  /*9f20*/  IMAD.U32 R3, RZ, RZ, UR4 ;  /* 0x00000004ff037e24 */ /* 0x000fe4000f8e00ff */
[C---:B------:R-:W-:Y:S01]  /*9f30*/  IMAD R9, R5.reuse, UR13, R0 ;  /* 0x0000000d05097c24 */ /* 0x040fe2000f8e0200 */
[----:B------:R-:W-:Y:S01]  /*9f40*/  SHF.R.S32.HI R0, RZ, 0x1f, R7 ;  /* 0x0000001fff007819 */ /* 0x000fe20000011407 */
[----:B------:R-:W-:-:S04]  /*9f50*/  IMAD.WIDE.U32 R2, R5, UR12, R2 ;  /* 0x0000000c05027c25 */ /* 0x000fc8000f8e0002 */
[----:B------:R-:W-:Y:S02]  /*9f60*/  IMAD R0, R0, UR10, RZ ;  /* 0x0000000a00007c24 */ /* 0x000fe4000f8e02ff */
[----:B------:R-:W-:Y:S02]  /*9f70*/  IMAD.IADD R3, R3, 0x1, R9 ;  /* 0x0000000103037824 */ /* 0x000fe400078e0209 */
[C---:B------:R-:W-:Y:S02]  /*9f80*/  IMAD R5, R7.reuse, UR11, R0 ;  /* 0x0000000b07057c24 */ /* 0x040fe4000f8e0200 */
[----:B------:R-:W-:Y:S01]  /*9f90*/  IMAD.WIDE.U32 R2, R7, UR10, R2 ;  /* 0x0000000a07027c25 */ /* 0x000fe2000f8e0002 */
[----:B------:R-:W-:-:S03]  /*9fa0*/  ULDC.64 UR10, c[0x0][0xb00] ;  /* 0x0002c000000a7ab9 */ /* 0x000fc60000000a00 */
[----:B------:R-:W-:Y:S01]  /*9fb0*/  IMAD.IADD R3, R3, 0x1, R5 ;  /* 0x0000000103037824 */ /* 0x000fe200078e0205 */
[----:B------:R-:W-:-:S04]  /*9fc0*/  LEA R0, P1, R2, UR10, 0x2 ;  /* 0x0000000a02007c11 */ /* 0x000fc8000f8210ff */
[----:B------:R-:W-:Y:S02]  /*9fd0*/  LEA.HI.X R18, R2, UR11, R3, 0x2, P1 ;  /* 0x0000000b02127c11 */ /* 0x000fe400088f1403 */
[----:B------:R0:W1:Y:S04]  /*9fe0*/  SHFL.IDX PT, R2, R0, RZ, 0x1c1f ;  /* 0x001c1fff00027589 */ /* 0x00006800000e0000 */
[----:B------:R0:W2:Y:S01]  /*9ff0*/  SHFL.IDX PT, R3, R18, RZ, 0x1c1f ;  /* 0x001c1fff12037589 */ /* 0x0000a200000e0000 */
[----:B------:R-:W-:Y:S05]  /*a000*/  @P2 BRA `(.L_x_223) ;  /* 0x0000000400982947 */ /* 0x000fea0003800000 */
[----:B------:R-:W-:Y:S01]  /*a010*/  ULDC UR4, c[0x0][0xac8] ;  /* 0x0002b20000047ab9 */ /* 0x000fe20000000800 */
[C---:B------:R-:W-:Y:S01]  /*a020*/  VIADD R11, R17.reuse, 0x18 ;  /* 0x00000018110b7836 */ /* 0x040fe20000000000 */
[----:B------:R-:W-:Y:S02]  /*a030*/  ISETP.GE.AND P5, PT, R22, UR4, PT ;  /* 0x0000000416007c0c */ /* 0x000fe4000bfa6270 */
[----:B------:R-:W-:Y:S02]  /*a040*/  ISETP.GE.AND P6, PT, R17, UR4, PT ;  /* 0x0000000411007c0c */ /* 0x000fe4000bfc6270 */
[----:B------:R-:W-:Y:S02]  /*a050*/  ISETP.GE.AND P4, PT, R210, UR4, PT ;  /* 0x00000004d2007c0c */ /* 0x000fe4000bf86270 */
[----:B------:R-:W-:Y:S02]  /*a060*/  ISETP.GE.AND P2, PT, R11, UR4, PT ;  /* 0x000000040b007c0c */ /* 0x000fe4000bf46270 */
[----:B------:R-:W-:-:S02]  /*a070*/  SHF.R.S32.HI R7, RZ, 0x1f, R22 ;  /* 0x0000001fff077819 */ /* 0x000fc40000011416 */
[C---:B------:R-:W-:Y:S02]  /*a080*/  IADD3 R13, R17.reuse, 0x20, RZ ;  /* 0x00000020110d7810 */ /* 0x040fe40007ffe0ff */
[----:B------:R-:W-:Y:S02]  /*a090*/  SHF.R.S32.HI R12, RZ, 0x1f, R11 ;  /* 0x0000001fff0c7819 */ /* 0x000fe4000001140b */
[CC--:B-1----:R-:W-:Y:S01]  /*a0a0*/  @!P5 LEA R8, P3, R22.reuse, R2.reuse, 0x2 ;  /* 0x000000021608d211 */ /* 0x0c2fe200078610ff */
[----:B--2---:R-:W-:Y:S01]  /*a0b0*/  @!P6 IMAD.WIDE R4, R17, 0x4, R2 ;  /* 0x000000041104e825 */ /* 0x004fe200078e0202 */
[----:B------:R-:W-:Y:S02]  /*a0c0*/  ISETP.GE.AND P1, PT, R13, UR4, PT ;  /* 0x000000040d007c0c */ /* 0x000fe4000bf26270 */
[----:B------:R-:W-:Y:S02]  /*a0d0*/  @!P5 LEA.HI.X R9, R22, R3, R7, 0x2, P3 ;  /* 0x000000031609d211 */ /* 0x000fe400018f1407 */
[-C--:B------:R-:W-:Y:S01]  /*a0e0*/  @!P4 LEA R6, P3, R210, R2.reuse, 0x2 ;  /* 0x00000002d206c211 */ /* 0x080fe200078610ff */
[----:B------:R1:W-:Y:S01]  /*a0f0*/  @!P6 ST.E.64 desc[UR36][R4.64], R24 ;  /* 0x000000180400e985 */ /* 0x0003e2000c101b24 */
[----:B------:R-:W-:-:S02]  /*a100*/  @!P2 LEA R10, P6, R11, R2, 0x2 ;  /* 0x000000020b0aa211 */ /* 0x000fc400078c10ff */
[-C--:B------:R-:W-:Y:S02]  /*a110*/  @!P4 LEA.HI.X R7, R210, R3.reuse, R89, 0x2, P3 ;  /* 0x00000003d207c211 */ /* 0x080fe400018f1459 */
[----:B------:R-:W-:Y:S02]  /*a120*/  ISETP.GE.AND P3, PT, R19, UR4, PT ;  /* 0x0000000413007c0c */ /* 0x000fe4000bf66270 */
[----:B------:R-:W-:Y:S01]  /*a130*/  @!P2 LEA.HI.X R11, R11, R3, R12, 0x2, P6 ;  /* 0x000000030b0ba211 */ /* 0x000fe200030f140c */
[----:B------:R2:W-:Y:S01]  /*a140*/  @!P4 ST.E.64 desc[UR36][R6.64], R28 ;  /* 0x0000001c0600c985 */ /* 0x0005e2000c101b24 */
[----:B------:R-:W-:Y:S02]  /*a150*/  SHF.R.S32.HI R14, RZ, 0x1f, R13 ;  /* 0x0000001fff0e7819 */ /* 0x000fe4000001140d */
[----:B------:R-:W-:Y:S01]  /*a160*/  @!P1 LEA R12, P6, R13, R2, 0x2 ;  /* 0x000000020d0c9211 */ /* 0x000fe200078c10ff */
[----:B------:R3:W-:Y:S01]  /*a170*/  @!P5 ST.E.64 desc[UR36][R8.64], R32 ;  /* 0x000000200800d985 */ /* 0x0007e2000c101b24 */
[----:B------:R-:W-:-:S02]  /*a180*/  ISETP.GE.AND P4, PT, R209, UR4, PT ;  /* 0x00000004d1007c0c */ /* 0x000fc4000bf86270 */
[-C--:B------:R-:W-:Y:S01]  /*a190*/  @!P1 LEA.HI.X R13, R13, R3.reuse, R14, 0x2, P6 ;  /* 0x000000030d0d9211 */ /* 0x080fe200030f140e */
[----:B------:R4:W-:Y:S01]  /*a1a0*/  @!P2 ST.E.64 desc[UR36][R10.64], R36 ;  /* 0x000000240a00a985 */ /* 0x0009e2000c101b24 */
[----:B------:R-:W-:Y:S02]  /*a1b0*/  ISETP.GE.AND P2, PT, R208, UR4, PT ;  /* 0x00000004d0007c0c */ /* 0x000fe4000bf46270 */
[----:B-1----:R-:W-:Y:S01]  /*a1c0*/  SHF.R.S32.HI R5, RZ, 0x1f, R19 ;  /* 0x0000001fff057819 */ /* 0x002fe20000011413 */
[----:B------:R-:W-:Y:S01]  /*a1d0*/  @!P1 ST.E.64 desc[UR36][R12.64], R40 ;  /* 0x000000280c009985 */ /* 0x000fe2000c101b24 */
[----:B------:R-:W-:Y:S02]  /*a1e0*/  @!P3 LEA R4, P5, R19, R2, 0x2 ;  /* 0x000000021304b211 */ /* 0x000fe400078a10ff */
[----:B------:R-:W-:Y:S02]  /*a1f0*/  ISETP.GE.AND P1, PT, R207, UR4, PT ;  /* 0x00000004cf007c0c */ /* 0x000fe4000bf26270 */
[----:B------:R-:W-:-:S02]  /*a200*/  @!P3 LEA.HI.X R5, R19, R3, R5, 0x2, P5 ;  /* 0x000000031305b211 */ /* 0x000fc400028f1405 */
[----:B------:R-:W-:-:S03]  /*a210*/  @!P4 LEA R14, P5, R209, R2, 0x2 ;  /* 0x00000002d10ec211 */ /* 0x000fc600078a10ff */
[----:B------:R1:W-:Y:S01]  /*a220*/  @!P3 ST.E.64 desc[UR36][R4.64], R44 ;  /* 0x0000002c0400b985 */ /* 0x0003e2000c101b24 */
[-C--:B--2---:R-:W-:Y:S02]  /*a230*/  @!P2 LEA R6, P6, R208, R2.reuse, 0x2 ;  /* 0x00000002d006a211 */ /* 0x084fe400078c10ff */
[----:B------:R-:W-:Y:S02]  /*a240*/  ISETP.GE.AND P3, PT, R206, UR4, PT ;  /* 0x00000004ce007c0c */ /* 0x000fe4000bf66270 */
[-C--:B------:R-:W-:Y:S02]  /*a250*/  @!P4 LEA.HI.X R15, R209, R3.reuse, R88, 0x2, P5 ;  /* 0x00000003d10fc211 */ /* 0x080fe400028f1458 */
[----:B------:R-:W-:Y:S02]  /*a260*/  @!P2 LEA.HI.X R7, R208, R3, R87, 0x2, P6 ;  /* 0x00000003d007a211 */ /* 0x000fe400030f1457 */
[----:B---3--:R-:W-:Y:S01]  /*a270*/  @!P1 LEA R8, P5, R207, R2, 0x2 ;  /* 0x00000002cf089211 */ /* 0x008fe200078a10ff */
[----:B------:R-:W-:Y:S01]  /*a280*/  @!P4 ST.E.64 desc[UR36][R14.64], R48 ;  /* 0x000000300e00c985 */ /* 0x000fe2000c101b24 */
[----:B------:R-:W-:-:S02]  /*a290*/  ISETP.GE.AND P4, PT, R205, UR4, PT ;  /* 0x00000004cd007c0c */ /* 0x000fc4000bf86270 */
[-C--:B------:R-:W-:Y:S01]  /*a2a0*/  @!P1 LEA.HI.X R9, R207, R3.reuse, R86, 0x2, P5 ;  /* 0x00000003cf099211 */ /* 0x080fe200028f1456 */
[----:B------:R2:W-:Y:S01]  /*a2b0*/  @!P2 ST.E.64 desc[UR36][R6.64], R52 ;  /* 0x000000340600a985 */ /* 0x0005e2000c101b24 */
[----:B------:R-:W-:Y:S02]  /*a2c0*/  ISETP.GE.AND P2, PT, R204, UR4, PT ;  /* 0x00000004cc007c0c */ /* 0x000fe4000bf46270 */
[C---:B----4-:R-:W-:Y:S01]  /*a2d0*/  @!P3 LEA R10, P6, R206.reuse, R2, 0x2 ;  /* 0x00000002ce0ab211 */ /* 0x050fe200078c10ff */
[----:B------:R3:W-:Y:S01]  /*a2e0*/  @!P1 ST.E.64 desc[UR36][R8.64], R56 ;  /* 0x0000003808009985 */ /* 0x0007e2000c101b24 */
[----:B------:R-:W-:Y:S02]  /*a2f0*/  ISETP.GE.AND P1, PT, R203, UR4, PT ;  /* 0x00000004cb007c0c */ /* 0x000fe4000bf26270 */
[----:B------:R-:W-:-:S03]  /*a300*/  @!P3 LEA.HI.X R11, R206, R3, R85, 0x2, P6 ;  /* 0x00000003ce0bb211 */ /* 0x000fc600030f1455 */
[CC--:B-1----:R-:W-:Y:S02]  /*a310*/  @!P4 LEA R4, P5, R205.reuse, R2.reuse, 0x2 ;  /* 0x00000002cd04c211 */ /* 0x0c2fe400078a10ff */
[----:B------:R1:W-:Y:S01]  /*a320*/  @!P3 ST.E.64 desc[UR36][R10.64], R60 ;  /* 0x0000003c0a00b985 */ /* 0x0003e2000c101b24 */
[----:B------:R-:W-:Y:S02]  /*a330*/  ISETP.GE.AND P3, PT, R202, UR4, PT ;  /* 0x00000004ca007c0c */ /* 0x000fe4000bf66270 */
[CC--:B------:R-:W-:Y:S02]  /*a340*/  @!P2 LEA R12, P6, R204.reuse, R2.reuse, 0x2 ;  /* 0x00000002cc0ca211 */ /* 0x0c0fe400078c10ff */
[-C--:B------:R-:W-:Y:S02]  /*a350*/  @!P4 LEA.HI.X R5, R205, R3.reuse, R84, 0x2, P5 ;  /* 0x00000003cd05c211 */ /* 0x080fe400028f1454 */
[----:B------:R-:W-:Y:S02]  /*a360*/  @!P2 LEA.HI.X R13, R204, R3, R229, 0x2, P6 ;  /* 0x00000003cc0da211 */ /* 0x000fe400030f14e5 */
[----:B------:R-:W-:Y:S01]  /*a370*/  ISETP.GE.AND P5, PT, R201, UR4, PT ;  /* 0x00000004c9007c0c */ /* 0x000fe2000bfa6270 */
[----:B------:R4:W-:Y:S01]  /*a380*/  @!P4 ST.E.64 desc[UR36][R4.64], R64 ;  /* 0x000000400400c985 */ /* 0x0009e2000c101b24 */
[----:B--2---:R-:W-:-:S03]  /*a390*/  @!P1 LEA R6, P4, R203, R2, 0x2 ;  /* 0x00000002cb069211 */ /* 0x004fc600078810ff */
[----:B------:R2:W-:Y:S01]  /*a3a0*/  @!P2 ST.E.64 desc[UR36][R12.64], R68 ;  /* 0x000000440c00a985 */ /* 0x0005e2000c101b24 */
[----:B------:R-:W-:Y:S02]  /*a3b0*/  ISETP.GE.AND P2, PT, R200, UR4, PT ;  /* 0x00000004c8007c0c */ /* 0x000fe4000bf46270 */
[----:B------:R-:W-:Y:S02]  /*a3c0*/  @!P1 LEA.HI.X R7, R203, R3, R228, 0x2, P4 ;  /* 0x00000003cb079211 */ /* 0x000fe400020f14e4 */
[----:B---3--:R-:W-:-:S03]  /*a3d0*/  @!P3 LEA R8, P6, R202, R2, 0x2 ;  /* 0x00000002ca08b211 */ /* 0x008fc600078c10ff */
[----:B------:R3:W-:Y:S01]  /*a3e0*/  @!P1 ST.E.64 desc[UR36][R6.64], R72 ;  /* 0x0000004806009985 */ /* 0x0007e2000c101b24 */
[-C--:B------:R-:W-:Y:S02]  /*a3f0*/  @!P3 LEA.HI.X R9, R202, R3.reuse, R227, 0x2, P6 ;  /* 0x00000003ca09b211 */ /* 0x080fe400030f14e3 */
[----:B------:R-:W-:Y:S02]  /*a400*/  ISETP.GE.AND P1, PT, R199, UR4, PT ;  /* 0x00000004c7007c0c */ /* 0x000fe4000bf26270 */
[CC--:B-1----:R-:W-:Y:S01]  /*a410*/  @!P5 LEA R10, P4, R201.reuse, R2.reuse, 0x2 ;  /* 0x00000002c90ad211 */ /* 0x0c2fe200078810ff */
[----:B------:R1:W-:Y:S01]  /*a420*/  @!P3 ST.E.64 desc[UR36][R8.64], R76 ;  /* 0x0000004c0800b985 */ /* 0x0003e2000c101b24 */
[----:B----4-:R-:W-:Y:S02]  /*a430*/  @!P2 LEA R4, P6, R200, R2, 0x2 ;  /* 0x00000002c804a211 */ /* 0x010fe400078c10ff */
[----:B------:R-:W-:Y:S02]  /*a440*/  ISETP.GE.AND P3, PT, R198, UR4, PT ;  /* 0x00000004c6007c0c */ /* 0x000fe4000bf66270 */
[----:B------:R-:W-:-:S02]  /*a450*/  @!P5 LEA.HI.X R11, R201, R3, R226, 0x2, P4 ;  /* 0x00000003c90bd211 */ /* 0x000fc400020f14e2 */
[----:B------:R-:W-:Y:S02]  /*a460*/  ISETP.GE.AND P4, PT, R197, UR4, PT ;  /* 0x00000004c5007c0c */ /* 0x000fe4000bf86270 */
[----:B------:R-:W-:Y:S01]  /*a470*/  @!P2 LEA.HI.X R5, R200, R3, R225, 0x2, P6 ;  /* 0x00000003c805a211 */ /* 0x000fe200030f14e1 */
[----:B------:R-:W-:Y:S01]  /*a480*/  @!P5 ST.E.64 desc[UR36][R10.64], R80 ;  /* 0x000000500a00d985 */ /* 0x000fe2000c101b24 */
[----:B--2---:R-:W-:-:S03]  /*a490*/  @!P1 LEA R12, P5, R199, R2, 0x2 ;  /* 0x00000002c70c9211 */ /* 0x004fc600078a10ff */
[----:B------:R2:W-:Y:S01]  /*a4a0*/  @!P2 ST.E.64 desc[UR36][R4.64], R20 ;  /* 0x000000140400a985 */ /* 0x0005e2000c101b24 */
[----:B------:R-:W-:Y:S02]  /*a4b0*/  ISETP.GE.AND P2, PT, R196, UR4, PT ;  /* 0x00000004c4007c0c */ /* 0x000fe4000bf46270 */
[-C--:B------:R-:W-:Y:S02]  /*a4c0*/  @!P1 LEA.HI.X R13, R199, R3.reuse, R224, 0x2, P5 ;  /* 0x00000003c70d9211 */ /* 0x080fe400028f14e0 */
[CC--:B---3--:R-:W-:Y:S02]  /*a4d0*/  @!P3 LEA R6, P6, R198.reuse, R2.reuse, 0x2 ;  /* 0x00000002c606b211 */ /* 0x0c8fe400078c10ff */
[----:B-1----:R-:W-:Y:S01]  /*a4e0*/  @!P4 LEA R8, P5, R197, R2, 0x2 ;  /* 0x00000002c508c211 */ /* 0x002fe200078a10ff */
[----:B------:R1:W-:Y:S01]  /*a4f0*/  @!P1 ST.E.64 desc[UR36][R12.64], R120 ;  /* 0x000000780c009985 */ /* 0x0003e2000c101b24 */
[----:B------:R-:W-:Y:S02]  /*a500*/  @!P3 LEA.HI.X R7, R198, R3, R223, 0x2, P6 ;  /* 0x00000003c607b211 */ /* 0x000fe400030f14df */
[----:B------:R-:W-:-:S02]  /*a510*/  ISETP.GE.AND P1, PT, R195, UR4, PT ;  /* 0x00000004c3007c0c */ /* 0x000fc4000bf26270 */
[-C--:B------:R-:W-:Y:S01]  /*a520*/  @!P4 LEA.HI.X R9, R197, R3.reuse, R222, 0x2, P5 ;  /* 0x00000003c509c211 */ /* 0x080fe200028f14de */
[----:B------:R3:W-:Y:S01]  /*a530*/  @!P3 ST.E.64 desc[UR36][R6.64], R92 ;  /* 0x0000005c0600b985 */ /* 0x0007e2000c101b24 */
[----:B------:R-:W-:Y:S02]  /*a540*/  ISETP.GE.AND P5, PT, R194, UR4, PT ;  /* 0x00000004c2007c0c */ /* 0x000fe4000bfa6270 */
[----:B--2---:R-:W-:Y:S01]  /*a550*/  @!P2 LEA R4, P6, R196, R2, 0x2 ;  /* 0x00000002c404a211 */ /* 0x004fe200078c10ff */
[----:B------:R4:W-:Y:S01]  /*a560*/  @!P4 ST.E.64 desc[UR36][R8.64], R96 ;  /* 0x000000600800c985 */ /* 0x0009e2000c101b24 */
[----:B------:R-:W-:Y:S02]  /*a570*/  ISETP.GE.AND P3, PT, R193, UR4, PT ;  /* 0x00000004c1007c0c */ /* 0x000fe4000bf66270 */
[----:B------:R-:W-:Y:S02]  /*a580*/  ISETP.GE.AND P4, PT, R192, UR4, PT ;  /* 0x00000004c0007c0c */ /* 0x000fe4000bf86270 */
[----:B------:R-:W-:-:S02]  /*a590*/  @!P2 LEA.HI.X R5, R196, R3, R221, 0x2, P6 ;  /* 0x00000003c405a211 */ /* 0x000fc400030f14dd */
[----:B------:R-:W-:-:S03]  /*a5a0*/  @!P1 LEA R10, P6, R195, R2, 0x2 ;  /* 0x00000002c30a9211 */ /* 0x000fc600078c10ff */
[----:B------:R4:W-:Y:S01]  /*a5b0*/  @!P2 ST.E.64 desc[UR36][R4.64], R100 ;  /* 0x000000640400a985 */ /* 0x0009e2000c101b24 */
[CC--:B-1----:R-:W-:Y:S02]  /*a5c0*/  @!P5 LEA R12, P2, R194.reuse, R2.reuse, 0x2 ;  /* 0x00000002c20cd211 */ /* 0x0c2fe400078410ff */
[-C--:B------:R-:W-:Y:S02]  /*a5d0*/  @!P1 LEA.HI.X R11, R195, R3.reuse, R220, 0x2, P6 ;  /* 0x00000003c30b9211 */ /* 0x080fe400030f14dc */
[CC--:B---3--:R-:W-:Y:S02]  /*a5e0*/  @!P3 LEA R6, P6, R193.reuse, R2.reuse, 0x2 ;  /* 0x00000002c106b211 */ /* 0x0c8fe400078c10ff */
[-C--:B------:R-:W-:Y:S01]  /*a5f0*/  @!P5 LEA.HI.X R13, R194, R3.reuse, R219, 0x2, P2 ;  /* 0x00000003c20dd211 */ /* 0x080fe200010f14db */
[----:B------:R4:W-:Y:S01]  /*a600*/  @!P1 ST.E.64 desc[UR36][R10.64], R104 ;  /* 0x000000680a009985 */ /* 0x0009e2000c101b24 */
[C---:B------:R-:W-:Y:S02]  /*a610*/  @!P4 LEA R2, P2, R192.reuse, R2, 0x2 ;  /* 0x00000002c002c211 */ /* 0x040fe400078410ff */
[-C--:B------:R-:W-:Y:S01]  /*a620*/  @!P3 LEA.HI.X R7, R193, R3.reuse, R218, 0x2, P6 ;  /* 0x00000003c107b211 */ /* 0x080fe200030f14da */
[----:B------:R4:W-:Y:S01]  /*a630*/  @!P5 ST.E.64 desc[UR36][R12.64], R108 ;  /* 0x0000006c0c00d985 */ /* 0x0009e2000c101b24 */
[----:B------:R-:W-:-:S03]  /*a640*/  @!P4 LEA.HI.X R3, R192, R3, R217, 0x2, P2 ;  /* 0x00000003c003c211 */ /* 0x000fc600010f14d9 */
[----:B------:R4:W-:Y:S04]  /*a650*/  @!P3 ST.E.64 desc[UR36][R6.64], R112 ;  /* 0x000000700600b985 */ /* 0x0009e8000c101b24 */
[----:B------:R4:W-:Y:S02]  /*a660*/  @!P4 ST.E.64 desc[UR36][R2.64], R116 ;  /* 0x000000740200c985 */ /* 0x0009e4000c101b24 */
.L_x_223:
[----:B------:R-:W-:Y:S05]  /*a670*/  BSYNC B1 ;  /* 0x0000000000017941 */ /* 0x000fea0003800000 */
.L_x_222:
[----:B----4-:R3:W4:Y:S04]  /*a680*/  SHFL.IDX PT, R5, R18, 0x1, 0x1c1f ;  /* 0x003c1f0012057f89 */ /* 0x01072800000e0000 */
[----:B------:R3:W0:Y:S01]  /*a690*/  SHFL.IDX PT, R4, R0, 0x1, 0x1c1f ;  /* 0x003c1f0000047f89 */ /* 0x00062200000e0000 */
[----:B------:R-:W-:Y:S05]  /*a6a0*/  @P0 BRA `(.L_x_221) ;  /* 0x0000001400480947 */ /* 0x000fea0003800000 */
[C---:B------:R-:W-:Y:S01]  /*a6b0*/  VIADD R9, R17.reuse, 0x18 ;  /* 0x0000001811097836 */ /* 0x040fe20000000000 */
[----:B------:R-:W-:Y:S01]  /*a6c0*/  ULDC UR4, c[0x0][0xac8] ;  /* 0x0002b20000047ab9 */ /* 0x000fe20000000800 */
[----:B------:R-:W-:Y:S01]  /*a6d0*/  VIADD R13, R17, 0x20 ;  /* 0x00000020110d7836 */ /* 0x000fe20000000000 */
[----:B------:R-:W-:Y:S02]  /*a6e0*/  ISETP.GE.AND P6, PT, R210, UR4, PT ;  /* 0x00000004d2007c0c */ /* 0x000fe4000bfc6270 */
[----:B------:R-:W-:Y:S02]  /*a6f0*/  ISETP.GE.AND P5, PT, R9, UR4, PT ;  /* 0x0000000409007c0c */ /* 0x000fe4000bfa6270 */
[----:B------:R-:W-:Y:S02]  /*a700*/  ISETP.GE.AND P4, PT, R22, UR4, PT ;  /* 0x0000000416007c0c */ /* 0x000fe4000bf86270 */
[----:B------:R-:W-:Y:S02]  /*a710*/  ISETP.GE.AND P2, PT, R17, UR4, PT ;  /* 0x0000000411007c0c */ /* 0x000fe4000bf46270 */
[----:B------:R-:W-:-:S02]  /*a720*/  ISETP.GE.AND P3, PT, R13, UR4, PT ;  /* 0x000000040d007c0c */ /* 0x000fc4000bf66270 */
[----:B0--3--:R-:W-:-:S03]  /*a730*/  SHF.R.S32.HI R0, RZ, 0x1f, R9 ;  /* 0x0000001fff007819 */ /* 0x009fc60000011409 */
[CC--:B------:R-:W-:Y:S02]  /*a740*/  @!P6 LEA R6, P0, R210.reuse, R4.reuse, 0x2 ;  /* 0x00000004d206e211 */ /* 0x0c0fe400078010ff */
[CC--:B------:R-:W-:Y:S02]  /*a750*/  @!P5 LEA R10, P1, R9.reuse, R4.reuse, 0x2 ;  /* 0x00000004090ad211 */ /* 0x0c0fe400078210ff */
[-C--:B----4-:R-:W-:Y:S02]  /*a760*/  @!P6 LEA.HI.X R7, R210, R5.reuse, R89, 0x2, P0 ;  /* 0x00000005d207e211 */ /* 0x090fe400000f1459 */
[----:B------:R-:W-:Y:S01]  /*a770*/  @!P5 LEA.HI.X R11, R9, R5, R0, 0x2, P1 ;  /* 0x00000005090bd211 */ /* 0x000fe200008f1400 */
[----:B-12---:R-:W-:Y:S01]  /*a780*/  @!P2 IMAD.WIDE R2, R17, 0x4, R4 ;  /* 0x000000041102a825 */ /* 0x006fe200078e0204 */
[----:B------:R-:W-:Y:S02]  /*a790*/  SHF.R.S32.HI R9, RZ, 0x1f, R22 ;  /* 0x0000001fff097819 */ /* 0x000fe40000011416 */
[----:B------:R-:W-:-:S02]  /*a7a0*/  @!P4 LEA R8, P1, R22, R4, 0x2 ;  /* 0x000000041608c211 */ /* 0x000fc400078210ff */
[----:B------:R-:W-:Y:S01]  /*a7b0*/  ISETP.GE.AND P0, PT, R19, UR4, PT ;  /* 0x0000000413007c0c */ /* 0x000fe2000bf06270 */
[----:B------:R0:W-:Y:S01]  /*a7c0*/  @!P2 ST.E.64 desc[UR36][R2.64], R26 ;  /* 0x0000001a0200a985 */ /* 0x0001e2000c101b24 */
[----:B------:R-:W-:Y:S02]  /*a7d0*/  @!P4 LEA.HI.X R9, R22, R5, R9, 0x2, P1 ;  /* 0x000000051609c211 */ /* 0x000fe400008f1409 */
[----:B------:R-:W-:Y:S01]  /*a7e0*/  ISETP.GE.AND P1, PT, R209, UR4, PT ;  /* 0x00000004d1007c0c */ /* 0x000fe2000bf26270 */
[----:B------:R1:W-:Y:S01]  /*a7f0*/  @!P6 ST.E.64 desc[UR36][R6.64], R30 ;  /* 0x0000001e0600e985 */ /* 0x0003e2000c101b24 */
[----:B------:R-:W-:Y:S02]  /*a800*/  SHF.R.S32.HI R0, RZ, 0x1f, R13 ;  /* 0x0000001fff007819 */ /* 0x000fe4000001140d */
[----:B------:R-:W-:Y:S01]  /*a810*/  @!P3 LEA R12, P6, R13, R4, 0x2 ;  /* 0x000000040d0cb211 */ /* 0x000fe200078c10ff */
[----:B------:R2:W-:Y:S01]  /*a820*/  @!P4 ST.E.64 desc[UR36][R8.64], R34 ;  /* 0x000000220800c985 */ /* 0x0005e2000c101b24 */
[----:B------:R-:W-:-:S02]  /*a830*/  ISETP.GE.AND P2, PT, R208, UR4, PT ;  /* 0x00000004d0007c0c */ /* 0x000fc4000bf46270 */
[-C--:B------:R-:W-:Y:S01]  /*a840*/  @!P3 LEA.HI.X R13, R13, R5.reuse, R0, 0x2, P6 ;  /* 0x000000050d0db211 */ /* 0x080fe200030f1400 */
[----:B------:R3:W-:Y:S01]  /*a850*/  @!P5 ST.E.64 desc[UR36][R10.64], R38 ;  /* 0x000000260a00d985 */ /* 0x0007e2000c101b24 */
[----:B------:R-:W-:Y:S02]  /*a860*/  SHF.R.S32.HI R0, RZ, 0x1f, R19 ;  /* 0x0000001fff007819 */ /* 0x000fe40000011413 */
[-C--:B0-----:R-:W-:Y:S01]  /*a870*/  @!P0 LEA R2, P4, R19, R4.reuse, 0x2 ;  /* 0x0000000413028211 */ /* 0x081fe200078810ff */
[----:B------:R0:W-:Y:S01]  /*a880*/  @!P3 ST.E.64 desc[UR36][R12.64], R42 ;  /* 0x0000002a0c00b985 */ /* 0x0001e2000c101b24 */
[----:B------:R-:W-:Y:S02]  /*a890*/  ISETP.GE.AND P3, PT, R207, UR4, PT ;  /* 0x00000004cf007c0c */ /* 0x000fe4000bf66270 */
[----:B-1----:R-:W-:Y:S02]  /*a8a0*/  @!P1 LEA R6, P5, R209, R4, 0x2 ;  /* 0x00000004d1069211 */ /* 0x002fe400078a10ff */
[----:B------:R-:W-:-:S02]  /*a8b0*/  @!P0 LEA.HI.X R3, R19, R5, R0, 0x2, P4 ;  /* 0x0000000513038211 */ /* 0x000fc400020f1400 */
[----:B------:R-:W-:Y:S02]  /*a8c0*/  ISETP.GE.AND P4, PT, R206, UR4, PT ;  /* 0x00000004ce007c0c */ /* 0x000fe4000bf86270 */
[CC--:B------:R-:W-:Y:S01]  /*a8d0*/  @!P2 LEA R14, P6, R208.reuse, R4.reuse, 0x2 ;  /* 0x00000004d00ea211 */ /* 0x0c0fe200078c10ff */
[----:B------:R1:W-:Y:S01]  /*a8e0*/  @!P0 ST.E.64 desc[UR36][R2.64], R46 ;  /* 0x0000002e02008985 */ /* 0x0003e2000c101b24 */
[-C--:B------:R-:W-:Y:S02]  /*a8f0*/  @!P1 LEA.HI.X R7, R209, R5.reuse, R88, 0x2, P5 ;  /* 0x00000005d1079211 */ /* 0x080fe400028f1458 */
[----:B------:R-:W-:Y:S02]  /*a900*/  ISETP.GE.AND P5, PT, R205, UR4, PT ;  /* 0x00000004cd007c0c */ /* 0x000fe4000bfa6270 */
[----:B------:R-:W-:Y:S01]  /*a910*/  @!P2 LEA.HI.X R15, R208, R5, R87, 0x2, P6 ;  /* 0x00000005d00fa211 */ /* 0x000fe200030f1457 */
[----:B------:R4:W-:Y:S01]  /*a920*/  @!P1 ST.E.64 desc[UR36][R6.64], R50 ;  /* 0x0000003206009985 */ /* 0x0009e2000c101b24 */
[----:B--2---:R-:W-:-:S02]  /*a930*/  @!P3 LEA R8, P6, R207, R4, 0x2 ;  /* 0x00000004cf08b211 */ /* 0x004fc400078c10ff */
[----:B------:R-:W-:Y:S01]  /*a940*/  ISETP.GE.AND P0, PT, R204, UR4, PT ;  /* 0x00000004cc007c0c */ /* 0x000fe2000bf06270 */
[----:B------:R2:W-:Y:S01]  /*a950*/  @!P2 ST.E.64 desc[UR36][R14.64], R54 ;  /* 0x000000360e00a985 */ /* 0x0005e2000c101b24 */
[----:B------:R-:W-:Y:S02]  /*a960*/  ISETP.GE.AND P1, PT, R203, UR4, PT ;  /* 0x00000004cb007c0c */ /* 0x000fe4000bf26270 */
[CC--:B---3--:R-:W-:Y:S02]  /*a970*/  @!P4 LEA R10, P2, R206.reuse, R4.reuse, 0x2 ;  /* 0x00000004ce0ac211 */ /* 0x0c8fe400078410ff */
[-C--:B------:R-:W-:Y:S02]  /*a980*/  @!P3 LEA.HI.X R9, R207, R5.reuse, R86, 0x2, P6 ;  /* 0x00000005cf09b211 */ /* 0x080fe400030f1456 */
[----:B0-----:R-:W-:Y:S02]  /*a990*/  @!P5 LEA R12, P6, R205, R4, 0x2 ;  /* 0x00000004cd0cd211 */ /* 0x001fe400078c10ff */
[----:B------:R-:W-:Y:S01]  /*a9a0*/  @!P4 LEA.HI.X R11, R206, R5, R85, 0x2, P2 ;  /* 0x00000005ce0bc211 */ /* 0x000fe200010f1455 */
[----:B------:R0:W-:Y:S01]  /*a9b0*/  @!P3 ST.E.64 desc[UR36][R8.64], R58 ;  /* 0x0000003a0800b985 */ /* 0x0001e2000c101b24 */
[----:B------:R-:W-:-:S02]  /*a9c0*/  ISETP.GE.AND P2, PT, R202, UR4, PT ;  /* 0x00000004ca007c0c */ /* 0x000fc4000bf46270 */
[-C--:B------:R-:W-:Y:S01]  /*a9d0*/  @!P5 LEA.HI.X R13, R205, R5.reuse, R84, 0x2, P6 ;  /* 0x00000005cd0dd211 */ /* 0x080fe200030f1454 */
[----:B------:R3:W-:Y:S01]  /*a9e0*/  @!P4 ST.E.64 desc[UR36][R10.64], R62 ;  /* 0x0000003e0a00c985 */ /* 0x0007e2000c101b24 */
[-C--:B-1----:R-:W-:Y:S02]  /*a9f0*/  @!P0 LEA R2, P6, R204, R4.reuse, 0x2 ;  /* 0x00000004cc028211 */ /* 0x082fe400078c10ff */
[----:B----4-:R-:W-:Y:S01]  /*aa00*/  @!P1 LEA R6, P3, R203, R4, 0x2 ;  /* 0x00000004cb069211 */ /* 0x010fe200078610ff */
[----:B------:R1:W-:Y:S01]  /*aa10*/  @!P5 ST.E.64 desc[UR36][R12.64], R66 ;  /* 0x000000420c00d985 */ /* 0x0003e2000c101b24 */
[----:B------:R-:W-:Y:S02]  /*aa20*/  ISETP.GE.AND P5, PT, R201, UR4, PT ;  /* 0x00000004c9007c0c */ /* 0x000fe4000bfa6270 */
[----:B------:R-:W-:Y:S02]  /*aa30*/  ISETP.GE.AND P4, PT, R200, UR4, PT ;  /* 0x00000004c8007c0c */ /* 0x000fe4000bf86270 */
[----:B------:R-:W-:-:S02]  /*aa40*/  @!P0 LEA.HI.X R3, R204, R5, R229, 0x2, P6 ;  /* 0x00000005cc038211 */ /* 0x000fc400030f14e5 */
[-C--:B------:R-:W-:Y:S02]  /*aa50*/  @!P1 LEA.HI.X R7, R203, R5.reuse, R228, 0x2, P3 ;  /* 0x00000005cb079211 */ /* 0x080fe400018f14e4 */
[CC--:B--2---:R-:W-:Y:S01]  /*aa60*/  @!P2 LEA R14, P6, R202.reuse, R4.reuse, 0x2 ;  /* 0x00000004ca0ea211 */ /* 0x0c4fe200078c10ff */
[----:B------:R2:W-:Y:S01]  /*aa70*/  @!P0 ST.E.64 desc[UR36][R2.64], R70 ;  /* 0x0000004602008985 */ /* 0x0005e2000c101b24 */
[----:B------:R-:W-:Y:S02]  /*aa80*/  ISETP.GE.AND P3, PT, R199, UR4, PT ;  /* 0x00000004c7007c0c */ /* 0x000fe4000bf66270 */
[----:B------:R-:W-:Y:S01]  /*aa90*/  @!P2 LEA.HI.X R15, R202, R5, R227, 0x2, P6 ;  /* 0x00000005ca0fa211 */ /* 0x000fe200030f14e3 */
[----:B------:R4:W-:Y:S01]  /*aaa0*/  @!P1 ST.E.64 desc[UR36][R6.64], R74 ;  /* 0x0000004a06009985 */ /* 0x0009e2000c101b24 */
[----:B------:R-:W-:Y:S02]  /*aab0*/  ISETP.GE.AND P0, PT, R198, UR4, PT ;  /* 0x00000004c6007c0c */ /* 0x000fe4000bf06270 */
[-C--:B0-----:R-:W-:Y:S01]  /*aac0*/  @!P5 LEA R8, P1, R201, R4.reuse, 0x2 ;  /* 0x00000004c908d211 */ /* 0x081fe200078210ff */
[----:B------:R-:W-:Y:S01]  /*aad0*/  @!P2 ST.E.64 desc[UR36][R14.64], R78 ;  /* 0x0000004e0e00a985 */ /* 0x000fe2000c101b24 */
[----:B---3--:R-:W-:-:S02]  /*aae0*/  @!P4 LEA R10, P2, R200, R4, 0x2 ;  /* 0x00000004c80ac211 */ /* 0x008fc400078410ff */
[-C--:B------:R-:W-:Y:S02]  /*aaf0*/  @!P5 LEA.HI.X R9, R201, R5.reuse, R226, 0x2, P1 ;  /* 0x00000005c909d211 */ /* 0x080fe400008f14e2 */
[----:B------:R-:W-:Y:S02]  /*ab00*/  ISETP.GE.AND P1, PT, R197, UR4, PT ;  /* 0x00000004c5007c0c */ /* 0x000fe4000bf26270 */
[CC--:B-1----:R-:W-:Y:S01]  /*ab10*/  @!P3 LEA R12, P6, R199.reuse, R4.reuse, 0x2 ;  /* 0x00000004c70cb211 */ /* 0x0c2fe200078c10ff */
[----:B------:R0:W-:Y:S01]  /*ab20*/  @!P5 ST.E.64 desc[UR36][R8.64], R82 ;  /* 0x000000520800d985 */ /* 0x0001e2000c101b24 */
[-C--:B------:R-:W-:Y:S02]  /*ab30*/  @!P4 LEA.HI.X R11, R200, R5.reuse, R225, 0x2, P2 ;  /* 0x00000005c80bc211 */ /* 0x080fe400010f14e1 */
[----:B------:R-:W-:Y:S02]  /*ab40*/  @!P3 LEA.HI.X R13, R199, R5, R224, 0x2, P6 ;  /* 0x00000005c70db211 */ /* 0x000fe400030f14e0 */
[----:B--2---:R-:W-:Y:S01]  /*ab50*/  @!P0 LEA R2, P5, R198, R4, 0x2 ;  /* 0x00000004c6028211 */ /* 0x004fe200078a10ff */
[----:B------:R1:W-:Y:S01]  /*ab60*/  @!P4 ST.E.64 desc[UR36][R10.64], R122 ;  /* 0x0000007a0a00c985 */ /* 0x0003e2000c101b24 */
[----:B------:R-:W-:-:S02]  /*ab70*/  ISETP.GE.AND P4, PT, R196, UR4, PT ;  /* 0x00000004c4007c0c */ /* 0x000fc4000bf86270 */
[----:B------:R-:W-:Y:S01]  /*ab80*/  ISETP.GE.AND P2, PT, R194, UR4, PT ;  /* 0x00000004c2007c0c */ /* 0x000fe2000bf46270 */
[----:B------:R2:W-:Y:S01]  /*ab90*/  @!P3 ST.E.64 desc[UR36][R12.64], R124 ;  /* 0x0000007c0c00b985 */ /* 0x0005e2000c101b24 */
[----:B------:R-:W-:Y:S02]  /*aba0*/  ISETP.GE.AND P3, PT, R195, UR4, PT ;  /* 0x00000004c3007c0c */ /* 0x000fe4000bf66270 */
[----:B------:R-:W-:Y:S02]  /*abb0*/  @!P0 LEA.HI.X R3, R198, R5, R223, 0x2, P5 ;  /* 0x00000005c6038211 */ /* 0x000fe400028f14df */
[----:B------:R-:W-:Y:S02]  /*abc0*/  ISETP.GE.AND P5, PT, R193, UR4, PT ;  /* 0x00000004c1007c0c */ /* 0x000fe4000bfa6270 */
[-C--:B----4-:R-:W-:Y:S01]  /*abd0*/  @!P1 LEA R6, P6, R197, R4.reuse, 0x2 ;  /* 0x00000004c5069211 */ /* 0x090fe200078c10ff */
[----:B------:R3:W-:Y:S02]  /*abe0*/  @!P0 ST.E.64 desc[UR36][R2.64], R94 ;  /* 0x0000005e02008985 */ /* 0x0007e4000c101b24 */
[----:B0-----:R-:W-:-:S02]  /*abf0*/  @!P4 LEA R8, P0, R196, R4, 0x2 ;  /* 0x00000004c408c211 */ /* 0x001fc400078010ff */
[-C--:B------:R-:W-:Y:S02]  /*ac00*/  @!P1 LEA.HI.X R7, R197, R5.reuse, R222, 0x2, P6 ;  /* 0x00000005c5079211 */ /* 0x080fe400030f14de */
[-C--:B-1----:R-:W-:Y:S02]  /*ac10*/  @!P3 LEA R10, P6, R195, R4.reuse, 0x2 ;  /* 0x00000004c30ab211 */ /* 0x082fe400078c10ff */
[-C--:B------:R-:W-:Y:S01]  /*ac20*/  @!P4 LEA.HI.X R9, R196, R5.reuse, R221, 0x2, P0 ;  /* 0x00000005c409c211 */ /* 0x080fe200000f14dd */
[----:B------:R3:W-:Y:S01]  /*ac30*/  @!P1 ST.E.64 desc[UR36][R6.64], R98 ;  /* 0x0000006206009985 */ /* 0x0007e2000c101b24 */
[-C--:B--2---:R-:W-:Y:S02]  /*ac40*/  @!P2 LEA R12, P1, R194, R4.reuse, 0x2 ;  /* 0x00000004c20ca211 */ /* 0x084fe400078210ff */
[----:B------:R-:W-:Y:S01]  /*ac50*/  @!P5 LEA R14, P0, R193, R4, 0x2 ;  /* 0x00000004c10ed211 */ /* 0x000fe200078010ff */
[----:B------:R3:W-:Y:S01]  /*ac60*/  @!P4 ST.E.64 desc[UR36][R8.64], R102 ;  /* 0x000000660800c985 */ /* 0x0007e2000c101b24 */
[----:B------:R-:W-:-:S02]  /*ac70*/  @!P3 LEA.HI.X R11, R195, R5, R220, 0x2, P6 ;  /* 0x00000005c30bb211 */ /* 0x000fc400030f14dc */
[-C--:B------:R-:W-:Y:S02]  /*ac80*/  @!P2 LEA.HI.X R13, R194, R5.reuse, R219, 0x2, P1 ;  /* 0x00000005c20da211 */ /* 0x080fe400008f14db */
[----:B------:R-:W-:Y:S01]  /*ac90*/  @!P5 LEA.HI.X R15, R193, R5, R218, 0x2, P0 ;  /* 0x00000005c10fd211 */ /* 0x000fe200000f14da */
[----:B------:R3:W-:Y:S01]  /*aca0*/  @!P3 ST.E.64 desc[UR36][R10.64], R106 ;  /* 0x0000006a0a00b985 */ /* 0x0007e2000c101b24 */
[----:B------:R-:W-:-:S03]  /*acb0*/  ISETP.GE.AND P0, PT, R192, UR4, PT ;  /* 0x00000004c0007c0c */ /* 0x000fc6000bf06270 */
[----:B------:R3:W-:Y:S04]  /*acc0*/  @!P2 ST.E.64 desc[UR36][R12.64], R110 ;  /* 0x0000006e0c00a985 */ /* 0x0007e8000c101b24 */
[----:B------:R3:W-:Y:S06]  /*acd0*/  @!P5 ST.E.64 desc[UR36][R14.64], R114 ;  /* 0x000000720e00d985 */ /* 0x0007ec000c101b24 */
[----:B------:R-:W-:Y:S05]  /*ace0*/  @P0 BRA `(.L_x_221) ;  /* 0x0000000c00b80947 */ /* 0x000fea0003800000 */
[----:B---3--:R-:W-:-:S04]  /*acf0*/  LEA R2, P0, R192, R4, 0x2 ;  /* 0x00000004c0027211 */ /* 0x008fc800078010ff */
[----:B------:R-:W-:-:S05]  /*ad00*/  LEA.HI.X R3, R192, R5, R217, 0x2, P0 ;  /* 0x00000005c0037211 */ /* 0x000fca00000f14d9 */
[----:B------:R0:W-:Y:S01]  /*ad10*/  ST.E.64 desc[UR36][R2.64], R118 ;  /* 0x0000007602007985 */ /* 0x0001e2000c101b24 */
[----:B------:R-:W-:Y:S05]  /*ad20*/  BRA `(.L_x_221) ;  /* 0x0000000c00a87947 */ /* 0x000fea0003800000 */
.L_x_212:
[----:B------:R-:W-:Y:S01]  /*ad30*/  ULDC.64 UR8, c[0x0][0xc00] ;  /* 0x0003000000087ab9 */ /* 0x000fe20000000a00 */
[----:B------:R-:W-:Y:S01]  /*ad40*/  R2UR UR10, R18 ;  /* 0x00000000120a72ca */ /* 0x000fe200000e0000 */
[----:B------:R-:W-:-:S04]  /*ad50*/  UISETP.NE.U32.AND UP0, UPT, UR8, URZ, UPT ;  /* 0x0000003f0800728c */ /* 0x000fc8000bf05070 */
[----:B------:R-:W-:-:S03]  /*ad60*/  UISETP.NE.AND.EX UP0, UPT, UR9, URZ, UPT, UP0 ;  /* 0x0000003f0900728c */ /* 0x000fc6000bf05300 */
[----:B------:R-:W-:Y:S02]  /*ad70*/  ULDC.64 UR8, c[0x0][0xc00] ;  /* 0x0003000000087ab9 */ /* 0x000fe40000000a00 */
[----:B------:R-:W-:Y:S01]  /*ad80*/  UIMAD.WIDE UR8, UR61, 0x4, UR8 ;  /* 0x000000043d0878a5 */ /* 0x000fe2000f8e0208 */
[----:B------:R-:W-:-:S05]  /*ad90*/  PLOP3.LUT P1, PT, PT, PT, UP0, 0x80, 0x0 ;  /* 0x000000000000781c */ /* 0x000fca0003f2f008 */
[----:B------:R-:W-:Y:S02]  /*ada0*/  IMAD.U32 R2, RZ, RZ, UR8 ;  /* 0x00000008ff027e24 */ /* 0x000fe4000f8e00ff */
[----:B------:R-:W-:Y:S01]  /*adb0*/  IMAD.U32 R3, RZ, RZ, UR9 ;  /* 0x00000009ff037e24 */ /* 0x000fe2000f8e00ff */
[----:B------:R-:W-:Y:S02]  /*adc0*/  ULDC.64 UR8, c[0x0][0xc08] ;  /* 0x0003020000087ab9 */ /* 0x000fe40000000a00 */
[----:B------:R-:W-:-:S03]  /*add0*/  UISETP.NE.U32.AND UP1, UPT, UR8, URZ, UPT ;  /* 0x0000003f0800728c */ /* 0x000fc6000bf25070 */
[----:B------:R-:W2:Y:S01]  /*ade0*/  @P1 LDG.E R6, desc[UR36][R2.64] ;  /* 0x0000002402061981 */ /* 0x000ea2000c1e1900 */
[----:B------:R-:W-:Y:S01]  /*adf0*/  UISETP.NE.AND.EX UP1, UPT, UR9, URZ, UPT, UP1 ;  /* 0x0000003f0900728c */ /* 0x000fe2000bf25310 */
[----:B------:R-:W-:Y:S02]  /*ae00*/  ULDC UR4, c[0x0][0xa88] ;  /* 0x0002a20000047ab9 */ /* 0x000fe40000000800 */
[----:B------:R-:W-:-:S03]  /*ae10*/  IMAD.U32 R0, RZ, RZ, UR4 ;  /* 0x00000004ff007e24 */ /* 0x000fc6000f8e00ff */
[----:B------:R-:W-:-:S05]  /*ae20*/  PLOP3.LUT P2, PT, PT, PT, UP1, 0x80, 0x0 ;  /* 0x000000000000781c */ /* 0x000fca0003f4f018 */
[----:B------:R-:W-:Y:S02]  /*ae30*/  @UP1 ULDC.64 UR8, c[0x0][0xc08] ;  /* 0x0003020000081ab9 */ /* 0x000fe40000000a00 */
[----:B------:R-:W-:-:S06]  /*ae40*/  @UP1 UIMAD.WIDE UR8, UR61, 0x4, UR8 ;  /* 0x000000043d0818a5 */ /* 0x000fcc000f8e0208 */
[----:B------:R-:W-:Y:S02]  /*ae50*/  IMAD.U32 R4, RZ, RZ, UR8 ;  /* 0x00000008ff047e24 */ /* 0x000fe4000f8e00ff */
[----:B------:R-:W-:-:S05]  /*ae60*/  IMAD.U32 R5, RZ, RZ, UR9 ;  /* 0x00000009ff057e24 */ /* 0x000fca000f8e00ff */
[----:B------:R0:W5:Y:S01]  /*ae70*/  @P2 LDG.E R0, desc[UR36][R4.64] ;  /* 0x0000002404002981 */ /* 0x000162000c1e1900 */
[----:B------:R-:W-:Y:S01]  /*ae80*/  UMOV UR4, URZ ;  /* 0x0000003f00047c82 */ /* 0x000fe20008000000 */
[----:B------:R-:W-:Y:S01]  /*ae90*/  UISETP.NE.AND UP1, UPT, UR10, URZ, UPT ;  /* 0x0000003f0a00728c */ /* 0x000fe2000bf25270 */
[----:B------:R-:W1:Y:S10]  /*aea0*/  S2R R7, SR_TID.X ;  /* 0x0000000000077919 */ /* 0x000e740000002100 */
[----:B------:R-:W-:-:S02]  /*aeb0*/  @!UP1 ULDC UR10, c[0x0][0xad4] ;  /* 0x0002b500000a9ab9 */ /* 0x000fc40000000800 */
[----:B------:R-:W-:Y:S01]  /*aec0*/  MOV R18, UR10 ;  /* 0x0000000a00127c02 */ /* 0x000fe20008000f00 */
[----:B-1----:R-:W-:-:S05]  /*aed0*/  VIADD R7, R7, 0xffffff80 ;  /* 0xffffff8007077836 */ /* 0x002fca0000000000 */
[----:B------:R-:W-:Y:S02]  /*aee0*/  ISETP.GT.AND P0, PT, R7, 0x7f, PT ;  /* 0x0000007f0700780c */ /* 0x000fe40003f04270 */
[----:B--2---:R-:W-:-:S13]  /*aef0*/  @P1 R2UR UR4, R6 ;  /* 0x00000000060412ca */ /* 0x004fda00000e0000 */
[----:B------:R-:W-:Y:S01]  /*af00*/  USHF.R.S32.HI UR20, URZ, 0x1f, UR4 ;  /* 0x0000001f3f147899 */ /* 0x000fe20008011404 */
[----:B0-----:R-:W-:Y:S11]  /*af10*/  @P2 BRA `(.L_x_224) ;  /* 0x0000000000102947 */ /* 0x001ff60003800000 */
[----:B------:R-:W-:Y:S05]  /*af20*/  @!P1 BRA `(.L_x_224) ;  /* 0x00000000000c9947 */ /* 0x000fea0003800000 */
[----:B------:R-:W2:Y:S04]  /*af30*/  LDG.E R5, desc[UR36][R2.64] ;  /* 0x0000002402057981 */ /* 0x000ea8000c1e1900 */
[----:B-----5:R-:W2:Y:S02]  /*af40*/  LDG.E R0, desc[UR36][R2.64+0x4] ;  /* 0x0000042402007981 */ /* 0x020ea4000c1e1900 */
[----:B--2---:R-:W-:-:S07]  /*af50*/  IMAD.IADD R0, R0, 0x1, -R5 ;  /* 0x0000000100007824 */ /* 0x004fce00078e0a05 */
.L_x_224:
[----:B------:R-:W-:Y:S01]  /*af60*/  R2UR UR8, R215 ;  /* 0x00000000d70872ca */ /* 0x000fe200000e0000 */
[----:B------:R-:W-:Y:S01]  /*af70*/  USEL UR61, UR61, URZ, !UP0 ;  /* 0x0000003f3d3d7287 */ /* 0x000fe2000c000000 */
[----:B------:R-:W-:Y:S11]  /*af80*/  BSSY B1, `(.L_x_225) ;  /* 0x000003d000017945 */ /* 0x000ff60003800000 */
[----:B------:R-:W-:Y:S01]  /*af90*/  USEL UR12, UR8, URZ, !UP0 ;  /* 0x0000003f080c7287 */ /* 0x000fe2000c000000 */
[----:B------:R-:W-:Y:S11]  /*afa0*/  @P0 BRA `(.L_x_226) ;  /* 0x0000000000e80947 */ /* 0x000ff60003800000 */
[----:B------:R-:W0:Y:S01]  /*afb0*/  S2R R2, SR_TID.X ;  /* 0x0000000000027919 */ /* 0x000e220000002100 */
[----:B------:R-:W1:Y:S01]  /*afc0*/  LDC R9, c[0x0][0xbe8] ;  /* 0x0002fa00ff097b82 */ /* 0x000e620000000800 */
[----:B------:R-:W-:-:S13]  /*afd0*/  R2UR UR8, R212 ;  /* 0x00000000d40872ca */ /* 0x000fda00000e0000 */
[----:B------:R-:W-:-:S04]  /*afe0*/  IMAD.U32 R3, RZ, RZ, UR8 ;  /* 0x00000008ff037e24 */ /* 0x000fc8000f8e00ff */
[----:B0-----:R-:W-:Y:S02]  /*aff0*/  IMAD R2, R3, 0x80, R2 ;  /* 0x0000008003027824 */ /* 0x001fe400078e0202 */
[----:B-1---5:R-:W-:Y:S02]  /*b000*/  IMAD R3, R0, R9, RZ ;  /* 0x0000000900037224 */ /* 0x022fe400078e02ff */
[----:B------:R-:W-:-:S05]  /*b010*/  VIADD R4, R2, 0xffffff80 ;  /* 0xffffff8002047836 */ /* 0x000fca0000000000 */
[----:B------:R-:W-:-:S13]  /*b020*/  ISETP.GE.AND P0, PT, R4, R3, PT ;  /* 0x000000030400720c */ /* 0x000fda0003f06270 */
[----:B------:R-:W-:Y:S05]  /*b030*/  @P0 BRA `(.L_x_226) ;  /* 0x0000000000c40947 */ /* 0x000fea0003800000 */
[----:B------:R-:W-:Y:S01]  /*b040*/  ISETP.NE.AND P0, PT, R9, 0x1, PT ;  /* 0x000000010900780c */ /* 0x000fe20003f05270 */
[----:B------:R-:W-:Y:S01]  /*b050*/  UMOV UR18, 0x9b8 ;  /* 0x000009b800127882 */ /* 0x000fe20000000000 */
[----:B------:R-:W-:Y:S01]  /*b060*/  R2UR UR9, R18 ;  /* 0x00000000120972ca */ /* 0x000fe200000e0000 */
[----:B------:R-:W-:Y:S01]  /*b070*/  IMAD.MOV.U32 R5, RZ, RZ, R4 ;  /* 0x000000ffff057224 */ /* 0x000fe200078e0004 */
[----:B------:R-:W-:Y:S02]  /*b080*/  R2UR UR8, R23 ;  /* 0x00000000170872ca */ /* 0x000fe400000e0000 */
[----:B------:R-:W-:-:S07]  /*b090*/  R2UR UR19, R211 ;  /* 0x00000000d31372ca */ /* 0x000fce00000e0000 */
[----:B------:R-:W0:Y:S02]  /*b0a0*/  @P0 LDC R3, c[0x0][0xbec] ;  /* 0x0002fb00ff030b82 */ /* 0x000e240000000800 */
[----:B------:R-:W-:-:S04]  /*b0b0*/  UISETP.GT.AND UP0, UPT, UR9, 0x1, UPT ;  /* 0x000000010900788c */ /* 0x000fc8000bf04270 */
[----:B------:R-:W-:Y:S02]  /*b0c0*/  USEL UR18, UR18, 0x978, UP0 ;  /* 0x0000097812127887 */ /* 0x000fe40008000000 */
[----:B------:R-:W1:Y:S01]  /*b0d0*/  @P0 LDC R7, c[0x0][0xbf0] ;  /* 0x0002fc00ff070b82 */ /* 0x000e620000000800 */
[----:B------:R-:W-:-:S09]  /*b0e0*/  USEL UR13, UR8, URZ, UP0 ;  /* 0x0000003f080d7287 */ /* 0x000fd20008000000 */
[----:B------:R-:W-:Y:S01]  /*b0f0*/  ULDC.64 UR8, c[0x0][UR18+0x218] ;  /* 0x0000860012087abb */ /* 0x000fe20008000a00 */
[----:B------:R-:W-:Y:S01]  /*b100*/  ULDC.64 UR14, c[0x0][UR18+0x220] ;  /* 0x00008800120e7abb */ /* 0x000fe20008000a00 */
[----:B------:R-:W-:Y:S01]  /*b110*/  ULDC.64 UR16, c[0x0][UR18+0x228] ;  /* 0x00008a0012107abb */ /* 0x000fe20008000a00 */
[----:B------:R-:W-:Y:S02]  /*b120*/  UIMAD.WIDE.U32 UR10, UR8, UR19, URZ ;  /* 0x00000013080a72a5 */ /* 0x000fe4000f8e003f */
[----:B------:R-:W-:Y:S01]  /*b130*/  UIMAD UR19, UR9, UR19, URZ ;  /* 0x00000013091372a4 */ /* 0x000fe2000f8e023f */
[----:B0-----:R-:W-:Y:S01]  /*b140*/  @P0 IMAD.HI.U32 R2, R4, R3, RZ ;  /* 0x0000000304020227 */ /* 0x001fe200078e00ff */
[----:B------:R-:W-:Y:S02]  /*b150*/  UIMAD UR15, UR15, UR61, URZ ;  /* 0x0000003d0f0f72a4 */ /* 0x000fe4000f8e023f */
[----:B------:R-:W-:Y:S02]  /*b160*/  UIMAD.WIDE.U32 UR22, UR16, UR13, URZ ;  /* 0x0000000d101672a5 */ /* 0x000fe4000f8e003f */
[----:B------:R-:W-:-:S02]  /*b170*/  UIMAD.WIDE.U32 UR8, UR14, UR61, URZ ;  /* 0x0000003d0e0872a5 */ /* 0x000fc4000f8e003f */
[----:B------:R-:W-:Y:S01]  /*b180*/  UIMAD UR13, UR17, UR13, URZ ;  /* 0x0000000d110d72a4 */ /* 0x000fe2000f8e023f */
[----:B-1----:R-:W-:Y:S01]  /*b190*/  @P0 SHF.R.U32.HI R5, RZ, R7, R2 ;  /* 0x00000007ff050219 */ /* 0x002fe20000011602 */
[----:B------:R-:W-:Y:S01]  /*b1a0*/  UIMAD UR15, UR14, UR12, UR15 ;  /* 0x0000000c0e0f72a4 */ /* 0x000fe2000f8e020f */
[----:B------:R-:W-:Y:S01]  /*b1b0*/  IMAD.U32 R2, RZ, RZ, UR22 ;  /* 0x00000016ff027e24 */ /* 0x000fe2000f8e00ff */
[----:B------:R-:W-:Y:S01]  /*b1c0*/  UIADD3 UR10, UP1, UP2, UR8, UR10, UR4 ;  /* 0x0000000a080a7290 */ /* 0x000fe2000fa3e004 */
[----:B------:R-:W-:Y:S01]  /*b1d0*/  IMAD.U32 R3, RZ, RZ, UR23 ;  /* 0x00000017ff037e24 */ /* 0x000fe2000f8e00ff */
[----:B------:R-:W-:Y:S01]  /*b1e0*/  UIADD3 UR19, UR11, UR19, URZ ;  /* 0x000000130b137290 */ /* 0x000fe2000fffe03f */
[--C-:B------:R-:W-:Y:S01]  /*b1f0*/  IMAD.MOV R7, RZ, RZ, -R5.reuse ;  /* 0x000000ffff077224 */ /* 0x100fe200078e0a05 */
[----:B------:R-:W-:Y:S02]  /*b200*/  UIADD3 UR13, UR23, UR13, URZ ;  /* 0x0000000d170d7290 */ /* 0x000fe4000fffe03f */
[----:B------:R-:W-:Y:S01]  /*b210*/  UIADD3 UR15, UR9, UR15, URZ ;  /* 0x0000000f090f7290 */ /* 0x000fe2000fffe03f */
[----:B------:R-:W-:Y:S01]  /*b220*/  IADD3 R2, P0, P1, R5, UR10, R2 ;  /* 0x0000000a05027c10 */ /* 0x000fe2000f91e002 */
[----:B------:R-:W-:Y:S01]  /*b230*/  IMAD R7, R9, R7, R4 ;  /* 0x0000000709077224 */ /* 0x000fe200078e0204 */
[----:B------:R-:W-:Y:S01]  /*b240*/  SHF.R.S32.HI R5, RZ, 0x1f, R5 ;  /* 0x0000001fff057819 */ /* 0x000fe20000011405 */
[----:B------:R-:W-:Y:S01]  /*b250*/  UIADD3.X UR10, UR15, UR19, UR20, UP1, UP2 ;  /* 0x000000130f0a7290 */ /* 0x000fe20008fe4414 */
[----:B------:R-:W-:Y:S01]  /*b260*/  MOV R6, UR13 ;  /* 0x0000000d00067c02 */ /* 0x000fe20008000f00 */
[----:B------:R-:W-:Y:S01]  /*b270*/  ULDC.64 UR8, c[0x0][UR18+0x210] ;  /* 0x0000840012087abb */ /* 0x000fe20008000a00 */
[----:B------:R-:W-:Y:S01]  /*b280*/  SHF.R.S32.HI R4, RZ, 0x1f, R7 ;  /* 0x0000001fff047819 */ /* 0x000fe20000011407 */
[----:B------:R-:W-:-:S02]  /*b290*/  IMAD R9, R7, UR9, RZ ;  /* 0x0000000907097c24 */ /* 0x000fc4000f8e02ff */
[----:B------:R-:W-:Y:S01]  /*b2a0*/  IADD3.X R3, R5, UR10, R6, P0, P1 ;  /* 0x0000000a05037c10 */ /* 0x000fe200087e2406 */
[----:B------:R-:W-:Y:S01]  /*b2b0*/  ULDC.64 UR10, c[0x0][0xba8] ;  /* 0x0002ea00000a7ab9 */ /* 0x000fe20000000a00 */
[----:B------:R-:W-:Y:S01]  /*b2c0*/  IMAD R9, R4, UR8, R9 ;  /* 0x0000000804097c24 */ /* 0x000fe2000f8e0209 */
[----:B------:R-:W-:Y:S01]  /*b2d0*/  @!UP0 ULDC UR10, c[0x0][0xb50] ;  /* 0x0002d400000a8ab9 */ /* 0x000fe20000000800 */
[----:B------:R-:W-:Y:S01]  /*b2e0*/  @!UP0 ULDC UR11, c[0x0][0xb54] ;  /* 0x0002d500000b8ab9 */ /* 0x000fe20000000800 */
[----:B------:R-:W-:-:S04]  /*b2f0*/  IMAD.WIDE.U32 R2, R7, UR8, R2 ;  /* 0x0000000807027c25 */ /* 0x000fc8000f8e0002 */
[----:B------:R-:W-:Y:S01]  /*b300*/  IMAD.IADD R3, R3, 0x1, R9 ;  /* 0x0000000103037824 */ /* 0x000fe200078e0209 */
[----:B------:R-:W-:-:S04]  /*b310*/  LEA R4, P0, R2, UR10, 0x2 ;  /* 0x0000000a02047c11 */ /* 0x000fc8000f8010ff */
[----:B------:R-:W-:Y:S01]  /*b320*/  LEA.HI.X R5, R2, UR11, R3, 0x2, P0 ;  /* 0x0000000b02057c11 */ /* 0x000fe200080f1403 */
[----:B------:R-:W-:-:S05]  /*b330*/  IMAD.MOV.U32 R3, RZ, RZ, -0x800000 ;  /* 0xff800000ff037424 */ /* 0x000fca00078e00ff */
[----:B------:R0:W-:Y:S03]  /*b340*/  STG.E desc[UR36][R4.64], R3 ;  /* 0x0000000304007986 */ /* 0x0001e6000c101924 */
.L_x_226:
[----:B------:R-:W-:Y:S05]  /*b350*/  BSYNC B1 ;  /* 0x0000000000017941 */ /* 0x000fea0003800000 */
.L_x_225:
[----:B------:R-:W-:-:S13]  /*b360*/  R2UR UR8, R18 ;  /* 0x00000000120872ca */ /* 0x000fda00000e0000 */
[----:B------:R-:W-:-:S06]  /*b370*/  UISETP.GT.AND UP0, UPT, UR8, 0x1, UPT ;  /* 0x000000010800788c */ /* 0x000fcc000bf04270 */
[----:B------:R-:W-:-:S13]  /*b380*/  PLOP3.LUT P0, PT, PT, PT, UP0, 0x80, 0x0 ;  /* 0x000000000000781c */ /* 0x000fda0003f0f008 */
[----:B------:R-:W-:Y:S05]  /*b390*/  @P0 BRA `(.L_x_221) ;  /* 0x00000008000c0947 */ /* 0x000fea0003800000 */
[----:B------:R-:W1:Y:S01]  /*b3a0*/  LDC R11, c[0x0][0xbe8] ;  /* 0x0002fa00ff0b7b82 */ /* 0x000e620000000800 */
[----:B------:R-:W-:Y:S01]  /*b3b0*/  R2UR UR13, R212 ;  /* 0x00000000d40d72ca */ /* 0x000fe200000e0000 */
[----:B------:R-:W-:Y:S01]  /*b3c0*/  ULDC.64 UR14, c[0x0][0xaa0] ;  /* 0x0002a800000e7ab9 */ /* 0x000fe20000000a00 */
[----:B------:R-:W-:Y:S01]  /*b3d0*/  R2UR UR16, R211 ;  /* 0x00000000d31072ca */ /* 0x000fe200000e0000 */
[----:B------:R-:W-:Y:S01]  /*b3e0*/  UIMAD UR10, UR20, UR14, URZ ;  /* 0x0000000e140a72a4 */ /* 0x000fe2000f8e023f */
[----:B------:R-:W-:Y:S01]  /*b3f0*/  IMAD R2, R16, 0x20, R213 ;  /* 0x0000002010027824 */ /* 0x000fe200078e02d5 */
[----:B------:R-:W-:Y:S01]  /*b400*/  UIMAD.WIDE.U32 UR8, UR4, UR14, URZ ;  /* 0x0000000e040872a5 */ /* 0x000fe2000f8e003f */
[----:B------:R-:W-:Y:S01]  /*b410*/  BSSY B1, `(.L_x_227) ;  /* 0x0000045000017945 */ /* 0x000fe20003800000 */
[----:B------:R-:W-:-:S04]  /*b420*/  UIMAD UR10, UR4, UR15, UR10 ;  /* 0x0000000f040a72a4 */ /* 0x000fc8000f8e020a */
[----:B------:R-:W-:Y:S02]  /*b430*/  UIADD3 UR9, UR9, UR10, URZ ;  /* 0x0000000a09097290 */ /* 0x000fe4000fffe03f */
[----:B0-----:R-:W-:Y:S01]  /*b440*/  IMAD.U32 R5, RZ, RZ, UR13 ;  /* 0x0000000dff057e24 */ /* 0x001fe2000f8e00ff */
[----:B------:R-:W-:Y:S01]  /*b450*/  ULDC.64 UR10, c[0x0][0xae8] ;  /* 0x0002ba00000a7ab9 */ /* 0x000fe20000000a00 */
[----:B------:R-:W-:Y:S01]  /*b460*/  IMAD.U32 R8, RZ, RZ, UR13 ;  /* 0x0000000dff087e24 */ /* 0x000fe2000f8e00ff */
[----:B------:R-:W-:Y:S01]  /*b470*/  UIMAD.WIDE.U32 UR8, UR16, UR10, UR8 ;  /* 0x0000000a100872a5 */ /* 0x000fe2000f8e0008 */
[----:B------:R-:W-:Y:S02]  /*b480*/  IMAD R6, R5, 0x80, R2 ;  /* 0x0000008005067824 */ /* 0x000fe400078e0202 */
[----:B------:R-:W-:Y:S01]  /*b490*/  IMAD R8, R8, 0x80, R213 ;  /* 0x0000008008087824 */ /* 0x000fe200078e02d5 */
[----:B------:R-:W-:Y:S01]  /*b4a0*/  UIMAD UR9, UR16, UR11, UR9 ;  /* 0x0000000b100972a4 */ /* 0x000fe2000f8e0209 */
[----:B------:R-:W-:Y:S01]  /*b4b0*/  IMAD.MOV.U32 R5, RZ, RZ, R6 ;  /* 0x000000ffff057224 */ /* 0x000fe200078e0006 */
[----:B-1----:R-:W-:Y:S01]  /*b4c0*/  ISETP.NE.AND P0, PT, R11, 0x1, PT ;  /* 0x000000010b00780c */ /* 0x002fe20003f05270 */
[----:B------:R-:W-:-:S02]  /*b4d0*/  ULDC.64 UR10, c[0x0][0xaf0] ;  /* 0x0002bc00000a7ab9 */ /* 0x000fc40000000a00 */
[----:B------:R-:W-:Y:S02]  /*b4e0*/  UIMAD UR12, UR12, UR10, URZ ;  /* 0x0000000a0c0c72a4 */ /* 0x000fe4000f8e023f */
[----:B------:R-:W-:Y:S02]  /*b4f0*/  UIMAD.WIDE.U32 UR8, UR61, UR10, UR8 ;  /* 0x0000000a3d0872a5 */ /* 0x000fe4000f8e0008 */
[----:B------:R-:W-:-:S03]  /*b500*/  UIMAD UR4, UR61, UR11, UR12 ;  /* 0x0000000b3d0472a4 */ /* 0x000fc6000f8e020c */
[----:B------:R-:W-:Y:S01]  /*b510*/  ULDC.64 UR10, c[0x0][0xae0] ;  /* 0x0002b800000a7ab9 */ /* 0x000fe20000000a00 */
[----:B------:R-:W-:Y:S02]  /*b520*/  UIADD3 UR4, UR9, UR4, URZ ;  /* 0x0000000409047290 */ /* 0x000fe4000fffe03f */
[----:B------:R-:W0:Y:S08]  /*b530*/  @P0 LDC R3, c[0x0][0xbec] ;  /* 0x0002fb00ff030b82 */ /* 0x000e300000000800 */
[----:B------:R-:W1:Y:S01]  /*b540*/  @P0 LDC R7, c[0x0][0xbf0] ;  /* 0x0002fc00ff070b82 */ /* 0x000e620000000800 */
[----:B0-----:R-:W-:Y:S01]  /*b550*/  @P0 IMAD.HI.U32 R2, R6, R3, RZ ;  /* 0x0000000306020227 */ /* 0x001fe200078e00ff */
[----:B------:R-:W-:-:S03]  /*b560*/  MOV R3, UR9 ;  /* 0x0000000900037c02 */ /* 0x000fc60008000f00 */
[----:B------:R-:W-:Y:S01]  /*b570*/  IMAD.U32 R3, RZ, RZ, UR4 ;  /* 0x00000004ff037e24 */ /* 0x000fe2000f8e00ff */
[----:B-1----:R-:W-:-:S04]  /*b580*/  @P0 SHF.R.U32.HI R5, RZ, R7, R2 ;  /* 0x00000007ff050219 */ /* 0x002fc80000011602 */
[--C-:B------:R-:W-:Y:S01]  /*b590*/  SHF.R.S32.HI R2, RZ, 0x1f, R5.reuse ;  /* 0x0000001fff027819 */ /* 0x100fe20000011405 */
[----:B------:R-:W-:-:S04]  /*b5a0*/  IMAD.MOV R7, RZ, RZ, -R5 ;  /* 0x000000ffff077224 */ /* 0x000fc800078e0a05 */
[----:B------:R-:W-:Y:S02]  /*b5b0*/  IMAD R4, R2, UR10, RZ ;  /* 0x0000000a02047c24 */ /* 0x000fe4000f8e02ff */
[----:B------:R-:W-:Y:S02]  /*b5c0*/  IMAD R7, R11, R7, R6 ;  /* 0x000000070b077224 */ /* 0x000fe400078e0206 */
[----:B------:R-:W-:Y:S01]  /*b5d0*/  IMAD.U32 R2, RZ, RZ, UR8 ;  /* 0x00000008ff027e24 */ /* 0x000fe2000f8e00ff */
[----:B------:R-:W-:Y:S01]  /*b5e0*/  ULDC.64 UR8, c[0x0][0xad8] ;  /* 0x0002b60000087ab9 */ /* 0x000fe20000000a00 */
[C---:B------:R-:W-:Y:S01]  /*b5f0*/  IMAD R9, R5.reuse, UR11, R4 ;  /* 0x0000000b05097c24 */ /* 0x040fe2000f8e0204 */
[----:B------:R-:W-:Y:S01]  /*b600*/  SHF.R.S32.HI R4, RZ, 0x1f, R7 ;  /* 0x0000001fff047819 */ /* 0x000fe20000011407 */
[----:B------:R-:W-:-:S04]  /*b610*/  IMAD.WIDE.U32 R2, R5, UR10, R2 ;  /* 0x0000000a05027c25 */ /* 0x000fc8000f8e0002 */
[----:B------:R-:W-:Y:S02]  /*b620*/  IMAD.IADD R3, R3, 0x1, R9 ;  /* 0x0000000103037824 */ /* 0x000fe400078e0209 */
[----:B------:R-:W-:Y:S02]  /*b630*/  IMAD R6, R4, UR8, RZ ;  /* 0x0000000804067c24 */ /* 0x000fe4000f8e02ff */
[----:B-----5:R-:W-:Y:S02]  /*b640*/  IMAD R11, R0, R11, RZ ;  /* 0x0000000b000b7224 */ /* 0x020fe400078e02ff */
[C---:B------:R-:W-:Y:S02]  /*b650*/  VIADD R4, R8.reuse, 0x40 ;  /* 0x0000004008047836 */ /* 0x040fe40000000000 */
[C---:B------:R-:W-:Y:S01]  /*b660*/  IMAD R5, R7.reuse, UR9, R6 ;  /* 0x0000000907057c24 */ /* 0x040fe2000f8e0206 */
[-C--:B------:R-:W-:Y:S01]  /*b670*/  ISETP.GE.AND P2, PT, R8, R11.reuse, PT ;  /* 0x0000000b0800720c */ /* 0x080fe20003f46270 */
[----:B------:R-:W-:Y:S01]  /*b680*/  IMAD.WIDE.U32 R2, R7, UR8, R2 ;  /* 0x0000000807027c25 */ /* 0x000fe2000f8e0002 */
[----:B------:R-:W-:Y:S01]  /*b690*/  ULDC.64 UR8, c[0x0][0xa80] ;  /* 0x0002a00000087ab9 */ /* 0x000fe20000000a00 */
[----:B------:R-:W-:-:S02]  /*b6a0*/  ISETP.GE.AND P1, PT, R4, R11, PT ;  /* 0x0000000b0400720c */ /* 0x000fc40003f26270 */
[----:B------:R-:W-:Y:S01]  /*b6b0*/  IMAD.IADD R3, R3, 0x1, R5 ;  /* 0x0000000103037824 */ /* 0x000fe200078e0205 */
[----:B------:R-:W-:Y:S01]  /*b6c0*/  LEA R4, P3, R2, UR8, 0x1 ;  /* 0x0000000802047c11 */ /* 0x000fe2000f8608ff */
[----:B------:R-:W-:Y:S02]  /*b6d0*/  VIADD R0, R8, 0x20 ;  /* 0x0000002008007836 */ /* 0x000fe40000000000 */
[----:B------:R-:W-:Y:S01]  /*b6e0*/  IMAD.SHL.U32 R7, R16, 0x8, RZ ;  /* 0x0000000810077824 */ /* 0x000fe200078e00ff */
[----:B------:R-:W-:Y:S02]  /*b6f0*/  LEA.HI.X R5, R2, UR9, R3, 0x1, P3 ;  /* 0x0000000902057c11 */ /* 0x000fe400098f0c03 */
[----:B------:R-:W-:Y:S01]  /*b700*/  ISETP.GE.AND P0, PT, R0, R11, PT ;  /* 0x0000000b0000720c */ /* 0x000fe20003f06270 */
[C---:B------:R-:W-:Y:S01]  /*b710*/  VIADD R13, R7.reuse, 0x40 ;  /* 0x00000040070d7836 */ /* 0x040fe20000000000 */
[----:B------:R-:W-:Y:S01]  /*b720*/  IADD3 R9, R7, 0x80, RZ ;  /* 0x0000008007097810 */ /* 0x000fe20007ffe0ff */
[----:B------:R0:W1:Y:S01]  /*b730*/  SHFL.IDX PT, R2, R4, RZ, 0x181f ;  /* 0x00181fff04027589 */ /* 0x00006200000e0000 */
[----:B------:R-:W-:-:S02]  /*b740*/  SHF.R.S32.HI R10, RZ, 0x1f, R7 ;  /* 0x0000001fff0a7819 */ /* 0x000fc40000011407 */
[----:B------:R-:W-:Y:S01]  /*b750*/  SHF.R.S32.HI R6, RZ, 0x1f, R9 ;  /* 0x0000001fff067819 */ /* 0x000fe20000011409 */
[----:B------:R0:W2:Y:S01]  /*b760*/  SHFL.IDX PT, R0, R5, RZ, 0x181f ;  /* 0x00181fff05007589 */ /* 0x0000a200000e0000 */
        /* <DEDUP_REMOVED lines=11> */
[----:B------:R3:W-:Y:S01]  /*b820*/  @!P4 ST.E.128 desc[UR36][R14.64], RZ ;  /* 0x000000ff0e00c985 */ /* 0x0007e2000c101d24 */
[----:B------:R-:W-:-:S03]  /*b830*/  @!P2 LEA.HI.X R3, R9, R0, R6, 0x1, P6 ;  /* 0x000000000903a211 */ /* 0x000fc600030f0c06 */
[----:B------:R3:W-:Y:S04]  /*b840*/  @!P3 ST.E.128 desc[UR36][R20.64], RZ ;  /* 0x000000ff1400b985 */ /* 0x0007e8000c101d24 */
[----:B------:R3:W-:Y:S02]  /*b850*/  @!P2 ST.E.128 desc[UR36][R2.64], RZ ;  /* 0x000000ff0200a985 */ /* 0x0007e4000c101d24 */
.L_x_228:
[----:B------:R-:W-:Y:S05]  /*b860*/  BSYNC B1 ;  /* 0x0000000000017941 */ /* 0x000fea0003800000 */
.L_x_227:
[----:B--2---:R2:W4:Y:S01]  /*b870*/  SHFL.IDX PT, R0, R5, 0x1, 0x181f ;  /* 0x00381f0005007f89 */ /* 0x00452200000e0000 */
[----:B------:R-:W-:Y:S03]  /*b880*/  BSSY B1, `(.L_x_229) ;  /* 0x0000010000017945 */ /* 0x000fe60003800000 */
[----:B-1-3--:R2:W1:Y:S01]  /*b890*/  SHFL.IDX PT, R2, R4, 0x1, 0x181f ;  /* 0x00381f0004027f89 */ /* 0x00a46200000e0000 */
[----:B------:R-:W-:Y:S05]  /*b8a0*/  @P0 BRA `(.L_x_230) ;  /* 0x0000000000340947 */ /* 0x000fea0003800000 */
[----:B------:R-:W-:Y:S02]  /*b8b0*/  ULDC UR4, c[0x0][0xac8] ;  /* 0x0002b20000047ab9 */ /* 0x000fe40000000800 */
[----:B------:R-:W-:Y:S02]  /*b8c0*/  ISETP.GE.AND P4, PT, R7, UR4, PT ;  /* 0x0000000407007c0c */ /* 0x000fe4000bf86270 */
[----:B------:R-:W-:Y:S02]  /*b8d0*/  ISETP.GE.AND P5, PT, R13, UR4, PT ;  /* 0x000000040d007c0c */ /* 0x000fe4000bfa6270 */
[----:B------:R-:W-:-:S09]  /*b8e0*/  ISETP.GE.AND P6, PT, R9, UR4, PT ;  /* 0x0000000409007c0c */ /* 0x000fd2000bfc6270 */
[-C--:B-1----:R-:W-:Y:S02]  /*b8f0*/  @!P4 LEA R14, P0, R7, R2.reuse, 0x1 ;  /* 0x00000002070ec211 */ /* 0x082fe400078008ff */
[-C--:B------:R-:W-:Y:S02]  /*b900*/  @!P5 LEA R20, P2, R13, R2.reuse, 0x1 ;  /* 0x000000020d14d211 */ /* 0x080fe400078408ff */
[----:B------:R-:W-:Y:S02]  /*b910*/  @!P6 LEA R2, P3, R9, R2, 0x1 ;  /* 0x000000020902e211 */ /* 0x000fe400078608ff */
[-C--:B----4-:R-:W-:Y:S02]  /*b920*/  @!P4 LEA.HI.X R15, R7, R0.reuse, R10, 0x1, P0 ;  /* 0x00000000070fc211 */ /* 0x090fe400000f0c0a */
[-C--:B------:R-:W-:Y:S02]  /*b930*/  @!P5 LEA.HI.X R21, R13, R0.reuse, R12, 0x1, P2 ;  /* 0x000000000d15d211 */ /* 0x080fe400010f0c0c */
[----:B------:R-:W-:Y:S01]  /*b940*/  @!P6 LEA.HI.X R3, R9, R0, R6, 0x1, P3 ;  /* 0x000000000903e211 */ /* 0x000fe200018f0c06 */
[----:B------:R3:W-:Y:S04]  /*b950*/  @!P4 ST.E.128 desc[UR36][R14.64], RZ ;  /* 0x000000ff0e00c985 */ /* 0x0007e8000c101d24 */
[----:B------:R3:W-:Y:S04]  /*b960*/  @!P5 ST.E.128 desc[UR36][R20.64], RZ ;  /* 0x000000ff1400d985 */ /* 0x0007e8000c101d24 */
[----:B------:R3:W-:Y:S02]  /*b970*/  @!P6 ST.E.128 desc[UR36][R2.64], RZ ;  /* 0x000000ff0200e985 */ /* 0x0007e4000c101d24 */
.L_x_230:
[----:B------:R-:W-:Y:S05]  /*b980*/  BSYNC B1 ;  /* 0x0000000000017941 */ /* 0x000fea0003800000 */
.L_x_229:
[----:B----4-:R4:W0:Y:S01]  /*b990*/  SHFL.IDX PT, R0, R5, 0x2, 0x181f ;  /* 0x00581f0005007f89 */ /* 0x01082200000e0000 */
        /* <DEDUP_REMOVED lines=10> */
[-C--:B0-----:R-:W-:Y:S02]  /*ba40*/  @!P3 LEA.HI.X R15, R7, R0.reuse, R10, 0x1, P0 ;  /* 0x00000000070fb211 */ /* 0x081fe400000f0c0a */
[-C--:B------:R-:W-:Y:S02]  /*ba50*/  @!P4 LEA.HI.X R21, R13, R0.reuse, R12, 0x1, P1 ;  /* 0x000000000d15c211 */ /* 0x080fe400008f0c0c */
[----:B------:R-:W-:Y:S01]  /*ba60*/  @!P5 LEA.HI.X R3, R9, R0, R6, 0x1, P2 ;  /* 0x000000000903d211 */ /* 0x000fe200010f0c06 */
[----:B------:R3:W-:Y:S04]  /*ba70*/  @!P3 ST.E.128 desc[UR36][R14.64], RZ ;  /* 0x000000ff0e00b985 */ /* 0x0007e8000c101d24 */
[----:B------:R3:W-:Y:S04]  /*ba80*/  @!P4 ST.E.128 desc[UR36][R20.64], RZ ;  /* 0x000000ff1400c985 */ /* 0x0007e8000c101d24 */
[----:B------:R3:W-:Y:S02]  /*ba90*/  @!P5 ST.E.128 desc[UR36][R2.64], RZ ;  /* 0x000000ff0200d985 */ /* 0x0007e4000c101d24 */
.L_x_232:
[----:B------:R-:W-:Y:S05]  /*baa0*/  BSYNC B1 ;  /* 0x0000000000017941 */ /* 0x000fea0003800000 */
.L_x_231:
[----:B0-----:R-:W-:Y:S01]  /*bab0*/  VIADD R0, R8, 0x60 ;  /* 0x0000006008007836 */ /* 0x001fe20000000000 */
[----:B--2-4-:R-:W0:Y:S04]  /*bac0*/  SHFL.IDX PT, R5, R5, 0x3, 0x181f ;  /* 0x00781f0005057f89 */ /* 0x014e2800000e0000 */
[----:B------:R-:W-:Y:S01]  /*bad0*/  ISETP.GE.AND P0, PT, R0, R11, PT ;  /* 0x0000000b0000720c */ /* 0x000fe20003f06270 */
[----:B-1-3--:R1:W2:-:S12]  /*bae0*/  SHFL.IDX PT, R2, R4, 0x3, 0x181f ;  /* 0x00781f0004027f89 */ /* 0x00a29800000e0000 */
[----:B-1----:R-:W-:Y:S05]  /*baf0*/  @P0 BRA `(.L_x_221) ;  /* 0x0000000000340947 */ /* 0x002fea0003800000 */
[----:B------:R-:W-:Y:S02]  /*bb00*/  ULDC UR4, c[0x0][0xac8] ;  /* 0x0002b20000047ab9 */ /* 0x000fe40000000800 */
[----:B------:R-:W-:Y:S02]  /*bb10*/  ISETP.GE.AND P3, PT, R7, UR4, PT ;  /* 0x0000000407007c0c */ /* 0x000fe4000bf66270 */
[----:B------:R-:W-:Y:S02]  /*bb20*/  ISETP.GE.AND P4, PT, R13, UR4, PT ;  /* 0x000000040d007c0c */ /* 0x000fe4000bf86270 */
[----:B------:R-:W-:-:S09]  /*bb30*/  ISETP.GE.AND P5, PT, R9, UR4, PT ;  /* 0x0000000409007c0c */ /* 0x000fd2000bfa6270 */
[-C--:B--2---:R-:W-:Y:S02]  /*bb40*/  @!P3 LEA R14, P0, R7, R2.reuse, 0x1 ;  /* 0x00000002070eb211 */ /* 0x084fe400078008ff */
        /* <DEDUP_REMOVED lines=8> */
.L_x_221:
[----:B------:R-:W-:Y:S05]  /*bbd0*/  BSYNC B0 ;  /* 0x0000000000007941 */ /* 0x000fea0003800000 */
.L_x_211:
[----:B------:R-:W-:Y:S02]  /*bbe0*/  ULDC UR4, c[0x0][0xc3c] ;  /* 0x00030f0000047ab9 */ /* 0x000fe40000000800 */
[----:B------:R-:W-:-:S06]  /*bbf0*/  UISETP.GE.AND UP0, UPT, UR7, UR4, UPT ;  /* 0x000000040700728c */ /* 0x000fcc000bf06270 */
[----:B------:R-:W-:-:S13]  /*bc00*/  PLOP3.LUT P0, PT, PT, PT, UP0, 0x80, 0x0 ;  /* 0x000000000000781c */ /* 0x000fda0003f0f008 */
[----:B------:R-:W-:Y:S05]  /*bc10*/  @!P0 BRA `(.L_x_233) ;  /* 0xffffff5000f48947 */ /* 0x000fea000383ffff */
[----:B------:R-:W-:Y:S05]  /*bc20*/  EXIT ;  /* 0x000000000000794d */ /* 0x000fea0003800000 */
.L_x_182:
[----:B------:R-:W-:-:S08]  /*bc30*/  NOP ;  /* 0x0000000000007918 */ /* 0x000fd00000000000 */
[----:B0-----:R-:W0:-:S00]  /*bc40*/  USETMAXREG.DEALLOC.CTAPOOL 0x28 ;  /* 0x00000028000079c8 */ /* 0x001e0000080e0500 */
[----:B0-----:R-:W-:Y:S01]  /*bc50*/  LOP3.LUT R2, R2, 0x3, RZ, 0xc0, !PT ;  /* 0x0000000302027812 */ /* 0x001fe200078ec0ff */
[----:B------:R-:W-:Y:S01]  /*bc60*/  IMAD.MOV.U32 R6, RZ, RZ, RZ ;  /* 0x000000ffff067224 */ /* 0x000fe200078e00ff */
[----:B------:R-:W-:-:S04]  /*bc70*/  LOP3.LUT R23, R23, 0xffffff7f, RZ, 0xc0, !PT ;  /* 0xffffff7f17177812 */ /* 0x000fc800078ec0ff */
[----:B------:R-:W0:Y:S02]  /*bc80*/  SHFL.IDX PT, R2, R2, RZ, 0x1f ;  /* 0x00001fff02027589 */ /* 0x000e2400000e0000 */
[----:B0-----:R-:W-:-:S13]  /*bc90*/  ISETP.NE.AND P0, PT, R2, RZ, PT ;  /* 0x000000ff0200720c */ /* 0x001fda0003f05270 */
[----:B------:R-:W-:Y:S01]  /*bca0*/  @P0 LOP3.LUT R23, R23, 0x80, RZ, 0xfc, !PT ;  /* 0x0000008017170812 */ /* 0x000fe200078efcff */
[----:B------:R-:W-:Y:S06]  /*bcb0*/  @!P0 BRA `(.L_x_234) ;  /* 0x00000000001c8947 */ /* 0x000fec0003800000 */
[----:B------:R-:W0:Y:S08]  /*bcc0*/  S2UR UR5, SR_CgaCtaId ;  /* 0x00000000000579c3 */ /* 0x000e300000008800 */
[----:B------:R-:W-:Y:S06]  /*bcd0*/  BAR.SYNC.DEFER_BLOCKING 0x5, 0x180 ;  /* 0x0146000000007b1d */ /* 0x000fec0000010000 */
[----:B------:R-:W-:-:S02]  /*bce0*/  UMOV UR4, 0x400 ;  /* 0x0000040000047882 */ /* 0x000fc40000000000 */
[----:B0-----:R-:W-:-:S09]  /*bcf0*/  ULEA UR4, UR5, UR4, 0x18 ;  /* 0x0000000405047291 */ /* 0x001fd2000f8ec03f */
[----:B------:R-:W0:Y:S01]  /*bd00*/  LDS.128 R16, [UR4+0x308d0] ;  /* 0x0308d004ff107984 */ /* 0x000e220008000c00 */
[----:B------:R-:W-:Y:S06]  /*bd10*/  BAR.ARV 0x4, 0x180 ;  /* 0x0106000000007b1d */ /* 0x000fec0000002000 */
[----:B------:R-:W-:Y:S05]  /*bd20*/  BRA `(.L_x_235) ;  /* 0x0000000800947947 */ /* 0x000fea0003800000 */
.L_x_234:
[----:B------:R-:W-:Y:S01]  /*bd30*/  LOP3.LUT R7, R0, 0x1f, RZ, 0xc0, !PT ;  /* 0x0000001f00077812 */ /* 0x000fe200078ec0ff */
[----:B------:R-:W-:Y:S01]  /*bd40*/  ULDC UR4, c[0x0][0xc3c] ;  /* 0x00030f0000047ab9 */ /* 0x000fe20000000800 */
[----:B------:R-:W-:Y:S01]  /*bd50*/  IMAD.MOV.U32 R9, RZ, RZ, RZ ;  /* 0x000000ffff097224 */ /* 0x000fe200078e00ff */
[----:B------:R-:W0:Y:S01]  /*bd60*/  S2UR UR6, SR_CTAID.X ;  /* 0x00000000000679c3 */ /* 0x000e220000002500 */
[----:B------:R-:W-:Y:S01]  /*bd70*/  ISETP.NE.AND P0, PT, R7, 0x1f, PT ;  /* 0x0000001f0700780c */ /* 0x000fe20003f05270 */
[----:B------:R-:W-:-:S03]  /*bd80*/  ULDC UR5, c[0x0][0xc38] ;  /* 0x00030e0000057ab9 */ /* 0x000fc60000000800 */
[----:B------:R-:W-:-:S13]  /*bd90*/  ISETP.GE.OR P1, PT, R7, UR4, !P0 ;  /* 0x0000000407007c0c */ /* 0x000fda000c726670 */
[----:B------:R-:W1:Y:S08]  /*bda0*/  @!P1 LDC.64 R4, c[0x0][0xc80] ;  /* 0x00032000ff049b82 */ /* 0x000e700000000a00 */
[----:B------:R-:W2:Y:S01]  /*bdb0*/  @!P1 LDC.64 R2, c[0x0][0xc78] ;  /* 0x00031e00ff029b82 */ /* 0x000ea20000000a00 */
[----:B-1----:R-:W-:-:S05]  /*bdc0*/  @!P1 IMAD.WIDE.U32 R4, R7, 0x4, R4 ;  /* 0x0000000407049825 */ /* 0x002fca00078e0004 */
[----:B------:R-:W3:Y:S01]  /*bdd0*/  @!P1 LDG.E R6, desc[UR36][R4.64] ;  /* 0x0000002404069981 */ /* 0x000ee2000c1e1900 */
[----:B--2---:R-:W-:-:S05]  /*bde0*/  @!P1 IMAD.WIDE.U32 R2, R7, 0x4, R2 ;  /* 0x0000000407029825 */ /* 0x004fca00078e0002 */
[----:B------:R-:W3:Y:S01]  /*bdf0*/  @!P1 LDG.E R9, desc[UR36][R2.64] ;  /* 0x0000002402099981 */ /* 0x000ee2000c1e1900 */
[C---:B------:R-:W-:Y:S02]  /*be00*/  ISETP.NE.AND P1, PT, R7.reuse, RZ, PT ;  /* 0x000000ff0700720c */ /* 0x040fe40003f25270 */
[C---:B------:R-:W-:Y:S02]  /*be10*/  ISETP.GE.U32.AND P2, PT, R7.reuse, 0x2, PT ;  /* 0x000000020700780c */ /* 0x040fe40003f46070 */
[C---:B------:R-:W-:Y:S02]  /*be20*/  ISETP.GE.U32.AND P3, PT, R7.reuse, 0x4, PT ;  /* 0x000000040700780c */ /* 0x040fe40003f66070 */
[C---:B------:R-:W-:Y:S02]  /*be30*/  ISETP.GE.U32.AND P4, PT, R7.reuse, 0x8, PT ;  /* 0x000000080700780c */ /* 0x040fe40003f86070 */
[----:B------:R-:W-:Y:S01]  /*be40*/  ISETP.GE.U32.AND P5, PT, R7, 0x10, PT ;  /* 0x000000100700780c */ /* 0x000fe20003fa6070 */
[----:B------:R-:W-:Y:S01]  /*be50*/  UMOV UR4, URZ ;  /* 0x0000003f00047c82 */ /* 0x000fe20008000000 */
[----:B---3--:R-:W-:-:S05]  /*be60*/  IMAD R8, R6, R9, RZ ;  /* 0x0000000906087224 */ /* 0x008fca00078e02ff */
[----:B------:R-:W1:Y:S02]  /*be70*/  SHFL.UP PT, R10, R8, 0x1, RZ ;  /* 0x04200000080a7989 */ /* 0x000e6400000e00ff */
[----:B-1----:R-:W-:-:S05]  /*be80*/  SEL R11, R10, RZ, P1 ;  /* 0x000000ff0a0b7207 */ /* 0x002fca0000800000 */
[----:B------:R-:W-:-:S05]  /*be90*/  IMAD.IADD R11, R8, 0x1, R11 ;  /* 0x00000001080b7824 */ /* 0x000fca00078e020b */
        /* <DEDUP_REMOVED lines=10> */
[----:B-1----:R-:W-:-:S04]  /*bf40*/  SEL R5, R4, RZ, P5 ;  /* 0x000000ff04057207 */ /* 0x002fc80002800000 */
[----:B------:R-:W-:-:S05]  /*bf50*/  IADD3 R5, R2, R5, RZ ;  /* 0x0000000502057210 */ /* 0x000fca0007ffe0ff */
[----:B------:R-:W1:Y:S02]  /*bf60*/  SHFL.IDX PT, R8, R5, 0x1f, 0x1f ;  /* 0x03e01f0005087f89 */ /* 0x000e6400000e0000 */
[----:B-1----:R-:W-:-:S05]  /*bf70*/  IMAD R8, R8, UR5, RZ ;  /* 0x0000000508087c24 */ /* 0x002fca000f8e02ff */
[----:B0-----:R-:W-:Y:S01]  /*bf80*/  ISETP.GT.AND P6, PT, R8, UR6, PT ;  /* 0x0000000608007c0c */ /* 0x001fe2000bfc4270 */
[----:B------:R-:W-:-:S12]  /*bf90*/  IMAD.MOV.U32 R3, RZ, RZ, R8 ;  /* 0x000000ffff037224 */ /* 0x000fd800078e0008 */
[----:B------:R-:W-:Y:S05]  /*bfa0*/  @P6 BRA `(.L_x_236) ;  /* 0x0000000000986947 */ /* 0x000fea0003800000 */
[----:B------:R-:W-:Y:S01]  /*bfb0*/  IMAD.MOV.U32 R8, RZ, RZ, R3 ;  /* 0x000000ffff087224 */ /* 0x000fe200078e0003 */
[----:B------:R-:W-:Y:S01]  /*bfc0*/  UMOV UR4, URZ ;  /* 0x0000003f00047c82 */ /* 0x000fe20008000000 */
[----:B------:R-:W-:-:S05]  /*bfd0*/  ULDC UR5, c[0x0][0xc38] ;  /* 0x00030e0000057ab9 */ /* 0x000fca0000000800 */
.L_x_238:
[----:B------:R-:W0:Y:S01]  /*bfe0*/  LDC R2, c[0x0][0xc3c] ;  /* 0x00030f00ff027b82 */ /* 0x000e220000000800 */
[----:B------:R-:W-:-:S06]  /*bff0*/  UIADD3 UR4, UR4, 0x1f, URZ ;  /* 0x0000001f04047890 */ /* 0x000fcc000fffe03f */
[----:B0-----:R-:W-:-:S13]  /*c000*/  ISETP.LE.AND P6, PT, R2, UR4, PT ;  /* 0x0000000402007c0c */ /* 0x001fda000bfc3270 */
[----:B------:R-:W-:Y:S05]  /*c010*/  @P6 BRA `(.L_x_237) ;  /* 0x0000000400ac6947 */ /* 0x000fea0003800000 */
[----:B------:R-:W-:Y:S02]  /*c020*/  VIADD R9, R7, UR4 ;  /* 0x0000000407097c36 */ /* 0x000fe40008000000 */
[----:B------:R-:W-:-:S03]  /*c030*/  IMAD.MOV.U32 R6, RZ, RZ, RZ ;  /* 0x000000ffff067224 */ /* 0x000fc600078e00ff */
[----:B------:R-:W-:-:S13]  /*c040*/  ISETP.GE.OR P6, PT, R9, R2, !P0 ;  /* 0x000000020900720c */ /* 0x000fda00047c6670 */
[----:B------:R-:W0:Y:S08]  /*c050*/  @!P6 LDC.64 R4, c[0x0][0xc80] ;  /* 0x00032000ff04eb82 */ /* 0x000e300000000a00 */
[----:B------:R-:W1:Y:S01]  /*c060*/  @!P6 LDC.64 R2, c[0x0][0xc78] ;  /* 0x00031e00ff02eb82 */ /* 0x000e620000000a00 */
[----:B0-----:R-:W-:-:S05]  /*c070*/  @!P6 IMAD.WIDE R4, R9, 0x4, R4 ;  /* 0x000000040904e825 */ /* 0x001fca00078e0204 */
[----:B------:R-:W2:Y:S01]  /*c080*/  @!P6 LDG.E R6, desc[UR36][R4.64] ;  /* 0x000000240406e981 */ /* 0x000ea2000c1e1900 */
[----:B-1----:R-:W-:-:S04]  /*c090*/  @!P6 IMAD.WIDE R2, R9, 0x4, R2 ;  /* 0x000000040902e825 */ /* 0x002fc800078e0202 */
[----:B------:R-:W-:-:S06]  /*c0a0*/  IMAD.MOV.U32 R9, RZ, RZ, RZ ;  /* 0x000000ffff097224 */ /* 0x000fcc00078e00ff */
[----:B------:R-:W2:Y:S02]  /*c0b0*/  @!P6 LDG.E R9, desc[UR36][R2.64] ;  /* 0x000000240209e981 */ /* 0x000ea4000c1e1900 */
[----:B--2---:R-:W-:-:S05]  /*c0c0*/  IMAD R13, R6, R9, RZ ;  /* 0x00000009060d7224 */ /* 0x004fca00078e02ff */
[----:B------:R-:W0:Y:S02]  /*c0d0*/  SHFL.UP PT, R10, R13, 0x1, RZ ;  /* 0x042000000d0a7989 */ /* 0x000e2400000e00ff */
[----:B0-----:R-:W-:-:S05]  /*c0e0*/  SEL R10, R10, RZ, P1 ;  /* 0x000000ff0a0a7207 */ /* 0x001fca0000800000 */
[----:B------:R-:W-:-:S05]  /*c0f0*/  IMAD.IADD R10, R13, 0x1, R10 ;  /* 0x000000010d0a7824 */ /* 0x000fca00078e020a */
[----:B------:R-:W0:Y:S02]  /*c100*/  SHFL.UP PT, R11, R10, 0x2, RZ ;  /* 0x044000000a0b7989 */ /* 0x000e2400000e00ff */
[----:B0-----:R-:W-:-:S05]  /*c110*/  SEL R11, R11, RZ, P2 ;  /* 0x000000ff0b0b7207 */ /* 0x001fca0001000000 */
[----:B------:R-:W-:-:S05]  /*c120*/  IMAD.IADD R11, R10, 0x1, R11 ;  /* 0x000000010a0b7824 */ /* 0x000fca00078e020b */
[----:B------:R-:W0:Y:S02]  /*c130*/  SHFL.UP PT, R12, R11, 0x4, RZ ;  /* 0x048000000b0c7989 */ /* 0x000e2400000e00ff */
[----:B0-----:R-:W-:-:S05]  /*c140*/  SEL R12, R12, RZ, P3 ;  /* 0x000000ff0c0c7207 */ /* 0x001fca0001800000 */
[----:B------:R-:W-:-:S05]  /*c150*/  IMAD.IADD R12, R11, 0x1, R12 ;  /* 0x000000010b0c7824 */ /* 0x000fca00078e020c */
[----:B------:R-:W0:Y:S02]  /*c160*/  SHFL.UP PT, R2, R12, 0x8, RZ ;  /* 0x050000000c027989 */ /* 0x000e2400000e00ff */
[----:B0-----:R-:W-:-:S04]  /*c170*/  SEL R3, R2, RZ, P4 ;  /* 0x000000ff02037207 */ /* 0x001fc80002000000 */
[----:B------:R-:W-:-:S05]  /*c180*/  IADD3 R3, R12, R3, RZ ;  /* 0x000000030c037210 */ /* 0x000fca0007ffe0ff */
[----:B------:R-:W0:Y:S02]  /*c190*/  SHFL.UP PT, R2, R3, 0x10, RZ ;  /* 0x0600000003027989 */ /* 0x000e2400000e00ff */
[----:B0-----:R-:W-:-:S05]  /*c1a0*/  SEL R2, R2, RZ, P5 ;  /* 0x000000ff02027207 */ /* 0x001fca0002800000 */
[----:B------:R-:W-:-:S05]  /*c1b0*/  IMAD.IADD R5, R3, 0x1, R2 ;  /* 0x0000000103057824 */ /* 0x000fca00078e0202 */
[----:B------:R-:W0:Y:S02]  /*c1c0*/  SHFL.IDX PT, R2, R5, 0x1f, 0x1f ;  /* 0x03e01f0005027f89 */ /* 0x000e2400000e0000 */
[----:B0-----:R-:W-:-:S04]  /*c1d0*/  IMAD R3, R2, UR5, RZ ;  /* 0x0000000502037c24 */ /* 0x001fc8000f8e02ff */
[----:B------:R-:W-:-:S05]  /*c1e0*/  IMAD.IADD R8, R3, 0x1, R8 ;  /* 0x0000000103087824 */ /* 0x000fca00078e0208 */
[----:B------:R-:W-:-:S13]  /*c1f0*/  ISETP.GT.AND P6, PT, R8, UR6, PT ;  /* 0x0000000608007c0c */ /* 0x000fda000bfc4270 */
[----:B------:R-:W-:Y:S05]  /*c200*/  @!P6 BRA `(.L_x_238) ;  /* 0xfffffffc0074e947 */ /* 0x000fea000383ffff */
.L_x_236:
[----:B------:R-:W-:Y:S02]  /*c210*/  IMAD.IADD R11, R8, 0x1, -R3 ;  /* 0x00000001080b7824 */ /* 0x000fe400078e0a03 */
[----:B------:R-:W-:Y:S02]  /*c220*/  IMAD.MOV.U32 R16, RZ, RZ, RZ ;  /* 0x000000ffff107224 */ /* 0x000fe400078e00ff */
[----:B------:R-:W-:-:S05]  /*c230*/  IMAD R2, R5, UR5, R11 ;  /* 0x0000000505027c24 */ /* 0x000fca000f8e020b */
[----:B------:R-:W-:-:S13]  /*c240*/  ISETP.GT.AND P0, PT, R2, UR6, PT ;  /* 0x0000000602007c0c */ /* 0x000fda000bf04270 */
[----:B------:R-:W-:-:S04]  /*c250*/  VOTE.ANY R8, PT, !P0 ;  /* 0x0000000000087806 */ /* 0x000fc800040e0100 */
[----:B------:R-:W0:Y:S01]  /*c260*/  POPC R19, R8 ;  /* 0x0000000800137309 */ /* 0x000e220000000000 */
[----:B------:R-:W-:Y:S01]  /*c270*/  ISETP.NE.AND P0, PT, R8, RZ, PT ;  /* 0x000000ff0800720c */ /* 0x000fe20003f05270 */
[----:B0-----:R-:W0:Y:S04]  /*c280*/  SHFL.IDX PT, R6, R6, R19, 0x1f ;  /* 0x00001f1306067589 */ /* 0x001e2800000e0000 */
[----:B------:R1:W2:Y:S01]  /*c290*/  SHFL.IDX PT, R9, R9, R19, 0x1f ;  /* 0x00001f1309097589 */ /* 0x0002a200000e0000 */
[----:B0-----:R-:W-:-:S04]  /*c2a0*/  IABS R4, R6 ;  /* 0x0000000600047213 */ /* 0x001fc80000000000 */
[----:B------:R-:W0:Y:S08]  /*c2b0*/  I2F.RP R10, R4 ;  /* 0x00000004000a7306 */ /* 0x000e300000209400 */
[----:B0-----:R-:W0:Y:S02]  /*c2c0*/  MUFU.RCP R10, R10 ;  /* 0x0000000a000a7308 */ /* 0x001e240000001000 */
[----:B0-----:R-:W-:-:S06]  /*c2d0*/  VIADD R2, R10, 0xffffffe ;  /* 0x0ffffffe0a027836 */ /* 0x001fcc0000000000 */
[----:B------:R-:W0:Y:S02]  /*c2e0*/  F2I.FTZ.U32.TRUNC.NTZ R3, R2 ;  /* 0x0000000200037305 */ /* 0x000e24000021f000 */
[----:B0-----:R-:W-:Y:S01]  /*c2f0*/  IMAD.MOV R12, RZ, RZ, -R3 ;  /* 0x000000ffff0c7224 */ /* 0x001fe200078e0a03 */
[----:B-12---:R-:W-:Y:S06]  /*c300*/  @!P0 BRA `(.L_x_239) ;  /* 0x0000000000088947 */ /* 0x006fec0003800000 */
[----:B------:R-:W-:-:S06]  /*c310*/  VIADD R16, R19, 0xffffffff ;  /* 0xffffffff13107836 */ /* 0x000fcc0000000000 */
[----:B------:R0:W1:Y:S02]  /*c320*/  SHFL.IDX PT, R16, R5, R16, 0x1f ;  /* 0x00001f1005107589 */ /* 0x00006400000e0000 */
.L_x_239:
[----:B-1----:R-:W-:Y:S01]  /*c330*/  IMAD R16, R16, UR5, R11 ;  /* 0x0000000510107c24 */ /* 0x002fe2000f8e020b */
[----:B------:R-:W-:Y:S01]  /*c340*/  MOV R2, RZ ;  /* 0x000000ff00027202 */ /* 0x000fe20000000f00 */
[----:B------:R-:W-:Y:S01]  /*c350*/  IMAD.MOV.U32 R11, RZ, RZ, R12 ;  /* 0x000000ffff0b7224 */ /* 0x000fe200078e000c */
[----:B0-----:R-:W-:Y:S01]  /*c360*/  IABS R5, R9 ;  /* 0x0000000900057213 */ /* 0x001fe20000000000 */
[----:B------:R-:W-:Y:S01]  /*c370*/  VIADD R19, R19, UR4 ;  /* 0x0000000413137c36 */ /* 0x000fe20008000000 */
[----:B------:R-:W-:Y:S01]  /*c380*/  IADD3 R17, -R16, UR6, RZ ;  /* 0x0000000610117c10 */ /* 0x000fe2000fffe1ff */
[----:B------:R-:W-:Y:S01]  /*c390*/  IMAD R11, R11, R4, RZ ;  /* 0x000000040b0b7224 */ /* 0x000fe200078e02ff */
[----:B------:R-:W-:Y:S01]  /*c3a0*/  IABS R12, R6 ;  /* 0x00000006000c7213 */ /* 0x000fe20000000000 */
[----:B------:R-:W0:Y:S01]  /*c3b0*/  I2F.RP R8, R5 ;  /* 0x0000000500087306 */ /* 0x000e220000209400 */
[----:B------:R-:W-:Y:S01]  /*c3c0*/  IABS R10, R17 ;  /* 0x00000011000a7213 */ /* 0x000fe20000000000 */
[----:B------:R-:W-:-:S04]  /*c3d0*/  IMAD.HI.U32 R2, R3, R11, R2 ;  /* 0x0000000b03027227 */ /* 0x000fc800078e0002 */
[----:B------:R-:W-:Y:S02]  /*c3e0*/  IMAD.MOV R12, RZ, RZ, -R12 ;  /* 0x000000ffff0c7224 */ /* 0x000fe400078e0a0c */
[----:B------:R-:W-:Y:S02]  /*c3f0*/  IMAD.MOV.U32 R3, RZ, RZ, R10 ;  /* 0x000000ffff037224 */ /* 0x000fe400078e000a */
[----:B------:R-:W-:Y:S02]  /*c400*/  IMAD.MOV.U32 R10, RZ, RZ, R12 ;  /* 0x000000ffff0a7224 */ /* 0x000fe400078e000c */
[----:B------:R-:W-:Y:S01]  /*c410*/  IMAD.HI.U32 R2, R2, R3, RZ ;  /* 0x0000000302027227 */ /* 0x000fe200078e00ff */
[----:B0-----:R-:W0:Y:S03]  /*c420*/  MUFU.RCP R8, R8 ;  /* 0x0000000800087308 */ /* 0x001e260000001000 */
[----:B------:R-:W-:-:S05]  /*c430*/  IMAD R3, R2, R10, R3 ;  /* 0x0000000a02037224 */ /* 0x000fca00078e0203 */
[----:B------:R-:W-:Y:S01]  /*c440*/  ISETP.GT.U32.AND P1, PT, R4, R3, PT ;  /* 0x000000030400720c */ /* 0x000fe20003f24070 */
[----:B0-----:R-:W-:-:S12]  /*c450*/  VIADD R10, R8, 0xffffffe ;  /* 0x0ffffffe080a7836 */ /* 0x001fd80000000000 */
[----:B------:R-:W-:Y:S02]  /*c460*/  @!P1 IMAD.IADD R3, R3, 0x1, -R4 ;  /* 0x0000000103039824 */ /* 0x000fe400078e0a04 */
[----:B------:R-:W-:Y:S01]  /*c470*/  @!P1 VIADD R2, R2, 0x1 ;  /* 0x0000000102029836 */ /* 0x000fe20000000000 */
[----:B------:R-:W-:Y:S02]  /*c480*/  ISETP.NE.AND P1, PT, R6, RZ, PT ;  /* 0x000000ff0600720c */ /* 0x000fe40003f25270 */
[----:B------:R-:W-:Y:S02]  /*c490*/  ISETP.GE.U32.AND P0, PT, R3, R4, PT ;  /* 0x000000040300720c */ /* 0x000fe40003f06070 */
[----:B------:R0:W1:Y:S01]  /*c4a0*/  F2I.FTZ.U32.TRUNC.NTZ R3, R10 ;  /* 0x0000000a00037305 */ /* 0x000062000021f000 */
[----:B------:R-:W-:-:S04]  /*c4b0*/  LOP3.LUT R4, R17, R6, RZ, 0x3c, !PT ;  /* 0x0000000611047212 */ /* 0x000fc800078e3cff */
[----:B------:R-:W-:Y:S02]  /*c4c0*/  ISETP.GE.AND P2, PT, R4, RZ, PT ;  /* 0x000000ff0400720c */ /* 0x000fe40003f46270 */
[----:B0-----:R-:W-:-:S04]  /*c4d0*/  IABS R10, R9 ;  /* 0x00000009000a7213 */ /* 0x001fc80000000000 */
[----:B------:R-:W-:Y:S02]  /*c4e0*/  @P0 VIADD R2, R2, 0x1 ;  /* 0x0000000102020836 */ /* 0x000fe40000000000 */
[----:B------:R-:W-:Y:S02]  /*c4f0*/  IMAD.MOV R10, RZ, RZ, -R10 ;  /* 0x000000ffff0a7224 */ /* 0x000fe400078e0a0a */
[----:B------:R-:W-:Y:S01]  /*c500*/  IMAD.MOV.U32 R8, RZ, RZ, R2 ;  /* 0x000000ffff087224 */ /* 0x000fe200078e0002 */
[----:B-1----:R-:W-:-:S03]  /*c510*/  IADD3 R2, RZ, -R3, RZ ;  /* 0x80000003ff027210 */ /* 0x002fc60007ffe0ff */
[----:B------:R-:W-:Y:S01]  /*c520*/  @!P2 IMAD.MOV R8, RZ, RZ, -R8 ;  /* 0x000000ffff08a224 */ /* 0x000fe200078e0a08 */
[----:B------:R-:W-:Y:S01]  /*c530*/  @!P1 LOP3.LUT R8, RZ, R6, RZ, 0x33, !PT ;  /* 0x00000006ff089212 */ /* 0x000fe200078e33ff */
[----:B------:R-:W-:Y:S02]  /*c540*/  IMAD R11, R2, R5, RZ ;  /* 0x00000005020b7224 */ /* 0x000fe400078e02ff */
[----:B------:R-:W-:Y:S01]  /*c550*/  IMAD.MOV.U32 R2, RZ, RZ, RZ ;  /* 0x000000ffff027224 */ /* 0x000fe200078e00ff */
[-C--:B------:R-:W-:Y:S01]  /*c560*/  IABS R4, R8.reuse ;  /* 0x0000000800047213 */ /* 0x080fe20000000000 */
[----:B------:R-:W-:Y:S02]  /*c570*/  IMAD R6, R6, R8, RZ ;  /* 0x0000000806067224 */ /* 0x000fe400078e02ff */
[----:B------:R-:W-:-:S04]  /*c580*/  IMAD.HI.U32 R2, R3, R11, R2 ;  /* 0x0000000b03027227 */ /* 0x000fc800078e0002 */
[----:B------:R-:W-:Y:S02]  /*c590*/  IMAD.MOV.U32 R3, RZ, RZ, R4 ;  /* 0x000000ffff037224 */ /* 0x000fe400078e0004 */
[----:B------:R-:W-:Y:S02]  /*c5a0*/  IMAD.MOV.U32 R4, RZ, RZ, R10 ;  /* 0x000000ffff047224 */ /* 0x000fe400078e000a */
[----:B------:R-:W-:-:S04]  /*c5b0*/  IMAD.HI.U32 R2, R2, R3, RZ ;  /* 0x0000000302027227 */ /* 0x000fc800078e00ff */
[----:B------:R-:W-:Y:S01]  /*c5c0*/  IMAD R4, R2, R4, R3 ;  /* 0x0000000402047224 */ /* 0x000fe200078e0203 */
[----:B------:R-:W-:Y:S01]  /*c5d0*/  LOP3.LUT R3, R8, R9, RZ, 0x3c, !PT ;  /* 0x0000000908037212 */ /* 0x000fe200078e3cff */
[----:B------:R-:W-:-:S03]  /*c5e0*/  IMAD.IADD R17, R17, 0x1, -R6 ;  /* 0x0000000111117824 */ /* 0x000fc600078e0a06 */
[----:B------:R-:W-:Y:S02]  /*c5f0*/  ISETP.GT.U32.AND P1, PT, R5, R4, PT ;  /* 0x000000040500720c */ /* 0x000fe40003f24070 */
[----:B------:R-:W-:-:S11]  /*c600*/  ISETP.GE.AND P2, PT, R3, RZ, PT ;  /* 0x000000ff0300720c */ /* 0x000fd60003f46270 */
[----:B------:R-:W-:Y:S02]  /*c610*/  @!P1 IMAD.IADD R4, R4, 0x1, -R5 ;  /* 0x0000000104049824 */ /* 0x000fe400078e0a05 */
[----:B------:R-:W-:Y:S01]  /*c620*/  @!P1 VIADD R2, R2, 0x1 ;  /* 0x0000000102029836 */ /* 0x000fe20000000000 */
[----:B------:R-:W-:Y:S02]  /*c630*/  ISETP.NE.AND P1, PT, R9, RZ, PT ;  /* 0x000000ff0900720c */ /* 0x000fe40003f25270 */
[----:B------:R-:W-:-:S13]  /*c640*/  ISETP.GE.U32.AND P0, PT, R4, R5, PT ;  /* 0x000000050400720c */ /* 0x000fda0003f06070 */
[----:B------:R-:W-:-:S05]  /*c650*/  @P0 VIADD R2, R2, 0x1 ;  /* 0x0000000102020836 */ /* 0x000fca0000000000 */
[----:B------:R-:W-:Y:S02]  /*c660*/  @!P2 IADD3 R2, -R2, RZ, RZ ;  /* 0x000000ff0202a210 */ /* 0x000fe40007ffe1ff */
[----:B------:R-:W-:-:S05]  /*c670*/  @!P1 LOP3.LUT R2, RZ, R9, RZ, 0x33, !PT ;  /* 0x00000009ff029212 */ /* 0x000fca00078e33ff */
[----:B------:R-:W-:-:S04]  /*c680*/  IMAD.MOV R18, RZ, RZ, -R2 ;  /* 0x000000ffff127224 */ /* 0x000fc800078e0a02 */
[C---:B------:R-:W-:Y:S02]  /*c690*/  IMAD R18, R9.reuse, R18, R8 ;  /* 0x0000001209127224 */ /* 0x040fe400078e0208 */
[----:B------:R-:W-:-:S04]  /*c6a0*/  IMAD R9, R9, 0x1000000, R2 ;  /* 0x0100000009097824 */ /* 0x000fc800078e0202 */
[----:B------:R-:W-:Y:S01]  /*c6b0*/  IMAD R18, R18, 0x10000, R9 ;  /* 0x0001000012127824 */ /* 0x000fe200078e0209 */
[----:B------:R-:W-:Y:S06]  /*c6c0*/  BRA `(.L_x_240) ;  /* 0x0000000000147947 */ /* 0x000fec0003800000 */
.L_x_237:
[----:B------:R-:W-:Y:S01]  /*c6d0*/  ULDC UR4, c[0x0][0xc3c] ;  /* 0x00030f0000047ab9 */ /* 0x000fe20000000800 */
[----:B------:R-:W-:Y:S01]  /*c6e0*/  IMAD.MOV.U32 R17, RZ, RZ, RZ ;  /* 0x000000ffff117224 */ /* 0x000fe200078e00ff */
[----:B------:R-:W-:Y:S01]  /*c6f0*/  MOV R19, UR4 ;  /* 0x0000000400137c02 */ /* 0x000fe20008000f00 */
[----:B------:R-:W-:Y:S02]  /*c700*/  IMAD.U32 R16, RZ, RZ, UR6 ;  /* 0x00000006ff107e24 */ /* 0x000fe4000f8e00ff */
[----:B------:R-:W-:-:S07]  /*c710*/  IMAD.MOV.U32 R18, RZ, RZ, RZ ;  /* 0x000000ffff127224 */ /* 0x000fce00078e00ff */
.L_x_240:
[----:B------:R-:W-:-:S13]  /*c720*/  ISETP.NE.AND P0, PT, R7, RZ, PT ;  /* 0x000000ff0700720c */ /* 0x000fda0003f05270 */
[----:B------:R-:W0:Y:S01]  /*c730*/  @!P0 S2R R3, SR_CgaCtaId ;  /* 0x0000000000038919 */ /* 0x000e220000008800 */
[----:B------:R-:W-:-:S04]  /*c740*/  @!P0 MOV R2, 0x400 ;  /* 0x0000040000028802 */ /* 0x000fc80000000f00 */
[----:B0-----:R-:W-:-:S05]  /*c750*/  @!P0 LEA R2, R3, R2, 0x18 ;  /* 0x0000000203028211 */ /* 0x001fca00078ec0ff */
[----:B------:R1:W-:Y:S01]  /*c760*/  @!P0 STS.128 [R2+0x308d0], R16 ;  /* 0x0308d01002008388 */ /* 0x0003e20000000c00 */
[----:B------:R-:W-:Y:S06]  /*c770*/  BAR.ARV 0x5, 0x180 ;  /* 0x0146000000007b1d */ /* 0x000fec0000002000 */
.L_x_235:
[----:B------:R2:W-:Y:S01]  /*c780*/  STL [R1+0x20], RZ ;  /* 0x000020ff01007387 */ /* 0x0005e20000100800 */
[----:B------:R-:W-:Y:S01]  /*c790*/  ULDC UR4, c[0x0][0xc3c] ;  /* 0x00030f0000047ab9 */ /* 0x000fe20000000800 */
[----:B------:R-:W-:Y:S01]  /*c7a0*/  IMAD.MOV.U32 R28, RZ, RZ, 0x1 ;  /* 0x00000001ff1c7424 */ /* 0x000fe200078e00ff */
[----:B0-----:R-:W-:Y:S01]  /*c7b0*/  ISETP.GE.AND P0, PT, R19, UR4, PT ;  /* 0x0000000413007c0c */ /* 0x001fe2000bf06270 */
[----:B------:R-:W-:-:S12]  /*c7c0*/  IMAD.MOV.U32 R27, RZ, RZ, RZ ;  /* 0x000000ffff1b7224 */ /* 0x000fd800078e00ff */
[----:B--2---:R-:W-:Y:S05]  /*c7d0*/  @P0 BRA `(.L_x_241) ;  /* 0x0000004800c40947 */ /* 0x004fea0003800000 */
[----:B-1----:R-:W2:Y:S01]  /*c7e0*/  LDL R2, [R1+0x2c] ;  /* 0x00002c0001027983 */ /* 0x002ea20000100800 */
[----:B------:R-:W0:Y:S01]  /*c7f0*/  S2UR UR5, SR_CgaCtaId ;  /* 0x00000000000579c3 */ /* 0x000e220000008800 */
[----:B------:R-:W-:Y:S01]  /*c800*/  IMAD.SHL.U32 R31, R0, 0x8, RZ ;  /* 0x00000008001f7824 */ /* 0x000fe200078e00ff */
[----:B------:R-:W-:Y:S01]  /*c810*/  BSSY B8, `(.L_x_241) ;  /* 0x00004ad000087945 */ /* 0x000fe20003800000 */
[----:B------:R1:W-:Y:S01]  /*c820*/  STL [R1+0x20], RZ ;  /* 0x000020ff01007387 */ /* 0x0003e20000100800 */
[----:B------:R-:W-:Y:S01]  /*c830*/  IMAD.MOV.U32 R28, RZ, RZ, 0x1 ;  /* 0x00000001ff1c7424 */ /* 0x000fe200078e00ff */
[----:B------:R-:W-:Y:S01]  /*c840*/  ULDC UR39, c[0x0][0xc] ;  /* 0x0000030000277ab9 */ /* 0x000fe20000000800 */
[----:B------:R-:W-:Y:S01]  /*c850*/  LOP3.LUT R3, R31, 0x1f8, RZ, 0xc0, !PT ;  /* 0x000001f81f037812 */ /* 0x000fe200078ec0ff */
[----:B------:R-:W-:-:S03]  /*c860*/  IMAD.MOV.U32 R27, RZ, RZ, RZ ;  /* 0x000000ffff1b7224 */ /* 0x000fc600078e00ff */
[----:B------:R-:W-:-:S04]  /*c870*/  LOP3.LUT R34, R3, 0x38, R0, 0x78, !PT ;  /* 0x0000003803227812 */ /* 0x000fc800078e7800 */
[----:B------:R-:W-:Y:S02]  /*c880*/  LOP3.LUT R34, R34, 0x200, R31, 0xf8, !PT ;  /* 0x0000020022227812 */ /* 0x000fe400078ef81f */
[----:B------:R-:W-:-:S04]  /*c890*/  LOP3.LUT R31, R31, 0x38, RZ, 0xc0, !PT ;  /* 0x000000381f1f7812 */ /* 0x000fc800078ec0ff */
[C---:B------:R-:W-:Y:S02]  /*c8a0*/  LOP3.LUT R33, R31.reuse, 0x40, RZ, 0xfc, !PT ;  /* 0x000000401f217812 */ /* 0x040fe400078efcff */
[----:B------:R-:W-:Y:S02]  /*c8b0*/  LOP3.LUT R32, R31, 0x80, RZ, 0xfc, !PT ;  /* 0x000000801f207812 */ /* 0x000fe400078efcff */
[----:B--2---:R-:W-:Y:S02]  /*c8c0*/  R2UR UR4, R2 ;  /* 0x00000000020472ca */ /* 0x004fe400000e0000 */
[C---:B------:R-:W-:Y:S01]  /*c8d0*/  LOP3.LUT R2, R0.reuse, 0x7f, RZ, 0xc0, !PT ;  /* 0x0000007f00027812 */ /* 0x040fe200078ec0ff */
[----:B------:R-:W-:-:S03]  /*c8e0*/  IMAD.SHL.U32 R0, R0, 0x10, RZ ;  /* 0x0000001000007824 */ /* 0x000fc600078e00ff */
[----:B------:R-:W-:-:S04]  /*c8f0*/  SHF.R.U32.HI R2, RZ, 0x3, R2 ;  /* 0x00000003ff027819 */ /* 0x000fc80000011602 */
[----:B------:R-:W-:-:S03]  /*c900*/  LOP3.LUT R0, R2, 0x70, R0, 0xf8, !PT ;  /* 0x0000007002007812 */ /* 0x000fc600078ef800 */
[----:B------:R-:W-:-:S03]  /*c910*/  ULOP3.LUT UR38, UR4, 0x2, URZ, 0xfc, !UPT ;  /* 0x0000000204267892 */ /* 0x000fc6000f8efc3f */
[----:B------:R-:W-:Y:S02]  /*c920*/  UMOV UR4, 0x400 ;  /* 0x0000040000047882 */ /* 0x000fe40000000000 */
[----:B0-----:R-:W-:-:S06]  /*c930*/  ULEA UR4, UR5, UR4, 0x18 ;  /* 0x0000000405047291 */ /* 0x001fcc000f8ec03f */
[----:B------:R-:W-:-:S04]  /*c940*/  IMAD.U32 R22, RZ, RZ, UR4 ;  /* 0x00000004ff167e24 */ /* 0x000fc8000f8e00ff */
[----:B-1----:R-:W-:-:S07]  /*c950*/  IMAD R36, R34, 0x2, R22 ;  /* 0x0000000222247824 */ /* 0x002fce00078e0216 */
.L_x_304:
[----:B0-----:R-:W0:Y:S02]  /*c960*/  LDC.64 R2, c[0x0][0xc88] ;  /* 0x00032200ff027b82 */ /* 0x001e240000000a00 */
[----:B0-----:R-:W-:-:S05]  /*c970*/  IMAD.WIDE R2, R19, 0x4, R2 ;  /* 0x0000000413027825 */ /* 0x001fca00078e0202 */
[----:B--2---:R-:W2:Y:S01]  /*c980*/  LDG.E R29, desc[UR36][R2.64] ;  /* 0x00000024021d7981 */ /* 0x004ea2000c1e1900 */
[----:B------:R-:W-:Y:S05]  /*c990*/  YIELD ;  /* 0x0000000000007946 */ /* 0x000fea0003800000 */
[----:B------:R-:W-:Y:S01]  /*c9a0*/  ULDC.64 UR4, c[0x0][0xa28] ;  /* 0x00028a0000047ab9 */ /* 0x000fe20000000a00 */
[----:B------:R-:W-:Y:S01]  /*c9b0*/  MOV R6, RZ ;  /* 0x000000ff00067202 */ /* 0x000fe20000000f00 */
[----:B------:R-:W-:Y:S01]  /*c9c0*/  ULDC.64 UR6, c[0x0][0xa18] ;  /* 0x0002860000067ab9 */ /* 0x000fe20000000a00 */
[----:B------:R-:W-:-:S04]  /*c9d0*/  ISETP.NE.U32.AND P0, PT, RZ, UR4, PT ;  /* 0x00000004ff007c0c */ /* 0x000fc8000bf05070 */
[----:B------:R-:W-:Y:S01]  /*c9e0*/  ISETP.NE.AND.EX P0, PT, RZ, UR5, PT, P0 ;  /* 0x00000005ff007c0c */ /* 0x000fe2000bf05300 */
[----:B------:R-:W-:Y:S01]  /*c9f0*/  IMAD.MOV.U32 R35, RZ, RZ, RZ ;  /* 0x000000ffff237224 */ /* 0x000fe200078e00ff */
[----:B--2---:R-:W-:-:S11]  /*ca00*/  SHF.R.S32.HI R0, RZ, 0x1f, R29 ;  /* 0x0000001fff007819 */ /* 0x004fd6000001141d */
[C---:B------:R-:W-:Y:S01]  /*ca10*/  @P0 LEA R2, P1, R29.reuse, UR4, 0x2 ;  /* 0x000000041d020c11 */ /* 0x040fe2000f8210ff */
[C---:B------:R-:W-:Y:S01]  /*ca20*/  IMAD.SHL.U32 R24, R29.reuse, 0x4, RZ ;  /* 0x000000041d187824 */ /* 0x040fe200078e00ff */
[C-C-:B------:R-:W-:Y:S01]  /*ca30*/  SHF.L.U64.HI R25, R29.reuse, 0x2, R0.reuse ;  /* 0x000000021d197819 */ /* 0x140fe20000010200 */
[----:B------:R0:W-:Y:S01]  /*ca40*/  STL [R1+0x10], R0 ;  /* 0x0000100001007387 */ /* 0x0001e20000100800 */
[----:B------:R-:W-:Y:S01]  /*ca50*/  @P0 LEA.HI.X R3, R29, UR5, R0, 0x2, P1 ;  /* 0x000000051d030c11 */ /* 0x000fe200088f1400 */
[----:B------:R-:W-:-:S04]  /*ca60*/  ULDC.64 UR4, c[0x0][0xa00] ;  /* 0x0002800000047ab9 */ /* 0x000fc80000000a00 */
[----:B------:R1:W2:Y:S01]  /*ca70*/  @P0 LDG.E R6, desc[UR36][R2.64] ;  /* 0x0000002402060981 */ /* 0x0002a2000c1e1900 */
[----:B------:R-:W-:Y:S02]  /*ca80*/  ISETP.NE.U32.AND P0, PT, RZ, UR4, PT ;  /* 0x00000004ff007c0c */ /* 0x000fe4000bf05070 */
[----:B------:R-:W-:Y:S02]  /*ca90*/  LOP3.LUT R23, R23, 0xffffffbf, RZ, 0xc0, !PT ;  /* 0xffffffbf17177812 */ /* 0x000fe400078ec0ff */
[----:B------:R-:W-:Y:S02]  /*caa0*/  ISETP.NE.AND.EX P2, PT, RZ, UR5, PT, P0 ;  /* 0x00000005ff007c0c */ /* 0x000fe4000bf45300 */
[----:B------:R-:W-:Y:S02]  /*cab0*/  ISETP.NE.U32.AND P0, PT, RZ, UR6, PT ;  /* 0x00000006ff007c0c */ /* 0x000fe4000bf05070 */
[----:B-1----:R-:W-:Y:S02]  /*cac0*/  IADD3 R2, P1, R24, UR4, RZ ;  /* 0x0000000418027c10 */ /* 0x002fe4000ff3e0ff */
[----:B------:R-:W-:-:S02]  /*cad0*/  ISETP.NE.AND.EX P0, PT, RZ, UR7, PT, P0 ;  /* 0x00000007ff007c0c */ /* 0x000fc4000bf05300 */
[----:B------:R-:W-:Y:S01]  /*cae0*/  IADD3.X R3, R25, UR5, RZ, P1, !PT ;  /* 0x0000000519037c10 */ /* 0x000fe20008ffe4ff */
[----:B------:R-:W-:-:S04]  /*caf0*/  ULDC.64 UR4, c[0x0][0x418] ;  /* 0x0001060000047ab9 */ /* 0x000fc80000000a00 */
[----:B------:R-:W-:Y:S01]  /*cb00*/  @P2 LOP3.LUT R23, R23, 0x40, RZ, 0xfc, !PT ;  /* 0x0000004017172812 */ /* 0x000fe200078efcff */
[----:B------:R1:W5:Y:S05]  /*cb10*/  @P2 LDG.E R35, desc[UR36][R2.64] ;  /* 0x0000002402232981 */ /* 0x00036a000c1e1900 */
[----:B------:R-:W-:-:S04]  /*cb20*/  @P0 IADD3 R4, P1, R24, UR6, RZ ;  /* 0x0000000618040c10 */ /* 0x000fc8000ff3e0ff */
[----:B------:R-:W-:-:S05]  /*cb30*/  @P0 IADD3.X R5, R25, UR7, RZ, P1, !PT ;  /* 0x0000000719050c10 */ /* 0x000fca0008ffe4ff */
[----:B0-----:R-:W3:Y:S01]  /*cb40*/  @P0 LDG.E R0, desc[UR36][R4.64] ;  /* 0x0000002404000981 */ /* 0x001ee2000c1e1900 */
[----:B------:R-:W-:-:S03]  /*cb50*/  UISETP.NE.U32.AND UP0, UPT, UR4, URZ, UPT ;  /* 0x0000003f0400728c */ /* 0x000fc6000bf05070 */
[----:B------:R-:W-:Y:S01]  /*cb60*/  ULDC UR4, c[0x0][0x424] ;  /* 0x0001090000047ab9 */ /* 0x000fe20000000800 */
[----:B------:R-:W-:-:S03]  /*cb70*/  UISETP.NE.AND.EX UP0, UPT, UR5, URZ, UPT, UP0 ;  /* 0x0000003f0500728c */ /* 0x000fc6000bf05300 */
[----:B------:R-:W-:Y:S01]  /*cb80*/  ULDC UR5, c[0x0][0x2f0] ;  /* 0x0000bc0000057ab9 */ /* 0x000fe20000000800 */
[----:B------:R-:W-:-:S04]  /*cb90*/  USEL UR4, UR4, 0x1, UP0 ;  /* 0x0000000104047887 */ /* 0x000fc80008000000 */
[----:B------:R-:W-:-:S06]  /*cba0*/  UIMAD UR4, UR4, UR5, URZ ;  /* 0x00000005040472a4 */ /* 0x000fcc000f8e023f */
[----:B------:R-:W-:Y:S01]  /*cbb0*/  IMAD.U32 R37, RZ, RZ, UR4 ;  /* 0x00000004ff257e24 */ /* 0x000fe2000f8e00ff */
[----:B--2---:R1:W-:Y:S04]  /*cbc0*/  STL [R1+0x4], R6 ;  /* 0x0000040601007387 */ /* 0x0043e80000100800 */
[----:B---3--:R1:W-:Y:S01]  /*cbd0*/  @P0 STL [R1+0x18], R0 ;  /* 0x0000180001000387 */ /* 0x0083e20000100800 */
[----:B------:R-:W-:Y:S05]  /*cbe0*/  @P0 BRA `(.L_x_242) ;  /* 0x0000000000200947 */ /* 0x000fea0003800000 */
[----:B------:R-:W-:Y:S02]  /*cbf0*/  ULDC UR4, c[0x0][0x288] ;  /* 0x0000a20000047ab9 */ /* 0x000fe40000000800 */
[----:B-1----:R-:W-:-:S05]  /*cc00*/  IMAD.U32 R0, RZ, RZ, UR4 ;  /* 0x00000004ff007e24 */ /* 0x002fca000f8e00ff */
[----:B------:R0:W-:Y:S01]  /*cc10*/  STL [R1+0x18], R0 ;  /* 0x0000180001007387 */ /* 0x0001e20000100800 */
[----:B------:R-:W-:Y:S05]  /*cc20*/  @!P2 BRA `(.L_x_242) ;  /* 0x000000000010a947 */ /* 0x000fea0003800000 */
[----:B------:R-:W2:Y:S04]  /*cc30*/  LDG.E R5, desc[UR36][R2.64] ;  /* 0x0000002402057981 */ /* 0x000ea8000c1e1900 */
[----:B0-----:R-:W2:Y:S02]  /*cc40*/  LDG.E R0, desc[UR36][R2.64+0x4] ;  /* 0x0000042402007981 */ /* 0x001ea4000c1e1900 */
[----:B--2---:R-:W-:-:S05]  /*cc50*/  IMAD.IADD R0, R0, 0x1, -R5 ;  /* 0x0000000100007824 */ /* 0x004fca00078e0a05 */
[----:B------:R2:W-:Y:S02]  /*cc60*/  STL [R1+0x18], R0 ;  /* 0x0000180001007387 */ /* 0x0005e40000100800 */
.L_x_242:
[----:B------:R-:W-:Y:S01]  /*cc70*/  ULDC.64 UR4, c[0x0][0xa20] ;  /* 0x0002880000047ab9 */ /* 0x000fe20000000a00 */
[----:B------:R-:W-:Y:S01]  /*cc80*/  IMAD.MOV.U32 R30, RZ, RZ, R29 ;  /* 0x000000ffff1e7224 */ /* 0x000fe200078e001d */
[----:B------:R-:W-:-:S04]  /*cc90*/  ISETP.NE.U32.AND P0, PT, RZ, UR4, PT ;  /* 0x00000004ff007c0c */ /* 0x000fc8000bf05070 */
[----:B------:R-:W-:-:S13]  /*cca0*/  ISETP.NE.AND.EX P0, PT, RZ, UR5, PT, P0 ;  /* 0x00000005ff007c0c */ /* 0x000fda000bf05300 */
[----:B------:R-:W-:Y:S05]  /*ccb0*/  @!P0 BRA `(.L_x_243) ;  /* 0x0000000000108947 */ /* 0x000fea0003800000 */
[----:B-1----:R-:W-:-:S04]  /*ccc0*/  IADD3 R2, P0, R24, UR4, RZ ;  /* 0x0000000418027c10 */ /* 0x002fc8000ff1e0ff */
[----:B------:R-:W-:-:S05]  /*ccd0*/  IADD3.X R3, R25, UR5, RZ, P0, !PT ;  /* 0x0000000519037c10 */ /* 0x000fca00087fe4ff */
[----:B------:R1:W5:Y:S01]  /*cce0*/  LDG.E R37, desc[UR36][R2.64] ;  /* 0x0000002402257981 */ /* 0x000362000c1e1900 */
[----:B------:R-:W-:Y:S05]  /*ccf0*/  BRA `(.L_x_244) ;  /* 0x0000000000247947 */ /* 0x000fea0003800000 */
.L_x_243:
[----:B------:R-:W-:Y:S02]  /*cd00*/  ULDC.64 UR4, c[0x0][0xa08] ;  /* 0x0002820000047ab9 */ /* 0x000fe40000000a00 */
[----:B------:R-:W-:-:S04]  /*cd10*/  ISETP.NE.U32.AND P0, PT, RZ, UR4, PT ;  /* 0x00000004ff007c0c */ /* 0x000fc8000bf05070 */
[----:B------:R-:W-:-:S13]  /*cd20*/  ISETP.NE.AND.EX P0, PT, RZ, UR5, PT, P0 ;  /* 0x00000005ff007c0c */ /* 0x000fda000bf05300 */
[----:B------:R-:W-:Y:S05]  /*cd30*/  @!P0 BRA `(.L_x_244) ;  /* 0x0000000000148947 */ /* 0x000fea0003800000 */
[----:B-1----:R-:W1:Y:S02]  /*cd40*/  LDC.64 R2, c[0x0][0xa08] ;  /* 0x00028200ff027b82 */ /* 0x002e640000000a00 */
[----:B-1----:R-:W-:-:S05]  /*cd50*/  IMAD.WIDE R2, R30, 0x4, R2 ;  /* 0x000000041e027825 */ /* 0x002fca00078e0202 */
[----:B------:R-:W3:Y:S04]  /*cd60*/  LDG.E R37, desc[UR36][R2.64] ;  /* 0x0000002402257981 */ /* 0x000ee8000c1e1900 */
[----:B0-2---:R-:W3:Y:S02]  /*cd70*/  LDG.E R0, desc[UR36][R2.64+0x4] ;  /* 0x0000042402007981 */ /* 0x005ee4000c1e1900 */
[----:B---3--:R-:W-:-:S07]  /*cd80*/  IMAD.IADD R37, R0, 0x1, -R37 ;  /* 0x0000000100257824 */ /* 0x008fce00078e0a25 */
.L_x_244:
[----:B-----5:R-:W-:Y:S01]  /*cd90*/  IMAD.IADD R37, R37, 0x1, -R6 ;  /* 0x0000000125257824 */ /* 0x020fe200078e0a06 */
[----:B012---:R-:W-:Y:S01]  /*cda0*/  LOP3.LUT R0, R18, 0xff000000, RZ, 0xc0, !PT ;  /* 0xff00000012007812 */ /* 0x007fe200078ec0ff */
[----:B------:R-:W-:Y:S03]  /*cdb0*/  BSSY B0, `(.L_x_245) ;  /* 0x0000029000007945 */ /* 0x000fe60003800000 */
[C---:B------:R-:W-:Y:S02]  /*cdc0*/  IADD3 R2, R37.reuse, 0x5f, RZ ;  /* 0x0000005f25027810 */ /* 0x040fe40007ffe0ff */
[----:B------:R-:W-:Y:S02]  /*cdd0*/  ISETP.GE.AND P0, PT, R37, 0x1, PT ;  /* 0x000000012500780c */ /* 0x000fe40003f06270 */
[----:B------:R-:W-:Y:S01]  /*cde0*/  SHF.R.U32.HI R3, RZ, 0x8, R0 ;  /* 0x00000008ff037819 */ /* 0x000fe20000011600 */
[----:B------:R-:W-:Y:S01]  /*cdf0*/  IMAD.HI R2, R2, 0x2aaaaaab, RZ ;  /* 0x2aaaaaab02027827 */ /* 0x000fe200078e02ff */
[----:B------:R-:W-:-:S04]  /*ce00*/  LOP3.LUT R0, R18, 0xff0000, RZ, 0xc0, !PT ;  /* 0x00ff000012007812 */ /* 0x000fc800078ec0ff */
[----:B------:R-:W-:Y:S02]  /*ce10*/  LEA.HI R5, R0, R3, RZ, 0x10 ;  /* 0x0000000300057211 */ /* 0x000fe400078f80ff */
[----:B------:R-:W-:Y:S02]  /*ce20*/  SHF.R.U32.HI R3, RZ, 0x1f, R2 ;  /* 0x0000001fff037819 */ /* 0x000fe40000011602 */
[----:B------:R-:W-:Y:S02]  /*ce30*/  LOP3.LUT R4, R5, 0xff, RZ, 0xc0, !PT ;  /* 0x000000ff05047812 */ /* 0x000fe400078ec0ff */
[----:B------:R-:W-:Y:S01]  /*ce40*/  LEA.HI.SX32 R0, R2, R3, 0x1c ;  /* 0x0000000302007211 */ /* 0x000fe200078fe2ff */
[----:B------:R-:W-:Y:S01]  /*ce50*/  IMAD.MOV.U32 R3, RZ, RZ, RZ ;  /* 0x000000ffff037224 */ /* 0x000fe200078e00ff */
[----:B------:R-:W-:Y:S06]  /*ce60*/  @!P0 BRA `(.L_x_246) ;  /* 0x0000000000748947 */ /* 0x000fec0003800000 */
[----:B------:R-:W-:-:S04]  /*ce70*/  SHF.R.U32.HI R5, RZ, 0x10, R5 ;  /* 0x00000010ff057819 */ /* 0x000fc80000011605 */
[----:B------:R-:W-:-:S13]  /*ce80*/  ISETP.NE.AND P0, PT, R5, RZ, PT ;  /* 0x000000ff0500720c */ /* 0x000fda0003f05270 */
[----:B------:R-:W0:Y:S02]  /*ce90*/  @!P0 LDC R5, c[0x0][0x9f0] ;  /* 0x00027c00ff058b82 */ /* 0x000e240000000800 */
[-C--:B0-----:R-:W-:Y:S02]  /*cea0*/  IABS R6, R5.reuse ;  /* 0x0000000500067213 */ /* 0x081fe40000000000 */
[----:B------:R-:W-:Y:S02]  /*ceb0*/  IADD3 R8, R5, -0x1, R0 ;  /* 0xffffffff05087810 */ /* 0x000fe40007ffe000 */
[----:B------:R-:W0:Y:S02]  /*cec0*/  I2F.RP R7, R6 ;  /* 0x0000000600077306 */ /* 0x000e240000209400 */
[----:B------:R-:W-:-:S04]  /*ced0*/  LOP3.LUT R2, R8, R5, RZ, 0x3c, !PT ;  /* 0x0000000508027212 */ /* 0x000fc800078e3cff */
[----:B------:R-:W-:Y:S01]  /*cee0*/  ISETP.GE.AND P2, PT, R2, RZ, PT ;  /* 0x000000ff0200720c */ /* 0x000fe20003f46270 */
[----:B------:R-:W-:Y:S01]  /*cef0*/  IMAD.MOV.U32 R2, RZ, RZ, RZ ;  /* 0x000000ffff027224 */ /* 0x000fe200078e00ff */
[----:B0-----:R-:W0:Y:S02]  /*cf00*/  MUFU.RCP R7, R7 ;  /* 0x0000000700077308 */ /* 0x001e240000001000 */
[----:B0-----:R-:W-:Y:S01]  /*cf10*/  VIADD R3, R7, 0xffffffe ;  /* 0x0ffffffe07037836 */ /* 0x001fe20000000000 */
[----:B------:R-:W-:-:S05]  /*cf20*/  IABS R7, R5 ;  /* 0x0000000500077213 */ /* 0x000fca0000000000 */
[----:B------:R-:W0:Y:S01]  /*cf30*/  F2I.FTZ.U32.TRUNC.NTZ R3, R3 ;  /* 0x0000000300037305 */ /* 0x000e22000021f000 */
[----:B------:R-:W-:Y:S02]  /*cf40*/  IMAD.MOV R7, RZ, RZ, -R7 ;  /* 0x000000ffff077224 */ /* 0x000fe400078e0a07 */
[----:B0-----:R-:W-:-:S04]  /*cf50*/  IMAD.MOV R9, RZ, RZ, -R3 ;  /* 0x000000ffff097224 */ /* 0x001fc800078e0a03 */
[----:B------:R-:W-:-:S04]  /*cf60*/  IMAD R9, R9, R6, RZ ;  /* 0x0000000609097224 */ /* 0x000fc800078e02ff */
[----:B------:R-:W-:Y:S01]  /*cf70*/  IMAD.HI.U32 R2, R3, R9, R2 ;  /* 0x0000000903027227 */ /* 0x000fe200078e0002 */
[----:B------:R-:W-:-:S05]  /*cf80*/  IABS R3, R8 ;  /* 0x0000000800037213 */ /* 0x000fca0000000000 */
[----:B------:R-:W-:-:S04]  /*cf90*/  IMAD.HI.U32 R2, R2, R3, RZ ;  /* 0x0000000302027227 */ /* 0x000fc800078e00ff */
[----:B------:R-:W-:-:S05]  /*cfa0*/  IMAD R3, R2, R7, R3 ;  /* 0x0000000702037224 */ /* 0x000fca00078e0203 */
[----:B------:R-:W-:-:S13]  /*cfb0*/  ISETP.GT.U32.AND P1, PT, R6, R3, PT ;  /* 0x000000030600720c */ /* 0x000fda0003f24070 */
[----:B------:R-:W-:Y:S02]  /*cfc0*/  @!P1 IMAD.IADD R3, R3, 0x1, -R6 ;  /* 0x0000000103039824 */ /* 0x000fe400078e0a06 */
[----:B------:R-:W-:Y:S01]  /*cfd0*/  @!P1 VIADD R2, R2, 0x1 ;  /* 0x0000000102029836 */ /* 0x000fe20000000000 */
[----:B------:R-:W-:Y:S02]  /*cfe0*/  ISETP.NE.AND P1, PT, R5, RZ, PT ;  /* 0x000000ff0500720c */ /* 0x000fe40003f25270 */
[----:B------:R-:W-:-:S13]  /*cff0*/  ISETP.GE.U32.AND P0, PT, R3, R6, PT ;  /* 0x000000060300720c */ /* 0x000fda0003f06070 */
[----:B------:R-:W-:-:S05]  /*d000*/  @P0 VIADD R2, R2, 0x1 ;  /* 0x0000000102020836 */ /* 0x000fca0000000000 */
[----:B------:R-:W-:Y:S02]  /*d010*/  @!P2 IADD3 R2, -R2, RZ, RZ ;  /* 0x000000ff0202a210 */ /* 0x000fe40007ffe1ff */
[----:B------:R-:W-:-:S05]  /*d020*/  @!P1 LOP3.LUT R2, RZ, R5, RZ, 0x33, !PT ;  /* 0x00000005ff029212 */ /* 0x000fca00078e33ff */
[----:B------:R-:W-:-:S07]  /*d030*/  IMAD.MOV.U32 R3, RZ, RZ, R2 ;  /* 0x000000ffff037224 */ /* 0x000fce00078e0002 */
.L_x_246:
[----:B------:R-:W-:Y:S05]  /*d040*/  BSYNC B0 ;  /* 0x0000000000007941 */ /* 0x000fea0003800000 */
.L_x_245:
[-C--:B------:R-:W-:Y:S01]  /*d050*/  IMAD R2, R4, R3.reuse, RZ ;  /* 0x0000000304027224 */ /* 0x080fe200078e02ff */
[----:B------:R-:W-:Y:S04]  /*d060*/  BSSY B7, `(.L_x_247) ;  /* 0x0000365000077945 */ /* 0x000fe80003800000 */
[----:B------:R-:W-:Y:S01]  /*d070*/  VIADDMNMX R0, R2, R3, R0, PT ;  /* 0x0000000302007246 */ /* 0x000fe20003800100 */
[----:B------:R0:W-:Y:S03]  /*d080*/  STL [R1], R2 ;  /* 0x0000000201007387 */ /* 0x0001e60000100800 */
[----:B------:R-:W-:Y:S01]  /*d090*/  ISETP.GT.AND P0, PT, R0, R2, PT ;  /* 0x000000020000720c */ /* 0x000fe20003f04270 */
[----:B------:R0:W-:-:S12]  /*d0a0*/  STL [R1+0x1c], R0 ;  /* 0x00001c0001007387 */ /* 0x0001d80000100800 */
[----:B0-----:R-:W-:Y:S05]  /*d0b0*/  @P0 BRA `(.L_x_248) ;  /* 0x0000000000440947 */ /* 0x001fea0003800000 */
[----:B------:R-:W0:Y:S02]  /*d0c0*/  S2R R2, SR_TID.X ;  /* 0x0000000000027919 */ /* 0x000e240000002100 */
[----:B0-----:R-:W-:-:S04]  /*d0d0*/  LOP3.LUT R2, R2, 0x7f, RZ, 0xc0, !PT ;  /* 0x0000007f02027812 */ /* 0x001fc800078ec0ff */
[----:B------:R-:W-:-:S13]  /*d0e0*/  ISETP.NE.AND P0, PT, R2, RZ, PT ;  /* 0x000000ff0200720c */ /* 0x000fda0003f05270 */
[----:B------:R-:W-:Y:S05]  /*d0f0*/  @P0 BRA `(.L_x_249) ;  /* 0x00000034006c0947 */ /* 0x000fea0003800000 */
[----:B------:R-:W0:Y:S01]  /*d100*/  S2R R7, SR_LANEID ;  /* 0x0000000000077919 */ /* 0x000e220000000000 */
[----:B------:R-:W-:Y:S01]  /*d110*/  VOTEU.ANY UR4, UPT, PT ;  /* 0x0000000000047886 */ /* 0x000fe200038e0100 */
[----:B------:R-:W1:Y:S01]  /*d120*/  LDC.64 R2, c[0x0][0xc60] ;  /* 0x00031800ff027b82 */ /* 0x000e620000000a00 */
[----:B------:R-:W0:Y:S08]  /*d130*/  FLO.U32 R0, UR4 ;  /* 0x0000000400007d00 */ /* 0x000e3000080e0000 */
[----:B------:R-:W1:Y:S01]  /*d140*/  POPC R5, UR4 ;  /* 0x0000000400057d09 */ /* 0x000e620008000000 */
[----:B0-----:R-:W-:-:S13]  /*d150*/  ISETP.EQ.U32.AND P0, PT, R0, R7, PT ;  /* 0x000000070000720c */ /* 0x001fda0003f02070 */
[----:B-1----:R-:W2:Y:S01]  /*d160*/  @P0 ATOMG.E.ADD.STRONG.GPU PT, R3, desc[UR36][R2.64], R5 ;  /* 0x00000005020309a8 */ /* 0x002ea200081ee1e4 */
[----:B------:R-:W0:Y:S02]  /*d170*/  S2R R4, SR_LTMASK ;  /* 0x0000000000047919 */ /* 0x000e240000003900 */
[----:B0-----:R-:W-:-:S04]  /*d180*/  LOP3.LUT R4, R4, UR4, RZ, 0xc0, !PT ;  /* 0x0000000404047c12 */ /* 0x001fc8000f8ec0ff */
[----:B------:R-:W0:Y:S01]  /*d190*/  POPC R7, R4 ;  /* 0x0000000400077309 */ /* 0x000e220000000000 */
[----:B--2---:R-:W0:Y:S02]  /*d1a0*/  SHFL.IDX PT, R0, R3, R0, 0x1f ;  /* 0x00001f0003007589 */ /* 0x004e2400000e0000 */
[----:B0-----:R-:W-:Y:S01]  /*d1b0*/  IADD3 R16, R0, UR39, R7 ;  /* 0x0000002700107c10 */ /* 0x001fe2000fffe007 */
[----:B------:R-:W-:Y:S06]  /*d1c0*/  BRA `(.L_x_249) ;  /* 0x0000003400387947 */ /* 0x000fec0003800000 */
.L_x_248:
[----:B------:R-:W-:Y:S01]  /*d1d0*/  VIADD R0, R22, 0x1e400 ;  /* 0x0001e40016007836 */ /* 0x000fe20000000000 */
[----:B------:R-:W-:Y:S04]  /*d1e0*/  BSSY B6, `(.L_x_250) ;  /* 0x0000013000067945 */ /* 0x000fe80003800000 */
[----:B------:R-:W-:-:S13]  /*d1f0*/  LOP3.LUT P0, RZ, R0, 0x3ff, RZ, 0xc0, !PT ;  /* 0x000003ff00ff7812 */ /* 0x000fda000780c0ff */
[----:B------:R-:W-:Y:S05]  /*d200*/  @!P0 BRA `(.L_x_251) ;  /* 0x0000000000408947 */ /* 0x000fea0003800000 */
[----:B------:R-:W-:Y:S01]  /*d210*/  MOV R2, 0x0 ;  /* 0x0000000000027802 */ /* 0x000fe20000000f00 */
[----:B------:R-:W-:Y:S01]  /*d220*/  ULDC.64 UR6, c[0x4][0x88] ;  /* 0x0100220000067ab9 */ /* 0x000fe20000000a00 */
[----:B------:R-:W-:Y:S01]  /*d230*/  ULDC.64 UR8, c[0x4][0x90] ;  /* 0x0100240000087ab9 */ /* 0x000fe20000000a00 */
[----:B------:R-:W-:Y:S01]  /*d240*/  ULDC.64 UR4, c[0x4][0x8] ;  /* 0x0100020000047ab9 */ /* 0x000fe20000000a00 */
[----:B------:R-:W-:Y:S01]  /*d250*/  IMAD.U32 R4, RZ, RZ, UR6 ;  /* 0x00000006ff047e24 */ /* 0x000fe2000f8e00ff */
[----:B------:R-:W-:Y:S01]  /*d260*/  MOV R8, 0x70 ;  /* 0x0000007000087802 */ /* 0x000fe20000000f00 */
[----:B------:R-:W0:Y:S01]  /*d270*/  LDC.64 R2, c[0x4][R2] ;  /* 0x0100000002027b82 */ /* 0x000e220000000a00 */
[----:B------:R-:W-:Y:S02]  /*d280*/  IMAD.U32 R5, RZ, RZ, UR7 ;  /* 0x00000007ff057e24 */ /* 0x000fe4000f8e00ff */
[----:B------:R-:W-:Y:S02]  /*d290*/  IMAD.U32 R6, RZ, RZ, UR8 ;  /* 0x00000008ff067e24 */ /* 0x000fe4000f8e00ff */
[----:B------:R-:W-:-:S02]  /*d2a0*/  IMAD.U32 R7, RZ, RZ, UR9 ;  /* 0x00000009ff077e24 */ /* 0x000fc4000f8e00ff */
[----:B------:R-:W-:Y:S02]  /*d2b0*/  IMAD.U32 R10, RZ, RZ, UR4 ;  /* 0x00000004ff0a7e24 */ /* 0x000fe4000f8e00ff */
[----:B------:R-:W-:Y:S02]  /*d2c0*/  IMAD.U32 R11, RZ, RZ, UR5 ;  /* 0x00000005ff0b7e24 */ /* 0x000fe4000f8e00ff */
[----:B------:R-:W-:Y:S02]  /*d2d0*/  IMAD.MOV.U32 R12, RZ, RZ, 0x1 ;  /* 0x00000001ff0c7424 */ /* 0x000fe400078e00ff */
[----:B------:R-:W-:-:S07]  /*d2e0*/  IMAD.MOV.U32 R13, RZ, RZ, RZ ;  /* 0x000000ffff0d7224 */ /* 0x000fce00078e00ff */
[----:B------:R-:W-:-:S07]  /*d2f0*/  LEPC R20, `(.L_x_251) ;  /* 0x000000001014794e */ /* 0x000fce0000000000 */
[----:B0-----:R-:W-:Y:S05]  /*d300*/  CALL.ABS.NOINC R2 ;  /* 0x0000000002007343 */ /* 0x001fea0003c00000 */
.L_x_251:
[----:B------:R-:W-:Y:S05]  /*d310*/  BSYNC B6 ;  /* 0x0000000000067941 */ /* 0x000fea0003800000 */
.L_x_250:
        /* <DEDUP_REMOVED lines=8> */
[----:B------:R0:W1:Y:S01]  /*d3a0*/  LDC.64 R2, c[0x4][R26] ;  /* 0x010000001a027b82 */ /* 0x0000620000000a00 */
[----:B------:R-:W-:Y:S01]  /*d3b0*/  IMAD.U32 R4, RZ, RZ, UR6 ;  /* 0x00000006ff047e24 */ /* 0x000fe2000f8e00ff */
[----:B------:R-:W-:Y:S01]  /*d3c0*/  MOV R11, UR5 ;  /* 0x00000005000b7c02 */ /* 0x000fe20008000f00 */
[----:B------:R-:W-:Y:S02]  /*d3d0*/  IMAD.U32 R5, RZ, RZ, UR7 ;  /* 0x00000007ff057e24 */ /* 0x000fe4000f8e00ff */
        /* <DEDUP_REMOVED lines=8> */
.L_x_254:
[----:B------:R0:W1:Y:S01]  /*d460*/  LDC.64 R2, c[0x4][R26] ;  /* 0x010000001a027b82 */ /* 0x0000620000000a00 */
[----:B------:R-:W-:Y:S01]  /*d470*/  ULDC.64 UR6, c[0x4][0x88] ;  /* 0x0100220000067ab9 */ /* 0x000fe20000000a00 */
[----:B------:R-:W-:Y:S01]  /*d480*/  ULDC.64 UR8, c[0x4][0x90] ;  /* 0x0100240000087ab9 */ /* 0x000fe20000000a00 */
[----:B------:R-:W-:Y:S01]  /*d490*/  ULDC.64 UR4, c[0x4][0x18] ;  /* 0x0100060000047ab9 */ /* 0x000fe20000000a00 */
        /* <DEDUP_REMOVED lines=11> */
.L_x_253:
[----:B------:R-:W-:Y:S05]  /*d550*/  BSYNC B6 ;  /* 0x0000000000067941 */ /* 0x000fea0003800000 */
.L_x_252:
[----:B------:R-:W2:Y:S01]  /*d560*/  LDL R21, [R1+0x1c] ;  /* 0x00001c0001157983 */ /* 0x000ea20000100800 */
[----:B------:R-:W-:Y:S01]  /*d570*/  ULDC.64 UR4, c[0x0][0x9f8] ;  /* 0x00027e0000047ab9 */ /* 0x000fe20000000a00 */
[----:B------:R-:W0:Y:S02]  /*d580*/  LDC R6, c[0x0][0x430] ;  /* 0x00010c00ff067b82 */ /* 0x000e240000000800 */
[----:B------:R-:W3:Y:S01]  /*d590*/  LDL R2, [R1+0x4] ;  /* 0x0000040001027983 */ /* 0x000ee20000100800 */
[----:B------:R-:W-:-:S04]  /*d5a0*/  ISETP.NE.U32.AND P0, PT, RZ, UR4, PT ;  /* 0x00000004ff007c0c */ /* 0x000fc8000bf05070 */
[----:B------:R-:W-:-:S13]  /*d5b0*/  ISETP.NE.AND.EX P0, PT, RZ, UR5, PT, P0 ;  /* 0x00000005ff007c0c */ /* 0x000fda000bf05300 */
[----:B------:R-:W-:Y:S01]  /*d5c0*/  @P0 IADD3 R24, P1, R24, UR4, RZ ;  /* 0x0000000418180c10 */ /* 0x000fe2000ff3e0ff */
[----:B------:R-:W1:Y:S01]  /*d5d0*/  S2R R20, SR_TID.X ;  /* 0x0000000000147919 */ /* 0x000e620000002100 */
[----:B------:R-:W-:Y:S01]  /*d5e0*/  LOP3.LUT R23, R23, 0xffffffdf, RZ, 0xc0, !PT ;  /* 0xffffffdf17177812 */ /* 0x000fe200078ec0ff */
[----:B------:R-:W-:Y:S01]  /*d5f0*/  ULDC UR4, c[0x0][0x2f4] ;  /* 0x0000bd0000047ab9 */ /* 0x000fe20000000800 */
[----:B------:R-:W-:-:S05]  /*d600*/  @P0 IADD3.X R25, R25, UR5, RZ, P1, !PT ;  /* 0x0000000519190c10 */ /* 0x000fca0008ffe4ff */
[----:B------:R2:W4:Y:S01]  /*d610*/  @P0 LDG.E R30, desc[UR36][R24.64] ;  /* 0x00000024181e0981 */ /* 0x000522000c1e1900 */
[----:B0-----:R-:W-:-:S13]  /*d620*/  ISETP.NE.AND P2, PT, R6, 0x1, PT ;  /* 0x000000010600780c */ /* 0x001fda0003f45270 */
[----:B------:R-:W0:Y:S01]  /*d630*/  @P2 LDC R3, c[0x0][0x434] ;  /* 0x00010d00ff032b82 */ /* 0x000e220000000800 */
[----:B------:R-:W-:-:S07]  /*d640*/  @P2 LOP3.LUT R23, R23, 0x20, RZ, 0xfc, !PT ;  /* 0x0000002017172812 */ /* 0x000fce00078efcff */
[----:B------:R-:W0:Y:S01]  /*d650*/  @P2 LDC R5, c[0x0][0x438] ;  /* 0x00010e00ff052b82 */ /* 0x000e220000000800 */
[----:B-1----:R-:W-:-:S04]  /*d660*/  LOP3.LUT R20, R20, 0x7f, RZ, 0xc0, !PT ;  /* 0x0000007f14147812 */ /* 0x002fc800078ec0ff */
[----:B------:R-:W-:Y:S02]  /*d670*/  SHF.R.U32.HI R26, RZ, 0x3, R20 ;  /* 0x00000003ff1a7819 */ /* 0x000fe40000011614 */
[----:B------:R-:W1:Y:S02]  /*d680*/  S2R R20, SR_TID.X ;  /* 0x0000000000147919 */ /* 0x000e640000002100 */
[----:B-1----:R-:W-:-:S05]  /*d690*/  IMAD.SHL.U32 R20, R20, 0x10, RZ ;  /* 0x0000001014147824 */ /* 0x002fca00078e00ff */
[----:B------:R-:W-:Y:S02]  /*d6a0*/  LOP3.LUT R20, R26, 0x70, R20, 0xf8, !PT ;  /* 0x000000701a147812 */ /* 0x000fe400078ef814 */
[----:B------:R-:W-:Y:S02]  /*d6b0*/  ISETP.GE.AND P3, PT, R31, UR4, PT ;  /* 0x000000041f007c0c */ /* 0x000fe4000bf66270 */
[----:B------:R-:W-:Y:S01]  /*d6c0*/  LOP3.LUT R23, R23, 0xffffffef, RZ, 0xc0, !PT ;  /* 0xffffffef17177812 */ /* 0x000fe200078ec0ff */
[----:B------:R-:W-:Y:S01]  /*d6d0*/  UMOV UR5, 0xffffffff ;  /* 0xffffffff00057882 */ /* 0x000fe20000000000 */
[----:B------:R-:W-:Y:S01]  /*d6e0*/  LOP3.LUT R26, R18, 0xffff, RZ, 0xc0, !PT ;  /* 0x0000ffff121a7812 */ /* 0x000fe200078ec0ff */
[----:B--2---:R-:W-:-:S04]  /*d6f0*/  VIADD R25, R21, 0xffffffff ;  /* 0xffffffff15197836 */ /* 0x004fc80000000000 */
[----:B------:R-:W-:-:S05]  /*d700*/  IMAD R0, R25, 0x60, R20 ;  /* 0x0000006019007824 */ /* 0x000fca00078e0214 */
[C---:B------:R-:W-:Y:S01]  /*d710*/  ISETP.GE.AND P0, PT, R0.reuse, R37, PT ;  /* 0x000000250000720c */ /* 0x040fe20003f06270 */
[----:B---3--:R-:W-:-:S03]  /*d720*/  IMAD.IADD R0, R0, 0x1, R2 ;  /* 0x0000000100007824 */ /* 0x008fc600078e0202 */
[----:B------:R-:W-:Y:S01]  /*d730*/  ISETP.GT.U32.OR P0, PT, R20, 0x5f, P0 ;  /* 0x0000005f1400780c */ /* 0x000fe20000704470 */
[----:B0-----:R-:W-:-:S04]  /*d740*/  @P2 IMAD.HI.U32 R2, R0, R3, RZ ;  /* 0x0000000300022227 */ /* 0x001fc800078e00ff */
[----:B------:R-:W-:Y:S01]  /*d750*/  IMAD.MOV.U32 R4, RZ, RZ, R0 ;  /* 0x000000ffff047224 */ /* 0x000fe200078e0000 */
[----:B------:R-:W-:-:S05]  /*d760*/  @P2 SHF.R.U32.HI R4, RZ, R5, R2 ;  /* 0x00000005ff042219 */ /* 0x000fca0000011602 */
[----:B------:R-:W-:Y:S02]  /*d770*/  IMAD.MOV R5, RZ, RZ, -R4 ;  /* 0x000000ffff057224 */ /* 0x000fe400078e0a04 */
[----:B------:R-:W0:Y:S02]  /*d780*/  @!P0 LDC.64 R2, c[0x0][0x428] ;  /* 0x00010a00ff028b82 */ /* 0x000e240000000a00 */
[----:B------:R-:W-:Y:S01]  /*d790*/  IMAD R0, R6, R5, R0 ;  /* 0x0000000506007224 */ /* 0x000fe200078e0200 */
[----:B------:R-:W-:Y:S02]  /*d7a0*/  @!P0 SHF.R.S32.HI R5, RZ, 0x1f, R4 ;  /* 0x0000001fff058819 */ /* 0x000fe40000011404 */
[----:B----4-:R-:W-:-:S05]  /*d7b0*/  SHF.R.S32.HI R6, RZ, 0x1f, R30 ;  /* 0x0000001fff067819 */ /* 0x010fca000001141e */
[----:B------:R0:W-:Y:S02]  /*d7c0*/  STL [R1+0x8], R6 ;  /* 0x0000080601007387 */ /* 0x0001e40000100800 */
[-C--:B0-----:R-:W-:Y:S02]  /*d7d0*/  @!P0 IMAD R6, R6, R2.reuse, RZ ;  /* 0x0000000206068224 */ /* 0x081fe400078e02ff */
[----:B------:R-:W-:-:S04]  /*d7e0*/  @!P0 IMAD.WIDE.U32 R4, R30, R2, R4 ;  /* 0x000000021e048225 */ /* 0x000fc800078e0004 */
[----:B------:R-:W-:Y:S02]  /*d7f0*/  @!P0 IMAD R6, R30, R3, R6 ;  /* 0x000000031e068224 */ /* 0x000fe400078e0206 */
[----:B------:R-:W0:Y:S03]  /*d800*/  @!P0 LDC.64 R2, c[0x0][0x418] ;  /* 0x00010600ff028b82 */ /* 0x000e260000000a00 */
[----:B------:R-:W-:Y:S01]  /*d810*/  @!P0 IADD3 R6, R5, R6, RZ ;  /* 0x0000000605068210 */ /* 0x000fe20007ffe0ff */
[----:B------:R-:W-:-:S05]  /*d820*/  IMAD.U32 R5, RZ, RZ, UR38 ;  /* 0x00000026ff057e24 */ /* 0x000fca000f8e00ff */
[----:B------:R-:W-:-:S13]  /*d830*/  ISETP.NE.AND P2, PT, R5, 0x3, PT ;  /* 0x000000030500780c */ /* 0x000fda0003f45270 */
[----:B------:R-:W-:Y:S02]  /*d840*/  @P2 LOP3.LUT R23, R23, 0x10, RZ, 0xfc, !PT ;  /* 0x0000001017172812 */ /* 0x000fe400078efcff */
[C---:B0-----:R-:W-:Y:S02]  /*d850*/  @!P0 LEA R2, P1, R4.reuse, R2, 0x2 ;  /* 0x0000000204028211 */ /* 0x041fe400078210ff */
[----:B------:R-:W-:Y:S02]  /*d860*/  LOP3.LUT R23, R23, 0xfffffffb, RZ, 0xc0, !PT ;  /* 0xfffffffb17177812 */ /* 0x000fe400078ec0ff */
[----:B------:R-:W-:Y:S01]  /*d870*/  @!P0 LEA.HI.X R3, R4, R3, R6, 0x2, P1 ;  /* 0x0000000304038211 */ /* 0x000fe200008f1406 */
[----:B------:R-:W-:Y:S01]  /*d880*/  IMAD.MOV.U32 R4, RZ, RZ, RZ ;  /* 0x000000ffff047224 */ /* 0x000fe200078e00ff */
[----:B------:R-:W-:Y:S02]  /*d890*/  ISETP.GE.AND P1, PT, R33, UR4, PT ;  /* 0x0000000421007c0c */ /* 0x000fe4000bf26270 */
[----:B------:R-:W-:-:S03]  /*d8a0*/  @P3 LOP3.LUT R23, R23, 0x4, RZ, 0xfc, !PT ;  /* 0x0000000417173812 */ /* 0x000fc600078efcff */
[----:B------:R0:W5:Y:S01]  /*d8b0*/  @!P0 LDG.E R4, desc[UR36][R2.64] ;  /* 0x0000002402048981 */ /* 0x000162000c1e1900 */
[----:B------:R-:W-:Y:S02]  /*d8c0*/  ISETP.GE.AND P0, PT, R32, UR4, PT ;  /* 0x0000000420007c0c */ /* 0x000fe4000bf06270 */
[----:B------:R-:W-:-:S04]  /*d8d0*/  LOP3.LUT R23, R23, 0xfffffffe, RZ, 0xc0, !PT ;  /* 0xfffffffe17177812 */ /* 0x000fc800078ec0ff */
[----:B------:R-:W-:-:S04]  /*d8e0*/  LOP3.LUT R23, R23, 0xfffffffd, RZ, 0xc0, !PT ;  /* 0xfffffffd17177812 */ /* 0x000fc800078ec0ff */
[----:B------:R-:W-:-:S04]  /*d8f0*/  @P1 LOP3.LUT R23, R23, 0x2, RZ, 0xfc, !PT ;  /* 0x0000000217171812 */ /* 0x000fc800078efcff */
[----:B------:R-:W-:Y:S01]  /*d900*/  @P0 LOP3.LUT R23, R23, 0x1, RZ, 0xfc, !PT ;  /* 0x0000000117170812 */ /* 0x000fe200078efcff */
[----:B0-----:R-:W-:Y:S06]  /*d910*/  BRA.DIV UR5, `(.L_x_255) ;  /* 0x0000003e05d07947 */ /* 0x001fec000b800000 */
.L_x_321:
[----:B------:R-:W-:Y:S02]  /*d920*/  ISETP.GT.U32.AND P0, PT, R20, 0x5f, PT ;  /* 0x0000005f1400780c */ /* 0x000fe40003f04070 */
[----:B------:R-:W-:-:S11]  /*d930*/  LOP3.LUT R23, R23, 0xfffffff7, RZ, 0xc0, !PT ;  /* 0xfffffff717177812 */ /* 0x000fd600078ec0ff */
[----:B------:R-:W-:Y:S01]  /*d940*/  @P0 LOP3.LUT R23, R23, 0x8, RZ, 0xfc, !PT ;  /* 0x0000000817170812 */ /* 0x000fe200078efcff */
[----:B------:R-:W-:Y:S06]  /*d950*/  @!P2 BRA `(.L_x_256) ;  /* 0x000000000004a947 */ /* 0x000fec0003800000 */
[----:B------:R-:W-:Y:S01]  /*d960*/  BPT.TRAP 0x1 ;  /* 0x000000040000795c */ /* 0x000fe20000300000 */
.L_x_256:
[----:B------:R-:W-:Y:S01]  /*d970*/  SHF.R.S32.HI R5, RZ, 0x1f, R0 ;  /* 0x0000001fff057819 */ /* 0x000fe20000011400 */
[----:B------:R-:W-:Y:S01]  /*d980*/  ULDC.64 UR4, c[0x0][0x328] ;  /* 0x0000ca0000047ab9 */ /* 0x000fe20000000a00 */
[----:B------:R-:W-:Y:S01]  /*d990*/  ULDC.64 UR6, c[0x0][0x318] ;  /* 0x0000c60000067ab9 */ /* 0x000fe20000000a00 */
[----:B------:R-:W-:Y:S02]  /*d9a0*/  BSSY B0, `(.L_x_257) ;  /* 0x0000014000007945 */ /* 0x000fe40003800000 */
[----:B------:R-:W-:-:S04]  /*d9b0*/  IMAD R3, R5, UR4, RZ ;  /* 0x0000000405037c24 */ /* 0x000fc8000f8e02ff */
[C---:B------:R-:W-:Y:S02]  /*d9c0*/  IMAD R6, R0.reuse, UR5, R3 ;  /* 0x0000000500067c24 */ /* 0x040fe4000f8e0203 */
[----:B------:R-:W-:Y:S01]  /*d9d0*/  IMAD.WIDE.U32 R2, R0, UR4, RZ ;  /* 0x0000000400027c25 */ /* 0x000fe2000f8e00ff */
[----:B------:R-:W-:-:S03]  /*d9e0*/  ULDC.64 UR4, c[0x0][0x338] ;  /* 0x0000ce0000047ab9 */ /* 0x000fc60000000a00 */
[----:B------:R-:W-:Y:S01]  /*d9f0*/  IMAD.IADD R3, R3, 0x1, R6 ;  /* 0x0000000103037824 */ /* 0x000fe200078e0206 */
[----:B-----5:R-:W-:Y:S01]  /*da00*/  SHF.R.S32.HI R6, RZ, 0x1f, R4 ;  /* 0x0000001fff067819 */ /* 0x020fe20000011404 */
[----:B------:R-:W-:-:S04]  /*da10*/  IMAD.WIDE.U32 R2, R4, UR4, R2 ;  /* 0x0000000404027c25 */ /* 0x000fc8000f8e0002 */
[----:B------:R-:W-:-:S04]  /*da20*/  IMAD R7, R6, UR4, RZ ;  /* 0x0000000406077c24 */ /* 0x000fc8000f8e02ff */
[----:B------:R-:W-:Y:S01]  /*da30*/  IMAD R7, R4, UR5, R7 ;  /* 0x0000000504077c24 */ /* 0x000fe2000f8e0207 */
[----:B------:R-:W-:-:S03]  /*da40*/  ULDC.64 UR4, c[0x0][0x330] ;  /* 0x0000cc0000047ab9 */ /* 0x000fc60000000a00 */
[----:B------:R-:W-:Y:S02]  /*da50*/  IMAD.IADD R3, R3, 0x1, R7 ;  /* 0x0000000103037824 */ /* 0x000fe400078e0207 */
[----:B------:R-:W-:Y:S02]  /*da60*/  IMAD R7, R27, 0x8, R22 ;  /* 0x000000081b077824 */ /* 0x000fe400078e0216 */
[----:B------:R-:W-:-:S04]  /*da70*/  IMAD.WIDE.U32 R2, R26, UR4, R2 ;  /* 0x000000041a027c25 */ /* 0x000fc8000f8e0002 */
[----:B------:R-:W-:Y:S01]  /*da80*/  IMAD R24, R26, UR5, R3 ;  /* 0x000000051a187c24 */ /* 0x000fe2000f8e0203 */
[----:B------:R-:W-:-:S04]  /*da90*/  LEA R18, P0, R2, UR6, 0x1 ;  /* 0x0000000602127c11 */ /* 0x000fc8000f8008ff */
[----:B------:R-:W-:Y:S02]  /*daa0*/  LEA.HI.X R24, R2, UR7, R24, 0x1, P0 ;  /* 0x0000000702187c11 */ /* 0x000fe400080f0c18 */
[----:B------:R-:W-:-:S06]  /*dab0*/  SHF.L.U32 R2, R28, 0x1f, RZ ;  /* 0x0000001f1c027819 */ /* 0x000fcc00000006ff */
[----:B------:R-:W0:Y:S02]  /*dac0*/  SYNCS.PHASECHK.TRANS64.TRYWAIT P0, [R7+URZ+0x30840], R2 ;  /* 0x03084002070075a7 */ /* 0x000e24000800017f */
[----:B0-----:R-:W-:Y:S05]  /*dad0*/  @!P0 BRA `(.L_x_258) ;  /* 0x0000003c00948947 */ /* 0x001fea0003800000 */
.L_x_322:
[----:B------:R-:W-:Y:S05]  /*dae0*/  BSYNC B0 ;  /* 0x0000000000007941 */ /* 0x000fea0003800000 */
.L_x_257:
[----:B------:R-:W1:Y:S01]  /*daf0*/  S2R R8, SR_TID.X ;  /* 0x0000000000087919 */ /* 0x000e620000002100 */
[----:B------:R-:W-:Y:S01]  /*db00*/  ULDC.64 UR4, c[0x0][0x300] ;  /* 0x0000c00000047ab9 */ /* 0x000fe20000000a00 */
[----:B------:R-:W-:Y:S01]  /*db10*/  ULDC.64 UR6, c[0x0][0x2e8] ;  /* 0x0000ba0000067ab9 */ /* 0x000fe20000000a00 */
[----:B------:R-:W-:Y:S01]  /*db20*/  IMAD R5, R5, UR4, RZ ;  /* 0x0000000405057c24 */ /* 0x000fe2000f8e02ff */
[C---:B------:R-:W-:Y:S01]  /*db30*/  LOP3.LUT P4, RZ, R23.reuse, 0x4, RZ, 0xc0, !PT ;  /* 0x0000000417ff7812 */ /* 0x040fe2000788c0ff */
[C---:B0-----:R-:W-:Y:S01]  /*db40*/  IMAD.WIDE.U32 R2, R0.reuse, UR4, RZ ;  /* 0x0000000400027c25 */ /* 0x041fe2000f8e00ff */
[C---:B------:R-:W-:Y:S02]  /*db50*/  LOP3.LUT P3, RZ, R23.reuse, 0x2, RZ, 0xc0, !PT ;  /* 0x0000000217ff7812 */ /* 0x040fe4000786c0ff */
[----:B------:R-:W-:Y:S01]  /*db60*/  LOP3.LUT P2, RZ, R23, 0x1, RZ, 0xc0, !PT ;  /* 0x0000000117ff7812 */ /* 0x000fe2000784c0ff */
[----:B------:R-:W-:Y:S01]  /*db70*/  IMAD R5, R0, UR5, R5 ;  /* 0x0000000500057c24 */ /* 0x000fe2000f8e0205 */
[----:B------:R-:W-:-:S02]  /*db80*/  ULDC.64 UR4, c[0x0][0x310] ;  /* 0x0000c40000047ab9 */ /* 0x000fc40000000a00 */
[----:B------:R-:W-:Y:S02]  /*db90*/  IMAD R6, R6, UR4, RZ ;  /* 0x0000000406067c24 */ /* 0x000fe4000f8e02ff */
[----:B------:R-:W-:Y:S02]  /*dba0*/  IMAD.IADD R3, R3, 0x1, R5 ;  /* 0x0000000103037824 */ /* 0x000fe400078e0205 */
[C---:B------:R-:W-:Y:S02]  /*dbb0*/  IMAD R6, R4.reuse, UR5, R6 ;  /* 0x0000000504067c24 */ /* 0x040fe4000f8e0206 */
[----:B------:R-:W-:Y:S01]  /*dbc0*/  IMAD.WIDE.U32 R2, R4, UR4, R2 ;  /* 0x0000000404027c25 */ /* 0x000fe2000f8e0002 */
[----:B------:R-:W-:-:S03]  /*dbd0*/  ULDC.64 UR4, c[0x0][0x308] ;  /* 0x0000c20000047ab9 */ /* 0x000fc60000000a00 */
[----:B------:R-:W-:Y:S02]  /*dbe0*/  IMAD.IADD R3, R3, 0x1, R6 ;  /* 0x0000000103037824 */ /* 0x000fe400078e0206 */
[----:B------:R-:W-:Y:S02]  /*dbf0*/  IMAD R6, R25, -0x60, R37 ;  /* 0xffffffa019067824 */ /* 0x000fe400078e0225 */
[----:B------:R-:W-:Y:S01]  /*dc00*/  IMAD.WIDE.U32 R2, R26, UR4, R2 ;  /* 0x000000041a027c25 */ /* 0x000fe2000f8e0002 */
[----:B------:R-:W-:-:S03]  /*dc10*/  UMOV UR4, 0xffffffff ;  /* 0xffffffff00047882 */ /* 0x000fc60000000000 */
[----:B------:R-:W-:Y:S01]  /*dc20*/  IMAD R0, R26, UR5, R3 ;  /* 0x000000051a007c24 */ /* 0x000fe2000f8e0203 */
[----:B------:R-:W-:Y:S01]  /*dc30*/  LEA R4, P0, R2, UR6, 0x1 ;  /* 0x0000000602047c11 */ /* 0x000fe2000f8008ff */
[----:B------:R-:W-:Y:S01]  /*dc40*/  IMAD R5, R27, 0x4800, R34 ;  /* 0x000048001b057824 */ /* 0x000fe200078e0222 */
[----:B-1----:R-:W-:Y:S02]  /*dc50*/  LOP3.LUT R8, R8, 0x7f, RZ, 0xc0, !PT ;  /* 0x0000007f08087812 */ /* 0x002fe400078ec0ff */
[----:B------:R-:W-:Y:S02]  /*dc60*/  LEA.HI.X R0, R2, UR7, R0, 0x1, P0 ;  /* 0x0000000702007c11 */ /* 0x000fe400080f0c00 */
[----:B------:R-:W-:-:S05]  /*dc70*/  SHF.R.U32.HI R8, RZ, 0x3, R8 ;  /* 0x00000003ff087819 */ /* 0x000fca0000011608 */
[----:B------:R-:W-:-:S05]  /*dc80*/  IMAD.IADD R6, R6, 0x1, -R8 ;  /* 0x0000000106067824 */ /* 0x000fca00078e0a08 */
[----:B------:R-:W-:Y:S01]  /*dc90*/  ISETP.GE.AND P0, PT, R6, 0x1, PT ;  /* 0x000000010600780c */ /* 0x000fe20003f06270 */
[----:B------:R-:W-:-:S12]  /*dca0*/  BRA.DIV UR4, `(.L_x_259) ;  /* 0x0000003e04347947 */ /* 0x000fd8000b800000 */
[----:B------:R-:W0:Y:S01]  /*dcb0*/  SHFL.IDX PT, R3, R4, RZ, 0x181f ;  /* 0x00181fff04037589 */ /* 0x000e2200000e0000 */
[----:B------:R-:W-:-:S03]  /*dcc0*/  @P0 IMAD R8, R5, 0x2, R22 ;  /* 0x0000000205080824 */ /* 0x000fc600078e0216 */
[----:B------:R-:W1:Y:S01]  /*dcd0*/  SHFL.IDX PT, R2, R0, RZ, 0x181f ;  /* 0x00181fff00027589 */ /* 0x000e6200000e0000 */
[----:B0-----:R-:W-:-:S04]  /*dce0*/  @P0 LEA R3, P1, R31, R3, 0x1 ;  /* 0x000000031f030211 */ /* 0x001fc800078208ff */
[----:B-1----:R-:W-:Y:S02]  /*dcf0*/  @P0 IADD3.X R2, RZ, R2, RZ, P1, !PT ;  /* 0x00000002ff020210 */ /* 0x002fe40000ffe4ff */
[----:B------:R-:W-:Y:S02]  /*dd00*/  ISETP.GE.AND P1, PT, R6, 0x11, PT ;  /* 0x000000110600780c */ /* 0x000fe40003f26270 */
[----:B------:R-:W-:-:S04]  /*dd10*/  @P0 LOP3.LUT R3, R3, R2, RZ, 0x3c, !PT ;  /* 0x0000000203030212 */ /* 0x000fc800078e3cff */
[----:B------:R-:W-:-:S04]  /*dd20*/  @P0 LOP3.LUT R2, R3, R2, RZ, 0x3c, !PT ;  /* 0x0000000203020212 */ /* 0x000fc800078e3cff */
[----:B------:R-:W-:-:S05]  /*dd30*/  @P0 LOP3.LUT R3, R3, R2, RZ, 0x3c, !PT ;  /* 0x0000000203030212 */ /* 0x000fca00078e3cff */
[----:B------:R-:W-:Y:S01]  /*dd40*/  @!PT LDS RZ, [RZ] ;  /* 0x00000000fffff984 */ /* 0x000fe20000000800 */
[----:B------:R-:W-:Y:S04]  /*dd50*/  @P0 LDGSTS.E.BYPASS.LTC128B.128 [R8+0x1e400], desc[UR36][R2.64], !P4 ;  /* 0x1e40000002080fae */ /* 0x000fe8000e101d64 */
[----:B------:R-:W-:Y:S04]  /*dd60*/  @P0 LDGSTS.E.BYPASS.LTC128B.128 [R8+0x21400], desc[UR36][R2.64+0x80], !P3 ;  /* 0x2140008002080fae */ /* 0x000fe8000d901d64 */
[----:B------:R0:W-:Y:S04]  /*dd70*/  @P0 LDGSTS.E.BYPASS.LTC128B.128 [R8+0x24400], desc[UR36][R2.64+0x100], !P2 ;  /* 0x2440010002080fae */ /* 0x0001e8000d101d64 */
[----:B0-----:R-:W0:Y:S01]  /*dd80*/  SHFL.IDX PT, R3, R4, 0x1, 0x181f ;  /* 0x00381f0004037f89 */ /* 0x001e2200000e0000 */
[----:B------:R-:W-:-:S03]  /*dd90*/  @P1 IMAD R8, R5, 0x2, R22 ;  /* 0x0000000205081824 */ /* 0x000fc600078e0216 */
[----:B------:R-:W1:Y:S01]  /*dda0*/  SHFL.IDX PT, R2, R0, 0x1, 0x181f ;  /* 0x00381f0000027f89 */ /* 0x000e6200000e0000 */
[----:B0-----:R-:W-:-:S05]  /*ddb0*/  @P1 LEA R3, P0, R31, R3, 0x1 ;  /* 0x000000031f031211 */ /* 0x001fca00078008ff */
[----:B-1----:R-:W-:-:S05]  /*ddc0*/  @P1 IMAD.X R2, RZ, RZ, R2, P0 ;  /* 0x000000ffff021224 */ /* 0x002fca00000e0602 */
[----:B------:R-:W-:-:S04]  /*ddd0*/  @P1 LOP3.LUT R3, R3, R2, RZ, 0x3c, !PT ;  /* 0x0000000203031212 */ /* 0x000fc800078e3cff */
[----:B------:R-:W-:-:S04]  /*dde0*/  @P1 LOP3.LUT R2, R3, R2, RZ, 0x3c, !PT ;  /* 0x0000000203021212 */ /* 0x000fc800078e3cff */
[----:B------:R-:W-:-:S05]  /*ddf0*/  @P1 LOP3.LUT R3, R3, R2, RZ, 0x3c, !PT ;  /* 0x0000000203031212 */ /* 0x000fca00078e3cff */
[----:B------:R-:W-:Y:S04]  /*de00*/  @P1 LDGSTS.E.BYPASS.LTC128B.128 [R8+0x1ec00], desc[UR36][R2.64], !P4 ;  /* 0x1ec0000002081fae */ /* 0x000fe8000e101d64 */
[----:B------:R-:W-:Y:S04]  /*de10*/  @P1 LDGSTS.E.BYPASS.LTC128B.128 [R8+0x21c00], desc[UR36][R2.64+0x80], !P3 ;  /* 0x21c0008002081fae */ /* 0x000fe8000d901d64 */
[----:B------:R0:W-:Y:S01]  /*de20*/  @P1 LDGSTS.E.BYPASS.LTC128B.128 [R8+0x24c00], desc[UR36][R2.64+0x100], !P2 ;  /* 0x24c0010002081fae */ /* 0x0001e2000d101d64 */
[----:B------:R-:W-:-:S03]  /*de30*/  ISETP.GE.AND P1, PT, R6, 0x21, PT ;  /* 0x000000210600780c */ /* 0x000fc60003f26270 */
[----:B0-----:R-:W0:Y:S10]  /*de40*/  SHFL.IDX PT, R3, R4, 0x2, 0x181f ;  /* 0x00581f0004037f89 */ /* 0x001e3400000e0000 */
[----:B------:R-:W-:Y:S01]  /*de50*/  @P1 IMAD R8, R5, 0x2, R22 ;  /* 0x0000000205081824 */ /* 0x000fe200078e0216 */
        /* <DEDUP_REMOVED lines=23> */
[----:B------:R-:W-:Y:S01]  /*dfd0*/  @P1 LEA R8, R5, R22, 0x1 ;  /* 0x0000001605081211 */ /* 0x000fe200078e08ff */
[----:B------:R-:W1:Y:S04]  /*dfe0*/  SHFL.IDX PT, R2, R0, 0x4, 0x181f ;  /* 0x00981f0000027f89 */ /* 0x000e6800000e0000 */
[----:B------:R-:W2:Y:S01]  /*dff0*/  SHFL.IDX PT, R0, R0, 0x5, 0x181f ;  /* 0x00b81f0000007f89 */ /* 0x000ea200000e0000 */
[----:B0-----:R-:W-:-:S05]  /*e000*/  @P1 LEA R3, P0, R31, R3, 0x1 ;  /* 0x000000031f031211 */ /* 0x001fca00078008ff */
[----:B-1----:R-:W-:-:S05]  /*e010*/  @P1 IMAD.X R2, RZ, RZ, R2, P0 ;  /* 0x000000ffff021224 */ /* 0x002fca00000e0602 */
[----:B------:R-:W-:-:S04]  /*e020*/  @P1 LOP3.LUT R3, R3, R2, RZ, 0x3c, !PT ;  /* 0x0000000203031212 */ /* 0x000fc800078e3cff */
[----:B------:R-:W-:-:S04]  /*e030*/  @P1 LOP3.LUT R2, R3, R2, RZ, 0x3c, !PT ;  /* 0x0000000203021212 */ /* 0x000fc800078e3cff */
[----:B------:R-:W-:-:S05]  /*e040*/  @P1 LOP3.LUT R3, R3, R2, RZ, 0x3c, !PT ;  /* 0x0000000203031212 */ /* 0x000fca00078e3cff */
[----:B------:R-:W-:Y:S04]  /*e050*/  @P1 LDGSTS.E.BYPASS.LTC128B.128 [R8+0x20400], desc[UR36][R2.64], !P4 ;  /* 0x2040000002081fae */ /* 0x000fe8000e101d64 */
[----:B------:R-:W-:Y:S04]  /*e060*/  @P1 LDGSTS.E.BYPASS.LTC128B.128 [R8+0x23400], desc[UR36][R2.64+0x80], !P3 ;  /* 0x2340008002081fae */ /* 0x000fe8000d901d64 */
[----:B------:R0:W-:Y:S04]  /*e070*/  @P1 LDGSTS.E.BYPASS.LTC128B.128 [R8+0x26400], desc[UR36][R2.64+0x100], !P2 ;  /* 0x2640010002081fae */ /* 0x0001e8000d101d64 */
[----:B0-2---:R0:W1:Y:S02]  /*e080*/  SHFL.IDX PT, R2, R4, 0x5, 0x181f ;  /* 0x00b81f0004027f89 */ /* 0x00506400000e0000 */
.L_x_336:
[----:B------:R-:W-:-:S13]  /*e090*/  ISETP.GE.AND P0, PT, R6, 0x51, PT ;  /* 0x000000510600780c */ /* 0x000fda0003f06270 */
[----:B-1----:R-:W-:Y:S01]  /*e0a0*/  @P0 LEA R2, P1, R31, R2, 0x1 ;  /* 0x000000021f020211 */ /* 0x002fe200078208ff */
[----:B------:R-:W-:-:S04]  /*e0b0*/  @P0 IMAD R5, R5, 0x2, R22 ;  /* 0x0000000205050824 */ /* 0x000fc800078e0216 */
[----:B------:R-:W-:-:S05]  /*e0c0*/  @P0 IMAD.X R3, RZ, RZ, R0, P1 ;  /* 0x000000ffff030224 */ /* 0x000fca00008e0600 */
[----:B------:R-:W-:Y:S01]  /*e0d0*/  @!PT LDS RZ, [RZ] ;  /* 0x00000000fffff984 */ /* 0x000fe20000000800 */
[----:B------:R-:W-:Y:S01]  /*e0e0*/  @!PT LDS RZ, [RZ] ;  /* 0x00000000fffff984 */ /* 0x000fe20000000800 */
[----:B------:R-:W-:Y:S01]  /*e0f0*/  @!PT LDS RZ, [RZ] ;  /* 0x00000000fffff984 */ /* 0x000fe20000000800 */
[----:B------:R1:W-:Y:S04]  /*e100*/  @P0 LDGSTS.E.BYPASS.LTC128B.128 [R5+0x20c00], desc[UR36][R2.64], !P4 ;  /* 0x20c0000002050fae */ /* 0x0003e8000e101d64 */
[----:B------:R1:W-:Y:S04]  /*e110*/  @P0 LDGSTS.E.BYPASS.LTC128B.128 [R5+0x23c00], desc[UR36][R2.64+0x80], !P3 ;  /* 0x23c0008002050fae */ /* 0x0003e8000d901d64 */
[----:B------:R1:W-:Y:S01]  /*e120*/  @P0 LDGSTS.E.BYPASS.LTC128B.128 [R5+0x26c00], desc[UR36][R2.64+0x100], !P2 ;  /* 0x26c0010002050fae */ /* 0x0003e2000d101d64 */
[----:B------:R-:W-:Y:S01]  /*e130*/  PLOP3.LUT P0, PT, PT, PT, PT, 0x80, 0x0 ;  /* 0x000000000000781c */ /* 0x000fe20003f0f070 */
[----:B------:R-:W-:-:S12]  /*e140*/  NOP ;  /* 0x0000000000007918 */ /* 0x000fd80000000000 */
.L_x_260:
        /* <DEDUP_REMOVED lines=10> */
.L_x_261:
[----:B------:R2:W5:Y:S01]  /*e1f0*/  LDL.LU R0, [R1+0x10] ;  /* 0x0000100001007983 */ /* 0x0005620000300800 */
[----:B------:R-:W-:Y:S01]  /*e200*/  LOP3.LUT P0, RZ, R23, 0x40, RZ, 0xc0, !PT ;  /* 0x0000004017ff7812 */ /* 0x000fe2000780c0ff */
[----:B------:R2:W-:-:S12]  /*e210*/  SYNCS.ARRIVE.TRANS64.A1T0 RZ, [R7+URZ+0x30830], RZ ;  /* 0x030830ff07ff79a7 */ /* 0x0005d8000810003f */
[----:B------:R-:W-:Y:S05]  /*e220*/  WARPSYNC.ALL ;  /* 0x0000000000007948 */ /* 0x000fea0003800000 */
[----:B------:R-:W-:Y:S01]  /*e230*/  ULDC.64 UR4, c[0x0][0x298] ;  /* 0x0000a60000047ab9 */ /* 0x000fe20000000a00 */
[----:B------:R-:W-:Y:S01]  /*e240*/  SEL R29, R29, RZ, !P0 ;  /* 0x000000ff1d1d7207 */ /* 0x000fe20004000000 */
[----:B01----:R-:W-:Y:S01]  /*e250*/  IMAD.WIDE.U32 R4, R35, UR4, RZ ;  /* 0x0000000423047c25 */ /* 0x003fe2000f8e00ff */
[----:B------:R-:W-:Y:S01]  /*e260*/  BSSY B6, `(.L_x_262) ;  /* 0x000001c000067945 */ /* 0x000fe20003800000 */
[----:B------:R-:W-:Y:S01]  /*e270*/  BAR.SYNC.DEFER_BLOCKING 0x8, 0x180 ;  /* 0x0206000000007b1d */ /* 0x000fe20000010000 */
[----:B-----5:R-:W-:-:S02]  /*e280*/  SEL R2, R0, RZ, !P0 ;  /* 0x000000ff00027207 */ /* 0x020fc40004000000 */
[----:B------:R-:W-:-:S03]  /*e290*/  SHF.R.S32.HI R0, RZ, 0x1f, R35 ;  /* 0x0000001fff007819 */ /* 0x000fc60000011423 */
[----:B------:R0:W-:Y:S02]  /*e2a0*/  STL [R1+0x24], R2 ;  /* 0x0000240201007387 */ /* 0x0001e40000100800 */
[----:B------:R-:W-:Y:S02]  /*e2b0*/  IMAD R0, R0, UR4, RZ ;  /* 0x0000000400007c24 */ /* 0x000fe4000f8e02ff */
[----:B------:R1:W-:Y:S02]  /*e2c0*/  STL.64 [R1+0x10], R4 ;  /* 0x0000100401007387 */ /* 0x0003e40000100a00 */
[----:B------:R-:W-:Y:S02]  /*e2d0*/  IMAD R0, R35, UR5, R0 ;  /* 0x0000000523007c24 */ /* 0x000fe4000f8e0200 */
[----:B0-----:R-:W-:Y:S02]  /*e2e0*/  VIADD R2, R22, 0x12400 ;  /* 0x0001240016027836 */ /* 0x001fe40000000000 */
[----:B------:R-:W-:-:S03]  /*e2f0*/  IMAD.IADD R35, R5, 0x1, R0 ;  /* 0x0000000105237824 */ /* 0x000fc600078e0200 */
[----:B------:R-:W-:-:S13]  /*e300*/  LOP3.LUT P0, RZ, R2, 0x3ff, RZ, 0xc0, !PT ;  /* 0x000003ff02ff7812 */ /* 0x000fda000780c0ff */
[----:B-1----:R-:W-:Y:S05]  /*e310*/  @!P0 BRA `(.L_x_263) ;  /* 0x0000000000408947 */ /* 0x002fea0003800000 */
[----:B------:R-:W-:Y:S01]  /*e320*/  MOV R2, 0x0 ;  /* 0x0000000000027802 */ /* 0x000fe20000000f00 */
[----:B------:R-:W-:Y:S01]  /*e330*/  ULDC.64 UR6, c[0x4][0x88] ;  /* 0x0100220000067ab9 */ /* 0x000fe20000000a00 */
[----:B------:R-:W-:Y:S01]  /*e340*/  ULDC.64 UR8, c[0x4][0x90] ;  /* 0x0100240000087ab9 */ /* 0x000fe20000000a00 */
[----:B------:R-:W-:Y:S01]  /*e350*/  ULDC.64 UR4, c[0x4][0x20] ;  /* 0x0100080000047ab9 */ /* 0x000fe20000000a00 */
[----:B------:R-:W-:Y:S01]  /*e360*/  IMAD.U32 R4, RZ, RZ, UR6 ;  /* 0x00000006ff047e24 */ /* 0x000fe2000f8e00ff */
[----:B------:R-:W-:Y:S01]  /*e370*/  MOV R10, UR4 ;  /* 0x00000004000a7c02 */ /* 0x000fe20008000f00 */
[----:B------:R-:W0:Y:S01]  /*e380*/  LDC.64 R2, c[0x4][R2] ;  /* 0x0100000002027b82 */ /* 0x000e220000000a00 */
[----:B------:R-:W-:Y:S02]  /*e390*/  IMAD.U32 R5, RZ, RZ, UR7 ;  /* 0x00000007ff057e24 */ /* 0x000fe4000f8e00ff */
[----:B------:R-:W-:Y:S02]  /*e3a0*/  IMAD.U32 R6, RZ, RZ, UR8 ;  /* 0x00000008ff067e24 */ /* 0x000fe4000f8e00ff */
[----:B--2---:R-:W-:-:S02]  /*e3b0*/  IMAD.U32 R7, RZ, RZ, UR9 ;  /* 0x00000009ff077e24 */ /* 0x004fc4000f8e00ff */
[----:B------:R-:W-:Y:S02]  /*e3c0*/  IMAD.U32 R11, RZ, RZ, UR5 ;  /* 0x00000005ff0b7e24 */ /* 0x000fe4000f8e00ff */
[----:B------:R-:W-:Y:S02]  /*e3d0*/  IMAD.MOV.U32 R8, RZ, RZ, 0x70 ;  /* 0x00000070ff087424 */ /* 0x000fe400078e00ff */
[----:B------:R-:W-:Y:S02]  /*e3e0*/  IMAD.MOV.U32 R12, RZ, RZ, 0x1 ;  /* 0x00000001ff0c7424 */ /* 0x000fe400078e00ff */
[----:B------:R-:W-:-:S07]  /*e3f0*/  IMAD.MOV.U32 R13, RZ, RZ, RZ ;  /* 0x000000ffff0d7224 */ /* 0x000fce00078e00ff */
[----:B------:R-:W-:-:S07]  /*e400*/  LEPC R20, `(.L_x_263) ;  /* 0x000000001014794e */ /* 0x000fce0000000000 */
[----:B0-----:R-:W-:Y:S05]  /*e410*/  CALL.ABS.NOINC R2 ;  /* 0x0000000002007343 */ /* 0x001fea0003c00000 */
.L_x_263:
[----:B------:R-:W-:Y:S05]  /*e420*/  BSYNC B6 ;  /* 0x0000000000067941 */ /* 0x000fea0003800000 */
.L_x_262:
[----:B------:R-:W3:Y:S01]  /*e430*/  LDL.LU.64 R2, [R1+0x10] ;  /* 0x0000100001027983 */ /* 0x000ee20000300a00 */
[----:B------:R-:W-:Y:S01]  /*e440*/  ULDC.64 UR6, c[0x0][0x2e0] ;  /* 0x0000b80000067ab9 */ /* 0x000fe20000000a00 */
[----:B------:R-:W0:Y:S01]  /*e450*/  LDC R6, c[0x0][0x448] ;  /* 0x00011200ff067b82 */ /* 0x000e220000000800 */
[----:B------:R-:W-:Y:S01]  /*e460*/  ULDC.64 UR4, c[0x0][0x2d8] ;  /* 0x0000b60000047ab9 */ /* 0x000fe20000000a00 */
[----:B------:R-:W4:Y:S01]  /*e470*/  LDL.LU R20, [R1+0x24] ;  /* 0x0000240001147983 */ /* 0x000f220000300800 */
[----:B------:R-:W-:-:S03]  /*e480*/  IMAD.SHL.U32 R4, R17, 0x80, RZ ;  /* 0x0000008011047824 */ /* 0x000fc600078e00ff */
[----:B------:R1:W5:Y:S01]  /*e490*/  LDL R17, [R1+0x18] ;  /* 0x0000180001117983 */ /* 0x0003620000100800 */
[----:B0-----:R-:W-:-:S13]  /*e4a0*/  ISETP.NE.AND P0, PT, R6, 0x1, PT ;  /* 0x000000010600780c */ /* 0x001fda0003f05270 */
[----:B------:R-:W0:Y:S08]  /*e4b0*/  @P0 LDC R0, c[0x0][0x44c] ;  /* 0x00011300ff000b82 */ /* 0x000e300000000800 */
[----:B------:R-:W1:Y:S01]  /*e4c0*/  @P0 LDC R8, c[0x0][0x450] ;  /* 0x00011400ff080b82 */ /* 0x000e620000000800 */
[----:B---3--:R-:W-:Y:S02]  /*e4d0*/  IMAD.MOV.U32 R3, RZ, RZ, R35 ;  /* 0x000000ffff037224 */ /* 0x008fe400078e0023 */
[----:B----4-:R-:W-:-:S02]  /*e4e0*/  IMAD R5, R20, UR6, RZ ;  /* 0x0000000614057c24 */ /* 0x010fc4000f8e02ff */
[----:B------:R-:W3:Y:S01]  /*e4f0*/  S2R R20, SR_TID.X ;  /* 0x0000000000147919 */ /* 0x000ee20000002100 */
[----:B------:R-:W-:-:S04]  /*e500*/  IMAD.WIDE.U32 R2, R26, UR4, R2 ;  /* 0x000000041a027c25 */ /* 0x000fc8000f8e0002 */
[----:B------:R-:W-:Y:S01]  /*e510*/  IMAD R3, R26, UR5, R3 ;  /* 0x000000051a037c24 */ /* 0x000fe2000f8e0203 */
[----:B------:R-:W-:Y:S01]  /*e520*/  ULDC.64 UR4, c[0x0][0x2d0] ;  /* 0x0000b40000047ab9 */ /* 0x000fe20000000a00 */
[C---:B------:R-:W-:Y:S02]  /*e530*/  IMAD R5, R29.reuse, UR7, R5 ;  /* 0x000000071d057c24 */ /* 0x040fe4000f8e0205 */
[----:B------:R-:W-:Y:S01]  /*e540*/  IMAD.WIDE.U32 R2, R29, UR6, R2 ;  /* 0x000000061d027c25 */ /* 0x000fe2000f8e0002 */
[----:B---3--:R-:W-:-:S04]  /*e550*/  LOP3.LUT R20, R20, 0x7f, RZ, 0xc0, !PT ;  /* 0x0000007f14147812 */ /* 0x008fc800078ec0ff */
[----:B------:R-:W-:Y:S02]  /*e560*/  SHF.R.U32.HI R21, RZ, 0x3, R20 ;  /* 0x00000003ff157819 */ /* 0x000fe40000011614 */
[----:B------:R-:W3:Y:S01]  /*e570*/  S2R R20, SR_TID.X ;  /* 0x0000000000147919 */ /* 0x000ee20000002100 */
[----:B------:R-:W-:Y:S01]  /*e580*/  IADD3 R3, R3, R5, RZ ;  /* 0x0000000503037210 */ /* 0x000fe20007ffe0ff */
[----:B---3--:R-:W-:-:S05]  /*e590*/  IMAD.SHL.U32 R20, R20, 0x10, RZ ;  /* 0x0000001014147824 */ /* 0x008fca00078e00ff */
[----:B------:R-:W-:-:S04]  /*e5a0*/  LOP3.LUT R20, R21, 0x70, R20, 0xf8, !PT ;  /* 0x0000007015147812 */ /* 0x000fc800078ef814 */
[----:B--2---:R-:W-:-:S05]  /*e5b0*/  LOP3.LUT R7, R20, R4, RZ, 0xfc, !PT ;  /* 0x0000000414077212 */ /* 0x004fca00078efcff */
[----:B0-----:R-:W-:-:S04]  /*e5c0*/  @P0 IMAD.HI.U32 R9, R7, R0, RZ ;  /* 0x0000000007090227 */ /* 0x001fc800078e00ff */
[----:B------:R-:W-:Y:S01]  /*e5d0*/  IMAD.MOV.U32 R0, RZ, RZ, R7 ;  /* 0x000000ffff007224 */ /* 0x000fe200078e0007 */
[----:B-1----:R-:W-:Y:S01]  /*e5e0*/  @P0 SHF.R.U32.HI R0, RZ, R8, R9 ;  /* 0x00000008ff000219 */ /* 0x002fe20000011609 */
[----:B------:R-:W0:Y:S04]  /*e5f0*/  S2R R20, SR_TID.X ;  /* 0x0000000000147919 */ /* 0x000e280000002100 */
[----:B------:R-:W-:-:S04]  /*e600*/  IMAD.MOV R5, RZ, RZ, -R0 ;  /* 0x000000ffff057224 */ /* 0x000fc800078e0a00 */
[----:B------:R-:W-:Y:S01]  /*e610*/  IMAD R5, R6, R5, R7 ;  /* 0x0000000506057224 */ /* 0x000fe200078e0207 */
[----:B------:R-:W-:Y:S01]  /*e620*/  SHF.R.S32.HI R7, RZ, 0x1f, R0 ;  /* 0x0000001fff077819 */ /* 0x000fe20000011400 */
[----:B------:R-:W-:-:S04]  /*e630*/  IMAD.WIDE.U32 R2, R0, UR4, R2 ;  /* 0x0000000400027c25 */ /* 0x000fc8000f8e0002 */
[----:B------:R-:W-:-:S04]  /*e640*/  IMAD R7, R7, UR4, RZ ;  /* 0x0000000407077c24 */ /* 0x000fc8000f8e02ff */
[----:B------:R-:W-:Y:S01]  /*e650*/  IMAD R7, R0, UR5, R7 ;  /* 0x0000000500077c24 */ /* 0x000fe2000f8e0207 */
[----:B------:R-:W-:Y:S01]  /*e660*/  SHF.R.S32.HI R0, RZ, 0x1f, R5 ;  /* 0x0000001fff007819 */ /* 0x000fe20000011405 */
[----:B------:R-:W-:Y:S02]  /*e670*/  ULDC.64 UR4, c[0x0][0x2c8] ;  /* 0x0000b20000047ab9 */ /* 0x000fe40000000a00 */
[----:B------:R-:W-:Y:S02]  /*e680*/  IMAD.IADD R3, R3, 0x1, R7 ;  /* 0x0000000103037824 */ /* 0x000fe400078e0207 */
[----:B------:R-:W-:Y:S02]  /*e690*/  IMAD R0, R0, UR4, RZ ;  /* 0x0000000400007c24 */ /* 0x000fe4000f8e02ff */
[----:B------:R-:W-:-:S04]  /*e6a0*/  IMAD.WIDE.U32 R2, R5, UR4, R2 ;  /* 0x0000000405027c25 */ /* 0x000fc8000f8e0002 */
[----:B------:R-:W-:Y:S01]  /*e6b0*/  IMAD R0, R5, UR5, R0 ;  /* 0x0000000505007c24 */ /* 0x000fe2000f8e0200 */
[----:B------:R-:W-:-:S03]  /*e6c0*/  ULDC.64 UR4, c[0x0][0x280] ;  /* 0x0000a00000047ab9 */ /* 0x000fc60000000a00 */
[----:B------:R-:W-:Y:S01]  /*e6d0*/  IMAD.IADD R5, R3, 0x1, R0 ;  /* 0x0000000103057824 */ /* 0x000fe200078e0200 */
[----:B------:R-:W-:Y:S01]  /*e6e0*/  LEA R0, P0, R2, UR4, 0x1 ;  /* 0x0000000402007c11 */ /* 0x000fe2000f8008ff */
[----:B------:R-:W-:Y:S01]  /*e6f0*/  ULDC UR4, c[0x0][0x2b8] ;  /* 0x0000ae0000047ab9 */ /* 0x000fe20000000800 */
[----:B0-----:R-:W-:Y:S02]  /*e700*/  LOP3.LUT R20, R20, 0x7f, RZ, 0xc0, !PT ;  /* 0x0000007f14147812 */ /* 0x001fe400078ec0ff */
[----:B------:R-:W-:Y:S01]  /*e710*/  LEA.HI.X R5, R2, UR5, R5, 0x1, P0 ;  /* 0x0000000502057c11 */ /* 0x000fe200080f0c05 */
[----:B------:R-:W-:Y:S01]  /*e720*/  UMOV UR5, 0xffffffff ;  /* 0xffffffff00057882 */ /* 0x000fe20000000000 */
[----:B------:R-:W-:Y:S02]  /*e730*/  ISETP.GE.AND P3, PT, R31, UR4, PT ;  /* 0x000000041f007c0c */ /* 0x000fe4000bf66270 */
[----:B------:R-:W-:Y:S02]  /*e740*/  ISETP.GE.AND P2, PT, R33, UR4, PT ;  /* 0x0000000421007c0c */ /* 0x000fe4000bf46270 */
[----:B------:R-:W-:-:S02]  /*e750*/  ISETP.GE.AND P0, PT, R32, UR4, PT ;  /* 0x0000000420007c0c */ /* 0x000fc4000bf06270 */
[----:B------:R-:W-:Y:S01]  /*e760*/  SHF.R.U32.HI R10, RZ, 0x3, R20 ;  /* 0x00000003ff0a7819 */ /* 0x000fe20000011614 */
[----:B------:R-:W-:Y:S10]  /*e770*/  BRA.DIV UR5, `(.L_x_264) ;  /* 0x0000003a05a87947 */ /* 0x000ff4000b800000 */
[----:B------:R-:W0:Y:S01]  /*e780*/  SHFL.IDX PT, R14, R0, RZ, 0x181f ;  /* 0x00181fff000e7589 */ /* 0x000e2200000e0000 */
[----:B-----5:R-:W-:Y:S02]  /*e790*/  IMAD R6, R17, R6, RZ ;  /* 0x0000000611067224 */ /* 0x020fe400078e02ff */
[----:B------:R-:W-:Y:S01]  /*e7a0*/  IMAD.IADD R4, R10, 0x1, R4 ;  /* 0x000000010a047824 */ /* 0x000fe200078e0204 */
[----:B------:R-:W1:Y:S03]  /*e7b0*/  SHFL.IDX PT, R2, R5, RZ, 0x181f ;  /* 0x00181fff05027589 */ /* 0x000e6600000e0000 */
[C---:B------:R-:W-:Y:S01]  /*e7c0*/  VIADD R7, R4.reuse, 0x10 ;  /* 0x0000001004077836 */ /* 0x040fe20000000000 */
[----:B------:R-:W-:-:S13]  /*e7d0*/  ISETP.GE.AND P1, PT, R4, R6, PT ;  /* 0x000000060400720c */ /* 0x000fda0003f26270 */
[----:B0-----:R-:W-:-:S05]  /*e7e0*/  @!P1 LEA R14, P4, R31, R14, 0x1 ;  /* 0x0000000e1f0e9211 */ /* 0x001fca00078808ff */
[----:B-1----:R-:W-:Y:S02]  /*e7f0*/  @!P1 IMAD.X R3, RZ, RZ, R2, P4 ;  /* 0x000000ffff039224 */ /* 0x002fe400020e0602 */
[----:B------:R-:W-:Y:S02]  /*e800*/  @!P1 IMAD.MOV.U32 R2, RZ, RZ, R14 ;  /* 0x000000ffff029224 */ /* 0x000fe400078e000e */
[----:B------:R-:W0:Y:S04]  /*e810*/  SHFL.IDX PT, R14, R0, 0x1, 0x181f ;  /* 0x00381f00000e7f89 */ /* 0x000e2800000e0000 */
[----:B------:R-:W-:Y:S04]  /*e820*/  @!P1 LDGSTS.E.BYPASS.LTC128B.128 [R36+0x12400], desc[UR36][R2.64], !P3 ;  /* 0x1240000002249fae */ /* 0x000fe8000d901d64 */
[----:B------:R-:W-:Y:S04]  /*e830*/  @!P1 LDGSTS.E.BYPASS.LTC128B.128 [R36+0x16400], desc[UR36][R2.64+0x80], !P2 ;  /* 0x1640008002249fae */ /* 0x000fe8000d101d64 */
[----:B------:R1:W-:Y:S01]  /*e840*/  @!P1 LDGSTS.E.BYPASS.LTC128B.128 [R36+0x1a400], desc[UR36][R2.64+0x100], !P0 ;  /* 0x1a40010002249fae */ /* 0x0003e2000c101d64 */
[----:B------:R-:W-:-:S03]  /*e850*/  ISETP.GE.AND P1, PT, R7, R6, PT ;  /* 0x000000060700720c */ /* 0x000fc60003f26270 */
[----:B-1----:R-:W1:Y:S10]  /*e860*/  SHFL.IDX PT, R2, R5, 0x1, 0x181f ;  /* 0x00381f0005027f89 */ /* 0x002e7400000e0000 */
[----:B0-----:R-:W-:-:S05]  /*e870*/  @!P1 LEA R14, P4, R31, R14, 0x1 ;  /* 0x0000000e1f0e9211 */ /* 0x001fca00078808ff */
[----:B-1----:R-:W-:Y:S01]  /*e880*/  @!P1 IMAD.X R7, RZ, RZ, R2, P4 ;  /* 0x000000ffff079224 */ /* 0x002fe200020e0602 */
[----:B------:R-:W-:Y:S02]  /*e890*/  @!P1 MOV R2, R14 ;  /* 0x0000000e00029202 */ /* 0x000fe40000000f00 */
[----:B------:R-:W0:Y:S01]  /*e8a0*/  SHFL.IDX PT, R14, R0, 0x2, 0x181f ;  /* 0x00581f00000e7f89 */ /* 0x000e2200000e0000 */
[----:B------:R-:W-:Y:S02]  /*e8b0*/  @!P1 IMAD.MOV.U32 R3, RZ, RZ, R7 ;  /* 0x000000ffff039224 */ /* 0x000fe400078e0007 */
[----:B------:R-:W-:-:S03]  /*e8c0*/  VIADD R7, R4, 0x20 ;  /* 0x0000002004077836 */ /* 0x000fc60000000000 */
[----:B------:R-:W-:Y:S04]  /*e8d0*/  @!P1 LDGSTS.E.BYPASS.LTC128B.128 [R36+0x12c00], desc[UR36][R2.64], !P3 ;  /* 0x12c0000002249fae */ /* 0x000fe8000d901d64 */
[----:B------:R-:W-:Y:S04]  /*e8e0*/  @!P1 LDGSTS.E.BYPASS.LTC128B.128 [R36+0x16c00], desc[UR36][R2.64+0x80], !P2 ;  /* 0x16c0008002249fae */ /* 0x000fe8000d101d64 */
[----:B------:R1:W-:Y:S01]  /*e8f0*/  @!P1 LDGSTS.E.BYPASS.LTC128B.128 [R36+0x1ac00], desc[UR36][R2.64+0x100], !P0 ;  /* 0x1ac0010002249fae */ /* 0x0003e2000c101d64 */
[----:B------:R-:W-:-:S03]  /*e900*/  ISETP.GE.AND P1, PT, R7, R6, PT ;  /* 0x000000060700720c */ /* 0x000fc60003f26270 */
[----:B-1----:R-:W1:Y:S10]  /*e910*/  SHFL.IDX PT, R2, R5, 0x2, 0x181f ;  /* 0x00581f0005027f89 */ /* 0x002e7400000e0000 */
[----:B0-----:R-:W-:-:S05]  /*e920*/  @!P1 LEA R14, P4, R31, R14, 0x1 ;  /* 0x0000000e1f0e9211 */ /* 0x001fca00078808ff */
[----:B-1----:R-:W-:Y:S02]  /*e930*/  @!P1 IMAD.X R7, RZ, RZ, R2, P4 ;  /* 0x000000ffff079224 */ /* 0x002fe400020e0602 */
[----:B------:R-:W-:Y:S02]  /*e940*/  @!P1 IMAD.MOV.U32 R2, RZ, RZ, R14 ;  /* 0x000000ffff029224 */ /* 0x000fe400078e000e */
[----:B------:R-:W-:Y:S01]  /*e950*/  @!P1 IMAD.MOV.U32 R3, RZ, RZ, R7 ;  /* 0x000000ffff039224 */ /* 0x000fe200078e0007 */
[----:B------:R-:W0:Y:S01]  /*e960*/  SHFL.IDX PT, R14, R0, 0x3, 0x181f ;  /* 0x00781f00000e7f89 */ /* 0x000e2200000e0000 */
        /* <DEDUP_REMOVED lines=9> */
[----:B------:R-:W0:Y:S01]  /*ea00*/  SHFL.IDX PT, R14, R0, 0x4, 0x181f ;  /* 0x00981f00000e7f89 */ /* 0x000e2200000e0000 */
[----:B------:R-:W-:Y:S01]  /*ea10*/  @!P1 MOV R3, R7 ;  /* 0x0000000700039202 */ /* 0x000fe20000000f00 */
[----:B------:R-:W-:-:S04]  /*ea20*/  VIADD R7, R4, 0x40 ;  /* 0x0000004004077836 */ /* 0x000fc80000000000 */
        /* <DEDUP_REMOVED lines=21> */
[----:B------:R-:W-:-:S03]  /*eb80*/  IADD3 R7, R4, 0x60, RZ ;  /* 0x0000006004077810 */ /* 0x000fc60007ffe0ff */
[----:B------:R-:W-:Y:S04]  /*eb90*/  @!P1 LDGSTS.E.BYPASS.LTC128B.128 [R36+0x14c00], desc[UR36][R2.64], !P3 ;  /* 0x14c0000002249fae */ /* 0x000fe8000d901d64 */
[----:B------:R-:W-:Y:S04]  /*eba0*/  @!P1 LDGSTS.E.BYPASS.LTC128B.128 [R36+0x18c00], desc[UR36][R2.64+0x80], !P2 ;  /* 0x18c0008002249fae */ /* 0x000fe8000d101d64 */
[----:B------:R1:W-:Y:S01]  /*ebb0*/  @!P1 LDGSTS.E.BYPASS.LTC128B.128 [R36+0x1cc00], desc[UR36][R2.64+0x100], !P0 ;  /* 0x1cc0010002249fae */ /* 0x0003e2000c101d64 */
[----:B------:R-:W-:-:S03]  /*ebc0*/  ISETP.GE.AND P1, PT, R7, R6, PT ;  /* 0x000000060700720c */ /* 0x000fc60003f26270 */
[----:B-1----:R-:W1:Y:S10]  /*ebd0*/  SHFL.IDX PT, R2, R5, 0x6, 0x181f ;  /* 0x00d81f0005027f89 */ /* 0x002e7400000e0000 */
[----:B0-----:R-:W-:Y:S01]  /*ebe0*/  @!P1 LEA R14, P4, R31, R14, 0x1 ;  /* 0x0000000e1f0e9211 */ /* 0x001fe200078808ff */
[----:B------:R-:W0:Y:S04]  /*ebf0*/  SHFL.IDX PT, R5, R5, 0x7, 0x181f ;  /* 0x00f81f0005057f89 */ /* 0x000e2800000e0000 */
[----:B-1----:R-:W-:-:S02]  /*ec00*/  @!P1 IMAD.X R7, RZ, RZ, R2, P4 ;  /* 0x000000ffff079224 */ /* 0x002fc400020e0602 */
[----:B------:R-:W-:Y:S02]  /*ec10*/  @!P1 IMAD.MOV.U32 R2, RZ, RZ, R14 ;  /* 0x000000ffff029224 */ /* 0x000fe400078e000e */
[----:B------:R-:W-:Y:S01]  /*ec20*/  @!P1 IMAD.MOV.U32 R3, RZ, RZ, R7 ;  /* 0x000000ffff039224 */ /* 0x000fe200078e0007 */
[----:B------:R1:W2:Y:S04]  /*ec30*/  SHFL.IDX PT, R14, R0, 0x7, 0x181f ;  /* 0x00f81f00000e7f89 */ /* 0x0002a800000e0000 */
[----:B------:R1:W-:Y:S04]  /*ec40*/  @!P1 LDGSTS.E.BYPASS.LTC128B.128 [R36+0x15400], desc[UR36][R2.64], !P3 ;  /* 0x1540000002249fae */ /* 0x0003e8000d901d64 */
[----:B------:R1:W-:Y:S04]  /*ec50*/  @!P1 LDGSTS.E.BYPASS.LTC128B.128 [R36+0x19400], desc[UR36][R2.64+0x80], !P2 ;  /* 0x1940008002249fae */ /* 0x0003e8000d101d64 */
[----:B0-----:R1:W-:Y:S02]  /*ec60*/  @!P1 LDGSTS.E.BYPASS.LTC128B.128 [R36+0x1d400], desc[UR36][R2.64+0x100], !P0 ;  /* 0x1d40010002249fae */ /* 0x0013e4000c101d64 */
.L_x_353:
[----:B-1----:R-:W-:Y:S01]  /*ec70*/  VIADD R3, R4, 0x70 ;  /* 0x0000007004037836 */ /* 0x002fe20000000000 */
[----:B------:R-:W-:Y:S04]  /*ec80*/  BSSY B0, `(.L_x_265) ;  /* 0x000000b000007945 */ /* 0x000fe80003800000 */
[----:B------:R-:W-:-:S13]  /*ec90*/  ISETP.GE.AND P1, PT, R3, R6, PT ;  /* 0x000000060300720c */ /* 0x000fda0003f26270 */
[----:B------:R-:W-:Y:S05]  /*eca0*/  @P1 BRA `(.L_x_266) ;  /* 0x0000000000201947 */ /* 0x000fea0003800000 */
[----:B--2---:R-:W-:-:S05]  /*ecb0*/  LEA R2, P1, R31, R14, 0x1 ;  /* 0x0000000e1f027211 */ /* 0x004fca00078208ff */
[----:B------:R-:W-:-:S05]  /*ecc0*/  IMAD.X R3, RZ, RZ, R5, P1 ;  /* 0x000000ffff037224 */ /* 0x000fca00008e0605 */
[----:B------:R-:W-:Y:S01]  /*ecd0*/  @!PT LDS RZ, [RZ] ;  /* 0x00000000fffff984 */ /* 0x000fe20000000800 */
[----:B------:R-:W-:Y:S01]  /*ece0*/  @!PT LDS RZ, [RZ] ;  /* 0x00000000fffff984 */ /* 0x000fe20000000800 */
[----:B------:R-:W-:Y:S01]  /*ecf0*/  @!PT LDS RZ, [RZ] ;  /* 0x00000000fffff984 */ /* 0x000fe20000000800 */
[----:B------:R0:W-:Y:S04]  /*ed00*/  LDGSTS.E.BYPASS.LTC128B.128 [R36+0x15c00], desc[UR36][R2.64], !P3 ;  /* 0x15c0000002247fae */ /* 0x0001e8000d901d64 */
[----:B------:R0:W-:Y:S04]  /*ed10*/  LDGSTS.E.BYPASS.LTC128B.128 [R36+0x19c00], desc[UR36][R2.64+0x80], !P2 ;  /* 0x19c0008002247fae */ /* 0x0001e8000d101d64 */
[----:B------:R0:W-:Y:S02]  /*ed20*/  LDGSTS.E.BYPASS.LTC128B.128 [R36+0x1dc00], desc[UR36][R2.64+0x100], !P0 ;  /* 0x1dc0010002247fae */ /* 0x0001e4000c101d64 */
.L_x_266:
[----:B------:R-:W-:Y:S05]  /*ed30*/  BSYNC B0 ;  /* 0x0000000000007941 */ /* 0x000fea0003800000 */
.L_x_265:
[----:B------:R-:W-:Y:S01]  /*ed40*/  NOP ;  /* 0x0000000000007918 */ /* 0x000fe20000000000 */
[----:B------:R-:W-:-:S13]  /*ed50*/  PLOP3.LUT P0, PT, PT, PT, PT, 0x80, 0x0 ;  /* 0x000000000000781c */ /* 0x000fda0003f0f070 */
.L_x_267:
[----:B------:R-:W-:Y:S02]  /*ed60*/  PLOP3.LUT P1, PT, P1, P0, PT, 0xa2, 0x0 ;  /* 0x000000000000781c */ /* 0x000fe40000f21472 */
[----:B------:R-:W-:-:S08]  /*ed70*/  @P0 R2UR P1, UR4, R22 ;  /* 0x00000000160402ca */ /* 0x000fd00000020000 */
[----:B------:R-:W-:-:S05]  /*ed80*/  @P0 PLOP3.LUT P0, PT, P1, PT, PT, 0x80, 0x0 ;  /* 0x000000000000081c */ /* 0x000fca0000f0f070 */
[----:B------:R-:W-:Y:S01]  /*ed90*/  @!P1 SYNCS.ARRIVE.TRANS64.RED.A0T1 RZ, [UR4+0x30800], RZ ;  /* 0x030800ffffff99a7 */ /* 0x000fe20008200404 */
[----:B------:R-:W-:Y:S07]  /*eda0*/  @!P1 ARRIVES.LDGSTSBAR.64.TRANSCNT [UR4+0x30800] ;  /* 0x03080000ff0099b0 */ /* 0x000fee0008000a84 */
[----:B------:R-:W-:Y:S05]  /*edb0*/  @P0 BRA.U.ANY `(.L_x_267) ;  /* 0xfffffffd00e80947 */ /* 0x000fea000393ffff */
[----:B0-----:R-:W3:Y:S04]  /*edc0*/  LDL.LU R3, [R1+0x20] ;  /* 0x0000200001037983 */ /* 0x001ee80000300800 */
[----:B------:R-:W4:Y:S01]  /*edd0*/  LDL.LU R2, [R1+0x1c] ;  /* 0x00001c0001027983 */ /* 0x000f220000300800 */
[----:B---3--:R-:W-:Y:S02]  /*ede0*/  VIADD R3, R3, 0x1 ;  /* 0x0000000103037836 */ /* 0x008fe40000000000 */
[----:B----4-:R-:W-:-:S03]  /*edf0*/  VIADD R8, R2, 0xfffffffe ;  /* 0xfffffffe02087836 */ /* 0x010fc60000000000 */
[----:B------:R-:W-:Y:S01]  /*ee00*/  LEA.HI R0, R3, R3, RZ, 0x1 ;  /* 0x0000000303007211 */ /* 0x000fe200078f08ff */
[----:B------:R0:W-:Y:S03]  /*ee10*/  STL [R1+0x20], R3 ;  /* 0x0000200301007387 */ /* 0x0001e60000100800 */
[----:B------:R-:W-:-:S05]  /*ee20*/  LOP3.LUT R0, R0, 0xfffffffe, RZ, 0xc0, !PT ;  /* 0xfffffffe00007812 */ /* 0x000fca00078ec0ff */
[----:B------:R-:W-:-:S05]  /*ee30*/  IMAD.IADD R0, R3, 0x1, -R0 ;  /* 0x0000000103007824 */ /* 0x000fca00078e0a00 */
[----:B0-----:R-:W-:Y:S01]  /*ee40*/  SHF.L.U32 R3, R0, 0x1f, RZ ;  /* 0x0000001f00037819 */ /* 0x001fe200000006ff */
[----:B------:R-:W-:Y:S01]  /*ee50*/  NOP ;  /* 0x0000000000007918 */ /* 0x000fe20000000000 */
[----:B------:R0:W-:Y:S01]  /*ee60*/  SYNCS.ARRIVE.TRANS64.A1T0 RZ, [R22+URZ+0x30800], RZ ;  /* 0x030800ff16ff79a7 */ /* 0x0001e2000810003f */
[----:B------:R-:W-:Y:S01]  /*ee70*/  BSSY B0, `(.L_x_268) ;  /* 0x0000003000007945 */ /* 0x000fe20003800000 */
[----:B------:R-:W1:Y:S03]  /*ee80*/  SYNCS.PHASECHK.TRANS64.TRYWAIT P0, [R22+URZ+0x30820], R3 ;  /* 0x03082003160075a7 */ /* 0x000e66000800017f */
[----:B01----:R-:W-:Y:S05]  /*ee90*/  @!P0 BRA `(.L_x_269) ;  /* 0x0000003c007c8947 */ /* 0x003fea0003800000 */
.L_x_354:
[----:B------:R-:W-:Y:S05]  /*eea0*/  BSYNC B0 ;  /* 0x0000000000007941 */ /* 0x000fea0003800000 */
.L_x_268:
[----:B------:R-:W3:Y:S01]  /*eeb0*/  LDL R0, [R1] ;  /* 0x0000000001007983 */ /* 0x000ee20000100800 */
[----:B------:R-:W-:Y:S01]  /*eec0*/  BSSY B0, `(.L_x_270) ;  /* 0x0000104000007945 */ /* 0x000fe20003800000 */
[----:B---3--:R-:W-:-:S13]  /*eed0*/  ISETP.GE.AND P0, PT, R8, R0, PT ;  /* 0x000000000800720c */ /* 0x008fda0003f06270 */
[----:B------:R-:W-:Y:S05]  /*eee0*/  @!P0 BRA `(.L_x_271) ;  /* 0x0000001000048947 */ /* 0x000fea0003800000 */
[----:B------:R-:W-:Y:S01]  /*eef0*/  ULDC UR4, c[0x0][0x2f4] ;  /* 0x0000bd0000047ab9 */ /* 0x000fe20000000800 */
[----:B------:R-:W-:Y:S01]  /*ef00*/  MOV R17, R28 ;  /* 0x0000001c00117202 */ /* 0x000fe20000000f00 */
[----:B------:R-:W-:Y:S01]  /*ef10*/  IMAD.MOV.U32 R10, RZ, RZ, R27 ;  /* 0x000000ffff0a7224 */ /* 0x000fe200078e001b */
[----:B------:R-:W-:Y:S01]  /*ef20*/  ISETP.GE.AND P3, PT, R31, UR4, PT ;  /* 0x000000041f007c0c */ /* 0x000fe2000bf66270 */
[----:B------:R-:W-:Y:S01]  /*ef30*/  IMAD.MOV.U32 R29, RZ, RZ, R25 ;  /* 0x000000ffff1d7224 */ /* 0x000fe200078e0019 */
[----:B------:R-:W-:Y:S02]  /*ef40*/  ISETP.GE.AND P2, PT, R33, UR4, PT ;  /* 0x0000000421007c0c */ /* 0x000fe4000bf46270 */
[----:B------:R-:W-:-:S13]  /*ef50*/  ISETP.GE.AND P1, PT, R32, UR4, PT ;  /* 0x0000000420007c0c */ /* 0x000fda000bf26270 */
.L_x_284:
[----:B------:R-:W3:Y:S04]  /*ef60*/  LDL R5, [R1+0x4] ;  /* 0x0000040001057983 */ /* 0x000ee80000100800 */
[----:B------:R-:W4:Y:S01]  /*ef70*/  LDL R12, [R1+0x8] ;  /* 0x00000800010c7983 */ /* 0x000f220000100800 */
[----:B------:R-:W1:Y:S01]  /*ef80*/  S2R R0, SR_TID.X ;  /* 0x0000000000007919 */ /* 0x000e620000002100 */
[----:B------:R-:W2:Y:S01]  /*ef90*/  S2R R4, SR_TID.X ;  /* 0x0000000000047919 */ /* 0x000ea20000002100 */
[----:B-1----:R-:W-:-:S04]  /*efa0*/  LOP3.LUT R0, R0, 0x7f, RZ, 0xc0, !PT ;  /* 0x0000007f00007812 */ /* 0x002fc800078ec0ff */
[----:B0-----:R-:W-:Y:S02]  /*efb0*/  SHF.R.U32.HI R3, RZ, 0x3, R0 ;  /* 0x00000003ff037819 */ /* 0x001fe40000011600 */
[----:B------:R-:W0:Y:S01]  /*efc0*/  LDC R0, c[0x0][0x430] ;  /* 0x00010c00ff007b82 */ /* 0x000e220000000800 */
[----:B--2---:R-:W-:-:S05]  /*efd0*/  IMAD.SHL.U32 R4, R4, 0x10, RZ ;  /* 0x0000001004047824 */ /* 0x004fca00078e00ff */
[----:B------:R-:W-:-:S04]  /*efe0*/  LOP3.LUT R4, R3, 0x70, R4, 0xf8, !PT ;  /* 0x0000007003047812 */ /* 0x000fc800078ef804 */
[----:B------:R-:W-:-:S13]  /*eff0*/  ISETP.GT.U32.AND P5, PT, R4, 0x5f, PT ;  /* 0x0000005f0400780c */ /* 0x000fda0003fa4070 */
[----:B------:R-:W4:Y:S01]  /*f000*/  @!P5 LDC.64 R6, c[0x0][0x428] ;  /* 0x00010a00ff06db82 */ /* 0x000f220000000a00 */
[----:B0-----:R-:W-:-:S13]  /*f010*/  ISETP.NE.AND P0, PT, R0, 0x1, PT ;  /* 0x000000010000780c */ /* 0x001fda0003f05270 */
[----:B------:R-:W0:Y:S08]  /*f020*/  @P0 LDC R0, c[0x0][0x434] ;  /* 0x00010d00ff000b82 */ /* 0x000e300000000800 */
[----:B------:R-:W1:Y:S01]  /*f030*/  @P0 LDC R3, c[0x0][0x438] ;  /* 0x00010e00ff030b82 */ /* 0x000e620000000800 */
[----:B---3--:R-:W-:-:S04]  /*f040*/  IMAD R9, R8, 0x60, R5 ;  /* 0x0000006008097824 */ /* 0x008fc800078e0205 */
[----:B------:R-:W-:-:S03]  /*f050*/  IMAD.IADD R9, R4, 0x1, R9 ;  /* 0x0000000104097824 */ /* 0x000fc600078e0209 */
[----:B------:R-:W2:Y:S01]  /*f060*/  @!P5 LDC.64 R4, c[0x0][0x418] ;  /* 0x00010600ff04db82 */ /* 0x000ea20000000a00 */
[----:B0-----:R-:W-:-:S04]  /*f070*/  @P0 IMAD.HI.U32 R0, R9, R0, RZ ;  /* 0x0000000009000227 */ /* 0x001fc800078e00ff */
[----:B------:R-:W-:Y:S01]  /*f080*/  IMAD.MOV.U32 R11, RZ, RZ, R9 ;  /* 0x000000ffff0b7224 */ /* 0x000fe200078e0009 */
[----:B-1----:R-:W-:Y:S01]  /*f090*/  @P0 SHF.R.U32.HI R11, RZ, R3, R0 ;  /* 0x00000003ff0b0219 */ /* 0x002fe20000011600 */
[----:B----4-:R-:W-:-:S03]  /*f0a0*/  @!P5 IMAD R0, R12, R6, RZ ;  /* 0x000000060c00d224 */ /* 0x010fc600078e02ff */
[--C-:B------:R-:W-:Y:S01]  /*f0b0*/  @!P5 SHF.R.S32.HI R3, RZ, 0x1f, R11.reuse ;  /* 0x0000001fff03d819 */ /* 0x100fe2000001140b */
[----:B------:R-:W-:Y:S02]  /*f0c0*/  @!P5 IMAD.MOV.U32 R2, RZ, RZ, R11 ;  /* 0x000000ffff02d224 */ /* 0x000fe400078e000b */
[C---:B------:R-:W-:Y:S02]  /*f0d0*/  @!P5 IMAD R7, R30.reuse, R7, R0 ;  /* 0x000000071e07d224 */ /* 0x040fe400078e0200 */
[----:B------:R-:W-:-:S04]  /*f0e0*/  @!P5 IMAD.WIDE.U32 R2, R30, R6, R2 ;  /* 0x000000061e02d225 */ /* 0x000fc800078e0002 */
[----:B------:R-:W-:Y:S01]  /*f0f0*/  @!P5 IMAD.IADD R7, R7, 0x1, R3 ;  /* 0x000000010707d824 */ /* 0x000fe200078e0203 */
[----:B------:R-:W-:Y:S02]  /*f100*/  MOV R0, RZ ;  /* 0x000000ff00007202 */ /* 0x000fe40000000f00 */
[----:B--2---:R-:W-:-:S04]  /*f110*/  @!P5 LEA R4, P0, R2, R4, 0x2 ;  /* 0x000000040204d211 */ /* 0x004fc800078010ff */
[----:B------:R-:W-:-:S05]  /*f120*/  @!P5 LEA.HI.X R5, R2, R5, R7, 0x2, P0 ;  /* 0x000000050205d211 */ /* 0x000fca00000f1407 */
[----:B------:R0:W5:Y:S01]  /*f130*/  @!P5 LDG.E R0, desc[UR36][R4.64] ;  /* 0x000000240400d981 */ /* 0x000162000c1e1900 */
[----:B------:R-:W-:Y:S01]  /*f140*/  LOP3.LUT P4, RZ, R23, 0x10, RZ, 0xc0, !PT ;  /* 0x0000001017ff7812 */ /* 0x000fe2000788c0ff */
[----:B------:R-:W-:Y:S01]  /*f150*/  VIADD R27, R10, 0x1 ;  /* 0x000000010a1b7836 */ /* 0x000fe20000000000 */
[----:B------:R-:W-:Y:S05]  /*f160*/  YIELD ;  /* 0x0000000000007946 */ /* 0x000fea0003800000 */
[----:B------:R-:W-:Y:S01]  /*f170*/  ISETP.NE.AND P0, PT, R27, 0x2, PT ;  /* 0x000000021b00780c */ /* 0x000fe20003f05270 */
[----:B------:R-:W-:Y:S01]  /*f180*/  IMAD.MOV R2, RZ, RZ, -R11 ;  /* 0x000000ffff027224 */ /* 0x000fe200078e0a0b */
[----:B------:R-:W-:-:S02]  /*f190*/  ULDC UR4, c[0x0][0x430] ;  /* 0x00010c0000047ab9 */ /* 0x000fc40000000800 */
[----:B------:R-:W-:Y:S01]  /*f1a0*/  SEL R28, RZ, 0x1, P0 ;  /* 0x00000001ff1c7807 */ /* 0x000fe20000000000 */
[----:B------:R-:W-:Y:S01]  /*f1b0*/  IMAD R9, R2, UR4, R9 ;  /* 0x0000000402097c24 */ /* 0x000fe2000f8e0209 */
[----:B------:R-:W-:Y:S01]  /*f1c0*/  SEL R27, R27, RZ, P0 ;  /* 0x000000ff1b1b7207 */ /* 0x000fe20000000000 */
[----:B------:R-:W-:Y:S01]  /*f1d0*/  IMAD.MOV.U32 R25, RZ, RZ, R8 ;  /* 0x000000ffff197224 */ /* 0x000fe200078e0008 */
[----:B------:R-:W-:Y:S01]  /*f1e0*/  LOP3.LUT R28, R17, R28, RZ, 0x3c, !PT ;  /* 0x0000001c111c7212 */ /* 0x000fe200078e3cff */
[----:B0-----:R-:W-:Y:S06]  /*f1f0*/  @!P4 BRA `(.L_x_272) ;  /* 0x000000000004c947 */ /* 0x001fec0003800000 */
[----:B------:R-:W-:Y:S01]  /*f200*/  BPT.TRAP 0x1 ;  /* 0x000000040000795c */ /* 0x000fe20000300000 */
.L_x_272:
[----:B------:R-:W-:Y:S01]  /*f210*/  IMAD R6, R27, 0x8, R22 ;  /* 0x000000081b067824 */ /* 0x000fe200078e0216 */
[----:B------:R-:W-:Y:S01]  /*f220*/  SHF.L.U32 R3, R28, 0x1f, RZ ;  /* 0x0000001f1c037819 */ /* 0x000fe200000006ff */
[----:B------:R-:W-:Y:S03]  /*f230*/  BSSY B1, `(.L_x_273) ;  /* 0x0000003000017945 */ /* 0x000fe60003800000 */
[----:B------:R-:W0:Y:S02]  /*f240*/  SYNCS.PHASECHK.TRANS64.TRYWAIT P0, [R6+URZ+0x30840], R3 ;  /* 0x03084003060075a7 */ /* 0x000e24000800017f */
[----:B0-----:R-:W-:Y:S05]  /*f250*/  @!P0 BRA `(.L_x_274) ;  /* 0x0000003800a08947 */ /* 0x001fea0003800000 */
.L_x_355:
[----:B------:R-:W-:Y:S05]  /*f260*/  BSYNC B1 ;  /* 0x0000000000017941 */ /* 0x000fea0003800000 */
.L_x_273:
[----:B------:R-:W-:Y:S01]  /*f270*/  SHF.R.S32.HI R20, RZ, 0x1f, R9 ;  /* 0x0000001fff147819 */ /* 0x000fe20000011409 */
[----:B------:R-:W-:Y:S01]  /*f280*/  ULDC.64 UR4, c[0x0][0x300] ;  /* 0x0000c00000047ab9 */ /* 0x000fe20000000a00 */
[----:B-----5:R-:W-:Y:S01]  /*f290*/  SHF.R.S32.HI R21, RZ, 0x1f, R0 ;  /* 0x0000001fff157819 */ /* 0x020fe20000011400 */
[----:B0-----:R-:W-:Y:S01]  /*f2a0*/  IMAD.WIDE.U32 R2, R9, UR4, RZ ;  /* 0x0000000409027c25 */ /* 0x001fe2000f8e00ff */
[----:B------:R-:W-:Y:S01]  /*f2b0*/  ULDC.64 UR6, c[0x0][0x2e8] ;  /* 0x0000ba0000067ab9 */ /* 0x000fe20000000a00 */
[C---:B------:R-:W-:Y:S02]  /*f2c0*/  LOP3.LUT P5, RZ, R23.reuse, 0x2, RZ, 0xc0, !PT ;  /* 0x0000000217ff7812 */ /* 0x040fe400078ac0ff */
[----:B------:R-:W-:Y:S01]  /*f2d0*/  IMAD R4, R20, UR4, RZ ;  /* 0x0000000414047c24 */ /* 0x000fe2000f8e02ff */
[----:B------:R-:W-:Y:S01]  /*f2e0*/  LOP3.LUT P4, RZ, R23, 0x1, RZ, 0xc0, !PT ;  /* 0x0000000117ff7812 */ /* 0x000fe2000788c0ff */
[----:B------:R-:W-:Y:S02]  /*f2f0*/  IMAD R5, R27, 0x4800, R34 ;  /* 0x000048001b057824 */ /* 0x000fe400078e0222 */
[----:B------:R-:W-:Y:S01]  /*f300*/  IMAD R4, R9, UR5, R4 ;  /* 0x0000000509047c24 */ /* 0x000fe2000f8e0204 */
[----:B------:R-:W-:-:S03]  /*f310*/  ULDC.64 UR4, c[0x0][0x310] ;  /* 0x0000c40000047ab9 */ /* 0x000fc60000000a00 */
[----:B------:R-:W-:Y:S02]  /*f320*/  IMAD.IADD R3, R3, 0x1, R4 ;  /* 0x0000000103037824 */ /* 0x000fe400078e0204 */
[----:B------:R-:W-:Y:S02]  /*f330*/  IMAD R4, R21, UR4, RZ ;  /* 0x0000000415047c24 */ /* 0x000fe4000f8e02ff */
[----:B------:R-:W-:-:S04]  /*f340*/  IMAD.WIDE.U32 R2, R0, UR4, R2 ;  /* 0x0000000400027c25 */ /* 0x000fc8000f8e0002 */
[----:B------:R-:W-:Y:S01]  /*f350*/  IMAD R4, R0, UR5, R4 ;  /* 0x0000000500047c24 */ /* 0x000fe2000f8e0204 */
[----:B------:R-:W-:-:S03]  /*f360*/  ULDC.64 UR4, c[0x0][0x308] ;  /* 0x0000c20000047ab9 */ /* 0x000fc60000000a00 */
[----:B------:R-:W-:Y:S02]  /*f370*/  IMAD.IADD R3, R3, 0x1, R4 ;  /* 0x0000000103037824 */ /* 0x000fe400078e0204 */
[----:B------:R-:W-:Y:S01]  /*f380*/  IMAD.WIDE.U32 R2, R26, UR4, R2 ;  /* 0x000000041a027c25 */ /* 0x000fe2000f8e0002 */
[----:B------:R-:W-:-:S03]  /*f390*/  UMOV UR4, 0xffffffff ;  /* 0xffffffff00047882 */ /* 0x000fc60000000000 */
[----:B------:R-:W-:Y:S01]  /*f3a0*/  IMAD R8, R26, UR5, R3 ;  /* 0x000000051a087c24 */ /* 0x000fe2000f8e0203 */
[----:B------:R-:W-:-:S04]  /*f3b0*/  LEA R7, P0, R2, UR6, 0x1 ;  /* 0x0000000602077c11 */ /* 0x000fc8000f8008ff */
[----:B------:R-:W-:Y:S01]  /*f3c0*/  LEA.HI.X R8, R2, UR7, R8, 0x1, P0 ;  /* 0x0000000702087c11 */ /* 0x000fe200080f0c08 */
[----:B------:R-:W-:Y:S08]  /*f3d0*/  BRA.DIV UR4, `(.L_x_275) ;  /* 0x0000003a04547947 */ /* 0x000ff0000b800000 */
[----:B------:R-:W0:Y:S01]  /*f3e0*/  SHFL.IDX PT, R2, R7, RZ, 0x181f ;  /* 0x00181fff07027589 */ /* 0x000e2200000e0000 */
[----:B------:R-:W-:Y:S01]  /*f3f0*/  IMAD.SHL.U32 R4, R31, 0x2, RZ ;  /* 0x000000021f047824 */ /* 0x000fe200078e00ff */
[----:B------:R-:W-:Y:S01]  /*f400*/  LOP3.LUT P6, RZ, R23, 0x4, RZ, 0xc0, !PT ;  /* 0x0000000417ff7812 */ /* 0x000fe200078cc0ff */
[----:B------:R-:W-:Y:S01]  /*f410*/  IMAD R5, R5, 0x2, R22 ;  /* 0x0000000205057824 */ /* 0x000fe200078e0216 */
[----:B------:R-:W1:Y:S04]  /*f420*/  SHFL.IDX PT, R3, R8, RZ, 0x181f ;  /* 0x00181fff08037589 */ /* 0x000e6800000e0000 */
[----:B------:R-:W-:Y:S01]  /*f430*/  SHFL.IDX PT, R35, R8, 0x2, 0x181f ;  /* 0x00581f0008237f89 */ /* 0x000fe200000e0000 */
[----:B0-----:R-:W-:-:S05]  /*f440*/  IADD3 R2, P0, R2, R4, RZ ;  /* 0x0000000402027210 */ /* 0x001fca0007f1e0ff */
[----:B-1----:R-:W-:-:S05]  /*f450*/  IMAD.X R3, RZ, RZ, R3, P0 ;  /* 0x000000ffff037224 */ /* 0x002fca00000e0603 */
[----:B------:R-:W-:Y:S04]  /*f460*/  LDGSTS.E.BYPASS.LTC128B.128 [R5+0x1e400], desc[UR36][R2.64], !P6 ;  /* 0x1e40000002057fae */ /* 0x000fe8000f101d64 */
[----:B------:R-:W-:Y:S04]  /*f470*/  LDGSTS.E.BYPASS.LTC128B.128 [R5+0x21400], desc[UR36][R2.64+0x80], !P5 ;  /* 0x2140008002057fae */ /* 0x000fe8000e901d64 */
[----:B------:R0:W-:Y:S04]  /*f480*/  LDGSTS.E.BYPASS.LTC128B.128 [R5+0x24400], desc[UR36][R2.64+0x100], !P4 ;  /* 0x2440010002057fae */ /* 0x0001e8000e101d64 */
[----:B0-----:R-:W0:Y:S04]  /*f490*/  SHFL.IDX PT, R2, R7, 0x1, 0x181f ;  /* 0x00381f0007027f89 */ /* 0x001e2800000e0000 */
[----:B------:R-:W1:Y:S01]  /*f4a0*/  SHFL.IDX PT, R3, R8, 0x1, 0x181f ;  /* 0x00381f0008037f89 */ /* 0x000e6200000e0000 */
[----:B0-----:R-:W-:-:S04]  /*f4b0*/  IADD3 R2, P0, R2, R4, RZ ;  /* 0x0000000402027210 */ /* 0x001fc80007f1e0ff */
[----:B-1----:R-:W-:-:S05]  /*f4c0*/  IADD3.X R3, RZ, R3, RZ, P0, !PT ;  /* 0x00000003ff037210 */ /* 0x002fca00007fe4ff */
[----:B------:R-:W-:Y:S04]  /*f4d0*/  LDGSTS.E.BYPASS.LTC128B.128 [R5+0x1ec00], desc[UR36][R2.64], !P6 ;  /* 0x1ec0000002057fae */ /* 0x000fe8000f101d64 */
[----:B------:R-:W-:Y:S04]  /*f4e0*/  LDGSTS.E.BYPASS.LTC128B.128 [R5+0x21c00], desc[UR36][R2.64+0x80], !P5 ;  /* 0x21c0008002057fae */ /* 0x000fe8000e901d64 */
[----:B------:R0:W-:Y:S04]  /*f4f0*/  LDGSTS.E.BYPASS.LTC128B.128 [R5+0x24c00], desc[UR36][R2.64+0x100], !P4 ;  /* 0x24c0010002057fae */ /* 0x0001e8000e101d64 */
[----:B0-----:R-:W0:Y:S02]  /*f500*/  SHFL.IDX PT, R2, R7, 0x2, 0x181f ;  /* 0x00581f0007027f89 */ /* 0x001e2400000e0000 */
[----:B0-----:R-:W-:-:S05]  /*f510*/  IADD3 R2, P0, R2, R4, RZ ;  /* 0x0000000402027210 */ /* 0x001fca0007f1e0ff */
[----:B------:R-:W-:Y:S02]  /*f520*/  IMAD.X R3, RZ, RZ, R35, P0 ;  /* 0x000000ffff037224 */ /* 0x000fe400000e0623 */
[----:B------:R-:W-:Y:S04]  /*f530*/  SHFL.IDX PT, R35, R8, 0x3, 0x181f ;  /* 0x00781f0008237f89 */ /* 0x000fe800000e0000 */
        /* <DEDUP_REMOVED lines=13> */
[----:B------:R0:W1:Y:S04]  /*f610*/  SHFL.IDX PT, R35, R8, 0x5, 0x181f ;  /* 0x00b81f0008237f89 */ /* 0x00006800000e0000 */
[----:B------:R-:W-:Y:S04]  /*f620*/  LDGSTS.E.BYPASS.LTC128B.128 [R5+0x20400], desc[UR36][R2.64], !P6 ;  /* 0x2040000002057fae */ /* 0x000fe8000f101d64 */
[----:B------:R-:W-:Y:S04]  /*f630*/  LDGSTS.E.BYPASS.LTC128B.128 [R5+0x23400], desc[UR36][R2.64+0x80], !P5 ;  /* 0x2340008002057fae */ /* 0x000fe8000e901d64 */
[----:B------:R2:W-:Y:S04]  /*f640*/  LDGSTS.E.BYPASS.LTC128B.128 [R5+0x26400], desc[UR36][R2.64+0x100], !P4 ;  /* 0x2640010002057fae */ /* 0x0005e8000e101d64 */
[----:B-12---:R0:W2:Y:S02]  /*f650*/  SHFL.IDX PT, R2, R7, 0x5, 0x181f ;  /* 0x00b81f0007027f89 */ /* 0x0060a400000e0000 */
.L_x_369:
[----:B------:R-:W-:Y:S02]  /*f660*/  LOP3.LUT P6, RZ, R23, 0x4, RZ, 0xc0, !PT ;  /* 0x0000000417ff7812 */ /* 0x000fe400078cc0ff */
[----:B--2---:R-:W-:-:S05]  /*f670*/  IADD3 R2, P0, R2, R4, RZ ;  /* 0x0000000402027210 */ /* 0x004fca0007f1e0ff */
[----:B------:R-:W-:Y:S01]  /*f680*/  IMAD.X R3, RZ, RZ, R35, P0 ;  /* 0x000000ffff037224 */ /* 0x000fe200000e0623 */
[----:B------:R-:W-:-:S05]  /*f690*/  PLOP3.LUT P0, PT, PT, PT, PT, 0x80, 0x0 ;  /* 0x000000000000781c */ /* 0x000fca0003f0f070 */
[----:B------:R-:W-:Y:S01]  /*f6a0*/  @!PT LDS RZ, [RZ] ;  /* 0x00000000fffff984 */ /* 0x000fe20000000800 */
[----:B------:R-:W-:Y:S01]  /*f6b0*/  @!PT LDS RZ, [RZ] ;  /* 0x00000000fffff984 */ /* 0x000fe20000000800 */
[----:B------:R-:W-:Y:S01]  /*f6c0*/  @!PT LDS RZ, [RZ] ;  /* 0x00000000fffff984 */ /* 0x000fe20000000800 */
[----:B------:R1:W-:Y:S04]  /*f6d0*/  LDGSTS.E.BYPASS.LTC128B.128 [R5+0x20c00], desc[UR36][R2.64], !P6 ;  /* 0x20c0000002057fae */ /* 0x0003e8000f101d64 */
[----:B------:R1:W-:Y:S04]  /*f6e0*/  LDGSTS.E.BYPASS.LTC128B.128 [R5+0x23c00], desc[UR36][R2.64+0x80], !P5 ;  /* 0x23c0008002057fae */ /* 0x0003e8000e901d64 */
[----:B------:R1:W-:Y:S01]  /*f6f0*/  LDGSTS.E.BYPASS.LTC128B.128 [R5+0x26c00], desc[UR36][R2.64+0x100], !P4 ;  /* 0x26c0010002057fae */ /* 0x0003e2000e101d64 */
[----:B------:R-:W-:Y:S01]  /*f700*/  NOP ;  /* 0x0000000000007918 */ /* 0x000fe20000000000 */
.L_x_276:
        /* <DEDUP_REMOVED lines=10> */
.L_x_277:
[----:B------:R2:W-:Y:S01]  /*f7b0*/  SYNCS.ARRIVE.TRANS64.A1T0 RZ, [R6+URZ+0x30830], RZ ;  /* 0x030830ff06ff79a7 */ /* 0x0005e2000810003f */
[----:B------:R-:W-:Y:S05]  /*f7c0*/  @!P5 BRA `(.L_x_278) ;  /* 0x000000000004d947 */ /* 0x000fea0003800000 */
[----:B------:R-:W-:Y:S01]  /*f7d0*/  BPT.TRAP 0x1 ;  /* 0x000000040000795c */ /* 0x000fe20000300000 */
.L_x_278:
[----:B-1----:R-:W-:Y:S01]  /*f7e0*/  SHF.L.U32 R2, R17, 0x1f, RZ ;  /* 0x0000001f11027819 */ /* 0x002fe200000006ff */
[----:B--2---:R-:W-:Y:S01]  /*f7f0*/  IMAD R6, R10, 0x8, R22 ;  /* 0x000000080a067824 */ /* 0x004fe200078e0216 */
[----:B------:R-:W-:Y:S01]  /*f800*/  BSSY B1, `(.L_x_279) ;  /* 0x0000004000017945 */ /* 0x000fe20003800000 */
[----:B0-----:R-:W-:Y:S02]  /*f810*/  IMAD R7, R29, -0x60, R37 ;  /* 0xffffffa01d077824 */ /* 0x001fe400078e0225 */
[----:B------:R-:W0:Y:S02]  /*f820*/  SYNCS.PHASECHK.TRANS64.TRYWAIT P0, [R6+URZ+0x30860], R2 ;  /* 0x03086002060075a7 */ /* 0x000e24000800017f */
[----:B0-----:R-:W-:Y:S05]  /*f830*/  @!P0 BRA `(.L_x_280) ;  /* 0x0000003c001c8947 */ /* 0x001fea0003800000 */
.L_x_370:
[----:B------:R-:W-:Y:S05]  /*f840*/  BSYNC B1 ;  /* 0x0000000000017941 */ /* 0x000fea0003800000 */
.L_x_279:
[----:B------:R-:W1:Y:S01]  /*f850*/  S2R R3, SR_TID.X ;  /* 0x0000000000037919 */ /* 0x000e620000002100 */
[----:B------:R-:W-:Y:S01]  /*f860*/  UMOV UR4, 0xffffffff ;  /* 0xffffffff00047882 */ /* 0x000fe20000000000 */
[----:B------:R-:W-:Y:S01]  /*f870*/  IMAD R5, R10, 0x4800, R34 ;  /* 0x000048000a057824 */ /* 0x000fe200078e0222 */
[----:B-1----:R-:W-:-:S04]  /*f880*/  LOP3.LUT R3, R3, 0x7f, RZ, 0xc0, !PT ;  /* 0x0000007f03037812 */ /* 0x002fc800078ec0ff */
[----:B------:R-:W-:-:S05]  /*f890*/  SHF.R.U32.HI R3, RZ, 0x3, R3 ;  /* 0x00000003ff037819 */ /* 0x000fca0000011603 */
[----:B------:R-:W-:Y:S01]  /*f8a0*/  IMAD.IADD R7, R7, 0x1, -R3 ;  /* 0x0000000107077824 */ /* 0x000fe200078e0a03 */
[----:B------:R-:W-:Y:S06]  /*f8b0*/  BRA.DIV UR4, `(.L_x_281) ;  /* 0x0000003e04107947 */ /* 0x000fec000b800000 */
[----:B0-----:R-:W0:Y:S01]  /*f8c0*/  SHFL.IDX PT, R2, R18, RZ, 0x181f ;  /* 0x00181fff12027589 */ /* 0x001e2200000e0000 */
[----:B------:R-:W-:-:S03]  /*f8d0*/  IMAD R5, R5, 0x2, R22 ;  /* 0x0000000205057824 */ /* 0x000fc600078e0216 */
[----:B------:R-:W1:Y:S04]  /*f8e0*/  SHFL.IDX PT, R3, R24, RZ, 0x181f ;  /* 0x00181fff18037589 */ /* 0x000e6800000e0000 */
[----:B------:R-:W-:Y:S01]  /*f8f0*/  SHFL.IDX PT, R14, R18, 0x5, 0x181f ;  /* 0x00b81f00120e7f89 */ /* 0x000fe200000e0000 */
[----:B0-----:R-:W-:-:S05]  /*f900*/  IADD3 R2, P0, R2, R4, RZ ;  /* 0x0000000402027210 */ /* 0x001fca0007f1e0ff */
[----:B-1----:R-:W-:Y:S01]  /*f910*/  IMAD.X R3, RZ, RZ, R3, P0 ;  /* 0x000000ffff037224 */ /* 0x002fe200000e0603 */
[----:B------:R-:W-:-:S13]  /*f920*/  ISETP.LT.OR P0, PT, R7, 0x1, P3 ;  /* 0x000000010700780c */ /* 0x000fda0001f01670 */
[----:B------:R-:W-:Y:S01]  /*f930*/  LDGSTS.E.BYPASS.LTC128B.128 [R5+0x400], desc[UR36][R2.64], !P0 ;  /* 0x0040000002057fae */ /* 0x000fe2000c101d64 */
[----:B------:R-:W-:-:S13]  /*f940*/  ISETP.LT.OR P0, PT, R7, 0x1, P2 ;  /* 0x000000010700780c */ /* 0x000fda0001701670 */
[----:B------:R-:W-:Y:S01]  /*f950*/  LDGSTS.E.BYPASS.LTC128B.128 [R5+0x3400], desc[UR36][R2.64+0x80], !P0 ;  /* 0x0340008002057fae */ /* 0x000fe2000c101d64 */
[----:B------:R-:W-:-:S13]  /*f960*/  ISETP.LT.OR P0, PT, R7, 0x1, P1 ;  /* 0x000000010700780c */ /* 0x000fda0000f01670 */
[----:B------:R0:W-:Y:S04]  /*f970*/  LDGSTS.E.BYPASS.LTC128B.128 [R5+0x6400], desc[UR36][R2.64+0x100], !P0 ;  /* 0x0640010002057fae */ /* 0x0001e8000c101d64 */
[----:B0-----:R-:W0:Y:S04]  /*f980*/  SHFL.IDX PT, R2, R18, 0x1, 0x181f ;  /* 0x00381f0012027f89 */ /* 0x001e2800000e0000 */
[----:B------:R-:W1:Y:S01]  /*f990*/  SHFL.IDX PT, R3, R24, 0x1, 0x181f ;  /* 0x00381f0018037f89 */ /* 0x000e6200000e0000 */
[----:B0-----:R-:W-:-:S04]  /*f9a0*/  IADD3 R2, P0, R2, R4, RZ ;  /* 0x0000000402027210 */ /* 0x001fc80007f1e0ff */
[----:B-1----:R-:W-:Y:S02]  /*f9b0*/  IADD3.X R3, RZ, R3, RZ, P0, !PT ;  /* 0x00000003ff037210 */ /* 0x002fe400007fe4ff */
        /* <DEDUP_REMOVED lines=27> */
[----:B------:R-:W1:Y:S04]  /*fb70*/  SHFL.IDX PT, R3, R24, 0x4, 0x181f ;  /* 0x00981f0018037f89 */ /* 0x000e6800000e0000 */
[----:B------:R-:W2:Y:S01]  /*fb80*/  SHFL.IDX PT, R24, R24, 0x5, 0x181f ;  /* 0x00b81f0018187f89 */ /* 0x000ea200000e0000 */
[----:B0-----:R-:W-:-:S05]  /*fb90*/  IADD3 R2, P0, R2, R4, RZ ;  /* 0x0000000402027210 */ /* 0x001fca0007f1e0ff */
[----:B-1----:R-:W-:Y:S01]  /*fba0*/  IMAD.X R3, RZ, RZ, R3, P0 ;  /* 0x000000ffff037224 */ /* 0x002fe200000e0603 */
[----:B------:R-:W-:-:S13]  /*fbb0*/  ISETP.LT.OR P0, PT, R7, 0x41, P3 ;  /* 0x000000410700780c */ /* 0x000fda0001f01670 */
[----:B------:R1:W-:Y:S01]  /*fbc0*/  LDGSTS.E.BYPASS.LTC128B.128 [R5+0x2400], desc[UR36][R2.64], !P0 ;  /* 0x0240000002057fae */ /* 0x0003e2000c101d64 */
[----:B------:R-:W-:-:S13]  /*fbd0*/  ISETP.LT.OR P0, PT, R7, 0x41, P2 ;  /* 0x000000410700780c */ /* 0x000fda0001701670 */
[----:B------:R1:W-:Y:S01]  /*fbe0*/  LDGSTS.E.BYPASS.LTC128B.128 [R5+0x5400], desc[UR36][R2.64+0x80], !P0 ;  /* 0x0540008002057fae */ /* 0x0003e2000c101d64 */
[----:B------:R-:W-:-:S13]  /*fbf0*/  ISETP.LT.OR P0, PT, R7, 0x41, P1 ;  /* 0x000000410700780c */ /* 0x000fda0000f01670 */
[----:B--2---:R1:W-:Y:S02]  /*fc00*/  LDGSTS.E.BYPASS.LTC128B.128 [R5+0x8400], desc[UR36][R2.64+0x100], !P0 ;  /* 0x0840010002057fae */ /* 0x0043e4000c101d64 */
.L_x_384:
[----:B01----:R-:W-:Y:S01]  /*fc10*/  IADD3 R2, P0, R14, R4, RZ ;  /* 0x000000040e027210 */ /* 0x003fe20007f1e0ff */
[----:B------:R-:W-:Y:S01]  /*fc20*/  ULDC.64 UR4, c[0x0][0x328] ;  /* 0x0000ca0000047ab9 */ /* 0x000fe20000000a00 */
[----:B------:R-:W-:Y:S01]  /*fc30*/  ULDC.64 UR6, c[0x0][0x318] ;  /* 0x0000c60000067ab9 */ /* 0x000fe20000000a00 */
[----:B------:R-:W-:Y:S02]  /*fc40*/  IMAD R20, R20, UR4, RZ ;  /* 0x0000000414147c24 */ /* 0x000fe4000f8e02ff */
[----:B------:R-:W-:Y:S01]  /*fc50*/  IMAD.X R3, RZ, RZ, R24, P0 ;  /* 0x000000ffff037224 */ /* 0x000fe200000e0618 */
[----:B------:R-:W-:-:S13]  /*fc60*/  ISETP.LT.OR P0, PT, R7, 0x51, P3 ;  /* 0x000000510700780c */ /* 0x000fda0001f01670 */
[----:B------:R-:W-:Y:S01]  /*fc70*/  @!PT LDS RZ, [RZ] ;  /* 0x00000000fffff984 */ /* 0x000fe20000000800 */
[----:B------:R-:W-:Y:S01]  /*fc80*/  @!PT LDS RZ, [RZ] ;  /* 0x00000000fffff984 */ /* 0x000fe20000000800 */
[----:B------:R-:W-:Y:S01]  /*fc90*/  @!PT LDS RZ, [RZ] ;  /* 0x00000000fffff984 */ /* 0x000fe20000000800 */
[----:B------:R-:W-:Y:S01]  /*fca0*/  LDGSTS.E.BYPASS.LTC128B.128 [R5+0x2c00], desc[UR36][R2.64], !P0 ;  /* 0x02c0000002057fae */ /* 0x000fe2000c101d64 */
[----:B------:R-:W-:-:S13]  /*fcb0*/  ISETP.LT.OR P0, PT, R7, 0x51, P2 ;  /* 0x000000510700780c */ /* 0x000fda0001701670 */
[----:B------:R-:W-:Y:S01]  /*fcc0*/  LDGSTS.E.BYPASS.LTC128B.128 [R5+0x5c00], desc[UR36][R2.64+0x80], !P0 ;  /* 0x05c0008002057fae */ /* 0x000fe2000c101d64 */
[----:B------:R-:W-:Y:S01]  /*fcd0*/  ISETP.LT.OR P0, PT, R7, 0x51, P1 ;  /* 0x000000510700780c */ /* 0x000fe20000f01670 */
[----:B------:R-:W-:-:S12]  /*fce0*/  IMAD R7, R9, UR5, R20 ;  /* 0x0000000509077c24 */ /* 0x000fd8000f8e0214 */
[----:B------:R0:W-:Y:S02]  /*fcf0*/  LDGSTS.E.BYPASS.LTC128B.128 [R5+0x8c00], desc[UR36][R2.64+0x100], !P0 ;  /* 0x08c0010002057fae */ /* 0x0001e4000c101d64 */
[----:B0-----:R-:W-:Y:S01]  /*fd00*/  IMAD.WIDE.U32 R2, R9, UR4, RZ ;  /* 0x0000000409027c25 */ /* 0x001fe2000f8e00ff */
[----:B------:R-:W-:-:S03]  /*fd10*/  ULDC.64 UR4, c[0x0][0x338] ;  /* 0x0000ce0000047ab9 */ /* 0x000fc60000000a00 */
[----:B------:R-:W-:Y:S02]  /*fd20*/  IMAD.IADD R3, R3, 0x1, R7 ;  /* 0x0000000103037824 */ /* 0x000fe400078e0207 */
[----:B------:R-:W-:Y:S02]  /*fd30*/  IMAD R21, R21, UR4, RZ ;  /* 0x0000000415157c24 */ /* 0x000fe4000f8e02ff */
[----:B------:R-:W-:-:S04]  /*fd40*/  IMAD.WIDE.U32 R2, R0, UR4, R2 ;  /* 0x0000000400027c25 */ /* 0x000fc8000f8e0002 */
[----:B------:R-:W-:Y:S01]  /*fd50*/  IMAD R21, R0, UR5, R21 ;  /* 0x0000000500157c24 */ /* 0x000fe2000f8e0215 */
[----:B------:R-:W-:Y:S01]  /*fd60*/  ULDC.64 UR4, c[0x0][0x330] ;  /* 0x0000cc0000047ab9 */ /* 0x000fe20000000a00 */
[----:B------:R-:W-:Y:S02]  /*fd70*/  NOP ;  /* 0x0000000000007918 */ /* 0x000fe40000000000 */
[----:B------:R-:W-:Y:S02]  /*fd80*/  IMAD.IADD R3, R3, 0x1, R21 ;  /* 0x0000000103037824 */ /* 0x000fe400078e0215 */
[----:B------:R-:W-:-:S04]  /*fd90*/  IMAD.WIDE.U32 R2, R26, UR4, R2 ;  /* 0x000000041a027c25 */ /* 0x000fc8000f8e0002 */
[----:B------:R-:W-:Y:S01]  /*fda0*/  IMAD R3, R26, UR5, R3 ;  /* 0x000000051a037c24 */ /* 0x000fe2000f8e0203 */
[----:B------:R-:W-:-:S04]  /*fdb0*/  LEA R18, P0, R2, UR6, 0x1 ;  /* 0x0000000602127c11 */ /* 0x000fc8000f8008ff */
[----:B------:R-:W-:Y:S02]  /*fdc0*/  LEA.HI.X R24, R2, UR7, R3, 0x1, P0 ;  /* 0x0000000702187c11 */ /* 0x000fe400080f0c03 */
[----:B------:R-:W-:-:S13]  /*fdd0*/  PLOP3.LUT P0, PT, PT, PT, PT, 0x80, 0x0 ;  /* 0x000000000000781c */ /* 0x000fda0003f0f070 */
.L_x_282:
        /* <DEDUP_REMOVED lines=10> */
.L_x_283:
[----:B------:R-:W2:Y:S01]  /*fe80*/  LDL R0, [R1] ;  /* 0x0000000001007983 */ /* 0x000ea20000100800 */
[----:B------:R1:W-:Y:S01]  /*fe90*/  SYNCS.ARRIVE.TRANS64.A1T0 RZ, [R6+URZ+0x30850], RZ ;  /* 0x030850ff06ff79a7 */ /* 0x0003e2000810003f */
[C---:B------:R-:W-:Y:S01]  /*fea0*/  VIADD R8, R25.reuse, 0xffffffff ;  /* 0xffffffff19087836 */ /* 0x040fe20000000000 */
[----:B------:R-:W-:Y:S01]  /*feb0*/  MOV R10, R27 ;  /* 0x0000001b000a7202 */ /* 0x000fe20000000f00 */
[----:B------:R-:W-:Y:S02]  /*fec0*/  IMAD.MOV.U32 R17, RZ, RZ, R28 ;  /* 0x000000ffff117224 */ /* 0x000fe400078e001c */
[----:B------:R-:W-:Y:S01]  /*fed0*/  IMAD.MOV.U32 R29, RZ, RZ, R25 ;  /* 0x000000ffff1d7224 */ /* 0x000fe200078e0019 */
[----:B--2---:R-:W-:-:S13]  /*fee0*/  ISETP.GT.AND P0, PT, R25, R0, PT ;  /* 0x000000001900720c */ /* 0x004fda0003f04270 */
[----:B-1----:R-:W-:Y:S05]  /*fef0*/  @P0 BRA `(.L_x_284) ;  /* 0xfffffff000180947 */ /* 0x002fea000383ffff */
.L_x_271:
[----:B------:R-:W-:Y:S05]  /*ff00*/  BSYNC B0 ;  /* 0x0000000000007941 */ /* 0x000fea0003800000 */
.L_x_270:
[----:B------:R-:W1:Y:S01]  /*ff10*/  S2R R0, SR_TID.X ;  /* 0x0000000000007919 */ /* 0x000e620000002100 */
[----:B------:R-:W-:Y:S01]  /*ff20*/  BSSY B0, `(.L_x_285) ;  /* 0x0000010000007945 */ /* 0x000fe20003800000 */
[----:B-1----:R-:W-:-:S04]  /*ff30*/  LOP3.LUT R0, R0, 0x7f, RZ, 0xc0, !PT ;  /* 0x0000007f00007812 */ /* 0x002fc800078ec0ff */
[----:B------:R-:W-:-:S13]  /*ff40*/  ISETP.NE.AND P0, PT, R0, RZ, PT ;  /* 0x000000ff0000720c */ /* 0x000fda0003f05270 */
[----:B------:R-:W-:Y:S05]  /*ff50*/  @P0 BRA `(.L_x_286) ;  /* 0x0000000000300947 */ /* 0x000fea0003800000 */
[----:B------:R-:W1:Y:S01]  /*ff60*/  S2R R5, SR_LANEID ;  /* 0x0000000000057919 */ /* 0x000e620000000000 */
[----:B------:R-:W-:Y:S01]  /*ff70*/  VOTEU.ANY UR4, UPT, PT ;  /* 0x0000000000047886 */ /* 0x000fe200038e0100 */
[----:B0-----:R-:W0:Y:S01]  /*ff80*/  LDC.64 R2, c[0x0][0xc60] ;  /* 0x00031800ff027b82 */ /* 0x001e220000000a00 */
[----:B------:R-:W1:Y:S02]  /*ff90*/  FLO.U32 R0, UR4 ;  /* 0x0000000400007d00 */ /* 0x000e6400080e0000 */
[----:B-1----:R-:W-:-:S06]  /*ffa0*/  ISETP.EQ.U32.AND P0, PT, R0, R5, PT ;  /* 0x000000050000720c */ /* 0x002fcc0003f02070 */
[----:B------:R-:W0:Y:S07]  /*ffb0*/  POPC R5, UR4 ;  /* 0x0000000400057d09 */ /* 0x000e2e0008000000 */
[----:B0-----:R-:W3:Y:S01]  /*ffc0*/  @P0 ATOMG.E.ADD.STRONG.GPU PT, R3, desc[UR36][R2.64], R5 ;  /* 0x00000005020309a8 */ /* 0x001ee200081ee1e4 */
[----:B------:R-:W0:Y:S02]  /*ffd0*/  S2R R4, SR_LTMASK ;  /* 0x0000000000047919 */ /* 0x000e240000003900 */
[----:B0-----:R-:W-:-:S04]  /*ffe0*/  LOP3.LUT R4, R4, UR4, RZ, 0xc0, !PT ;  /* 0x0000000404047c12 */ /* 0x001fc8000f8ec0ff */
[----:B------:R-:W0:Y:S01]  /*fff0*/  POPC R7, R4 ;  /* 0x0000000400077309 */ /* 0x000e220000000000 */
[----:B---3--:R-:W0:Y:S02]  /*10000*/  SHFL.IDX PT, R0, R3, R0, 0x1f ;  /* 0x00001f0003007589 */ /* 0x008e2400000e0000 */
[----:B0-----:R-:W-:-:S07]  /*10010*/  IADD3 R16, R0, UR39, R7 ;  /* 0x0000002700107c10 */ /* 0x001fce000fffe007 */
.L_x_286:
[----:B------:R-:W-:Y:S05]  /*10020*/  BSYNC B0 ;  /* 0x0000000000007941 */ /* 0x000fea0003800000 */
.L_x_285:
[----:B------:R-:W-:-:S13]  /*10030*/  LOP3.LUT P0, RZ, R23, 0x10, RZ, 0xc0, !PT ;  /* 0x0000001017ff7812 */ /* 0x000fda000780c0ff */
[----:B------:R-:W-:Y:S05]  /*10040*/  @!P0 BRA `(.L_x_287) ;  /* 0x0000000000048947 */ /* 0x000fea0003800000 */
[----:B------:R-:W-:Y:S01]  /*10050*/  BPT.TRAP 0x1 ;  /* 0x000000040000795c */ /* 0x000fe20000300000 */
.L_x_287:
[----:B------:R-:W-:Y:S01]  /*10060*/  IMAD R0, R27, 0x8, R22 ;  /* 0x000000081b007824 */ /* 0x000fe200078e0216 */
[----:B0-----:R-:W-:Y:S01]  /*10070*/  SHF.L.U32 R3, R28, 0x1f, RZ ;  /* 0x0000001f1c037819 */ /* 0x001fe200000006ff */
[----:B------:R-:W-:Y:S01]  /*10080*/  BSSY B0, `(.L_x_288) ;  /* 0x0000004000007945 */ /* 0x000fe20003800000 */
[----:B------:R-:W-:Y:S02]  /*10090*/  IMAD R6, R25, -0x60, R37 ;  /* 0xffffffa019067824 */ /* 0x000fe400078e0225 */
[----:B------:R-:W0:Y:S02]  /*100a0*/  SYNCS.PHASECHK.TRANS64.TRYWAIT P0, [R0+URZ+0x30860], R3 ;  /* 0x03086003000075a7 */ /* 0x000e24000800017f */
[----:B0-----:R-:W-:Y:S05]  /*100b0*/  @!P0 BRA `(.L_x_289) ;  /* 0x0000003c00208947 */ /* 0x001fea0003800000 */
.L_x_385:
[----:B------:R-:W-:Y:S05]  /*100c0*/  BSYNC B0 ;  /* 0x0000000000007941 */ /* 0x000fea0003800000 */
.L_x_288:
[----:B------:R-:W1:Y:S01]  /*100d0*/  S2R R2, SR_TID.X ;  /* 0x0000000000027919 */ /* 0x000e620000002100 */
[----:B------:R-:W-:Y:S01]  /*100e0*/  UMOV UR4, 0xffffffff ;  /* 0xffffffff00047882 */ /* 0x000fe20000000000 */
[----:B------:R-:W-:Y:S01]  /*100f0*/  IMAD R7, R27, 0x4800, R34 ;  /* 0x000048001b077824 */ /* 0x000fe200078e0222 */
[----:B-1----:R-:W-:-:S04]  /*10100*/  LOP3.LUT R2, R2, 0x7f, RZ, 0xc0, !PT ;  /* 0x0000007f02027812 */ /* 0x002fc800078ec0ff */
[----:B------:R-:W-:-:S05]  /*10110*/  SHF.R.U32.HI R2, RZ, 0x3, R2 ;  /* 0x00000003ff027819 */ /* 0x000fca0000011602 */
[----:B------:R-:W-:Y:S01]  /*10120*/  IMAD.IADD R6, R6, 0x1, -R2 ;  /* 0x0000000106067824 */ /* 0x000fe200078e0a02 */
[----:B------:R-:W-:Y:S06]  /*10130*/  BRA.DIV UR4, `(.L_x_290) ;  /* 0x0000003e04147947 */ /* 0x000fec000b800000 */
[----:B--2---:R-:W1:Y:S01]  /*10140*/  SHFL.IDX PT, R14, R18, RZ, 0x181f ;  /* 0x00181fff120e7589 */ /* 0x004e6200000e0000 */
[----:B------:R-:W-:Y:S01]  /*10150*/  ULDC UR4, c[0x0][0x2f4] ;  /* 0x0000bd0000047ab9 */ /* 0x000fe20000000800 */
[C---:B------:R-:W-:Y:S01]  /*10160*/  IMAD.SHL.U32 R5, R31.reuse, 0x2, RZ ;  /* 0x000000021f057824 */ /* 0x040fe200078e00ff */
[----:B------:R-:W-:Y:S01]  /*10170*/  ISETP.GE.AND P2, PT, R31, UR4, PT ;  /* 0x000000041f007c0c */ /* 0x000fe2000bf46270 */
[----:B0-----:R-:W0:Y:S01]  /*10180*/  SHFL.IDX PT, R3, R24, RZ, 0x181f ;  /* 0x00181fff18037589 */ /* 0x001e2200000e0000 */
[----:B------:R-:W-:Y:S01]  /*10190*/  IMAD R4, R7, 0x2, R22 ;  /* 0x0000000207047824 */ /* 0x000fe200078e0216 */
[----:B------:R-:W-:Y:S02]  /*101a0*/  ISETP.GE.AND P1, PT, R33, UR4, PT ;  /* 0x0000000421007c0c */ /* 0x000fe4000bf26270 */
[C---:B------:R-:W-:Y:S01]  /*101b0*/  ISETP.LT.OR P4, PT, R6.reuse, 0x1, P2 ;  /* 0x000000010600780c */ /* 0x040fe20001781670 */
[----:B------:R-:W-:Y:S01]  /*101c0*/  SHFL.IDX PT, R7, R24, 0x1, 0x181f ;  /* 0x00381f0018077f89 */ /* 0x000fe200000e0000 */
[----:B------:R-:W-:-:S02]  /*101d0*/  ISETP.LT.OR P3, PT, R6, 0x1, P1 ;  /* 0x000000010600780c */ /* 0x000fc40000f61670 */
[----:B-1----:R-:W-:Y:S02]  /*101e0*/  IADD3 R2, P0, R14, R5, RZ ;  /* 0x000000050e027210 */ /* 0x002fe40007f1e0ff */
[----:B------:R-:W1:Y:S03]  /*101f0*/  SHFL.IDX PT, R14, R18, 0x1, 0x181f ;  /* 0x00381f00120e7f89 */ /* 0x000e6600000e0000 */
[----:B0-----:R-:W-:Y:S01]  /*10200*/  IMAD.X R3, RZ, RZ, R3, P0 ;  /* 0x000000ffff037224 */ /* 0x001fe200000e0603 */
[----:B------:R-:W-:-:S04]  /*10210*/  ISETP.GE.AND P0, PT, R32, UR4, PT ;  /* 0x0000000420007c0c */ /* 0x000fc8000bf06270 */
[----:B------:R-:W-:Y:S01]  /*10220*/  LDGSTS.E.BYPASS.LTC128B.128 [R4+0x400], desc[UR36][R2.64], !P4 ;  /* 0x0040000002047fae */ /* 0x000fe2000e101d64 */
[----:B------:R-:W-:-:S03]  /*10230*/  ISETP.LT.OR P4, PT, R6, 0x1, P0 ;  /* 0x000000010600780c */ /* 0x000fc60000781670 */
[----:B------:R-:W-:Y:S10]  /*10240*/  LDGSTS.E.BYPASS.LTC128B.128 [R4+0x3400], desc[UR36][R2.64+0x80], !P3 ;  /* 0x0340008002047fae */ /* 0x000ff4000d901d64 */
[----:B------:R1:W-:Y:S01]  /*10250*/  LDGSTS.E.BYPASS.LTC128B.128 [R4+0x6400], desc[UR36][R2.64+0x100], !P4 ;  /* 0x0640010002047fae */ /* 0x0003e2000e101d64 */
[----:B------:R-:W-:-:S02]  /*10260*/  ISETP.LT.OR P4, PT, R6, 0x11, P2 ;  /* 0x000000110600780c */ /* 0x000fc40001781670 */
[----:B-1----:R-:W-:Y:S02]  /*10270*/  IADD3 R2, P3, R14, R5, RZ ;  /* 0x000000050e027210 */ /* 0x002fe40007f7e0ff */
[----:B------:R-:W0:Y:S03]  /*10280*/  SHFL.IDX PT, R14, R18, 0x2, 0x181f ;  /* 0x00581f00120e7f89 */ /* 0x000e2600000e0000 */
[----:B------:R-:W-:Y:S01]  /*10290*/  IMAD.X R3, RZ, RZ, R7, P3 ;  /* 0x000000ffff037224 */ /* 0x000fe200018e0607 */
[C---:B------:R-:W-:Y:S01]  /*102a0*/  ISETP.LT.OR P3, PT, R6.reuse, 0x11, P1 ;  /* 0x000000110600780c */ /* 0x040fe20000f61670 */
[----:B------:R-:W1:Y:S04]  /*102b0*/  SHFL.IDX PT, R7, R24, 0x2, 0x181f ;  /* 0x00581f0018077f89 */ /* 0x000e6800000e0000 */
[----:B------:R-:W-:Y:S01]  /*102c0*/  LDGSTS.E.BYPASS.LTC128B.128 [R4+0xc00], desc[UR36][R2.64], !P4 ;  /* 0x00c0000002047fae */ /* 0x000fe2000e101d64 */
[----:B------:R-:W-:-:S07]  /*102d0*/  ISETP.LT.OR P4, PT, R6, 0x11, P0 ;  /* 0x000000110600780c */ /* 0x000fce0000781670 */
[----:B------:R-:W-:Y:S06]  /*102e0*/  LDGSTS.E.BYPASS.LTC128B.128 [R4+0x3c00], desc[UR36][R2.64+0x80], !P3 ;  /* 0x03c0008002047fae */ /* 0x000fec000d901d64 */
[----:B------:R0:W-:Y:S01]  /*102f0*/  LDGSTS.E.BYPASS.LTC128B.128 [R4+0x6c00], desc[UR36][R2.64+0x100], !P4 ;  /* 0x06c0010002047fae */ /* 0x0001e2000e101d64 */
[----:B------:R-:W-:Y:S02]  /*10300*/  ISETP.LT.OR P4, PT, R6, 0x21, P2 ;  /* 0x000000210600780c */ /* 0x000fe40001781670 */
[----:B0-----:R-:W-:Y:S02]  /*10310*/  IADD3 R2, P3, R14, R5, RZ ;  /* 0x000000050e027210 */ /* 0x001fe40007f7e0ff */
[----:B------:R-:W0:Y:S03]  /*10320*/  SHFL.IDX PT, R14, R18, 0x3, 0x181f ;  /* 0x00781f00120e7f89 */ /* 0x000e2600000e0000 */
[----:B-1----:R-:W-:Y:S01]  /*10330*/  IMAD.X R3, RZ, RZ, R7, P3 ;  /* 0x000000ffff037224 */ /* 0x002fe200018e0607 */
        /* <DEDUP_REMOVED lines=8> */
[----:B------:R-:W0:Y:S02]  /*103c0*/  SHFL.IDX PT, R14, R18, 0x4, 0x181f ;  /* 0x00981f00120e7f89 */ /* 0x000e2400000e0000 */
[----:B-1----:R-:W-:-:S02]  /*103d0*/  IADD3.X R3, RZ, R7, RZ, P3, !PT ;  /* 0x00000007ff037210 */ /* 0x002fc40001ffe4ff */
[----:B------:R-:W1:Y:S01]  /*103e0*/  SHFL.IDX PT, R7, R24, 0x4, 0x181f ;  /* 0x00981f0018077f89 */ /* 0x000e6200000e0000 */
[----:B------:R-:W-:-:S04]  /*103f0*/  ISETP.LT.OR P3, PT, R6, 0x31, P1 ;  /* 0x000000310600780c */ /* 0x000fc80000f61670 */
[----:B------:R-:W-:Y:S01]  /*10400*/  LDGSTS.E.BYPASS.LTC128B.128 [R4+0x1c00], desc[UR36][R2.64], !P4 ;  /* 0x01c0000002047fae */ /* 0x000fe2000e101d64 */
[----:B------:R-:W-:-:S03]  /*10410*/  ISETP.LT.OR P4, PT, R6, 0x31, P0 ;  /* 0x000000310600780c */ /* 0x000fc60000781670 */
[----:B------:R-:W2:Y:S05]  /*10420*/  SHFL.IDX PT, R24, R24, 0x5, 0x181f ;  /* 0x00b81f0018187f89 */ /* 0x000eaa00000e0000 */
[----:B------:R-:W-:Y:S05]  /*10430*/  LDGSTS.E.BYPASS.LTC128B.128 [R4+0x4c00], desc[UR36][R2.64+0x80], !P3 ;  /* 0x04c0008002047fae */ /* 0x000fea000d901d64 */
[----:B------:R0:W-:Y:S01]  /*10440*/  LDGSTS.E.BYPASS.LTC128B.128 [R4+0x7c00], desc[UR36][R2.64+0x100], !P4 ;  /* 0x07c0010002047fae */ /* 0x0001e2000e101d64 */
[----:B------:R-:W-:-:S02]  /*10450*/  ISETP.LT.OR P4, PT, R6, 0x41, P2 ;  /* 0x000000410600780c */ /* 0x000fc40001781670 */
[----:B0-----:R-:W-:Y:S02]  /*10460*/  IADD3 R2, P3, R14, R5, RZ ;  /* 0x000000050e027210 */ /* 0x001fe40007f7e0ff */
[----:B------:R0:W3:Y:S03]  /*10470*/  SHFL.IDX PT, R14, R18, 0x5, 0x181f ;  /* 0x00b81f00120e7f89 */ /* 0x0000e600000e0000 */
[----:B-1----:R-:W-:Y:S01]  /*10480*/  IMAD.X R3, RZ, RZ, R7, P3 ;  /* 0x000000ffff037224 */ /* 0x002fe200018e0607 */
[----:B------:R-:W-:-:S05]  /*10490*/  ISETP.LT.OR P3, PT, R6, 0x41, P1 ;  /* 0x000000410600780c */ /* 0x000fca0000f61670 */
[----:B------:R0:W-:Y:S01]  /*104a0*/  LDGSTS.E.BYPASS.LTC128B.128 [R4+0x2400], desc[UR36][R2.64], !P4 ;  /* 0x0240000002047fae */ /* 0x0001e2000e101d64 */
[----:B------:R-:W-:-:S07]  /*104b0*/  ISETP.LT.OR P4, PT, R6, 0x41, P0 ;  /* 0x000000410600780c */ /* 0x000fce0000781670 */
[----:B------:R0:W-:Y:S06]  /*104c0*/  LDGSTS.E.BYPASS.LTC128B.128 [R4+0x5400], desc[UR36][R2.64+0x80], !P3 ;  /* 0x0540008002047fae */ /* 0x0001ec000d901d64 */
[----:B--2---:R0:W-:Y:S02]  /*104d0*/  LDGSTS.E.BYPASS.LTC128B.128 [R4+0x8400], desc[UR36][R2.64+0x100], !P4 ;  /* 0x0840010002047fae */ /* 0x0041e4000e101d64 */
.L_x_399:
[C---:B------:R-:W-:Y:S02]  /*104e0*/  ISETP.LT.OR P2, PT, R6.reuse, 0x51, P2 ;  /* 0x000000510600780c */ /* 0x040fe40001741670 */
[C---:B------:R-:W-:Y:S02]  /*104f0*/  ISETP.LT.OR P1, PT, R6.reuse, 0x51, P1 ;  /* 0x000000510600780c */ /* 0x040fe40000f21670 */
[----:B------:R-:W-:Y:S02]  /*10500*/  ISETP.LT.OR P0, PT, R6, 0x51, P0 ;  /* 0x000000510600780c */ /* 0x000fe40000701670 */
[----:B0--3--:R-:W-:-:S05]  /*10510*/  IADD3 R2, P3, R14, R5, RZ ;  /* 0x000000050e027210 */ /* 0x009fca0007f7e0ff */
[----:B------:R-:W-:-:S05]  /*10520*/  IMAD.X R3, RZ, RZ, R24, P3 ;  /* 0x000000ffff037224 */ /* 0x000fca00018e0618 */
        /* <DEDUP_REMOVED lines=8> */
.L_x_291:
        /* <DEDUP_REMOVED lines=10> */
.L_x_292:
[----:B------:R1:W-:Y:S01]  /*10650*/  SYNCS.ARRIVE.TRANS64.A1T0 RZ, [R0+URZ+0x30850], RZ ;  /* 0x030850ff00ff79a7 */ /* 0x0003e2000810003f */
[----:B------:R-:W-:-:S05]  /*10660*/  VIADD R27, R27, 0x1 ;  /* 0x000000011b1b7836 */ /* 0x000fca0000000000 */
[----:B------:R-:W-:-:S04]  /*10670*/  ISETP.NE.AND P0, PT, R27, 0x2, PT ;  /* 0x000000021b00780c */ /* 0x000fc80003f05270 */
[----:B0-----:R-:W-:Y:S02]  /*10680*/  SEL R3, RZ, 0x1, P0 ;  /* 0x00000001ff037807 */ /* 0x001fe40000000000 */
[----:B------:R-:W-:Y:S02]  /*10690*/  SEL R27, R27, RZ, P0 ;  /* 0x000000ff1b1b7207 */ /* 0x000fe40000000000 */
[----:B-1----:R-:W-:-:S07]  /*106a0*/  LOP3.LUT R28, R28, R3, RZ, 0x3c, !PT ;  /* 0x000000031c1c7212 */ /* 0x002fce00078e3cff */
.L_x_249:
[----:B------:R-:W-:Y:S05]  /*106b0*/  BSYNC B7 ;  /* 0x0000000000077941 */ /* 0x000fea0003800000 */
.L_x_247:
[----:B------:R-:W-:-:S13]  /*106c0*/  LOP3.LUT P0, RZ, R23, 0x80, RZ, 0xc0, !PT ;  /* 0x0000008017ff7812 */ /* 0x000fda000780c0ff */
[----:B------:R-:W-:Y:S05]  /*106d0*/  @!P0 BRA `(.L_x_293) ;  /* 0x0000000000248947 */ /* 0x000fea0003800000 */
[----:B------:R-:W-:Y:S05]  /*106e0*/  WARPSYNC.ALL ;  /* 0x0000000000007948 */ /* 0x000fea0003800000 */
[----:B------:R-:W0:Y:S08]  /*106f0*/  S2UR UR5, SR_CgaCtaId ;  /* 0x00000000000579c3 */ /* 0x000e300000008800 */
[----:B------:R-:W-:Y:S06]  /*10700*/  BAR.SYNC.DEFER_BLOCKING 0x5, 0x180 ;  /* 0x0146000000007b1d */ /* 0x000fec0000010000 */
[----:B------:R-:W-:-:S02]  /*10710*/  UMOV UR4, 0x400 ;  /* 0x0000040000047882 */ /* 0x000fc40000000000 */
[----:B0-----:R-:W-:-:S06]  /*10720*/  ULEA UR4, UR5, UR4, 0x18 ;  /* 0x0000000405047291 */ /* 0x001fcc000f8ec03f */
[----:B------:R-:W-:-:S05]  /*10730*/  IMAD.U32 R22, RZ, RZ, UR4 ;  /* 0x00000004ff167e24 */ /* 0x000fca000f8e00ff */
[----:B------:R0:W1:Y:S01]  /*10740*/  LDS.128 R16, [R22+0x308d0] ;  /* 0x0308d00016107984 */ /* 0x0000620000000c00 */
[----:B------:R-:W-:Y:S06]  /*10750*/  BAR.ARV 0x4, 0x180 ;  /* 0x0106000000007b1d */ /* 0x000fec0000002000 */
[----:B------:R-:W-:Y:S05]  /*10760*/  BRA `(.L_x_294) ;  /* 0x0000000800d07947 */ /* 0x000fea0003800000 */
.L_x_293:
[----:B------:R-:W0:Y:S01]  /*10770*/  S2R R9, SR_TID.X ;  /* 0x0000000000097919 */ /* 0x000e220000002100 */
[----:B------:R-:W-:Y:S01]  /*10780*/  UMOV UR4, 0xffffffff ;  /* 0xffffffff00047882 */ /* 0x000fe20000000000 */
[----:B0-----:R-:W-:-:S04]  /*10790*/  LOP3.LUT R9, R9, 0x1f, RZ, 0xc0, !PT ;  /* 0x0000001f09097812 */ /* 0x001fc800078ec0ff */
[----:B------:R-:W-:Y:S01]  /*107a0*/  ISETP.NE.AND P0, PT, R9, 0x1f, PT ;  /* 0x0000001f0900780c */ /* 0x000fe20003f05270 */
[----:B------:R-:W-:-:S12]  /*107b0*/  BRA.DIV UR4, `(.L_x_295) ;  /* 0x0000003e04787947 */ /* 0x000fd8000b800000 */
[----:B------:R-:W-:Y:S01]  /*107c0*/  IMAD.IADD R7, R19, 0x1, R9 ;  /* 0x0000000113077824 */ /* 0x000fe200078e0209 */
[----:B------:R-:W-:-:S04]  /*107d0*/  ULDC UR4, c[0x0][0xc3c] ;  /* 0x00030f0000047ab9 */ /* 0x000fc80000000800 */
[----:B------:R-:W-:-:S13]  /*107e0*/  ISETP.GE.OR P1, PT, R7, UR4, !P0 ;  /* 0x0000000407007c0c */ /* 0x000fda000c726670 */
[----:B------:R-:W0:Y:S08]  /*107f0*/  @!P1 LDC.64 R2, c[0x0][0xc78] ;  /* 0x00031e00ff029b82 */ /* 0x000e300000000a00 */
[----:B------:R-:W1:Y:S01]  /*10800*/  @!P1 LDC.64 R4, c[0x0][0xc80] ;  /* 0x00032000ff049b82 */ /* 0x000e620000000a00 */
[----:B0-----:R-:W-:-:S06]  /*10810*/  @!P1 IMAD.WIDE R2, R7, 0x4, R2 ;  /* 0x0000000407029825 */ /* 0x001fcc00078e0202 */
[----:B------:R-:W2:Y:S01]  /*10820*/  @!P1 LDG.E R2, desc[UR36][R2.64] ;  /* 0x0000002402029981 */ /* 0x000ea2000c1e1900 */
[----:B-1----:R-:W-:-:S06]  /*10830*/  @!P1 IMAD.WIDE R4, R7, 0x4, R4 ;  /* 0x0000000407049825 */ /* 0x002fcc00078e0204 */
[----:B------:R-:W3:Y:S01]  /*10840*/  @!P1 LDG.E R4, desc[UR36][R4.64] ;  /* 0x0000002404049981 */ /* 0x000ee2000c1e1900 */
[----:B------:R-:W-:Y:S02]  /*10850*/  IMAD.MOV.U32 R10, RZ, RZ, RZ ;  /* 0x000000ffff0a7224 */ /* 0x000fe400078e00ff */
[----:B------:R-:W-:Y:S01]  /*10860*/  IMAD.MOV.U32 R7, RZ, RZ, RZ ;  /* 0x000000ffff077224 */ /* 0x000fe200078e00ff */
[C---:B------:R-:W-:Y:S02]  /*10870*/  ISETP.GE.U32.AND P2, PT, R9.reuse, 0x2, PT ;  /* 0x000000020900780c */ /* 0x040fe40003f46070 */
[C---:B------:R-:W-:Y:S02]  /*10880*/  ISETP.GE.U32.AND P3, PT, R9.reuse, 0x4, PT ;  /* 0x000000040900780c */ /* 0x040fe40003f66070 */
[C---:B------:R-:W-:Y:S02]  /*10890*/  ISETP.GE.U32.AND P4, PT, R9.reuse, 0x8, PT ;  /* 0x000000080900780c */ /* 0x040fe40003f86070 */
[----:B------:R-:W-:Y:S01]  /*108a0*/  ISETP.GE.U32.AND P5, PT, R9, 0x10, PT ;  /* 0x000000100900780c */ /* 0x000fe20003fa6070 */
[----:B------:R-:W-:Y:S04]  /*108b0*/  SHFL.IDX PT, R0, R16, RZ, 0x1f ;  /* 0x00001fff10007589 */ /* 0x000fe800000e0000 */
[----:B------:R-:W-:Y:S01]  /*108c0*/  SHFL.IDX PT, R8, R16, 0x1, 0x1f ;  /* 0x00201f0010087f89 */ /* 0x000fe200000e0000 */
[----:B--2---:R-:W-:Y:S01]  /*108d0*/  @!P1 MOV R10, R2 ;  /* 0x00000002000a9202 */ /* 0x004fe20000000f00 */
[----:B---3--:R-:W-:-:S04]  /*108e0*/  @!P1 IMAD.MOV.U32 R7, RZ, RZ, R4 ;  /* 0x000000ffff079224 */ /* 0x008fc800078e0004 */
[----:B------:R-:W-:-:S05]  /*108f0*/  IMAD R13, R10, R7, RZ ;  /* 0x000000070a0d7224 */ /* 0x000fca00078e02ff */
[----:B------:R-:W0:Y:S01]  /*10900*/  SHFL.UP PT, R14, R13, 0x1, RZ ;  /* 0x042000000d0e7989 */ /* 0x000e2200000e00ff */
[----:B------:R-:W-:-:S04]  /*10910*/  ISETP.NE.AND P1, PT, R9, RZ, PT ;  /* 0x000000ff0900720c */ /* 0x000fc80003f25270 */
        /* <DEDUP_REMOVED lines=14> */
[----:B------:R0:W1:Y:S01]  /*10a00*/  SHFL.IDX PT, R14, R2, 0x1f, 0x1f ;  /* 0x03e01f00020e7f89 */ /* 0x00006200000e0000 */
[----:B------:R-:W-:-:S07]  /*10a10*/  IMAD.MOV.U32 R6, RZ, RZ, RZ ;  /* 0x000000ffff067224 */ /* 0x000fce00078e00ff */
.L_x_409:
[----:B------:R-:W-:Y:S02]  /*10a20*/  ULDC UR4, c[0x0][0xc38] ;  /* 0x00030e0000047ab9 */ /* 0x000fe40000000800 */
[----:B------:R-:W-:-:S04]  /*10a30*/  IMAD.U32 R5, RZ, RZ, UR4 ;  /* 0x00000004ff057e24 */ /* 0x000fc8000f8e00ff */
[----:B-1----:R-:W-:-:S04]  /*10a40*/  IMAD R14, R14, R5, RZ ;  /* 0x000000050e0e7224 */ /* 0x002fc800078e02ff */
[----:B------:R-:W-:-:S05]  /*10a50*/  IMAD.IADD R9, R8, 0x1, R14 ;  /* 0x0000000108097824 */ /* 0x000fca00078e020e */
[----:B------:R-:W-:-:S13]  /*10a60*/  ISETP.GT.AND P6, PT, R9, R0, PT ;  /* 0x000000000900720c */ /* 0x000fda0003fc4270 */
[----:B------:R-:W-:Y:S05]  /*10a70*/  @P6 BRA `(.L_x_296) ;  /* 0x0000000000a46947 */ /* 0x000fea0003800000 */
.L_x_299:
[----:B0-----:R-:W0:Y:S01]  /*10a80*/  LDC R2, c[0x0][0xc3c] ;  /* 0x00030f00ff027b82 */ /* 0x001e220000000800 */
[----:B------:R-:W-:-:S04]  /*10a90*/  IADD3 R19, R19, 0x1f, RZ ;  /* 0x0000001f13137810 */ /* 0x000fc80007ffe0ff */
[----:B0-----:R-:W-:-:S13]  /*10aa0*/  ISETP.GE.AND P6, PT, R19, R2, PT ;  /* 0x000000021300720c */ /* 0x001fda0003fc6270 */
[----:B------:R-:W-:Y:S05]  /*10ab0*/  @P6 BRA `(.L_x_297) ;  /* 0x0000000400b86947 */ /* 0x000fea0003800000 */
[----:B------:R-:W0:Y:S01]  /*10ac0*/  S2R R3, SR_TID.X ;  /* 0x0000000000037919 */ /* 0x000e220000002100 */
[----:B------:R-:W-:Y:S01]  /*10ad0*/  IMAD.MOV.U32 R7, RZ, RZ, RZ ;  /* 0x000000ffff077224 */ /* 0x000fe200078e00ff */
[----:B0-----:R-:W-:-:S05]  /*10ae0*/  LOP3.LUT R3, R3, 0x1f, RZ, 0xc0, !PT ;  /* 0x0000001f03037812 */ /* 0x001fca00078ec0ff */
[----:B------:R-:W-:-:S05]  /*10af0*/  IMAD.IADD R11, R19, 0x1, R3 ;  /* 0x00000001130b7824 */ /* 0x000fca00078e0203 */
[----:B------:R-:W-:-:S13]  /*10b00*/  ISETP.GE.OR P6, PT, R11, R2, !P0 ;  /* 0x000000020b00720c */ /* 0x000fda00047c6670 */
[----:B------:R-:W0:Y:S08]  /*10b10*/  @!P6 LDC.64 R2, c[0x0][0xc80] ;  /* 0x00032000ff02eb82 */ /* 0x000e300000000a00 */
[----:B------:R-:W1:Y:S01]  /*10b20*/  @!P6 LDC.64 R4, c[0x0][0xc78] ;  /* 0x00031e00ff04eb82 */ /* 0x000e620000000a00 */
[----:B------:R-:W-:Y:S02]  /*10b30*/  IMAD.MOV.U32 R10, RZ, RZ, RZ ;  /* 0x000000ffff0a7224 */ /* 0x000fe400078e00ff */
[----:B0-----:R-:W-:-:S05]  /*10b40*/  @!P6 IMAD.WIDE R2, R11, 0x4, R2 ;  /* 0x000000040b02e825 */ /* 0x001fca00078e0202 */
[----:B------:R1:W2:Y:S02]  /*10b50*/  @!P6 LDG.E R7, desc[UR36][R2.64] ;  /* 0x000000240207e981 */ /* 0x0002a4000c1e1900 */
[----:B-1----:R-:W-:-:S05]  /*10b60*/  @!P6 IMAD.WIDE R2, R11, 0x4, R4 ;  /* 0x000000040b02e825 */ /* 0x002fca00078e0204 */
[----:B------:R-:W2:Y:S01]  /*10b70*/  @!P6 LDG.E R10, desc[UR36][R2.64] ;  /* 0x00000024020ae981 */ /* 0x000ea2000c1e1900 */
[----:B------:R-:W-:Y:S01]  /*10b80*/  UMOV UR4, 0xffffffff ;  /* 0xffffffff00047882 */ /* 0x000fe20000000000 */
[----:B--2---:R-:W-:Y:S02]  /*10b90*/  IMAD R13, R10, R7, RZ ;  /* 0x000000070a0d7224 */ /* 0x004fe400078e02ff */
[----:B------:R-:W-:Y:S05]  /*10ba0*/  BRA.DIV UR4, `(.L_x_298) ;  /* 0x0000003e04b47947 */ /* 0x000fea000b800000 */
        /* <DEDUP_REMOVED lines=15> */
[----:B------:R0:W1:Y:S02]  /*10ca0*/  SHFL.IDX PT, R14, R2, 0x1f, 0x1f ;  /* 0x03e01f00020e7f89 */ /* 0x00006400000e0000 */
.L_x_417:
[----:B------:R-:W-:Y:S02]  /*10cb0*/  ULDC UR4, c[0x0][0xc38] ;  /* 0x00030e0000047ab9 */ /* 0x000fe40000000800 */
[----:B------:R-:W-:-:S05]  /*10cc0*/  MOV R5, UR4 ;  /* 0x0000000400057c02 */ /* 0x000fca0008000f00 */
[----:B-1----:R-:W-:-:S04]  /*10cd0*/  IMAD R14, R14, R5, RZ ;  /* 0x000000050e0e7224 */ /* 0x002fc800078e02ff */
[----:B------:R-:W-:-:S05]  /*10ce0*/  IMAD.IADD R9, R14, 0x1, R9 ;  /* 0x000000010e097824 */ /* 0x000fca00078e0209 */
[----:B------:R-:W-:-:S13]  /*10cf0*/  ISETP.GT.AND P6, PT, R9, R0, PT ;  /* 0x000000000900720c */ /* 0x000fda0003fc4270 */
[----:B------:R-:W-:Y:S05]  /*10d00*/  @!P6 BRA `(.L_x_299) ;  /* 0xfffffffc005ce947 */ /* 0x000fea000383ffff */
.L_x_296:
[----:B------:R-:W-:Y:S01]  /*10d10*/  IMAD.IADD R9, R9, 0x1, -R14 ;  /* 0x0000000109097824 */ /* 0x000fe200078e0a0e */
[----:B------:R-:W-:-:S03]  /*10d20*/  UMOV UR4, 0xffffffff ;  /* 0xffffffff00047882 */ /* 0x000fc60000000000 */
[----:B------:R-:W-:-:S05]  /*10d30*/  IMAD R3, R2, R5, R9 ;  /* 0x0000000502037224 */ /* 0x000fca00078e0209 */
[----:B------:R-:W-:Y:S01]  /*10d40*/  ISETP.GT.AND P6, PT, R3, R0, PT ;  /* 0x000000000300720c */ /* 0x000fe20003fc4270 */
[----:B------:R-:W-:-:S12]  /*10d50*/  BRA.DIV UR4, `(.L_x_300) ;  /* 0x0000004204007947 */ /* 0x000fd8000b800000 */
[----:B------:R-:W-:-:S04]  /*10d60*/  VOTE.ANY R3, PT, !P6 ;  /* 0x0000000000037806 */ /* 0x000fc800070e0100 */
[----:B------:R-:W1:Y:S02]  /*10d70*/  POPC R4, R3 ;  /* 0x0000000300047309 */ /* 0x000e640000000000 */
[----:B-1----:R1:W2:Y:S04]  /*10d80*/  SHFL.IDX PT, R7, R7, R4, 0x1f ;  /* 0x00001f0407077589 */ /* 0x0022a800000e0000 */
[----:B------:R1:W3:Y:S02]  /*10d90*/  SHFL.IDX PT, R10, R10, R4, 0x1f ;  /* 0x00001f040a0a7589 */ /* 0x0002e400000e0000 */
.L_x_422:
[----:B------:R-:W-:-:S13]  /*10da0*/  ISETP.NE.AND P0, PT, R3, RZ, PT ;  /* 0x000000ff0300720c */ /* 0x000fda0003f05270 */
[----:B------:R-:W-:Y:S05]  /*10db0*/  @!P0 BRA `(.L_x_301) ;  /* 0x0000000000108947 */ /* 0x000fea0003800000 */
[----:B------:R-:W-:Y:S01]  /*10dc0*/  UMOV UR4, 0xffffffff ;  /* 0xffffffff00047882 */ /* 0x000fe20000000000 */
[----:B------:R-:W-:Y:S02]  /*10dd0*/  VIADD R12, R4, 0xffffffff ;  /* 0xffffffff040c7836 */ /* 0x000fe40000000000 */
[----:B------:R-:W-:Y:S05]  /*10de0*/  BRA.DIV UR4, `(.L_x_302) ;  /* 0x0000004204387947 */ /* 0x000fea000b800000 */
[----:B------:R4:W0:Y:S02]  /*10df0*/  SHFL.IDX PT, R6, R2, R12, 0x1f ;  /* 0x00001f0c02067589 */ /* 0x00082400000e0000 */
.L_x_301:
[----:B--2---:R-:W-:Y:S01]  /*10e00*/  IABS R8, R7 ;  /* 0x0000000700087213 */ /* 0x004fe20000000000 */
[----:B0-----:R-:W-:Y:S01]  /*10e10*/  IMAD R16, R6, R5, R9 ;  /* 0x0000000506107224 */ /* 0x001fe200078e0209 */
[----:B---3--:R-:W-:Y:S01]  /*10e20*/  IABS R5, R10 ;  /* 0x0000000a00057213 */ /* 0x008fe20000000000 */
[----:B------:R-:W-:Y:S01]  /*10e30*/  IMAD.IADD R19, R4, 0x1, R19 ;  /* 0x0000000104137824 */ /* 0x000fe200078e0213 */
[----:B------:R-:W0:Y:S01]  /*10e40*/  I2F.RP R11, R8 ;  /* 0x00000008000b7306 */ /* 0x000e220000209400 */
[----:B------:R-:W-:-:S07]  /*10e50*/  IMAD.IADD R0, R0, 0x1, -R16 ;  /* 0x0000000100007824 */ /* 0x000fce00078e0a10 */
[----:B----4-:R-:W2:Y:S08]  /*10e60*/  I2F.RP R12, R5 ;  /* 0x00000005000c7306 */ /* 0x010eb00000209400 */
[----:B0-----:R-:W0:Y:S08]  /*10e70*/  MUFU.RCP R11, R11 ;  /* 0x0000000b000b7308 */ /* 0x001e300000001000 */
[----:B--2---:R-:W-:Y:S01]  /*10e80*/  MUFU.RCP R12, R12 ;  /* 0x0000000c000c7308 */ /* 0x004fe20000001000 */
[----:B0-----:R-:W-:-:S07]  /*10e90*/  VIADD R2, R11, 0xffffffe ;  /* 0x0ffffffe0b027836 */ /* 0x001fce0000000000 */
[----:B------:R0:W2:Y:S02]  /*10ea0*/  F2I.FTZ.U32.TRUNC.NTZ R3, R2 ;  /* 0x0000000200037305 */ /* 0x0000a4000021f000 */
[----:B0-----:R-:W-:Y:S02]  /*10eb0*/  IMAD.MOV.U32 R2, RZ, RZ, RZ ;  /* 0x000000ffff027224 */ /* 0x001fe400078e00ff */
[----:B--2---:R-:W-:-:S04]  /*10ec0*/  IMAD.MOV R9, RZ, RZ, -R3 ;  /* 0x000000ffff097224 */ /* 0x004fc800078e0a03 */
[----:B------:R-:W-:-:S04]  /*10ed0*/  IMAD R9, R9, R8, RZ ;  /* 0x0000000809097224 */ /* 0x000fc800078e02ff */
[----:B------:R-:W-:Y:S01]  /*10ee0*/  IMAD.HI.U32 R3, R3, R9, R2 ;  /* 0x0000000903037227 */ /* 0x000fe200078e0002 */
[----:B------:R-:W-:Y:S02]  /*10ef0*/  IABS R2, R7 ;  /* 0x0000000700027213 */ /* 0x000fe40000000000 */
[----:B------:R-:W-:-:S03]  /*10f00*/  IABS R9, R0 ;  /* 0x0000000000097213 */ /* 0x000fc60000000000 */
[----:B------:R-:W-:Y:S02]  /*10f10*/  IMAD.MOV R2, RZ, RZ, -R2 ;  /* 0x000000ffff027224 */ /* 0x000fe400078e0a02 */
[----:B------:R-:W-:Y:S01]  /*10f20*/  IMAD.HI.U32 R6, R3, R9, RZ ;  /* 0x0000000903067227 */ /* 0x000fe200078e00ff */
[----:B------:R-:W-:-:S03]  /*10f30*/  IADD3 R3, R12, 0xffffffe, RZ ;  /* 0x0ffffffe0c037810 */ /* 0x000fc60007ffe0ff */
[----:B------:R-:W-:-:S03]  /*10f40*/  IMAD R9, R6, R2, R9 ;  /* 0x0000000206097224 */ /* 0x000fc600078e0209 */
[----:B------:R-:W0:Y:S02]  /*10f50*/  F2I.FTZ.U32.TRUNC.NTZ R3, R3 ;  /* 0x0000000300037305 */ /* 0x000e24000021f000 */
[----:B------:R-:W-:-:S13]  /*10f60*/  ISETP.GT.U32.AND P1, PT, R8, R9, PT ;  /* 0x000000090800720c */ /* 0x000fda0003f24070 */
[----:B------:R-:W-:Y:S02]  /*10f70*/  @!P1 IMAD.IADD R9, R9, 0x1, -R8 ;  /* 0x0000000109099824 */ /* 0x000fe400078e0a08 */
[----:B0-----:R-:W-:Y:S02]  /*10f80*/  IMAD.MOV R2, RZ, RZ, -R3 ;  /* 0x000000ffff027224 */ /* 0x001fe400078e0a03 */
[----:B------:R-:W-:Y:S01]  /*10f90*/  @!P1 VIADD R6, R6, 0x1 ;  /* 0x0000000106069836 */ /* 0x000fe20000000000 */
[----:B------:R-:W-:Y:S01]  /*10fa0*/  ISETP.GE.U32.AND P0, PT, R9, R8, PT ;  /* 0x000000080900720c */ /* 0x000fe20003f06070 */
[----:B------:R-:W-:Y:S01]  /*10fb0*/  IMAD R9, R2, R5, RZ ;  /* 0x0000000502097224 */ /* 0x000fe200078e02ff */
[----:B------:R-:W-:Y:S01]  /*10fc0*/  ISETP.NE.AND P1, PT, R7, RZ, PT ;  /* 0x000000ff0700720c */ /* 0x000fe20003f25270 */
[----:B------:R-:W-:-:S04]  /*10fd0*/  IMAD.MOV.U32 R2, RZ, RZ, RZ ;  /* 0x000000ffff027224 */ /* 0x000fc800078e00ff */
[----:B------:R-:W-:Y:S01]  /*10fe0*/  IMAD.HI.U32 R8, R3, R9, R2 ;  /* 0x0000000903087227 */ /* 0x000fe200078e0002 */
[----:B------:R-:W-:-:S04]  /*10ff0*/  LOP3.LUT R2, R0, R7, RZ, 0x3c, !PT ;  /* 0x0000000700027212 */ /* 0x000fc800078e3cff */
[----:B------:R-:W-:Y:S01]  /*11000*/  ISETP.GE.AND P2, PT, R2, RZ, PT ;  /* 0x000000ff0200720c */ /* 0x000fe20003f46270 */
[----:B------:R-:W-:Y:S01]  /*11010*/  @P0 VIADD R6, R6, 0x1 ;  /* 0x0000000106060836 */ /* 0x000fe20000000000 */
[----:B------:R-:W-:-:S05]  /*11020*/  IABS R2, R10 ;  /* 0x0000000a00027213 */ /* 0x000fca0000000000 */
[----:B------:R-:W-:-:S06]  /*11030*/  IMAD.MOV R2, RZ, RZ, -R2 ;  /* 0x000000ffff027224 */ /* 0x000fcc00078e0a02 */
[----:B------:R-:W-:Y:S01]  /*11040*/  @!P2 IMAD.MOV R6, RZ, RZ, -R6 ;  /* 0x000000ffff06a224 */ /* 0x000fe200078e0a06 */
[----:B------:R-:W-:-:S04]  /*11050*/  @!P1 LOP3.LUT R6, RZ, R7, RZ, 0x33, !PT ;  /* 0x00000007ff069212 */ /* 0x000fc800078e33ff */
[-C--:B------:R-:W-:Y:S01]  /*11060*/  IABS R3, R6.reuse ;  /* 0x0000000600037213 */ /* 0x080fe20000000000 */
[----:B------:R-:W-:-:S04]  /*11070*/  IMAD R7, R7, R6, RZ ;  /* 0x0000000607077224 */ /* 0x000fc800078e02ff */
[----:B------:R-:W-:-:S04]  /*11080*/  IMAD.HI.U32 R8, R8, R3, RZ ;  /* 0x0000000308087227 */ /* 0x000fc800078e00ff */
[----:B------:R-:W-:Y:S02]  /*11090*/  IMAD R2, R8, R2, R3 ;  /* 0x0000000208027224 */ /* 0x000fe400078e0203 */
[----:B------:R-:W-:-:S03]  /*110a0*/  IMAD.IADD R17, R0, 0x1, -R7 ;  /* 0x0000000100117824 */ /* 0x000fc600078e0a07 */
[----:B------:R-:W-:-:S13]  /*110b0*/  ISETP.GT.U32.AND P1, PT, R5, R2, PT ;  /* 0x000000020500720c */ /* 0x000fda0003f24070 */
[----:B------:R-:W-:Y:S01]  /*110c0*/  @!P1 IMAD.IADD R2, R2, 0x1, -R5 ;  /* 0x0000000102029824 */ /* 0x000fe200078e0a05 */
[----:B------:R-:W-:Y:S02]  /*110d0*/  @!P1 IADD3 R8, R8, 0x1, RZ ;  /* 0x0000000108089810 */ /* 0x000fe40007ffe0ff */
[----:B------:R-:W-:Y:S02]  /*110e0*/  ISETP.NE.AND P1, PT, R10, RZ, PT ;  /* 0x000000ff0a00720c */ /* 0x000fe40003f25270 */
[----:B------:R-:W-:Y:S02]  /*110f0*/  ISETP.GE.U32.AND P0, PT, R2, R5, PT ;  /* 0x000000050200720c */ /* 0x000fe40003f06070 */
[----:B------:R-:W-:-:S04]  /*11100*/  LOP3.LUT R2, R6, R10, RZ, 0x3c, !PT ;  /* 0x0000000a06027212 */ /* 0x000fc800078e3cff */
[----:B------:R-:W-:-:S07]  /*11110*/  ISETP.GE.AND P2, PT, R2, RZ, PT ;  /* 0x000000ff0200720c */ /* 0x000fce0003f46270 */
[----:B------:R-:W-:-:S06]  /*11120*/  @P0 VIADD R8, R8, 0x1 ;  /* 0x0000000108080836 */ /* 0x000fcc0000000000 */
[----:B------:R-:W-:Y:S01]  /*11130*/  @!P2 IMAD.MOV R8, RZ, RZ, -R8 ;  /* 0x000000ffff08a224 */ /* 0x000fe200078e0a08 */
[----:B------:R-:W-:-:S05]  /*11140*/  @!P1 LOP3.LUT R8, RZ, R10, RZ, 0x33, !PT ;  /* 0x0000000aff089212 */ /* 0x000fca00078e33ff */
[----:B------:R-:W-:-:S04]  /*11150*/  IMAD.MOV R3, RZ, RZ, -R8 ;  /* 0x000000ffff037224 */ /* 0x000fc800078e0a08 */
[C---:B------:R-:W-:Y:S02]  /*11160*/  IMAD R18, R10.reuse, R3, R6 ;  /* 0x000000030a127224 */ /* 0x040fe400078e0206 */
[----:B------:R-:W-:-:S04]  /*11170*/  IMAD R3, R10, 0x1000000, R8 ;  /* 0x010000000a037824 */ /* 0x000fc800078e0208 */
[----:B------:R-:W-:Y:S01]  /*11180*/  IMAD R18, R18, 0x10000, R3 ;  /* 0x0001000012127824 */ /* 0x000fe200078e0203 */
[----:B------:R-:W-:Y:S06]  /*11190*/  BRA `(.L_x_303) ;  /* 0x00000000001c7947 */ /* 0x000fec0003800000 */
.L_x_297:
[----:B------:R-:W-:Y:S01]  /*111a0*/  UMOV UR4, URZ ;  /* 0x0000003f00047c82 */ /* 0x000fe20008000000 */
[----:B------:R-:W-:Y:S01]  /*111b0*/  UMOV UR5, URZ ;  /* 0x0000003f00057c82 */ /* 0x000fe20008000000 */
[----:B------:R-:W-:Y:S01]  /*111c0*/  ULDC UR6, c[0x0][0xc3c] ;  /* 0x00030f0000067ab9 */ /* 0x000fe20000000800 */
[----:B------:R-:W-:Y:S01]  /*111d0*/  IMAD.MOV.U32 R16, RZ, RZ, R0 ;  /* 0x000000ffff107224 */ /* 0x000fe200078e0000 */
[----:B------:R-:W-:Y:S01]  /*111e0*/  MOV R17, UR4 ;  /* 0x0000000400117c02 */ /* 0x000fe20008000f00 */
[----:B------:R-:W-:Y:S02]  /*111f0*/  IMAD.U32 R18, RZ, RZ, UR5 ;  /* 0x00000005ff127e24 */ /* 0x000fe4000f8e00ff */
[----:B------:R-:W-:-:S07]  /*11200*/  IMAD.U32 R19, RZ, RZ, UR6 ;  /* 0x00000006ff137e24 */ /* 0x000fce000f8e00ff */
.L_x_303:
[----:B------:R-:W0:Y:S01]  /*11210*/  S2R R0, SR_TID.X ;  /* 0x0000000000007919 */ /* 0x000e220000002100 */
[----:B------:R-:W-:Y:S05]  /*11220*/  WARPSYNC.ALL ;  /* 0x0000000000007948 */ /* 0x000fea0003800000 */
[----:B------:R-:W-:Y:S01]  /*11230*/  BAR.SYNC.DEFER_BLOCKING 0x4, 0x180 ;  /* 0x0106000000007b1d */ /* 0x000fe20000010000 */
[----:B0-----:R-:W-:-:S04]  /*11240*/  LOP3.LUT R0, R0, 0x1f, RZ, 0xc0, !PT ;  /* 0x0000001f00007812 */ /* 0x001fc800078ec0ff */
[----:B------:R-:W-:-:S13]  /*11250*/  ISETP.NE.AND P0, PT, R0, RZ, PT ;  /* 0x000000ff0000720c */ /* 0x000fda0003f05270 */
[----:B------:R-:W0:Y:S01]  /*11260*/  @!P0 S2R R3, SR_CgaCtaId ;  /* 0x0000000000038919 */ /* 0x000e220000008800 */
[----:B------:R-:W-:-:S04]  /*11270*/  @!P0 MOV R0, 0x400 ;  /* 0x0000040000008802 */ /* 0x000fc80000000f00 */
[----:B0-----:R-:W-:-:S05]  /*11280*/  @!P0 LEA R22, R3, R0, 0x18 ;  /* 0x0000000003168211 */ /* 0x001fca00078ec0ff */
[----:B------:R2:W-:Y:S01]  /*11290*/  @!P0 STS.128 [R22+0x308d0], R16 ;  /* 0x0308d01016008388 */ /* 0x0005e20000000c00 */
[----:B------:R-:W-:Y:S06]  /*112a0*/  BAR.ARV 0x5, 0x180 ;  /* 0x0146000000007b1d */ /* 0x000fec0000002000 */
.L_x_294:
[----:B------:R-:W-:Y:S02]  /*112b0*/  ULDC UR4, c[0x0][0xc3c] ;  /* 0x00030f0000047ab9 */ /* 0x000fe40000000800 */
[----:B-1----:R-:W-:-:S13]  /*112c0*/  ISETP.GE.AND P0, PT, R19, UR4, PT ;  /* 0x0000000413007c0c */ /* 0x002fda000bf06270 */
[----:B------:R-:W-:Y:S05]  /*112d0*/  @!P0 BRA `(.L_x_304) ;  /* 0xffffffb400a08947 */ /* 0x000fea000383ffff */
[----:B------:R-:W-:Y:S05]  /*112e0*/  BSYNC B8 ;  /* 0x0000000000087941 */ /* 0x000fea0003800000 */
.L_x_241:
[----:B------:R-:W3:Y:S01]  /*112f0*/  LDL.LU R0, [R1+0x20] ;  /* 0x0000200001007983 */ /* 0x000ee20000300800 */
[----:B------:R-:W-:Y:S01]  /*11300*/  BSSY B0, `(.L_x_305) ;  /* 0x000000b000007945 */ /* 0x000fe20003800000 */
[----:B------:R-:W4:Y:S01]  /*11310*/  S2R R5, SR_CgaCtaId ;  /* 0x0000000000057919 */ /* 0x000f220000008800 */
[----:B---3--:R-:W-:-:S05]  /*11320*/  VIADD R0, R0, 0x1 ;  /* 0x0000000100007836 */ /* 0x008fca0000000000 */
[----:B-1----:R-:W-:-:S04]  /*11330*/  LEA.HI R2, R0, R0, RZ, 0x1 ;  /* 0x0000000000027211 */ /* 0x002fc800078f08ff */
[----:B------:R-:W-:Y:S02]  /*11340*/  LOP3.LUT R3, R2, 0xfffffffe, RZ, 0xc0, !PT ;  /* 0xfffffffe02037812 */ /* 0x000fe400078ec0ff */
[----:B------:R-:W-:-:S03]  /*11350*/  MOV R2, 0x400 ;  /* 0x0000040000027802 */ /* 0x000fc60000000f00 */
[----:B------:R-:W-:Y:S01]  /*11360*/  IMAD.IADD R0, R0, 0x1, -R3 ;  /* 0x0000000100007824 */ /* 0x000fe200078e0a03 */
[----:B----4-:R-:W-:-:S04]  /*11370*/  LEA R4, R5, R2, 0x18 ;  /* 0x0000000205047211 */ /* 0x010fc800078ec0ff */
[----:B------:R-:W-:-:S04]  /*11380*/  SHF.L.U32 R0, R0, 0x1f, RZ ;  /* 0x0000001f00007819 */ /* 0x000fc800000006ff */
[----:B------:R-:W1:Y:S02]  /*11390*/  SYNCS.PHASECHK.TRANS64.TRYWAIT P0, [R4+URZ+0x30820], R0 ;  /* 0x03082000040075a7 */ /* 0x000e64000800017f */
[----:B-1----:R-:W-:Y:S05]  /*113a0*/  @!P0 BRA `(.L_x_306) ;  /* 0x0000003800f08947 */ /* 0x002fea0003800000 */
.L_x_425:
[----:B------:R-:W-:Y:S05]  /*113b0*/  BSYNC B0 ;  /* 0x0000000000007941 */ /* 0x000fea0003800000 */
.L_x_305:
[----:B------:R-:W-:-:S03]  /*113c0*/  UMOV UR4, 0xffffffff ;  /* 0xffffffff00047882 */ /* 0x000fc60000000000 */
[----:B------:R-:W-:Y:S05]  /*113d0*/  BRA.DIV UR4, `(.L_x_307) ;  /* 0x0000003a04f87947 */ /* 0x000fea000b800000 */
[----:B-1----:R-:W1:Y:S02]  /*113e0*/  S2R R0, SR_TID.X ;  /* 0x0000000000007919 */ /* 0x002e640000002100 */
[----:B-1----:R-:W-:-:S04]  /*113f0*/  SHF.R.U32.HI R0, RZ, 0x5, R0 ;  /* 0x00000005ff007819 */ /* 0x002fc80000011600 */
[----:B------:R-:W-:-:S05]  /*11400*/  LOP3.LUT R0, R0, 0x3, RZ, 0xc0, !PT ;  /* 0x0000000300007812 */ /* 0x000fca00078ec0ff */
[----:B------:R1:W3:Y:S02]  /*11410*/  SHFL.IDX PT, R14, R0, RZ, 0x1f ;  /* 0x00001fff000e7589 */ /* 0x0002e400000e0000 */
.L_x_428:
[----:B---3--:R-:W-:Y:S01]  /*11420*/  ISETP.NE.AND P0, PT, R14, RZ, PT ;  /* 0x000000ff0e00720c */ /* 0x008fe20003f05270 */
[----:B------:R-:W-:-:S12]  /*11430*/  BSSY B0, `(.L_x_308) ;  /* 0x0000026000007945 */ /* 0x000fd80003800000 */
[----:B------:R-:W-:Y:S05]  /*11440*/  @P0 BRA `(.L_x_309) ;  /* 0x0000000000900947 */ /* 0x000fea0003800000 */
[----:B------:R-:W-:-:S03]  /*11450*/  UMOV UR4, 0xffffffff ;  /* 0xffffffff00047882 */ /* 0x000fc60000000000 */
[----:B------:R-:W-:Y:S05]  /*11460*/  BRA.DIV UR4, `(.L_x_310) ;  /* 0x0000003e04087947 */ /* 0x000fea000b800000 */
[----:B------:R-:W-:-:S13]  /*11470*/  ELECT P6, URZ, PT ;  /* 0x00000000003f782f */ /* 0x000fda00038c0000 */
.L_x_431:
[----:B------:R-:W-:Y:S05]  /*11480*/  @!P6 BRA `(.L_x_309) ;  /* 0x000000000080e947 */ /* 0x000fea0003800000 */
[----:B-1----:R-:W3:Y:S02]  /*11490*/  LDL R0, [R1+0x2c] ;  /* 0x00002c0001007983 */ /* 0x002ee40000100800 */
[----:B---3--:R-:W-:-:S13]  /*114a0*/  R2UR UR4, R0 ;  /* 0x00000000000472ca */ /* 0x008fda00000e0000 */
[----:B------:R-:W-:-:S06]  /*114b0*/  ULOP3.LUT UR4, UR4, 0x2, URZ, 0xfc, !UPT ;  /* 0x0000000204047892 */ /* 0x000fcc000f8efc3f */
[----:B------:R-:W-:-:S05]  /*114c0*/  IMAD.U32 R0, RZ, RZ, UR4 ;  /* 0x00000004ff007e24 */ /* 0x000fca000f8e00ff */
[----:B------:R-:W-:-:S13]  /*114d0*/  ISETP.NE.AND P0, PT, R0, 0x3, PT ;  /* 0x000000030000780c */ /* 0x000fda0003f05270 */
[----:B------:R-:W-:Y:S05]  /*114e0*/  @!P0 BRA `(.L_x_311) ;  /* 0x0000000000048947 */ /* 0x000fea0003800000 */
[----:B------:R-:W-:Y:S01]  /*114f0*/  BPT.TRAP 0x1 ;  /* 0x000000040000795c */ /* 0x000fe20000300000 */
.L_x_311:
[C---:B------:R-:W-:Y:S01]  /*11500*/  IMAD R5, R27.reuse, 0x8, R4 ;  /* 0x000000081b057824 */ /* 0x040fe200078e0204 */
[----:B------:R-:W-:Y:S01]  /*11510*/  SHF.L.U32 R0, R28, 0x1f, RZ ;  /* 0x0000001f1c007819 */ /* 0x000fe200000006ff */
[----:B------:R-:W-:-:S03]  /*11520*/  VIADD R27, R27, 0x1 ;  /* 0x000000011b1b7836 */ /* 0x000fc60000000000 */
[----:B------:R-:W1:Y:S02]  /*11530*/  SYNCS.PHASECHK.TRANS64.TRYWAIT P1, [R5+URZ+0x30840], R0 ;  /* 0x03084000050075a7 */ /* 0x000e64000802017f */
[----:B------:R-:W-:-:S04]  /*11540*/  ISETP.NE.AND P2, PT, R27, 0x2, PT ;  /* 0x000000021b00780c */ /* 0x000fc80003f45270 */
[----:B------:R-:W-:Y:S01]  /*11550*/  SEL R3, RZ, 0x1, P2 ;  /* 0x00000001ff037807 */ /* 0x000fe20001000000 */
[----:B-1----:R-:W-:Y:S08]  /*11560*/  @!P1 BRA `(.L_x_312) ;  /* 0x0000003800e89947 */ /* 0x002ff00003800000 */
.L_x_432:
[----:B------:R-:W-:Y:S02]  /*11570*/  SEL R27, R27, RZ, P2 ;  /* 0x000000ff1b1b7207 */ /* 0x000fe40001000000 */
[----:B------:R-:W-:Y:S01]  /*11580*/  LOP3.LUT R2, R28, R3, RZ, 0x3c, !PT ;  /* 0x000000031c027212 */ /* 0x000fe200078e3cff */
[----:B------:R-:W-:Y:S06]  /*11590*/  @!P0 BRA `(.L_x_313) ;  /* 0x0000000000048947 */ /* 0x000fec0003800000 */
[----:B------:R-:W-:Y:S01]  /*115a0*/  BPT.TRAP 0x1 ;  /* 0x000000040000795c */ /* 0x000fe20000300000 */
.L_x_313:
[----:B------:R-:W-:Y:S01]  /*115b0*/  IMAD R27, R27, 0x8, R4 ;  /* 0x000000081b1b7824 */ /* 0x000fe200078e0204 */
[----:B------:R-:W-:-:S04]  /*115c0*/  SHF.L.U32 R2, R2, 0x1f, RZ ;  /* 0x0000001f02027819 */ /* 0x000fc800000006ff */
[----:B------:R-:W3:Y:S02]  /*115d0*/  SYNCS.PHASECHK.TRANS64.TRYWAIT P1, [R27+URZ+0x30840], R2 ;  /* 0x030840021b0075a7 */ /* 0x000ee4000802017f */
[----:B---3--:R-:W-:Y:S05]  /*115e0*/  @!P1 BRA `(.L_x_314) ;  /* 0x0000003800dc9947 */ /* 0x008fea0003800000 */
.L_x_433:
[----:B------:R-:W-:Y:S05]  /*115f0*/  @!P0 BRA `(.L_x_315) ;  /* 0x0000000000048947 */ /* 0x000fea0003800000 */
[----:B------:R-:W-:Y:S01]  /*11600*/  BPT.TRAP 0x1 ;  /* 0x000000040000795c */ /* 0x000fe20000300000 */
.L_x_315:
[----:B------:R-:W4:Y:S02]  /*11610*/  SYNCS.PHASECHK.TRANS64.TRYWAIT P1, [R5+URZ+0x30860], R0 ;  /* 0x03086000050075a7 */ /* 0x000f24000802017f */
[----:B----4-:R-:W-:Y:S05]  /*11620*/  @!P1 BRA `(.L_x_316) ;  /* 0x0000003800e09947 */ /* 0x010fea0003800000 */
.L_x_434:
[----:B------:R-:W-:Y:S05]  /*11630*/  @!P0 BRA `(.L_x_317) ;  /* 0x0000000000048947 */ /* 0x000fea0003800000 */
[----:B------:R-:W-:Y:S01]  /*11640*/  BPT.TRAP 0x1 ;  /* 0x000000040000795c */ /* 0x000fe20000300000 */
.L_x_317:
[----:B------:R0:W0:Y:S02]  /*11650*/  SYNCS.PHASECHK.TRANS64.TRYWAIT P0, [R27+URZ+0x30860], R2 ;  /* 0x030860021b0075a7 */ /* 0x000024000800017f */
[----:B0-----:R-:W-:Y:S05]  /*11660*/  @!P0 NANOSLEEP.SYNCS 0x989680 ;  /* 0x009896800000895d */ /* 0x001fea0003900000 */
[----:B------:R-:W0:Y:S02]  /*11670*/  @!P0 SYNCS.PHASECHK.TRANS64 P0, [R27+URZ+0x30860], R2 ;  /* 0x030860021b0085a7 */ /* 0x000e24000800007f */
[----:B0-----:R-:W-:Y:S05]  /*11680*/  @!P0 BRA `(.L_x_317) ;  /* 0xfffffffc00f08947 */ /* 0x001fea000383ffff */
.L_x_309:
[----:B------:R-:W-:Y:S05]  /*11690*/  BSYNC B0 ;  /* 0x0000000000007941 */ /* 0x000fea0003800000 */
.L_x_308:
[----:B------:R-:W-:Y:S05]  /*116a0*/  EXIT ;  /* 0x000000000000794d */ /* 0x000fea0003800000 */
.L_x_188:
[----:B0-----:R0:W1:Y:S02]  /*116b0*/  SYNCS.PHASECHK.TRANS64.TRYWAIT P1, [R2+URZ+0x30800], R5 ;  /* 0x03080005020075a7 */ /* 0x001064000802017f */
[----:B-1----:R-:W-:Y:S05]  /*116c0*/  @!P1 NANOSLEEP.SYNCS 0x989680 ;  /* 0x009896800000995d */ /* 0x002fea0003900000 */
[----:B------:R-:W1:Y:S02]  /*116d0*/  @!P1 SYNCS.PHASECHK.TRANS64 P1, [R2+URZ+0x30800], R5 ;  /* 0x03080005020095a7 */ /* 0x000e64000802007f */
[----:B-1----:R-:W-:Y:S05]  /*116e0*/  @!P1 BRA `(.L_x_188) ;  /* 0xfffffffc00f09947 */ /* 0x002fea000383ffff */
[----:B------:R-:W-:Y:S05]  /*116f0*/  BRA `(.L_x_318) ;  /* 0xffffff0400b07947 */ /* 0x000fea000383ffff */
.L_x_192:
[----:B-1----:R1:W2:Y:S02]  /*11700*/  SYNCS.PHASECHK.TRANS64.TRYWAIT P1, [R0+URZ+0x30830], R5 ;  /* 0x03083005000075a7 */ /* 0x0022a4000802017f */
[----:B--2---:R-:W-:Y:S05]  /*11710*/  @!P1 NANOSLEEP.SYNCS 0x989680 ;  /* 0x009896800000995d */ /* 0x004fea0003900000 */
[----:B------:R-:W2:Y:S02]  /*11720*/  @!P1 SYNCS.PHASECHK.TRANS64 P1, [R0+URZ+0x30830], R5 ;  /* 0x03083005000095a7 */ /* 0x000ea4000802007f */
[----:B--2---:R-:W-:Y:S05]  /*11730*/  @!P1 BRA `(.L_x_192) ;  /* 0xfffffffc00f09947 */ /* 0x004fea000383ffff */
[----:B------:R-:W-:Y:S05]  /*11740*/  BRA `(.L_x_191) ;  /* 0xffffff0400d07947 */ /* 0x000fea000383ffff */
.L_x_198:
[----:B-1----:R-:W-:-:S04]  /*11750*/  MOV R11, UR9 ;  /* 0x00000009000b7c02 */ /* 0x002fc80008000f00 */
[----:B------:R1:W2:Y:S03]  /*11760*/  SYNCS.PHASECHK.TRANS64.TRYWAIT P1, [R11+URZ+0x30830], R4 ;  /* 0x030830040b0075a7 */ /* 0x0002a6000802017f */
[----:B--2---:R-:W-:Y:S05]  /*11770*/  @!P1 NANOSLEEP.SYNCS 0x989680 ;  /* 0x009896800000995d */ /* 0x004fea0003900000 */
[----:B------:R-:W2:Y:S02]  /*11780*/  @!P1 SYNCS.PHASECHK.TRANS64 P1, [R11+URZ+0x30830], R4 ;  /* 0x030830040b0095a7 */ /* 0x000ea4000802007f */
[----:B--2---:R-:W-:Y:S05]  /*11790*/  @!P1 BRA `(.L_x_198) ;  /* 0xfffffffc00ec9947 */ /* 0x004fea000383ffff */
[----:B------:R-:W-:Y:S05]  /*117a0*/  BRA `(.L_x_197) ;  /* 0xffffff30006c7947 */ /* 0x000fea000383ffff */
.L_x_202:
[----:B01----:R-:W-:-:S04]  /*117b0*/  IMAD.U32 R4, RZ, RZ, UR10 ;  /* 0x0000000aff047e24 */ /* 0x003fc8000f8e00ff */
[----:B------:R0:W1:Y:S03]  /*117c0*/  SYNCS.PHASECHK.TRANS64.TRYWAIT P1, [R4+URZ+0x30850], R0 ;  /* 0x03085000040075a7 */ /* 0x000066000802017f */
[----:B-1----:R-:W-:Y:S05]  /*117d0*/  @!P1 NANOSLEEP.SYNCS 0x989680 ;  /* 0x009896800000995d */ /* 0x002fea0003900000 */
[----:B------:R-:W1:Y:S02]  /*117e0*/  @!P1 SYNCS.PHASECHK.TRANS64 P1, [R4+URZ+0x30850], R0 ;  /* 0x03085000040095a7 */ /* 0x000e64000802007f */
[----:B-1----:R-:W-:Y:S05]  /*117f0*/  @!P1 BRA `(.L_x_202) ;  /* 0xfffffffc00ec9947 */ /* 0x002fea000383ffff */
[----:B------:R-:W-:Y:S05]  /*11800*/  BRA `(.L_x_201) ;  /* 0xffffff3c00307947 */ /* 0x000fea000383ffff */
.L_x_209:
[----:B-1----:R1:W2:Y:S02]  /*11810*/  SYNCS.PHASECHK.TRANS64.TRYWAIT P1, [R13+URZ+0x30850], R0 ;  /* 0x030850000d0075a7 */ /* 0x0022a4000802017f */
[----:B--2---:R-:W-:Y:S05]  /*11820*/  @!P1 NANOSLEEP.SYNCS 0x989680 ;  /* 0x009896800000995d */ /* 0x004fea0003900000 */
[----:B------:R-:W2:Y:S02]  /*11830*/  @!P1 SYNCS.PHASECHK.TRANS64 P1, [R13+URZ+0x30850], R0 ;  /* 0x030850000d0095a7 */ /* 0x000ea4000802007f */
[----:B--2---:R-:W-:Y:S05]  /*11840*/  @!P1 BRA `(.L_x_209) ;  /* 0xfffffffc00f09947 */ /* 0x004fea000383ffff */
[----:B------:R-:W-:Y:S05]  /*11850*/  BRA `(.L_x_208) ;  /* 0xffffff5800e47947 */ /* 0x000fea000383ffff */
.L_x_255:
[----:B------:R-:W0:Y:S01]  /*11860*/  S2R R7, SR_TID.X ;  /* 0x0000000000077919 */ /* 0x000e220000002100 */
[----:B------:R-:W-:Y:S01]  /*11870*/  BSSY B0, `(.L_x_319) ;  /* 0x000000a000007945 */ /* 0x000fe20003800000 */
[----:B------:R-:W-:Y:S02]  /*11880*/  IMAD.MOV.U32 R12, RZ, RZ, RZ ;  /* 0x000000ffff0c7224 */ /* 0x000fe400078e00ff */
[----:B------:R-:W-:Y:S02]  /*11890*/  IMAD.MOV.U32 R11, RZ, RZ, 0x1f ;  /* 0x0000001fff0b7424 */ /* 0x000fe400078e00ff */
[----:B------:R-:W-:Y:S01]  /*118a0*/  IMAD.MOV.U32 R15, RZ, RZ, -0x1 ;  /* 0xffffffffff0f7424 */ /* 0x000fe200078e00ff */
[----:B0-----:R-:W-:-:S04]  /*118b0*/  SHF.R.U32.HI R7, RZ, 0x5, R7 ;  /* 0x00000005ff077819 */ /* 0x001fc80000011607 */
[----:B------:R-:W-:-:S05]  /*118c0*/  LOP3.LUT R7, R7, 0x3, RZ, 0xc0, !PT ;  /* 0x0000000307077812 */ /* 0x000fca00078ec0ff */
[----:B------:R-:W-:-:S07]  /*118d0*/  IMAD.MOV.U32 R13, RZ, RZ, R7 ;  /* 0x000000ffff0d7224 */ /* 0x000fce00078e0007 */
[----:B-----5:R-:W-:Y:S05]  /*118e0*/  WARPSYNC.COLLECTIVE R15, `(.L_x_320) ;  /* 0x000000000f087348 */ /* 0x020fea0003c00000 */
[----:B------:R0:W1:Y:S02]  /*118f0*/  SHFL.IDX P6, R14, R13, R12, R11 ;  /* 0x0000000c0d0e7389 */ /* 0x00006400000c000b */
[----:B01---5:R-:W-:Y:S01]  /*11900*/  ENDCOLLECTIVE ;  /* 0x000000000000791b */ /* 0x023fe20003800000 */
.L_x_320:
[----:B------:R-:W-:Y:S05]  /*11910*/  BSYNC B0 ;  /* 0x0000000000007941 */ /* 0x000fea0003800000 */
.L_x_319:
[----:B------:R-:W-:Y:S05]  /*11920*/  BRA `(.L_x_321) ;  /* 0xffffffbc00fc7947 */ /* 0x000fea000383ffff */
.L_x_258:
[----:B0-----:R0:W1:Y:S02]  /*11930*/  SYNCS.PHASECHK.TRANS64.TRYWAIT P0, [R7+URZ+0x30840], R2 ;  /* 0x03084002070075a7 */ /* 0x001064000800017f */
[----:B-1----:R-:W-:Y:S05]  /*11940*/  @!P0 NANOSLEEP.SYNCS 0x989680 ;  /* 0x009896800000895d */ /* 0x002fea0003900000 */
[----:B------:R-:W1:Y:S02]  /*11950*/  @!P0 SYNCS.PHASECHK.TRANS64 P0, [R7+URZ+0x30840], R2 ;  /* 0x03084002070085a7 */ /* 0x000e64000800007f */
[----:B-1----:R-:W-:Y:S05]  /*11960*/  @!P0 BRA `(.L_x_258) ;  /* 0xfffffffc00f08947 */ /* 0x002fea000383ffff */
[----:B------:R-:W-:Y:S05]  /*11970*/  BRA `(.L_x_322) ;  /* 0xffffffc000587947 */ /* 0x000fea000383ffff */
.L_x_259:
[----:B------:R-:W-:Y:S01]  /*11980*/  BSSY B0, `(.L_x_323) ;  /* 0x0000008000007945 */ /* 0x000fe20003800000 */
[----:B------:R-:W-:Y:S01]  /*11990*/  IMAD.MOV.U32 R13, RZ, RZ, R0 ;  /* 0x000000ffff0d7224 */ /* 0x000fe200078e0000 */
[----:B------:R-:W-:Y:S01]  /*119a0*/  MOV R15, 0xffffffff ;  /* 0xffffffff000f7802 */ /* 0x000fe20000000f00 */
[----:B------:R-:W-:Y:S02]  /*119b0*/  IMAD.MOV.U32 R12, RZ, RZ, RZ ;  /* 0x000000ffff0c7224 */ /* 0x000fe400078e00ff */
[----:B------:R-:W-:-:S07]  /*119c0*/  IMAD.MOV.U32 R11, RZ, RZ, 0x181f ;  /* 0x0000181fff0b7424 */ /* 0x000fce00078e00ff */
[----:B------:R-:W-:Y:S05]  /*119d0*/  WARPSYNC.COLLECTIVE R15, `(.L_x_324) ;  /* 0x000000000f087348 */ /* 0x000fea0003c00000 */
[----:B------:R0:W1:Y:S02]  /*119e0*/  SHFL.IDX P6, R14, R13, R12, R11 ;  /* 0x0000000c0d0e7389 */ /* 0x00006400000c000b */
[----:B01----:R-:W-:Y:S01]  /*119f0*/  ENDCOLLECTIVE ;  /* 0x000000000000791b */ /* 0x003fe20003800000 */
.L_x_324:
[----:B------:R-:W-:Y:S05]  /*11a00*/  BSYNC B0 ;  /* 0x0000000000007941 */ /* 0x000fea0003800000 */
.L_x_323:
[----:B------:R-:W-:Y:S02]  /*11a10*/  IMAD.MOV.U32 R13, RZ, RZ, R4 ;  /* 0x000000ffff0d7224 */ /* 0x000fe400078e0004 */
[----:B------:R-:W-:Y:S02]  /*11a20*/  IMAD.MOV.U32 R12, RZ, RZ, RZ ;  /* 0x000000ffff0c7224 */ /* 0x000fe400078e00ff */
[----:B------:R-:W-:Y:S02]  /*11a30*/  IMAD.MOV.U32 R11, RZ, RZ, 0x181f ;  /* 0x0000181fff0b7424 */ /* 0x000fe400078e00ff */
[----:B------:R-:W-:Y:S02]  /*11a40*/  IMAD.MOV.U32 R15, RZ, RZ, -0x1 ;  /* 0xffffffffff0f7424 */ /* 0x000fe400078e00ff */
[----:B------:R-:W-:Y:S02]  /*11a50*/  IMAD.MOV.U32 R2, RZ, RZ, R14 ;  /* 0x000000ffff027224 */ /* 0x000fe400078e000e */
[----:B------:R-:W-:-:S07]  /*11a60*/  @P0 IMAD R8, R5, 0x2, R22 ;  /* 0x0000000205080824 */ /* 0x000fce00078e0216 */
[----:B------:R-:W-:Y:S05]  /*11a70*/  WARPSYNC.COLLECTIVE R15, `(.L_x_325) ;  /* 0x000000000f087348 */ /* 0x000fea0003c00000 */
[----:B------:R0:W1:Y:S02]  /*11a80*/  SHFL.IDX P6, R14, R13, R12, R11 ;  /* 0x0000000c0d0e7389 */ /* 0x00006400000c000b */
[----:B01----:R-:W-:Y:S01]  /*11a90*/  ENDCOLLECTIVE ;  /* 0x000000000000791b */ /* 0x003fe20003800000 */
.L_x_325:
[----:B------:R-:W-:Y:S01]  /*11aa0*/  MOV R13, R0 ;  /* 0x00000000000d7202 */ /* 0x000fe20000000f00 */
[----:B------:R-:W-:Y:S02]  /*11ab0*/  IMAD.MOV.U32 R12, RZ, RZ, 0x1 ;  /* 0x00000001ff0c7424 */ /* 0x000fe400078e00ff */
[----:B------:R-:W-:-:S07]  /*11ac0*/  IMAD.MOV.U32 R3, RZ, RZ, R14 ;  /* 0x000000ffff037224 */ /* 0x000fce00078e000e */
[----:B------:R-:W-:Y:S05]  /*11ad0*/  WARPSYNC.COLLECTIVE R15, `(.L_x_326) ;  /* 0x000000000f087348 */ /* 0x000fea0003c00000 */
[----:B------:R0:W1:Y:S02]  /*11ae0*/  SHFL.IDX P6, R14, R13, R12, R11 ;  /* 0x0000000c0d0e7389 */ /* 0x00006400000c000b */
[----:B01----:R-:W-:Y:S01]  /*11af0*/  ENDCOLLECTIVE ;  /* 0x000000000000791b */ /* 0x003fe20003800000 */
.L_x_326:
[----:B------:R-:W-:-:S05]  /*11b00*/  @P0 LEA R3, P1, R31, R3, 0x1 ;  /* 0x000000031f030211 */ /* 0x000fca00078208ff */
[----:B------:R-:W-:Y:S01]  /*11b10*/  @P0 IMAD.X R2, RZ, RZ, R2, P1 ;  /* 0x000000ffff020224 */ /* 0x000fe200008e0602 */
[----:B------:R-:W-:-:S04]  /*11b20*/  ISETP.GE.AND P1, PT, R6, 0x11, PT ;  /* 0x000000110600780c */ /* 0x000fc80003f26270 */
[----:B------:R-:W-:Y:S01]  /*11b30*/  @P0 LOP3.LUT R3, R3, R2, RZ, 0x3c, !PT ;  /* 0x0000000203030212 */ /* 0x000fe200078e3cff */
[----:B------:R-:W-:-:S03]  /*11b40*/  IMAD.MOV.U32 R13, RZ, RZ, R4 ;  /* 0x000000ffff0d7224 */ /* 0x000fc600078e0004 */
[----:B------:R-:W-:-:S04]  /*11b50*/  @P0 LOP3.LUT R2, R3, R2, RZ, 0x3c, !PT ;  /* 0x0000000203020212 */ /* 0x000fc800078e3cff */
[----:B------:R-:W-:-:S05]  /*11b60*/  @P0 LOP3.LUT R3, R3, R2, RZ, 0x3c, !PT ;  /* 0x0000000203030212 */ /* 0x000fca00078e3cff */
[----:B------:R-:W-:Y:S01]  /*11b70*/  @!PT LDS RZ, [RZ] ;  /* 0x00000000fffff984 */ /* 0x000fe20000000800 */
[----:B------:R-:W-:Y:S01]  /*11b80*/  @!PT LDS RZ, [RZ] ;  /* 0x00000000fffff984 */ /* 0x000fe20000000800 */
[----:B------:R-:W-:Y:S01]  /*11b90*/  @!PT LDS RZ, [RZ] ;  /* 0x00000000fffff984 */ /* 0x000fe20000000800 */
[----:B------:R-:W-:Y:S04]  /*11ba0*/  @P0 LDGSTS.E.BYPASS.LTC128B.128 [R8+0x1e400], desc[UR36][R2.64], !P4 ;  /* 0x1e40000002080fae */ /* 0x000fe8000e101d64 */
[----:B------:R-:W-:Y:S04]  /*11bb0*/  @P0 LDGSTS.E.BYPASS.LTC128B.128 [R8+0x21400], desc[UR36][R2.64+0x80], !P3 ;  /* 0x2140008002080fae */ /* 0x000fe8000d901d64 */
[----:B------:R0:W-:Y:S02]  /*11bc0*/  @P0 LDGSTS.E.BYPASS.LTC128B.128 [R8+0x24400], desc[UR36][R2.64+0x100], !P2 ;  /* 0x2440010002080fae */ /* 0x0001e4000d101d64 */
[----:B0-----:R-:W-:-:S07]  /*11bd0*/  IMAD.MOV.U32 R2, RZ, RZ, R14 ;  /* 0x000000ffff027224 */ /* 0x001fce00078e000e */
[----:B------:R-:W-:Y:S05]  /*11be0*/  WARPSYNC.COLLECTIVE R15, `(.L_x_327) ;  /* 0x000000000f087348 */ /* 0x000fea0003c00000 */
[----:B------:R0:W1:Y:S02]  /*11bf0*/  SHFL.IDX P6, R14, R13, R12, R11 ;  /* 0x0000000c0d0e7389 */ /* 0x00006400000c000b */
[----:B01----:R-:W-:Y:S01]  /*11c00*/  ENDCOLLECTIVE ;  /* 0x000000000000791b */ /* 0x003fe20003800000 */
.L_x_327:
[----:B------:R-:W-:Y:S02]  /*11c10*/  @P1 IMAD R8, R5, 0x2, R22 ;  /* 0x0000000205081824 */ /* 0x000fe400078e0216 */
[----:B------:R-:W-:Y:S02]  /*11c20*/  IMAD.MOV.U32 R13, RZ, RZ, R0 ;  /* 0x000000ffff0d7224 */ /* 0x000fe400078e0000 */
[----:B------:R-:W-:Y:S02]  /*11c30*/  IMAD.MOV.U32 R12, RZ, RZ, 0x2 ;  /* 0x00000002ff0c7424 */ /* 0x000fe400078e00ff */
[----:B------:R-:W-:-:S07]  /*11c40*/  IMAD.MOV.U32 R3, RZ, RZ, R14 ;  /* 0x000000ffff037224 */ /* 0x000fce00078e000e */
[----:B------:R-:W-:Y:S05]  /*11c50*/  WARPSYNC.COLLECTIVE R15, `(.L_x_328) ;  /* 0x000000000f087348 */ /* 0x000fea0003c00000 */
[----:B------:R0:W1:Y:S02]  /*11c60*/  SHFL.IDX P6, R14, R13, R12, R11 ;  /* 0x0000000c0d0e7389 */ /* 0x00006400000c000b */
[----:B01----:R-:W-:Y:S01]  /*11c70*/  ENDCOLLECTIVE ;  /* 0x000000000000791b */ /* 0x003fe20003800000 */
.L_x_328:
[----:B------:R-:W-:-:S05]  /*11c80*/  @P1 LEA R3, P0, R31, R3, 0x1 ;  /* 0x000000031f031211 */ /* 0x000fca00078008ff */
[----:B------:R-:W-:-:S05]  /*11c90*/  @P1 IMAD.X R2, RZ, RZ, R2, P0 ;  /* 0x000000ffff021224 */ /* 0x000fca00000e0602 */
        /* <DEDUP_REMOVED lines=9> */
[----:B------:R0:W-:Y:S01]  /*11d30*/  @P1 LDGSTS.E.BYPASS.LTC128B.128 [R8+0x24c00], desc[UR36][R2.64+0x100], !P2 ;  /* 0x24c0010002081fae */ /* 0x0001e2000d101d64 */
[----:B------:R-:W-:Y:S02]  /*11d40*/  ISETP.GE.AND P1, PT, R6, 0x21, PT ;  /* 0x000000210600780c */ /* 0x000fe40003f26270 */
[----:B0-----:R-:W-:-:S11]  /*11d50*/  MOV R2, R14 ;  /* 0x0000000e00027202 */ /* 0x001fd60000000f00 */
[----:B------:R-:W-:Y:S05]  /*11d60*/  WARPSYNC.COLLECTIVE R15, `(.L_x_329) ;  /* 0x000000000f087348 */ /* 0x000fea0003c00000 */
[----:B------:R0:W1:Y:S02]  /*11d70*/  SHFL.IDX P6, R14, R13, R12, R11 ;  /* 0x0000000c0d0e7389 */ /* 0x00006400000c000b */
[----:B01----:R-:W-:Y:S01]  /*11d80*/  ENDCOLLECTIVE ;  /* 0x000000000000791b */ /* 0x003fe20003800000 */
.L_x_329:
[----:B------:R-:W-:Y:S02]  /*11d90*/  @P1 IMAD R8, R5, 0x2, R22 ;  /* 0x0000000205081824 */ /* 0x000fe400078e0216 */
[----:B------:R-:W-:Y:S02]  /*11da0*/  IMAD.MOV.U32 R13, RZ, RZ, R0 ;  /* 0x000000ffff0d7224 */ /* 0x000fe400078e0000 */
[----:B------:R-:W-:Y:S02]  /*11db0*/  IMAD.MOV.U32 R12, RZ, RZ, 0x3 ;  /* 0x00000003ff0c7424 */ /* 0x000fe400078e00ff */
[----:B------:R-:W-:-:S07]  /*11dc0*/  IMAD.MOV.U32 R3, RZ, RZ, R14 ;  /* 0x000000ffff037224 */ /* 0x000fce00078e000e */
[----:B------:R-:W-:Y:S05]  /*11dd0*/  WARPSYNC.COLLECTIVE R15, `(.L_x_330) ;  /* 0x000000000f087348 */ /* 0x000fea0003c00000 */
[----:B------:R0:W1:Y:S02]  /*11de0*/  SHFL.IDX P6, R14, R13, R12, R11 ;  /* 0x0000000c0d0e7389 */ /* 0x00006400000c000b */
[----:B01----:R-:W-:Y:S01]  /*11df0*/  ENDCOLLECTIVE ;  /* 0x000000000000791b */ /* 0x003fe20003800000 */
.L_x_330:
        /* <DEDUP_REMOVED lines=12> */
[----:B------:R-:W-:Y:S01]  /*11ec0*/  ISETP.GE.AND P1, PT, R6, 0x31, PT ;  /* 0x000000310600780c */ /* 0x000fe20003f26270 */
[----:B0-----:R-:W-:-:S12]  /*11ed0*/  IMAD.MOV.U32 R2, RZ, RZ, R14 ;  /* 0x000000ffff027224 */ /* 0x001fd800078e000e */
[----:B------:R-:W-:Y:S05]  /*11ee0*/  WARPSYNC.COLLECTIVE R15, `(.L_x_331) ;  /* 0x000000000f087348 */ /* 0x000fea0003c00000 */
[----:B------:R0:W1:Y:S02]  /*11ef0*/  SHFL.IDX P6, R14, R13, R12, R11 ;  /* 0x0000000c0d0e7389 */ /* 0x00006400000c000b */
[----:B01----:R-:W-:Y:S01]  /*11f00*/  ENDCOLLECTIVE ;  /* 0x000000000000791b */ /* 0x003fe20003800000 */
.L_x_331:
[----:B------:R-:W-:Y:S02]  /*11f10*/  @P1 IMAD R8, R5, 0x2, R22 ;  /* 0x0000000205081824 */ /* 0x000fe400078e0216 */
[----:B------:R-:W-:Y:S02]  /*11f20*/  IMAD.MOV.U32 R13, RZ, RZ, R0 ;  /* 0x000000ffff0d7224 */ /* 0x000fe400078e0000 */
[----:B------:R-:W-:Y:S01]  /*11f30*/  IMAD.MOV.U32 R12, RZ, RZ, 0x4 ;  /* 0x00000004ff0c7424 */ /* 0x000fe200078e00ff */
[----:B------:R-:W-:-:S07]  /*11f40*/  MOV R3, R14 ;  /* 0x0000000e00037202 */ /* 0x000fce0000000f00 */
[----:B------:R-:W-:Y:S05]  /*11f50*/  WARPSYNC.COLLECTIVE R15, `(.L_x_332) ;  /* 0x000000000f087348 */ /* 0x000fea0003c00000 */
[----:B------:R0:W1:Y:S02]  /*11f60*/  SHFL.IDX P6, R14, R13, R12, R11 ;  /* 0x0000000c0d0e7389 */ /* 0x00006400000c000b */
[----:B01----:R-:W-:Y:S01]  /*11f70*/  ENDCOLLECTIVE ;  /* 0x000000000000791b */ /* 0x003fe20003800000 */
.L_x_332:
        /* <DEDUP_REMOVED lines=17> */
.L_x_333:
[----:B------:R-:W-:Y:S01]  /*12090*/  @P1 LEA R8, R5, R22, 0x1 ;  /* 0x0000001605081211 */ /* 0x000fe200078e08ff */
[----:B------:R-:W-:Y:S02]  /*120a0*/  IMAD.MOV.U32 R13, RZ, RZ, R0 ;  /* 0x000000ffff0d7224 */ /* 0x000fe400078e0000 */
[----:B------:R-:W-:Y:S02]  /*120b0*/  IMAD.MOV.U32 R12, RZ, RZ, 0x5 ;  /* 0x00000005ff0c7424 */ /* 0x000fe400078e00ff */
[----:B------:R-:W-:-:S07]  /*120c0*/  IMAD.MOV.U32 R3, RZ, RZ, R14 ;  /* 0x000000ffff037224 */ /* 0x000fce00078e000e */
[----:B------:R-:W-:Y:S05]  /*120d0*/  WARPSYNC.COLLECTIVE R15, `(.L_x_334) ;  /* 0x000000000f087348 */ /* 0x000fea0003c00000 */
[----:B------:R0:W1:Y:S02]  /*120e0*/  SHFL.IDX P6, R14, R13, R12, R11 ;  /* 0x0000000c0d0e7389 */ /* 0x00006400000c000b */
[----:B01----:R-:W-:Y:S01]  /*120f0*/  ENDCOLLECTIVE ;  /* 0x000000000000791b */ /* 0x003fe20003800000 */
.L_x_334:
[----:B------:R-:W-:-:S05]  /*12100*/  @P1 LEA R3, P0, R31, R3, 0x1 ;  /* 0x000000031f031211 */ /* 0x000fca00078008ff */
[----:B------:R-:W-:-:S05]  /*12110*/  @P1 IMAD.X R2, RZ, RZ, R2, P0 ;  /* 0x000000ffff021224 */ /* 0x000fca00000e0602 */
[----:B------:R-:W-:Y:S01]  /*12120*/  @P1 LOP3.LUT R3, R3, R2, RZ, 0x3c, !PT ;  /* 0x0000000203031212 */ /* 0x000fe200078e3cff */
[----:B------:R-:W-:-:S03]  /*12130*/  IMAD.MOV.U32 R13, RZ, RZ, R4 ;  /* 0x000000ffff0d7224 */ /* 0x000fc600078e0004 */
[----:B------:R-:W-:-:S04]  /*12140*/  @P1 LOP3.LUT R2, R3, R2, RZ, 0x3c, !PT ;  /* 0x0000000203021212 */ /* 0x000fc800078e3cff */
[----:B------:R-:W-:Y:S01]  /*12150*/  @P1 LOP3.LUT R3, R3, R2, RZ, 0x3c, !PT ;  /* 0x0000000203031212 */ /* 0x000fe200078e3cff */
[----:B------:R-:W-:-:S07]  /*12160*/  IMAD.MOV.U32 R0, RZ, RZ, R14 ;  /* 0x000000ffff007224 */ /* 0x000fce00078e000e */
[----:B------:R-:W-:Y:S05]  /*12170*/  WARPSYNC.COLLECTIVE R15, `(.L_x_335) ;  /* 0x000000000f087348 */ /* 0x000fea0003c00000 */
[----:B------:R0:W1:Y:S02]  /*12180*/  SHFL.IDX P6, R14, R13, R12, R11 ;  /* 0x0000000c0d0e7389 */ /* 0x00006400000c000b */
[----:B01----:R-:W-:Y:S01]  /*12190*/  ENDCOLLECTIVE ;  /* 0x000000000000791b */ /* 0x003fe20003800000 */
.L_x_335:
[----:B------:R-:W-:Y:S01]  /*121a0*/  @!PT LDS RZ, [RZ] ;  /* 0x00000000fffff984 */ /* 0x000fe20000000800 */
[----:B------:R-:W-:Y:S01]  /*121b0*/  @!PT LDS RZ, [RZ] ;  /* 0x00000000fffff984 */ /* 0x000fe20000000800 */
[----:B------:R-:W-:Y:S01]  /*121c0*/  @!PT LDS RZ, [RZ] ;  /* 0x00000000fffff984 */ /* 0x000fe20000000800 */
[----:B------:R-:W-:Y:S04]  /*121d0*/  @P1 LDGSTS.E.BYPASS.LTC128B.128 [R8+0x20400], desc[UR36][R2.64], !P4 ;  /* 0x2040000002081fae */ /* 0x000fe8000e101d64 */
[----:B------:R-:W-:Y:S04]  /*121e0*/  @P1 LDGSTS.E.BYPASS.LTC128B.128 [R8+0x23400], desc[UR36][R2.64+0x80], !P3 ;  /* 0x2340008002081fae */ /* 0x000fe8000d901d64 */
[----:B------:R0:W-:Y:S02]  /*121f0*/  @P1 LDGSTS.E.BYPASS.LTC128B.128 [R8+0x26400], desc[UR36][R2.64+0x100], !P2 ;  /* 0x2640010002081fae */ /* 0x0001e4000d101d64 */
[----:B0-----:R-:W-:Y:S01]  /*12200*/  IMAD.MOV.U32 R2, RZ, RZ, R14 ;  /* 0x000000ffff027224 */ /* 0x001fe200078e000e */
[----:B------:R-:W-:Y:S06]  /*12210*/  BRA `(.L_x_336) ;  /* 0xffffffbc009c7947 */ /* 0x000fec000383ffff */
.L_x_264:
[----:B------:R-:W-:Y:S01]  /*12220*/  IMAD.MOV.U32 R13, RZ, RZ, R5 ;  /* 0x000000ffff0d7224 */ /* 0x000fe200078e0005 */
[----:B------:R-:W-:Y:S01]  /*12230*/  MOV R15, 0xffffffff ;  /* 0xffffffff000f7802 */ /* 0x000fe20000000f00 */
[----:B------:R-:W-:Y:S02]  /*12240*/  IMAD.MOV.U32 R12, RZ, RZ, RZ ;  /* 0x000000ffff0c7224 */ /* 0x000fe400078e00ff */
[----:B------:R-:W-:Y:S02]  /*12250*/  IMAD.MOV.U32 R11, RZ, RZ, 0x181f ;  /* 0x0000181fff0b7424 */ /* 0x000fe400078e00ff */
[----:B-----5:R-:W-:Y:S02]  /*12260*/  IMAD R6, R17, R6, RZ ;  /* 0x0000000611067224 */ /* 0x020fe400078e02ff */
[----:B------:R-:W-:-:S07]  /*12270*/  IMAD.IADD R4, R10, 0x1, R4 ;  /* 0x000000010a047824 */ /* 0x000fce00078e0204 */
[----:B------:R-:W-:Y:S05]  /*12280*/  WARPSYNC.COLLECTIVE R15, `(.L_x_337) ;  /* 0x000000000f087348 */ /* 0x000fea0003c00000 */
[----:B------:R0:W1:Y:S02]  /*12290*/  SHFL.IDX P6, R14, R13, R12, R11 ;  /* 0x0000000c0d0e7389 */ /* 0x00006400000c000b */
[----:B01----:R-:W-:Y:S01]  /*122a0*/  ENDCOLLECTIVE ;  /* 0x000000000000791b */ /* 0x003fe20003800000 */
.L_x_337:
[C---:B------:R-:W-:Y:S01]  /*122b0*/  VIADD R7, R4.reuse, 0x10 ;  /* 0x0000001004077836 */ /* 0x040fe20000000000 */
[----:B------:R-:W-:Y:S01]  /*122c0*/  ISETP.GE.AND P1, PT, R4, R6, PT ;  /* 0x000000060400720c */ /* 0x000fe20003f26270 */
[----:B------:R-:W-:Y:S02]  /*122d0*/  IMAD.MOV.U32 R13, RZ, RZ, R0 ;  /* 0x000000ffff0d7224 */ /* 0x000fe400078e0000 */
[----:B------:R-:W-:-:S10]  /*122e0*/  IMAD.MOV.U32 R2, RZ, RZ, R14 ;  /* 0x000000ffff027224 */ /* 0x000fd400078e000e */
[----:B------:R-:W-:Y:S05]  /*122f0*/  WARPSYNC.COLLECTIVE R15, `(.L_x_338) ;  /* 0x000000000f087348 */ /* 0x000fea0003c00000 */
[----:B------:R0:W1:Y:S02]  /*12300*/  SHFL.IDX P6, R14, R13, R12, R11 ;  /* 0x0000000c0d0e7389 */ /* 0x00006400000c000b */
[----:B01----:R-:W-:Y:S01]  /*12310*/  ENDCOLLECTIVE ;  /* 0x000000000000791b */ /* 0x003fe20003800000 */
.L_x_338:
[----:B------:R-:W-:Y:S02]  /*12320*/  IMAD.MOV.U32 R13, RZ, RZ, R5 ;  /* 0x000000ffff0d7224 */ /* 0x000fe400078e0005 */
[----:B------:R-:W-:Y:S01]  /*12330*/  IMAD.MOV.U32 R12, RZ, RZ, 0x1 ;  /* 0x00000001ff0c7424 */ /* 0x000fe200078e00ff */
[----:B------:R-:W-:-:S05]  /*12340*/  @!P1 LEA R14, P4, R31, R14, 0x1 ;  /* 0x0000000e1f0e9211 */ /* 0x000fca00078808ff */
[----:B------:R-:W-:Y:S02]  /*12350*/  @!P1 IMAD.X R3, RZ, RZ, R2, P4 ;  /* 0x000000ffff039224 */ /* 0x000fe400020e0602 */
[----:B------:R-:W-:-:S07]  /*12360*/  @!P1 IMAD.MOV.U32 R2, RZ, RZ, R14 ;  /* 0x000000ffff029224 */ /* 0x000fce00078e000e */
[----:B------:R-:W-:Y:S05]  /*12370*/  WARPSYNC.COLLECTIVE R15, `(.L_x_339) ;  /* 0x000000000f087348 */ /* 0x000fea0003c00000 */
[----:B------:R0:W1:Y:S02]  /*12380*/  SHFL.IDX P6, R14, R13, R12, R11 ;  /* 0x0000000c0d0e7389 */ /* 0x00006400000c000b */
[----:B01----:R-:W-:Y:S01]  /*12390*/  ENDCOLLECTIVE ;  /* 0x000000000000791b */ /* 0x003fe20003800000 */
.L_x_339:
[----:B------:R-:W-:Y:S01]  /*123a0*/  @!PT LDS RZ, [RZ] ;  /* 0x00000000fffff984 */ /* 0x000fe20000000800 */
[----:B------:R-:W-:Y:S01]  /*123b0*/  @!PT LDS RZ, [RZ] ;  /* 0x00000000fffff984 */ /* 0x000fe20000000800 */
[----:B------:R-:W-:Y:S01]  /*123c0*/  @!PT LDS RZ, [RZ] ;  /* 0x00000000fffff984 */ /* 0x000fe20000000800 */
[----:B------:R-:W-:Y:S04]  /*123d0*/  @!P1 LDGSTS.E.BYPASS.LTC128B.128 [R36+0x12400], desc[UR36][R2.64], !P3 ;  /* 0x1240000002249fae */ /* 0x000fe8000d901d64 */
[----:B------:R-:W-:Y:S04]  /*123e0*/  @!P1 LDGSTS.E.BYPASS.LTC128B.128 [R36+0x16400], desc[UR36][R2.64+0x80], !P2 ;  /* 0x1640008002249fae */ /* 0x000fe8000d101d64 */
[----:B------:R0:W-:Y:S01]  /*123f0*/  @!P1 LDGSTS.E.BYPASS.LTC128B.128 [R36+0x1a400], desc[UR36][R2.64+0x100], !P0 ;  /* 0x1a40010002249fae */ /* 0x0001e2000c101d64 */
[----:B------:R-:W-:Y:S01]  /*12400*/  ISETP.GE.AND P1, PT, R7, R6, PT ;  /* 0x000000060700720c */ /* 0x000fe20003f26270 */
[----:B------:R-:W-:Y:S01]  /*12410*/  IMAD.MOV.U32 R13, RZ, RZ, R0 ;  /* 0x000000ffff0d7224 */ /* 0x000fe200078e0000 */
[----:B0-----:R-:W-:-:S11]  /*12420*/  MOV R2, R14 ;  /* 0x0000000e00027202 */ /* 0x001fd60000000f00 */
[----:B------:R-:W-:Y:S05]  /*12430*/  WARPSYNC.COLLECTIVE R15, `(.L_x_340) ;  /* 0x000000000f087348 */ /* 0x000fea0003c00000 */
[----:B------:R0:W1:Y:S02]  /*12440*/  SHFL.IDX P6, R14, R13, R12, R11 ;  /* 0x0000000c0d0e7389 */ /* 0x00006400000c000b */
[----:B01----:R-:W-:Y:S01]  /*12450*/  ENDCOLLECTIVE ;  /* 0x000000000000791b */ /* 0x003fe20003800000 */
.L_x_340:
        /* <DEDUP_REMOVED lines=8> */
.L_x_341:
[----:B------:R-:W-:Y:S02]  /*124e0*/  @!P1 IMAD.MOV.U32 R3, RZ, RZ, R7 ;  /* 0x000000ffff039224 */ /* 0x000fe400078e0007 */
[----:B------:R-:W-:-:S03]  /*124f0*/  VIADD R7, R4, 0x20 ;  /* 0x0000002004077836 */ /* 0x000fc60000000000 */
[----:B------:R-:W-:Y:S01]  /*12500*/  @!PT LDS RZ, [RZ] ;  /* 0x00000000fffff984 */ /* 0x000fe20000000800 */
[----:B------:R-:W-:Y:S01]  /*12510*/  @!PT LDS RZ, [RZ] ;  /* 0x00000000fffff984 */ /* 0x000fe20000000800 */
[----:B------:R-:W-:Y:S01]  /*12520*/  @!PT LDS RZ, [RZ] ;  /* 0x00000000fffff984 */ /* 0x000fe20000000800 */
[----:B------:R-:W-:Y:S04]  /*12530*/  @!P1 LDGSTS.E.BYPASS.LTC128B.128 [R36+0x12c00], desc[UR36][R2.64], !P3 ;  /* 0x12c0000002249fae */ /* 0x000fe8000d901d64 */
[----:B------:R-:W-:Y:S01]  /*12540*/  @!P1 LDGSTS.E.BYPASS.LTC128B.128 [R36+0x16c00], desc[UR36][R2.64+0x80], !P2 ;  /* 0x16c0008002249fae */ /* 0x000fe2000d101d64 */
[----:B------:R-:W-:-:S03]  /*12550*/  MOV R13, R0 ;  /* 0x00000000000d7202 */ /* 0x000fc60000000f00 */
[----:B------:R0:W-:Y:S01]  /*12560*/  @!P1 LDGSTS.E.BYPASS.LTC128B.128 [R36+0x1ac00], desc[UR36][R2.64+0x100], !P0 ;  /* 0x1ac0010002249fae */ /* 0x0001e2000c101d64 */
[----:B------:R-:W-:Y:S01]  /*12570*/  ISETP.GE.AND P1, PT, R7, R6, PT ;  /* 0x000000060700720c */ /* 0x000fe20003f26270 */
[----:B0-----:R-:W-:-:S12]  /*12580*/  IMAD.MOV.U32 R2, RZ, RZ, R14 ;  /* 0x000000ffff027224 */ /* 0x001fd800078e000e */
[----:B------:R-:W-:Y:S05]  /*12590*/  WARPSYNC.COLLECTIVE R15, `(.L_x_342) ;  /* 0x000000000f087348 */ /* 0x000fea0003c00000 */
[----:B------:R0:W1:Y:S02]  /*125a0*/  SHFL.IDX P6, R14, R13, R12, R11 ;  /* 0x0000000c0d0e7389 */ /* 0x00006400000c000b */
[----:B01----:R-:W-:Y:S01]  /*125b0*/  ENDCOLLECTIVE ;  /* 0x000000000000791b */ /* 0x003fe20003800000 */
.L_x_342:
        /* <DEDUP_REMOVED lines=8> */
.L_x_343:
[----:B------:R-:W-:Y:S02]  /*12640*/  @!P1 IMAD.MOV.U32 R3, RZ, RZ, R7 ;  /* 0x000000ffff039224 */ /* 0x000fe400078e0007 */
[----:B------:R-:W-:-:S03]  /*12650*/  VIADD R7, R4, 0x30 ;  /* 0x0000003004077836 */ /* 0x000fc60000000000 */
[----:B------:R-:W-:Y:S01]  /*12660*/  @!PT LDS RZ, [RZ] ;  /* 0x00000000fffff984 */ /* 0x000fe20000000800 */
[----:B------:R-:W-:Y:S01]  /*12670*/  @!PT LDS RZ, [RZ] ;  /* 0x00000000fffff984 */ /* 0x000fe20000000800 */
[----:B------:R-:W-:Y:S01]  /*12680*/  @!PT LDS RZ, [RZ] ;  /* 0x00000000fffff984 */ /* 0x000fe20000000800 */
[----:B------:R-:W-:Y:S04]  /*12690*/  @!P1 LDGSTS.E.BYPASS.LTC128B.128 [R36+0x13400], desc[UR36][R2.64], !P3 ;  /* 0x1340000002249fae */ /* 0x000fe8000d901d64 */
[----:B------:R-:W-:Y:S01]  /*126a0*/  @!P1 LDGSTS.E.BYPASS.LTC128B.128 [R36+0x17400], desc[UR36][R2.64+0x80], !P2 ;  /* 0x1740008002249fae */ /* 0x000fe2000d101d64 */
[----:B------:R-:W-:-:S03]  /*126b0*/  IMAD.MOV.U32 R13, RZ, RZ, R0 ;  /* 0x000000ffff0d7224 */ /* 0x000fc600078e0000 */
[----:B------:R0:W-:Y:S01]  /*126c0*/  @!P1 LDGSTS.E.BYPASS.LTC128B.128 [R36+0x1b400], desc[UR36][R2.64+0x100], !P0 ;  /* 0x1b40010002249fae */ /* 0x0001e2000c101d64 */
[----:B------:R-:W-:Y:S01]  /*126d0*/  ISETP.GE.AND P1, PT, R7, R6, PT ;  /* 0x000000060700720c */ /* 0x000fe20003f26270 */
[----:B0-----:R-:W-:-:S12]  /*126e0*/  IMAD.MOV.U32 R2, RZ, RZ, R14 ;  /* 0x000000ffff027224 */ /* 0x001fd800078e000e */
[----:B------:R-:W-:Y:S05]  /*126f0*/  WARPSYNC.COLLECTIVE R15, `(.L_x_344) ;  /* 0x000000000f087348 */ /* 0x000fea0003c00000 */
[----:B------:R0:W1:Y:S02]  /*12700*/  SHFL.IDX P6, R14, R13, R12, R11 ;  /* 0x0000000c0d0e7389 */ /* 0x00006400000c000b */
[----:B01----:R-:W-:Y:S01]  /*12710*/  ENDCOLLECTIVE ;  /* 0x000000000000791b */ /* 0x003fe20003800000 */
.L_x_344:
[----:B------:R-:W-:Y:S02]  /*12720*/  IMAD.MOV.U32 R13, RZ, RZ, R5 ;  /* 0x000000ffff0d7224 */ /* 0x000fe400078e0005 */
[----:B------:R-:W-:Y:S01]  /*12730*/  IMAD.MOV.U32 R12, RZ, RZ, 0x4 ;  /* 0x00000004ff0c7424 */ /* 0x000fe200078e00ff */
[----:B------:R-:W-:-:S04]  /*12740*/  @!P1 LEA R14, P4, R31, R14, 0x1 ;  /* 0x0000000e1f0e9211 */ /* 0x000fc800078808ff */
[----:B------:R-:W-:Y:S01]  /*12750*/  @!P1 IADD3.X R7, RZ, R2, RZ, P4, !PT ;  /* 0x00000002ff079210 */ /* 0x000fe200027fe4ff */
[----:B------:R-:W-:-:S08]  /*12760*/  @!P1 IMAD.MOV.U32 R2, RZ, RZ, R14 ;  /* 0x000000ffff029224 */ /* 0x000fd000078e000e */
[----:B------:R-:W-:Y:S05]  /*12770*/  WARPSYNC.COLLECTIVE R15, `(.L_x_345) ;  /* 0x000000000f087348 */ /* 0x000fea0003c00000 */
[----:B------:R0:W1:Y:S02]  /*12780*/  SHFL.IDX P6, R14, R13, R12, R11 ;  /* 0x0000000c0d0e7389 */ /* 0x00006400000c000b */
[----:B01----:R-:W-:Y:S01]  /*12790*/  ENDCOLLECTIVE ;  /* 0x000000000000791b */ /* 0x003fe20003800000 */
.L_x_345:
        /* <DEDUP_REMOVED lines=14> */
.L_x_346:
[----:B------:R-:W-:Y:S02]  /*12880*/  IMAD.MOV.U32 R13, RZ, RZ, R5 ;  /* 0x000000ffff0d7224 */ /* 0x000fe400078e0005 */
[----:B------:R-:W-:Y:S01]  /*12890*/  IMAD.MOV.U32 R12, RZ, RZ, 0x5 ;  /* 0x00000005ff0c7424 */ /* 0x000fe200078e00ff */
[----:B------:R-:W-:-:S05]  /*128a0*/  @!P1 LEA R14, P4, R31, R14, 0x1 ;  /* 0x0000000e1f0e9211 */ /* 0x000fca00078808ff */
[----:B------:R-:W-:Y:S01]  /*128b0*/  @!P1 IMAD.X R7, RZ, RZ, R2, P4 ;  /* 0x000000ffff079224 */ /* 0x000fe200020e0602 */
[----:B------:R-:W-:-:S07]  /*128c0*/  @!P1 MOV R2, R14 ;  /* 0x0000000e00029202 */ /* 0x000fce0000000f00 */
[----:B------:R-:W-:Y:S05]  /*128d0*/  WARPSYNC.COLLECTIVE R15, `(.L_x_347) ;  /* 0x000000000f087348 */ /* 0x000fea0003c00000 */
[----:B------:R0:W1:Y:S02]  /*128e0*/  SHFL.IDX P6, R14, R13, R12, R11 ;  /* 0x0000000c0d0e7389 */ /* 0x00006400000c000b */
[----:B01----:R-:W-:Y:S01]  /*128f0*/  ENDCOLLECTIVE ;  /* 0x000000000000791b */ /* 0x003fe20003800000 */
.L_x_347:
        /* <DEDUP_REMOVED lines=14> */
.L_x_348:
        /* <DEDUP_REMOVED lines=8> */
.L_x_349:
[----:B------:R-:W-:Y:S01]  /*12a60*/  @!P1 MOV R3, R7 ;  /* 0x0000000700039202 */ /* 0x000fe20000000f00 */
[----:B------:R-:W-:-:S04]  /*12a70*/  VIADD R7, R4, 0x60 ;  /* 0x0000006004077836 */ /* 0x000fc80000000000 */
        /* <DEDUP_REMOVED lines=12> */
.L_x_350:
[----:B------:R-:W-:Y:S01]  /*12b40*/  MOV R13, R5 ;  /* 0x00000005000d7202 */ /* 0x000fe20000000f00 */
[----:B------:R-:W-:Y:S01]  /*12b50*/  IMAD.MOV.U32 R12, RZ, RZ, 0x7 ;  /* 0x00000007ff0c7424 */ /* 0x000fe200078e00ff */
[----:B------:R-:W-:-:S05]  /*12b60*/  @!P1 LEA R14, P4, R31, R14, 0x1 ;  /* 0x0000000e1f0e9211 */ /* 0x000fca00078808ff */
[----:B------:R-:W-:Y:S02]  /*12b70*/  @!P1 IMAD.X R7, RZ, RZ, R2, P4 ;  /* 0x000000ffff079224 */ /* 0x000fe400020e0602 */
[----:B------:R-:W-:-:S07]  /*12b80*/  @!P1 IMAD.MOV.U32 R2, RZ, RZ, R14 ;  /* 0x000000ffff029224 */ /* 0x000fce00078e000e */
[----:B------:R-:W-:Y:S05]  /*12b90*/  WARPSYNC.COLLECTIVE R15, `(.L_x_351) ;  /* 0x000000000f087348 */ /* 0x000fea0003c00000 */
[----:B------:R0:W1:Y:S02]  /*12ba0*/  SHFL.IDX P6, R14, R13, R12, R11 ;  /* 0x0000000c0d0e7389 */ /* 0x00006400000c000b */
[----:B01----:R-:W-:Y:S01]  /*12bb0*/  ENDCOLLECTIVE ;  /* 0x000000000000791b */ /* 0x003fe20003800000 */
.L_x_351:
[----:B------:R-:W-:-:S05]  /*12bc0*/  @!P1 IMAD.MOV.U32 R3, RZ, RZ, R7 ;  /* 0x000000ffff039224 */ /* 0x000fca00078e0007 */
[----:B------:R-:W-:Y:S01]  /*12bd0*/  @!PT LDS RZ, [RZ] ;  /* 0x00000000fffff984 */ /* 0x000fe20000000800 */
[----:B------:R-:W-:Y:S01]  /*12be0*/  @!PT LDS RZ, [RZ] ;  /* 0x00000000fffff984 */ /* 0x000fe20000000800 */
[----:B------:R-:W-:Y:S01]  /*12bf0*/  @!PT LDS RZ, [RZ] ;  /* 0x00000000fffff984 */ /* 0x000fe20000000800 */
[----:B------:R0:W-:Y:S04]  /*12c00*/  @!P1 LDGSTS.E.BYPASS.LTC128B.128 [R36+0x15400], desc[UR36][R2.64], !P3 ;  /* 0x1540000002249fae */ /* 0x0001e8000d901d64 */
[----:B------:R0:W-:Y:S01]  /*12c10*/  @!P1 LDGSTS.E.BYPASS.LTC128B.128 [R36+0x19400], desc[UR36][R2.64+0x80], !P2 ;  /* 0x1940008002249fae */ /* 0x0001e2000d101d64 */
[----:B------:R-:W-:-:S03]  /*12c20*/  IMAD.MOV.U32 R13, RZ, RZ, R0 ;  /* 0x000000ffff0d7224 */ /* 0x000fc600078e0000 */
[----:B------:R0:W-:Y:S01]  /*12c30*/  @!P1 LDGSTS.E.BYPASS.LTC128B.128 [R36+0x1d400], desc[UR36][R2.64+0x100], !P0 ;  /* 0x1d40010002249fae */ /* 0x0001e2000c101d64 */
[----:B------:R-:W-:-:S07]  /*12c40*/  IMAD.MOV.U32 R5, RZ, RZ, R14 ;  /* 0x000000ffff057224 */ /* 0x000fce00078e000e */
[----:B0-----:R-:W-:Y:S05]  /*12c50*/  WARPSYNC.COLLECTIVE R15, `(.L_x_352) ;  /* 0x000000000f087348 */ /* 0x001fea0003c00000 */
[----:B------:R1:W2:Y:S02]  /*12c60*/  SHFL.IDX P6, R14, R13, R12, R11 ;  /* 0x0000000c0d0e7389 */ /* 0x0002a400000c000b */
[----:B012---:R-:W-:Y:S01]  /*12c70*/  ENDCOLLECTIVE ;  /* 0x000000000000791b */ /* 0x007fe20003800000 */
.L_x_352:
[----:B------:R-:W-:Y:S05]  /*12c80*/  BRA `(.L_x_353) ;  /* 0xffffffbc00f87947 */ /* 0x000fea000383ffff */
.L_x_269:
[----:B0-----:R0:W1:Y:S02]  /*12c90*/  SYNCS.PHASECHK.TRANS64.TRYWAIT P0, [R22+URZ+0x30820], R3 ;  /* 0x03082003160075a7 */ /* 0x001064000800017f */
[----:B-1----:R-:W-:Y:S05]  /*12ca0*/  @!P0 NANOSLEEP.SYNCS 0x989680 ;  /* 0x009896800000895d */ /* 0x002fea0003900000 */
[----:B------:R-:W1:Y:S02]  /*12cb0*/  @!P0 SYNCS.PHASECHK.TRANS64 P0, [R22+URZ+0x30820], R3 ;  /* 0x03082003160085a7 */ /* 0x000e64000800007f */
[----:B-1----:R-:W-:Y:S05]  /*12cc0*/  @!P0 BRA `(.L_x_269) ;  /* 0xfffffffc00f08947 */ /* 0x002fea000383ffff */
[----:B------:R-:W-:Y:S05]  /*12cd0*/  BRA `(.L_x_354) ;  /* 0xffffffc000707947 */ /* 0x000fea000383ffff */
.L_x_274:
[----:B0-----:R0:W1:Y:S02]  /*12ce0*/  SYNCS.PHASECHK.TRANS64.TRYWAIT P0, [R6+URZ+0x30840], R3 ;  /* 0x03084003060075a7 */ /* 0x001064000800017f */
[----:B-1----:R-:W-:Y:S05]  /*12cf0*/  @!P0 NANOSLEEP.SYNCS 0x989680 ;  /* 0x009896800000895d */ /* 0x002fea0003900000 */
[----:B------:R-:W1:Y:S02]  /*12d00*/  @!P0 SYNCS.PHASECHK.TRANS64 P0, [R6+URZ+0x30840], R3 ;  /* 0x03084003060085a7 */ /* 0x000e64000800007f */
[----:B-1----:R-:W-:Y:S05]  /*12d10*/  @!P0 BRA `(.L_x_274) ;  /* 0xfffffffc00f08947 */ /* 0x002fea000383ffff */
[----:B------:R-:W-:Y:S05]  /*12d20*/  BRA `(.L_x_355) ;  /* 0xffffffc4004c7947 */ /* 0x000fea000383ffff */
.L_x_275:
[----:B------:R-:W-:Y:S01]  /*12d30*/  BSSY B1, `(.L_x_356) ;  /* 0x0000008000017945 */ /* 0x000fe20003800000 */
[----:B------:R-:W-:Y:S02]  /*12d40*/  IMAD.MOV.U32 R13, RZ, RZ, R8 ;  /* 0x000000ffff0d7224 */ /* 0x000fe400078e0008 */
[----:B------:R-:W-:Y:S02]  /*12d50*/  IMAD.MOV.U32 R12, RZ, RZ, RZ ;  /* 0x000000ffff0c7224 */ /* 0x000fe400078e00ff */
[----:B------:R-:W-:Y:S02]  /*12d60*/  IMAD.MOV.U32 R11, RZ, RZ, 0x181f ;  /* 0x0000181fff0b7424 */ /* 0x000fe400078e00ff */
[----:B------:R-:W-:-:S07]  /*12d70*/  IMAD.MOV.U32 R15, RZ, RZ, -0x1 ;  /* 0xffffffffff0f7424 */ /* 0x000fce00078e00ff */
[----:B------:R-:W-:Y:S05]  /*12d80*/  WARPSYNC.COLLECTIVE R15, `(.L_x_357) ;  /* 0x000000000f087348 */ /* 0x000fea0003c00000 */
[----:B------:R0:W1:Y:S02]  /*12d90*/  SHFL.IDX P6, R14, R13, R12, R11 ;  /* 0x0000000c0d0e7389 */ /* 0x00006400000c000b */
[----:B01----:R-:W-:Y:S01]  /*12da0*/  ENDCOLLECTIVE ;  /* 0x000000000000791b */ /* 0x003fe20003800000 */
.L_x_357:
[----:B------:R-:W-:Y:S05]  /*12db0*/  BSYNC B1 ;  /* 0x0000000000017941 */ /* 0x000fea0003800000 */
.L_x_356:
[----:B------:R-:W-:Y:S01]  /*12dc0*/  MOV R13, R7 ;  /* 0x00000007000d7202 */ /* 0x000fe20000000f00 */
[----:B------:R-:W-:Y:S01]  /*12dd0*/  IMAD.MOV.U32 R12, RZ, RZ, RZ ;  /* 0x000000ffff0c7224 */ /* 0x000fe200078e00ff */
[----:B------:R-:W-:Y:S01]  /*12de0*/  LOP3.LUT R23, R23, 0xfffffeff, RZ, 0xc0, !PT ;  /* 0xfffffeff17177812 */ /* 0x000fe200078ec0ff */
[----:B------:R-:W-:Y:S02]  /*12df0*/  IMAD.MOV.U32 R11, RZ, RZ, 0x181f ;  /* 0x0000181fff0b7424 */ /* 0x000fe400078e00ff */
[----:B------:R-:W-:Y:S01]  /*12e00*/  IMAD.MOV.U32 R15, RZ, RZ, -0x1 ;  /* 0xffffffffff0f7424 */ /* 0x000fe200078e00ff */
[----:B------:R-:W-:Y:S01]  /*12e10*/  @P1 LOP3.LUT R23, R23, 0x100, RZ, 0xfc, !PT ;  /* 0x0000010017171812 */ /* 0x000fe200078efcff */
[----:B------:R-:W-:Y:S02]  /*12e20*/  IMAD.MOV.U32 R3, RZ, RZ, R14 ;  /* 0x000000ffff037224 */ /* 0x000fe400078e000e */
[----:B------:R-:W-:-:S07]  /*12e30*/  IMAD.SHL.U32 R4, R31, 0x2, RZ ;  /* 0x000000021f047824 */ /* 0x000fce00078e00ff */
[----:B------:R-:W-:Y:S05]  /*12e40*/  WARPSYNC.COLLECTIVE R15, `(.L_x_358) ;  /* 0x000000000f087348 */ /* 0x000fea0003c00000 */
[----:B------:R0:W1:Y:S02]  /*12e50*/  SHFL.IDX P6, R14, R13, R12, R11 ;  /* 0x0000000c0d0e7389 */ /* 0x00006400000c000b */
[----:B01----:R-:W-:Y:S01]  /*12e60*/  ENDCOLLECTIVE ;  /* 0x000000000000791b */ /* 0x003fe20003800000 */
.L_x_358:
[----:B------:R-:W-:Y:S01]  /*12e70*/  LOP3.LUT P1, RZ, R23, 0x4, RZ, 0xc0, !PT ;  /* 0x0000000417ff7812 */ /* 0x000fe2000782c0ff */
[----:B------:R-:W-:Y:S02]  /*12e80*/  IMAD R5, R5, 0x2, R22 ;  /* 0x0000000205057824 */ /* 0x000fe400078e0216 */
[----:B------:R-:W-:Y:S01]  /*12e90*/  IMAD.MOV.U32 R13, RZ, RZ, R8 ;  /* 0x000000ffff0d7224 */ /* 0x000fe200078e0008 */
[----:B------:R-:W-:Y:S01]  /*12ea0*/  MOV R12, 0x1 ;  /* 0x00000001000c7802 */ /* 0x000fe20000000f00 */
[----:B------:R-:W-:-:S08]  /*12eb0*/  IMAD.MOV.U32 R2, RZ, RZ, R14 ;  /* 0x000000ffff027224 */ /* 0x000fd000078e000e */
[----:B------:R-:W-:Y:S05]  /*12ec0*/  WARPSYNC.COLLECTIVE R15, `(.L_x_359) ;  /* 0x000000000f087348 */ /* 0x000fea0003c00000 */
[----:B------:R0:W1:Y:S02]  /*12ed0*/  SHFL.IDX P6, R14, R13, R12, R11 ;  /* 0x0000000c0d0e7389 */ /* 0x00006400000c000b */
[----:B01----:R-:W-:Y:S01]  /*12ee0*/  ENDCOLLECTIVE ;  /* 0x000000000000791b */ /* 0x003fe20003800000 */
.L_x_359:
[----:B------:R-:W-:-:S05]  /*12ef0*/  IADD3 R2, P0, R2, R4, RZ ;  /* 0x0000000402027210 */ /* 0x000fca0007f1e0ff */
[----:B------:R-:W-:-:S05]  /*12f00*/  IMAD.X R3, RZ, RZ, R3, P0 ;  /* 0x000000ffff037224 */ /* 0x000fca00000e0603 */
[----:B------:R-:W-:Y:S01]  /*12f10*/  @!PT LDS RZ, [RZ] ;  /* 0x00000000fffff984 */ /* 0x000fe20000000800 */
[----:B------:R-:W-:Y:S01]  /*12f20*/  @!PT LDS RZ, [RZ] ;  /* 0x00000000fffff984 */ /* 0x000fe20000000800 */
[----:B------:R-:W-:Y:S01]  /*12f30*/  @!PT LDS RZ, [RZ] ;  /* 0x00000000fffff984 */ /* 0x000fe20000000800 */
[----:B------:R-:W-:Y:S01]  /*12f40*/  LDGSTS.E.BYPASS.LTC128B.128 [R5+0x1e400], desc[UR36][R2.64], !P1 ;  /* 0x1e40000002057fae */ /* 0x000fe2000c901d64 */
[----:B------:R-:W-:-:S03]  /*12f50*/  IMAD.MOV.U32 R13, RZ, RZ, R7 ;  /* 0x000000ffff0d7224 */ /* 0x000fc600078e0007 */
[----:B------:R-:W-:Y:S04]  /*12f60*/  LDGSTS.E.BYPASS.LTC128B.128 [R5+0x21400], desc[UR36][R2.64+0x80], !P5 ;  /* 0x2140008002057fae */ /* 0x000fe8000e901d64 */
[----:B------:R0:W-:Y:S02]  /*12f70*/  LDGSTS.E.BYPASS.LTC128B.128 [R5+0x24400], desc[UR36][R2.64+0x100], !P4 ;  /* 0x2440010002057fae */ /* 0x0001e4000e101d64 */
[----:B0-----:R-:W-:-:S07]  /*12f80*/  IMAD.MOV.U32 R3, RZ, RZ, R14 ;  /* 0x000000ffff037224 */ /* 0x001fce00078e000e */
[----:B------:R-:W-:Y:S05]  /*12f90*/  WARPSYNC.COLLECTIVE R15, `(.L_x_360) ;  /* 0x000000000f087348 */ /* 0x000fea0003c00000 */
[----:B------:R0:W1:Y:S02]  /*12fa0*/  SHFL.IDX P6, R14, R13, R12, R11 ;  /* 0x0000000c0d0e7389 */ /* 0x00006400000c000b */
[----:B01----:R-:W-:Y:S01]  /*12fb0*/  ENDCOLLECTIVE ;  /* 0x000000000000791b */ /* 0x003fe20003800000 */
.L_x_360:
[----:B------:R-:W-:Y:S02]  /*12fc0*/  IMAD.MOV.U32 R13, RZ, RZ, R8 ;  /* 0x000000ffff0d7224 */ /* 0x000fe400078e0008 */
[----:B------:R-:W-:Y:S02]  /*12fd0*/  IMAD.MOV.U32 R12, RZ, RZ, 0x2 ;  /* 0x00000002ff0c7424 */ /* 0x000fe400078e00ff */
[----:B------:R-:W-:-:S07]  /*12fe0*/  IMAD.MOV.U32 R2, RZ, RZ, R14 ;  /* 0x000000ffff027224 */ /* 0x000fce00078e000e */
[----:B------:R-:W-:Y:S05]  /*12ff0*/  WARPSYNC.COLLECTIVE R15, `(.L_x_361) ;  /* 0x000000000f087348 */ /* 0x000fea0003c00000 */
[----:B------:R0:W1:Y:S02]  /*13000*/  SHFL.IDX P6, R14, R13, R12, R11 ;  /* 0x0000000c0d0e7389 */ /* 0x00006400000c000b */
[----:B01----:R-:W-:Y:S01]  /*13010*/  ENDCOLLECTIVE ;  /* 0x000000000000791b */ /* 0x003fe20003800000 */
.L_x_361:
[----:B------:R-:W-:-:S05]  /*13020*/  IADD3 R2, P0, R2, R4, RZ ;  /* 0x0000000402027210 */ /* 0x000fca0007f1e0ff */
[----:B------:R-:W-:-:S05]  /*13030*/  IMAD.X R3, RZ, RZ, R3, P0 ;  /* 0x000000ffff037224 */ /* 0x000fca00000e0603 */
[----:B------:R-:W-:Y:S01]  /*13040*/  @!PT LDS RZ, [RZ] ;  /* 0x00000000fffff984 */ /* 0x000fe20000000800 */
[----:B------:R-:W-:Y:S01]  /*13050*/  @!PT LDS RZ, [RZ] ;  /* 0x00000000fffff984 */ /* 0x000fe20000000800 */
[----:B------:R-:W-:Y:S01]  /*13060*/  @!PT LDS RZ, [RZ] ;  /* 0x00000000fffff984 */ /* 0x000fe20000000800 */
[----:B------:R0:W-:Y:S01]  /*13070*/  LDGSTS.E.BYPASS.LTC128B.128 [R5+0x1ec00], desc[UR36][R2.64], !P1 ;  /* 0x1ec0000002057fae */ /* 0x0001e2000c901d64 */
[----:B------:R-:W-:-:S03]  /*13080*/  IMAD.MOV.U32 R13, RZ, RZ, R7 ;  /* 0x000000ffff0d7224 */ /* 0x000fc600078e0007 */
[----:B------:R0:W-:Y:S04]  /*13090*/  LDGSTS.E.BYPASS.LTC128B.128 [R5+0x21c00], desc[UR36][R2.64+0x80], !P5 ;  /* 0x21c0008002057fae */ /* 0x0001e8000e901d64 */
[----:B------:R0:W-:Y:S01]  /*130a0*/  LDGSTS.E.BYPASS.LTC128B.128 [R5+0x24c00], desc[UR36][R2.64+0x100], !P4 ;  /* 0x24c0010002057fae */ /* 0x0001e2000e101d64 */
[----:B------:R-:W-:-:S07]  /*130b0*/  IMAD.MOV.U32 R35, RZ, RZ, R14 ;  /* 0x000000ffff237224 */ /* 0x000fce00078e000e */
[----:B0-----:R-:W-:Y:S05]  /*130c0*/  WARPSYNC.COLLECTIVE R15, `(.L_x_362) ;  /* 0x000000000f087348 */ /* 0x001fea0003c00000 */
[----:B------:R1:W2:Y:S02]  /*130d0*/  SHFL.IDX P6, R14, R13, R12, R11 ;  /* 0x0000000c0d0e7389 */ /* 0x0002a400000c000b */
[----:B012---:R-:W-:Y:S01]  /*130e0*/  ENDCOLLECTIVE ;  /* 0x000000000000791b */ /* 0x007fe20003800000 */
.L_x_362:
[----:B------:R-:W-:Y:S02]  /*130f0*/  IMAD.MOV.U32 R13, RZ, RZ, R8 ;  /* 0x000000ffff0d7224 */ /* 0x000fe400078e0008 */
[----:B------:R-:W-:Y:S01]  /*13100*/  IMAD.MOV.U32 R12, RZ, RZ, 0x3 ;  /* 0x00000003ff0c7424 */ /* 0x000fe200078e00ff */
[----:B------:R-:W-:-:S07]  /*13110*/  MOV R2, R14 ;  /* 0x0000000e00027202 */ /* 0x000fce0000000f00 */
[----:B------:R-:W-:Y:S05]  /*13120*/  WARPSYNC.COLLECTIVE R15, `(.L_x_363) ;  /* 0x000000000f087348 */ /* 0x000fea0003c00000 */
[----:B------:R0:W1:Y:S02]  /*13130*/  SHFL.IDX P6, R14, R13, R12, R11 ;  /* 0x0000000c0d0e7389 */ /* 0x00006400000c000b */
[----:B01----:R-:W-:Y:S01]  /*13140*/  ENDCOLLECTIVE ;  /* 0x000000000000791b */ /* 0x003fe20003800000 */
.L_x_363:
        /* <DEDUP_REMOVED lines=13> */
.L_x_364:
[----:B------:R-:W-:Y:S01]  /*13220*/  IMAD.MOV.U32 R13, RZ, RZ, R8 ;  /* 0x000000ffff0d7224 */ /* 0x000fe200078e0008 */
[----:B------:R-:W-:Y:S01]  /*13230*/  MOV R12, 0x4 ;  /* 0x00000004000c7802 */ /* 0x000fe20000000f00 */
[----:B------:R-:W-:-:S07]  /*13240*/  IMAD.MOV.U32 R2, RZ, RZ, R14 ;  /* 0x000000ffff027224 */ /* 0x000fce00078e000e */
[----:B------:R-:W-:Y:S05]  /*13250*/  WARPSYNC.COLLECTIVE R15, `(.L_x_365) ;  /* 0x000000000f087348 */ /* 0x000fea0003c00000 */
[----:B------:R0:W1:Y:S02]  /*13260*/  SHFL.IDX P6, R14, R13, R12, R11 ;  /* 0x0000000c0d0e7389 */ /* 0x00006400000c000b */
[----:B01----:R-:W-:Y:S01]  /*13270*/  ENDCOLLECTIVE ;  /* 0x000000000000791b */ /* 0x003fe20003800000 */
.L_x_365:
        /* <DEDUP_REMOVED lines=13> */
.L_x_366:
[----:B------:R-:W-:Y:S02]  /*13350*/  IMAD.MOV.U32 R13, RZ, RZ, R8 ;  /* 0x000000ffff0d7224 */ /* 0x000fe400078e0008 */
[----:B------:R-:W-:Y:S02]  /*13360*/  IMAD.MOV.U32 R12, RZ, RZ, 0x5 ;  /* 0x00000005ff0c7424 */ /* 0x000fe400078e00ff */
[----:B------:R-:W-:-:S07]  /*13370*/  IMAD.MOV.U32 R2, RZ, RZ, R14 ;  /* 0x000000ffff027224 */ /* 0x000fce00078e000e */
[----:B------:R-:W-:Y:S05]  /*13380*/  WARPSYNC.COLLECTIVE R15, `(.L_x_367) ;  /* 0x000000000f087348 */ /* 0x000fea0003c00000 */
[----:B------:R0:W1:Y:S02]  /*13390*/  SHFL.IDX P6, R14, R13, R12, R11 ;  /* 0x0000000c0d0e7389 */ /* 0x00006400000c000b */
[----:B01----:R-:W-:Y:S01]  /*133a0*/  ENDCOLLECTIVE ;  /* 0x000000000000791b */ /* 0x003fe20003800000 */
.L_x_367:
[----:B------:R-:W-:-:S05]  /*133b0*/  IADD3 R2, P0, R2, R4, RZ ;  /* 0x0000000402027210 */ /* 0x000fca0007f1e0ff */
[----:B------:R-:W-:-:S05]  /*133c0*/  IMAD.X R3, RZ, RZ, R35, P0 ;  /* 0x000000ffff037224 */ /* 0x000fca00000e0623 */
[----:B------:R-:W-:Y:S01]  /*133d0*/  @!PT LDS RZ, [RZ] ;  /* 0x00000000fffff984 */ /* 0x000fe20000000800 */
[----:B------:R-:W-:Y:S01]  /*133e0*/  @!PT LDS RZ, [RZ] ;  /* 0x00000000fffff984 */ /* 0x000fe20000000800 */
[----:B------:R-:W-:Y:S01]  /*133f0*/  @!PT LDS RZ, [RZ] ;  /* 0x00000000fffff984 */ /* 0x000fe20000000800 */
[----:B------:R0:W-:Y:S01]  /*13400*/  LDGSTS.E.BYPASS.LTC128B.128 [R5+0x20400], desc[UR36][R2.64], !P1 ;  /* 0x2040000002057fae */ /* 0x0001e2000c901d64 */
[----:B------:R-:W-:Y:S01]  /*13410*/  IMAD.MOV.U32 R13, RZ, RZ, R7 ;  /* 0x000000ffff0d7224 */ /* 0x000fe200078e0007 */
[----:B------:R-:W-:Y:S02]  /*13420*/  LOP3.LUT P1, RZ, R23, 0x100, RZ, 0xc0, !PT ;  /* 0x0000010017ff7812 */ /* 0x000fe4000782c0ff */
[----:B------:R0:W-:Y:S04]  /*13430*/  LDGSTS.E.BYPASS.LTC128B.128 [R5+0x23400], desc[UR36][R2.64+0x80], !P5 ;  /* 0x2340008002057fae */ /* 0x0001e8000e901d64 */
[----:B------:R0:W-:Y:S01]  /*13440*/  LDGSTS.E.BYPASS.LTC128B.128 [R5+0x26400], desc[UR36][R2.64+0x100], !P4 ;  /* 0x2640010002057fae */ /* 0x0001e2000e101d64 */
[----:B------:R-:W-:-:S07]  /*13450*/  IMAD.MOV.U32 R35, RZ, RZ, R14 ;  /* 0x000000ffff237224 */ /* 0x000fce00078e000e */
[----:B0-----:R-:W-:Y:S05]  /*13460*/  WARPSYNC.COLLECTIVE R15, `(.L_x_368) ;  /* 0x000000000f087348 */ /* 0x001fea0003c00000 */
[----:B------:R1:W2:Y:S02]  /*13470*/  SHFL.IDX P6, R14, R13, R12, R11 ;  /* 0x0000000c0d0e7389 */ /* 0x0002a400000c000b */
[----:B012---:R-:W-:Y:S01]  /*13480*/  ENDCOLLECTIVE ;  /* 0x000000000000791b */ /* 0x007fe20003800000 */
.L_x_368:
[----:B------:R-:W-:Y:S01]  /*13490*/  MOV R2, R14 ;  /* 0x0000000e00027202 */ /* 0x000fe20000000f00 */
[----:B------:R-:W-:Y:S06]  /*134a0*/  BRA `(.L_x_369) ;  /* 0xffffffc0006c7947 */ /* 0x000fec000383ffff */
.L_x_280:
[----:B0-----:R0:W1:Y:S02]  /*134b0*/  SYNCS.PHASECHK.TRANS64.TRYWAIT P0, [R6+URZ+0x30860], R2 ;  /* 0x03086002060075a7 */ /* 0x001064000800017f */
[----:B-1----:R-:W-:Y:S05]  /*134c0*/  @!P0 NANOSLEEP.SYNCS 0x989680 ;  /* 0x009896800000895d */ /* 0x002fea0003900000 */
[----:B------:R-:W1:Y:S02]  /*134d0*/  @!P0 SYNCS.PHASECHK.TRANS64 P0, [R6+URZ+0x30860], R2 ;  /* 0x03086002060085a7 */ /* 0x000e64000800007f */
[----:B-1----:R-:W-:Y:S05]  /*134e0*/  @!P0 BRA `(.L_x_280) ;  /* 0xfffffffc00f08947 */ /* 0x002fea000383ffff */
[----:B------:R-:W-:Y:S05]  /*134f0*/  BRA `(.L_x_370) ;  /* 0xffffffc000d07947 */ /* 0x000fea000383ffff */
.L_x_281:
[----:B------:R-:W-:Y:S01]  /*13500*/  BSSY B1, `(.L_x_371) ;  /* 0x0000008000017945 */ /* 0x000fe20003800000 */
[----:B------:R-:W-:Y:S02]  /*13510*/  IMAD.MOV.U32 R13, RZ, RZ, R24 ;  /* 0x000000ffff0d7224 */ /* 0x000fe400078e0018 */
[----:B------:R-:W-:Y:S02]  /*13520*/  IMAD.MOV.U32 R12, RZ, RZ, RZ ;  /* 0x000000ffff0c7224 */ /* 0x000fe400078e00ff */
[----:B------:R-:W-:Y:S02]  /*13530*/  IMAD.MOV.U32 R11, RZ, RZ, 0x181f ;  /* 0x0000181fff0b7424 */ /* 0x000fe400078e00ff */
[----:B------:R-:W-:-:S07]  /*13540*/  IMAD.MOV.U32 R15, RZ, RZ, -0x1 ;  /* 0xffffffffff0f7424 */ /* 0x000fce00078e00ff */
[----:B0-----:R-:W-:Y:S05]  /*13550*/  WARPSYNC.COLLECTIVE R15, `(.L_x_372) ;  /* 0x000000000f087348 */ /* 0x001fea0003c00000 */
[----:B------:R1:W2:Y:S02]  /*13560*/  SHFL.IDX P6, R14, R13, R12, R11 ;  /* 0x0000000c0d0e7389 */ /* 0x0002a400000c000b */
[----:B012---:R-:W-:Y:S01]  /*13570*/  ENDCOLLECTIVE ;  /* 0x000000000000791b */ /* 0x007fe20003800000 */
.L_x_372:
[----:B------:R-:W-:Y:S05]  /*13580*/  BSYNC B1 ;  /* 0x0000000000017941 */ /* 0x000fea0003800000 */
.L_x_371:
[----:B------:R-:W-:Y:S01]  /*13590*/  IMAD.MOV.U32 R13, RZ, RZ, R18 ;  /* 0x000000ffff0d7224 */ /* 0x000fe200078e0012 */
[----:B------:R-:W-:Y:S01]  /*135a0*/  MOV R15, 0xffffffff ;  /* 0xffffffff000f7802 */ /* 0x000fe20000000f00 */
[----:B------:R-:W-:Y:S02]  /*135b0*/  IMAD.MOV.U32 R12, RZ, RZ, RZ ;  /* 0x000000ffff0c7224 */ /* 0x000fe400078e00ff */
[----:B------:R-:W-:Y:S02]  /*135c0*/  IMAD.MOV.U32 R11, RZ, RZ, 0x181f ;  /* 0x0000181fff0b7424 */ /* 0x000fe400078e00ff */
[----:B------:R-:W-:Y:S02]  /*135d0*/  IMAD.MOV.U32 R3, RZ, RZ, R14 ;  /* 0x000000ffff037224 */ /* 0x000fe400078e000e */
[----:B------:R-:W-:-:S07]  /*135e0*/  IMAD R5, R5, 0x2, R22 ;  /* 0x0000000205057824 */ /* 0x000fce00078e0216 */
[----:B------:R-:W-:Y:S05]  /*135f0*/  WARPSYNC.COLLECTIVE R15, `(.L_x_373) ;  /* 0x000000000f087348 */ /* 0x000fea0003c00000 */
[----:B------:R0:W1:Y:S02]  /*13600*/  SHFL.IDX P6, R14, R13, R12, R11 ;  /* 0x0000000c0d0e7389 */ /* 0x00006400000c000b */
[----:B01----:R-:W-:Y:S01]  /*13610*/  ENDCOLLECTIVE ;  /* 0x000000000000791b */ /* 0x003fe20003800000 */
.L_x_373:
[----:B------:R-:W-:Y:S02]  /*13620*/  IMAD.MOV.U32 R13, RZ, RZ, R24 ;  /* 0x000000ffff0d7224 */ /* 0x000fe400078e0018 */
[----:B------:R-:W-:Y:S02]  /*13630*/  IMAD.MOV.U32 R12, RZ, RZ, 0x1 ;  /* 0x00000001ff0c7424 */ /* 0x000fe400078e00ff */
[----:B------:R-:W-:-:S07]  /*13640*/  IMAD.MOV.U32 R2, RZ, RZ, R14 ;  /* 0x000000ffff027224 */ /* 0x000fce00078e000e */
[----:B------:R-:W-:Y:S05]  /*13650*/  WARPSYNC.COLLECTIVE R15, `(.L_x_374) ;  /* 0x000000000f087348 */ /* 0x000fea0003c00000 */
[----:B------:R0:W1:Y:S02]  /*13660*/  SHFL.IDX P6, R14, R13, R12, R11 ;  /* 0x0000000c0d0e7389 */ /* 0x00006400000c000b */
[----:B01----:R-:W-:Y:S01]  /*13670*/  ENDCOLLECTIVE ;  /* 0x000000000000791b */ /* 0x003fe20003800000 */
.L_x_374:
[----:B------:R-:W-:-:S05]  /*13680*/  IADD3 R2, P0, R2, R4, RZ ;  /* 0x0000000402027210 */ /* 0x000fca0007f1e0ff */
[----:B------:R-:W-:Y:S01]  /*13690*/  IMAD.X R3, RZ, RZ, R3, P0 ;  /* 0x000000ffff037224 */ /* 0x000fe200000e0603 */
[----:B------:R-:W-:Y:S01]  /*136a0*/  ISETP.LT.OR P0, PT, R7, 0x1, P3 ;  /* 0x000000010700780c */ /* 0x000fe20001f01670 */
[----:B------:R-:W-:-:S12]  /*136b0*/  IMAD.MOV.U32 R13, RZ, RZ, R18 ;  /* 0x000000ffff0d7224 */ /* 0x000fd800078e0012 */
[----:B------:R-:W-:Y:S01]  /*136c0*/  @!PT LDS RZ, [RZ] ;  /* 0x00000000fffff984 */ /* 0x000fe20000000800 */
[----:B------:R-:W-:Y:S01]  /*136d0*/  @!PT LDS RZ, [RZ] ;  /* 0x00000000fffff984 */ /* 0x000fe20000000800 */
[----:B------:R-:W-:Y:S01]  /*136e0*/  @!PT LDS RZ, [RZ] ;  /* 0x00000000fffff984 */ /* 0x000fe20000000800 */
[----:B------:R-:W-:Y:S01]  /*136f0*/  LDGSTS.E.BYPASS.LTC128B.128 [R5+0x400], desc[UR36][R2.64], !P0 ;  /* 0x0040000002057fae */ /* 0x000fe2000c101d64 */
[----:B------:R-:W-:-:S13]  /*13700*/  ISETP.LT.OR P0, PT, R7, 0x1, P2 ;  /* 0x000000010700780c */ /* 0x000fda0001701670 */
[----:B------:R-:W-:Y:S01]  /*13710*/  LDGSTS.E.BYPASS.LTC128B.128 [R5+0x3400], desc[UR36][R2.64+0x80], !P0 ;  /* 0x0340008002057fae */ /* 0x000fe2000c101d64 */
[----:B------:R-:W-:-:S13]  /*13720*/  ISETP.LT.OR P0, PT, R7, 0x1, P1 ;  /* 0x000000010700780c */ /* 0x000fda0000f01670 */
[----:B------:R0:W-:Y:S02]  /*13730*/  LDGSTS.E.BYPASS.LTC128B.128 [R5+0x6400], desc[UR36][R2.64+0x100], !P0 ;  /* 0x0640010002057fae */ /* 0x0001e4000c101d64 */
[----:B0-----:R-:W-:-:S07]  /*13740*/  IMAD.MOV.U32 R3, RZ, RZ, R14 ;  /* 0x000000ffff037224 */ /* 0x001fce00078e000e */
[----:B------:R-:W-:Y:S05]  /*13750*/  WARPSYNC.COLLECTIVE R15, `(.L_x_375) ;  /* 0x000000000f087348 */ /* 0x000fea0003c00000 */
[----:B------:R0:W1:Y:S02]  /*13760*/  SHFL.IDX P6, R14, R13, R12, R11 ;  /* 0x0000000c0d0e7389 */ /* 0x00006400000c000b */
[----:B01----:R-:W-:Y:S01]  /*13770*/  ENDCOLLECTIVE ;  /* 0x000000000000791b */ /* 0x003fe20003800000 */
.L_x_375:
[----:B------:R-:W-:Y:S02]  /*13780*/  IMAD.MOV.U32 R13, RZ, RZ, R24 ;  /* 0x000000ffff0d7224 */ /* 0x000fe400078e0018 */
[----:B------:R-:W-:Y:S02]  /*13790*/  IMAD.MOV.U32 R12, RZ, RZ, 0x2 ;  /* 0x00000002ff0c7424 */ /* 0x000fe400078e00ff */
[----:B------:R-:W-:-:S07]  /*137a0*/  IMAD.MOV.U32 R2, RZ, RZ, R14 ;  /* 0x000000ffff027224 */ /* 0x000fce00078e000e */
[----:B------:R-:W-:Y:S05]  /*137b0*/  WARPSYNC.COLLECTIVE R15, `(.L_x_376) ;  /* 0x000000000f087348 */ /* 0x000fea0003c00000 */
[----:B------:R0:W1:Y:S02]  /*137c0*/  SHFL.IDX P6, R14, R13, R12, R11 ;  /* 0x0000000c0d0e7389 */ /* 0x00006400000c000b */
[----:B01----:R-:W-:Y:S01]  /*137d0*/  ENDCOLLECTIVE ;  /* 0x000000000000791b */ /* 0x003fe20003800000 */
.L_x_376:
[----:B------:R-:W-:-:S04]  /*137e0*/  IADD3 R2, P0, R2, R4, RZ ;  /* 0x0000000402027210 */ /* 0x000fc80007f1e0ff */
[----:B------:R-:W-:Y:S02]  /*137f0*/  IADD3.X R3, RZ, R3, RZ, P0, !PT ;  /* 0x00000003ff037210 */ /* 0x000fe400007fe4ff */
        /* <DEDUP_REMOVED lines=14> */
.L_x_377:
[----:B------:R-:W-:Y:S02]  /*138e0*/  IMAD.MOV.U32 R13, RZ, RZ, R24 ;  /* 0x000000ffff0d7224 */ /* 0x000fe400078e0018 */
[----:B------:R-:W-:Y:S02]  /*138f0*/  IMAD.MOV.U32 R12, RZ, RZ, 0x3 ;  /* 0x00000003ff0c7424 */ /* 0x000fe400078e00ff */
[----:B------:R-:W-:-:S07]  /*13900*/  IMAD.MOV.U32 R2, RZ, RZ, R14 ;  /* 0x000000ffff027224 */ /* 0x000fce00078e000e */
[----:B------:R-:W-:Y:S05]  /*13910*/  WARPSYNC.COLLECTIVE R15, `(.L_x_378) ;  /* 0x000000000f087348 */ /* 0x000fea0003c00000 */
[----:B------:R0:W1:Y:S02]  /*13920*/  SHFL.IDX P6, R14, R13, R12, R11 ;  /* 0x0000000c0d0e7389 */ /* 0x00006400000c000b */
[----:B01----:R-:W-:Y:S01]  /*13930*/  ENDCOLLECTIVE ;  /* 0x000000000000791b */ /* 0x003fe20003800000 */
.L_x_378:
        /* <DEDUP_REMOVED lines=12> */
[----:B0-----:R-:W-:-:S07]  /*13a00*/  MOV R3, R14 ;  /* 0x0000000e00037202 */ /* 0x001fce0000000f00 */
[----:B------:R-:W-:Y:S05]  /*13a10*/  WARPSYNC.COLLECTIVE R15, `(.L_x_379) ;  /* 0x000000000f087348 */ /* 0x000fea0003c00000 */
[----:B------:R0:W1:Y:S02]  /*13a20*/  SHFL.IDX P6, R14, R13, R12, R11 ;  /* 0x0000000c0d0e7389 */ /* 0x00006400000c000b */
[----:B01----:R-:W-:Y:S01]  /*13a30*/  ENDCOLLECTIVE ;  /* 0x000000000000791b */ /* 0x003fe20003800000 */
.L_x_379:
[----:B------:R-:W-:Y:S02]  /*13a40*/  IMAD.MOV.U32 R13, RZ, RZ, R24 ;  /* 0x000000ffff0d7224 */ /* 0x000fe400078e0018 */
[----:B------:R-:W-:Y:S02]  /*13a50*/  IMAD.MOV.U32 R12, RZ, RZ, 0x4 ;  /* 0x00000004ff0c7424 */ /* 0x000fe400078e00ff */
[----:B------:R-:W-:-:S07]  /*13a60*/  IMAD.MOV.U32 R2, RZ, RZ, R14 ;  /* 0x000000ffff027224 */ /* 0x000fce00078e000e */
[----:B------:R-:W-:Y:S05]  /*13a70*/  WARPSYNC.COLLECTIVE R15, `(.L_x_380) ;  /* 0x000000000f087348 */ /* 0x000fea0003c00000 */
[----:B------:R0:W1:Y:S02]  /*13a80*/  SHFL.IDX P6, R14, R13, R12, R11 ;  /* 0x0000000c0d0e7389 */ /* 0x00006400000c000b */
[----:B01----:R-:W-:Y:S01]  /*13a90*/  ENDCOLLECTIVE ;  /* 0x000000000000791b */ /* 0x003fe20003800000 */
.L_x_380:
        /* <DEDUP_REMOVED lines=16> */
.L_x_381:
[----:B------:R-:W-:Y:S02]  /*13ba0*/  IMAD.MOV.U32 R13, RZ, RZ, R24 ;  /* 0x000000ffff0d7224 */ /* 0x000fe400078e0018 */
[----:B------:R-:W-:Y:S01]  /*13bb0*/  IMAD.MOV.U32 R12, RZ, RZ, 0x5 ;  /* 0x00000005ff0c7424 */ /* 0x000fe200078e00ff */
[----:B------:R-:W-:-:S07]  /*13bc0*/  MOV R2, R14 ;  /* 0x0000000e00027202 */ /* 0x000fce0000000f00 */
[----:B------:R-:W-:Y:S05]  /*13bd0*/  WARPSYNC.COLLECTIVE R15, `(.L_x_382) ;  /* 0x000000000f087348 */ /* 0x000fea0003c00000 */
[----:B------:R0:W1:Y:S02]  /*13be0*/  SHFL.IDX P6, R14, R13, R12, R11 ;  /* 0x0000000c0d0e7389 */ /* 0x00006400000c000b */
[----:B01----:R-:W-:Y:S01]  /*13bf0*/  ENDCOLLECTIVE ;  /* 0x000000000000791b */ /* 0x003fe20003800000 */
.L_x_382:
[----:B------:R-:W-:-:S05]  /*13c00*/  IADD3 R2, P0, R2, R4, RZ ;  /* 0x0000000402027210 */ /* 0x000fca0007f1e0ff */
[----:B------:R-:W-:Y:S01]  /*13c10*/  IMAD.X R3, RZ, RZ, R3, P0 ;  /* 0x000000ffff037224 */ /* 0x000fe200000e0603 */
[----:B------:R-:W-:Y:S01]  /*13c20*/  ISETP.LT.OR P0, PT, R7, 0x41, P3 ;  /* 0x000000410700780c */ /* 0x000fe20001f01670 */
[----:B------:R-:W-:-:S12]  /*13c30*/  IMAD.MOV.U32 R13, RZ, RZ, R18 ;  /* 0x000000ffff0d7224 */ /* 0x000fd800078e0012 */
        /* <DEDUP_REMOVED lines=9> */
.L_x_383:
[----:B------:R-:W-:Y:S01]  /*13cd0*/  @!PT LDS RZ, [RZ] ;  /* 0x00000000fffff984 */ /* 0x000fe20000000800 */
[----:B------:R-:W-:Y:S01]  /*13ce0*/  @!PT LDS RZ, [RZ] ;  /* 0x00000000fffff984 */ /* 0x000fe20000000800 */
[----:B------:R-:W-:Y:S01]  /*13cf0*/  @!PT LDS RZ, [RZ] ;  /* 0x00000000fffff984 */ /* 0x000fe20000000800 */
[----:B------:R0:W-:Y:S01]  /*13d00*/  LDGSTS.E.BYPASS.LTC128B.128 [R5+0x5400], desc[UR36][R2.64+0x80], !P0 ;  /* 0x0540008002057fae */ /* 0x0001e2000c101d64 */
[----:B------:R-:W-:-:S13]  /*13d10*/  ISETP.LT.OR P0, PT, R7, 0x41, P1 ;  /* 0x000000410700780c */ /* 0x000fda0000f01670 */
[----:B------:R0:W-:Y:S01]  /*13d20*/  LDGSTS.E.BYPASS.LTC128B.128 [R5+0x8400], desc[UR36][R2.64+0x100], !P0 ;  /* 0x0840010002057fae */ /* 0x0001e2000c101d64 */
[----:B------:R-:W-:Y:S05]  /*13d30*/  BRA `(.L_x_384) ;  /* 0xffffffbc00b47947 */ /* 0x000fea000383ffff */
.L_x_289:
[----:B0-----:R0:W1:Y:S02]  /*13d40*/  SYNCS.PHASECHK.TRANS64.TRYWAIT P0, [R0+URZ+0x30860], R3 ;  /* 0x03086003000075a7 */ /* 0x001064000800017f */
[----:B-1----:R-:W-:Y:S05]  /*13d50*/  @!P0 NANOSLEEP.SYNCS 0x989680 ;  /* 0x009896800000895d */ /* 0x002fea0003900000 */
[----:B------:R-:W1:Y:S02]  /*13d60*/  @!P0 SYNCS.PHASECHK.TRANS64 P0, [R0+URZ+0x30860], R3 ;  /* 0x03086003000085a7 */ /* 0x000e64000800007f */
[----:B-1----:R-:W-:Y:S05]  /*13d70*/  @!P0 BRA `(.L_x_289) ;  /* 0xfffffffc00f08947 */ /* 0x002fea000383ffff */
[----:B------:R-:W-:Y:S05]  /*13d80*/  BRA `(.L_x_385) ;  /* 0xffffffc000cc7947 */ /* 0x000fea000383ffff */
.L_x_290:
[----:B------:R-:W-:Y:S01]  /*13d90*/  BSSY B0, `(.L_x_386) ;  /* 0x0000008000007945 */ /* 0x000fe20003800000 */
[----:B------:R-:W-:Y:S01]  /*13da0*/  IMAD.MOV.U32 R13, RZ, RZ, R24 ;  /* 0x000000ffff0d7224 */ /* 0x000fe200078e0018 */
[----:B------:R-:W-:Y:S01]  /*13db0*/  MOV R11, 0x181f ;  /* 0x0000181f000b7802 */ /* 0x000fe20000000f00 */
[----:B------:R-:W-:Y:S02]  /*13dc0*/  IMAD.MOV.U32 R12, RZ, RZ, RZ ;  /* 0x000000ffff0c7224 */ /* 0x000fe400078e00ff */
[----:B------:R-:W-:-:S07]  /*13dd0*/  IMAD.MOV.U32 R15, RZ, RZ, -0x1 ;  /* 0xffffffffff0f7424 */ /* 0x000fce00078e00ff */
[----:B0-2---:R-:W-:Y:S05]  /*13de0*/  WARPSYNC.COLLECTIVE R15, `(.L_x_387) ;  /* 0x000000000f087348 */ /* 0x005fea0003c00000 */
[----:B--2---:R1:W2:Y:S02]  /*13df0*/  SHFL.IDX P6, R14, R13, R12, R11 ;  /* 0x0000000c0d0e7389 */ /* 0x0042a400000c000b */
[----:B012---:R-:W-:Y:S01]  /*13e00*/  ENDCOLLECTIVE ;  /* 0x000000000000791b */ /* 0x007fe20003800000 */
.L_x_387:
[----:B------:R-:W-:Y:S05]  /*13e10*/  BSYNC B0 ;  /* 0x0000000000007941 */ /* 0x000fea0003800000 */
.L_x_386:
[----:B------:R-:W-:Y:S02]  /*13e20*/  IMAD.MOV.U32 R13, RZ, RZ, R18 ;  /* 0x000000ffff0d7224 */ /* 0x000fe400078e0012 */
[----:B------:R-:W-:Y:S02]  /*13e30*/  IMAD.MOV.U32 R12, RZ, RZ, RZ ;  /* 0x000000ffff0c7224 */ /* 0x000fe400078e00ff */
[----:B------:R-:W-:Y:S02]  /*13e40*/  IMAD.MOV.U32 R11, RZ, RZ, 0x181f ;  /* 0x0000181fff0b7424 */ /* 0x000fe400078e00ff */
[----:B------:R-:W-:Y:S02]  /*13e50*/  IMAD.MOV.U32 R15, RZ, RZ, -0x1 ;  /* 0xffffffffff0f7424 */ /* 0x000fe400078e00ff */
[----:B------:R-:W-:Y:S02]  /*13e60*/  IMAD.MOV.U32 R3, RZ, RZ, R14 ;  /* 0x000000ffff037224 */ /* 0x000fe400078e000e */
[----:B------:R-:W-:-:S07]  /*13e70*/  IMAD.SHL.U32 R5, R31, 0x2, RZ ;  /* 0x000000021f057824 */ /* 0x000fce00078e00ff */
[----:B------:R-:W-:Y:S05]  /*13e80*/  WARPSYNC.COLLECTIVE R15, `(.L_x_388) ;  /* 0x000000000f087348 */ /* 0x000fea0003c00000 */
[----:B------:R0:W1:Y:S02]  /*13e90*/  SHFL.IDX P6, R14, R13, R12, R11 ;  /* 0x0000000c0d0e7389 */ /* 0x00006400000c000b */
[----:B01----:R-:W-:Y:S01]  /*13ea0*/  ENDCOLLECTIVE ;  /* 0x000000000000791b */ /* 0x003fe20003800000 */
.L_x_388:
[----:B------:R-:W-:Y:S01]  /*13eb0*/  ULDC UR4, c[0x0][0x2f4] ;  /* 0x0000bd0000047ab9 */ /* 0x000fe20000000800 */
[----:B------:R-:W-:Y:S01]  /*13ec0*/  IMAD R4, R7, 0x2, R22 ;  /* 0x0000000207047824 */ /* 0x000fe200078e0216 */
[----:B------:R-:W-:Y:S02]  /*13ed0*/  ISETP.GE.AND P2, PT, R31, UR4, PT ;  /* 0x000000041f007c0c */ /* 0x000fe4000bf46270 */
[----:B------:R-:W-:Y:S02]  /*13ee0*/  ISETP.GE.AND P1, PT, R33, UR4, PT ;  /* 0x0000000421007c0c */ /* 0x000fe4000bf26270 */
[C---:B------:R-:W-:Y:S02]  /*13ef0*/  ISETP.LT.OR P3, PT, R6.reuse, 0x1, P2 ;  /* 0x000000010600780c */ /* 0x040fe40001761670 */
[----:B------:R-:W-:Y:S01]  /*13f00*/  ISETP.LT.OR P4, PT, R6, 0x1, P1 ;  /* 0x000000010600780c */ /* 0x000fe20000f81670 */
[----:B------:R-:W-:Y:S02]  /*13f10*/  IMAD.MOV.U32 R13, RZ, RZ, R24 ;  /* 0x000000ffff0d7224 */ /* 0x000fe400078e0018 */
[----:B------:R-:W-:Y:S01]  /*13f20*/  IMAD.MOV.U32 R12, RZ, RZ, 0x1 ;  /* 0x00000001ff0c7424 */ /* 0x000fe200078e00ff */
[----:B------:R-:W-:-:S04]  /*13f30*/  IADD3 R2, P0, R14, R5, RZ ;  /* 0x000000050e027210 */ /* 0x000fc80007f1e0ff */
[----:B------:R-:W-:Y:S02]  /*13f40*/  IADD3.X R3, RZ, R3, RZ, P0, !PT ;  /* 0x00000003ff037210 */ /* 0x000fe400007fe4ff */
[----:B------:R-:W-:-:S13]  /*13f50*/  ISETP.GE.AND P0, PT, R32, UR4, PT ;  /* 0x0000000420007c0c */ /* 0x000fda000bf06270 */
[----:B------:R-:W-:Y:S05]  /*13f60*/  WARPSYNC.COLLECTIVE R15, `(.L_x_389) ;  /* 0x000000000f087348 */ /* 0x000fea0003c00000 */
[----:B------:R0:W1:Y:S02]  /*13f70*/  SHFL.IDX P6, R14, R13, R12, R11 ;  /* 0x0000000c0d0e7389 */ /* 0x00006400000c000b */
[----:B01----:R-:W-:Y:S01]  /*13f80*/  ENDCOLLECTIVE ;  /* 0x000000000000791b */ /* 0x003fe20003800000 */
.L_x_389:
[----:B------:R-:W-:Y:S01]  /*13f90*/  @!PT LDS RZ, [RZ] ;  /* 0x00000000fffff984 */ /* 0x000fe20000000800 */
[----:B------:R-:W-:Y:S01]  /*13fa0*/  @!PT LDS RZ, [RZ] ;  /* 0x00000000fffff984 */ /* 0x000fe20000000800 */
[----:B------:R-:W-:Y:S01]  /*13fb0*/  @!PT LDS RZ, [RZ] ;  /* 0x00000000fffff984 */ /* 0x000fe20000000800 */
[----:B------:R0:W-:Y:S01]  /*13fc0*/  LDGSTS.E.BYPASS.LTC128B.128 [R4+0x400], desc[UR36][R2.64], !P3 ;  /* 0x0040000002047fae */ /* 0x0001e2000d901d64 */
[----:B------:R-:W-:-:S03]  /*13fd0*/  ISETP.LT.OR P3, PT, R6, 0x1, P0 ;  /* 0x000000010600780c */ /* 0x000fc60000761670 */
[----:B------:R0:W-:Y:S01]  /*13fe0*/  LDGSTS.E.BYPASS.LTC128B.128 [R4+0x3400], desc[UR36][R2.64+0x80], !P4 ;  /* 0x0340008002047fae */ /* 0x0001e2000e101d64 */
[----:B------:R-:W-:-:S09]  /*13ff0*/  IMAD.MOV.U32 R13, RZ, RZ, R18 ;  /* 0x000000ffff0d7224 */ /* 0x000fd200078e0012 */
[----:B------:R0:W-:Y:S01]  /*14000*/  LDGSTS.E.BYPASS.LTC128B.128 [R4+0x6400], desc[UR36][R2.64+0x100], !P3 ;  /* 0x0640010002047fae */ /* 0x0001e2000d901d64 */
[----:B------:R-:W-:Y:S01]  /*14010*/  ISETP.LT.OR P3, PT, R6, 0x11, P2 ;  /* 0x000000110600780c */ /* 0x000fe20001761670 */
[----:B------:R-:W-:-:S12]  /*14020*/  IMAD.MOV.U32 R7, RZ, RZ, R14 ;  /* 0x000000ffff077224 */ /* 0x000fd800078e000e */
[----:B0-----:R-:W-:Y:S05]  /*14030*/  WARPSYNC.COLLECTIVE R15, `(.L_x_390) ;  /* 0x000000000f087348 */ /* 0x001fea0003c00000 */
[----:B------:R1:W2:Y:S02]  /*14040*/  SHFL.IDX P6, R14, R13, R12, R11 ;  /* 0x0000000c0d0e7389 */ /* 0x0002a400000c000b */
[----:B012---:R-:W-:Y:S01]  /*14050*/  ENDCOLLECTIVE ;  /* 0x000000000000791b */ /* 0x007fe20003800000 */
.L_x_390:
[----:B------:R-:W-:Y:S01]  /*14060*/  IMAD.MOV.U32 R13, RZ, RZ, R24 ;  /* 0x000000ffff0d7224 */ /* 0x000fe200078e0018 */
[----:B------:R-:W-:Y:S02]  /*14070*/  MOV R12, 0x2 ;  /* 0x00000002000c7802 */ /* 0x000fe40000000f00 */
[----:B------:R-:W-:-:S13]  /*14080*/  IADD3 R2, P4, R14, R5, RZ ;  /* 0x000000050e027210 */ /* 0x000fda0007f9e0ff */
[----:B------:R-:W-:Y:S05]  /*14090*/  WARPSYNC.COLLECTIVE R15, `(.L_x_391) ;  /* 0x000000000f087348 */ /* 0x000fea0003c00000 */
[----:B------:R0:W1:Y:S02]  /*140a0*/  SHFL.IDX P6, R14, R13, R12, R11 ;  /* 0x0000000c0d0e7389 */ /* 0x00006400000c000b */
[----:B01----:R-:W-:Y:S01]  /*140b0*/  ENDCOLLECTIVE ;  /* 0x000000000000791b */ /* 0x003fe20003800000 */
.L_x_391:
[----:B------:R-:W-:Y:S01]  /*140c0*/  IMAD.X R3, RZ, RZ, R7, P4 ;  /* 0x000000ffff037224 */ /* 0x000fe200020e0607 */
[----:B------:R-:W-:-:S04]  /*140d0*/  ISETP.LT.OR P4, PT, R6, 0x11, P1 ;  /* 0x000000110600780c */ /* 0x000fc80000f81670 */
[----:B------:R-:W-:Y:S01]  /*140e0*/  @!PT LDS RZ, [RZ] ;  /* 0x00000000fffff984 */ /* 0x000fe20000000800 */
[----:B------:R-:W-:Y:S01]  /*140f0*/  @!PT LDS RZ, [RZ] ;  /* 0x00000000fffff984 */ /* 0x000fe20000000800 */
[----:B------:R-:W-:Y:S01]  /*14100*/  @!PT LDS RZ, [RZ] ;  /* 0x00000000fffff984 */ /* 0x000fe20000000800 */
[----:B------:R0:W-:Y:S01]  /*14110*/  LDGSTS.E.BYPASS.LTC128B.128 [R4+0xc00], desc[UR36][R2.64], !P3 ;  /* 0x00c0000002047fae */ /* 0x0001e2000d901d64 */
[----:B------:R-:W-:Y:S01]  /*14120*/  ISETP.LT.OR P3, PT, R6, 0x11, P0 ;  /* 0x000000110600780c */ /* 0x000fe20000761670 */
[----:B------:R-:W-:-:S07]  /*14130*/  IMAD.MOV.U32 R13, RZ, RZ, R18 ;  /* 0x000000ffff0d7224 */ /* 0x000fce00078e0012 */
[----:B------:R0:W-:Y:S05]  /*14140*/  LDGSTS.E.BYPASS.LTC128B.128 [R4+0x3c00], desc[UR36][R2.64+0x80], !P4 ;  /* 0x03c0008002047fae */ /* 0x0001ea000e101d64 */
[----:B------:R0:W-:Y:S01]  /*14150*/  LDGSTS.E.BYPASS.LTC128B.128 [R4+0x6c00], desc[UR36][R2.64+0x100], !P3 ;  /* 0x06c0010002047fae */ /* 0x0001e2000d901d64 */
[----:B------:R-:W-:Y:S01]  /*14160*/  ISETP.LT.OR P3, PT, R6, 0x21, P2 ;  /* 0x000000210600780c */ /* 0x000fe20001761670 */
[----:B------:R-:W-:-:S12]  /*14170*/  IMAD.MOV.U32 R7, RZ, RZ, R14 ;  /* 0x000000ffff077224 */ /* 0x000fd800078e000e */
[----:B0-----:R-:W-:Y:S05]  /*14180*/  WARPSYNC.COLLECTIVE R15, `(.L_x_392) ;  /* 0x000000000f087348 */ /* 0x001fea0003c00000 */
[----:B------:R1:W2:Y:S02]  /*14190*/  SHFL.IDX P6, R14, R13, R12, R11 ;  /* 0x0000000c0d0e7389 */ /* 0x0002a400000c000b */
[----:B012---:R-:W-:Y:S01]  /*141a0*/  ENDCOLLECTIVE ;  /* 0x000000000000791b */ /* 0x007fe20003800000 */
.L_x_392:
[----:B------:R-:W-:Y:S02]  /*141b0*/  IMAD.MOV.U32 R13, RZ, RZ, R24 ;  /* 0x000000ffff0d7224 */ /* 0x000fe400078e0018 */
[----:B------:R-:W-:Y:S01]  /*141c0*/  IMAD.MOV.U32 R12, RZ, RZ, 0x3 ;  /* 0x00000003ff0c7424 */ /* 0x000fe200078e00ff */
[----:B------:R-:W-:-:S13]  /*141d0*/  IADD3 R2, P4, R14, R5, RZ ;  /* 0x000000050e027210 */ /* 0x000fda0007f9e0ff */
[----:B------:R-:W-:Y:S05]  /*141e0*/  WARPSYNC.COLLECTIVE R15, `(.L_x_393) ;  /* 0x000000000f087348 */ /* 0x000fea0003c00000 */
[----:B------:R0:W1:Y:S02]  /*141f0*/  SHFL.IDX P6, R14, R13, R12, R11 ;  /* 0x0000000c0d0e7389 */ /* 0x00006400000c000b */
[----:B01----:R-:W-:Y:S01]  /*14200*/  ENDCOLLECTIVE ;  /* 0x000000000000791b */ /* 0x003fe20003800000 */
.L_x_393:
        /* <DEDUP_REMOVED lines=15> */
.L_x_394:
[----:B------:R-:W-:Y:S02]  /*14300*/  IMAD.MOV.U32 R13, RZ, RZ, R24 ;  /* 0x000000ffff0d7224 */ /* 0x000fe400078e0018 */
[----:B------:R-:W-:Y:S01]  /*14310*/  IMAD.MOV.U32 R12, RZ, RZ, 0x4 ;  /* 0x00000004ff0c7424 */ /* 0x000fe200078e00ff */
[----:B------:R-:W-:-:S13]  /*14320*/  IADD3 R2, P4, R14, R5, RZ ;  /* 0x000000050e027210 */ /* 0x000fda0007f9e0ff */
[----:B------:R-:W-:Y:S05]  /*14330*/  WARPSYNC.COLLECTIVE R15, `(.L_x_395) ;  /* 0x000000000f087348 */ /* 0x000fea0003c00000 */
[----:B------:R0:W1:Y:S02]  /*14340*/  SHFL.IDX P6, R14, R13, R12, R11 ;  /* 0x0000000c0d0e7389 */ /* 0x00006400000c000b */
[----:B01----:R-:W-:Y:S01]  /*14350*/  ENDCOLLECTIVE ;  /* 0x000000000000791b */ /* 0x003fe20003800000 */
.L_x_395:
[----:B------:R-:W-:Y:S02]  /*14360*/  IADD3.X R3, RZ, R7, RZ, P4, !PT ;  /* 0x00000007ff037210 */ /* 0x000fe400027fe4ff */
[----:B------:R-:W-:-:S03]  /*14370*/  ISETP.LT.OR P4, PT, R6, 0x31, P1 ;  /* 0x000000310600780c */ /* 0x000fc60000f81670 */
[----:B------:R-:W-:Y:S01]  /*14380*/  @!PT LDS RZ, [RZ] ;  /* 0x00000000fffff984 */ /* 0x000fe20000000800 */
[----:B------:R-:W-:Y:S01]  /*14390*/  @!PT LDS RZ, [RZ] ;  /* 0x00000000fffff984 */ /* 0x000fe20000000800 */
[----:B------:R-:W-:Y:S01]  /*143a0*/  @!PT LDS RZ, [RZ] ;  /* 0x00000000fffff984 */ /* 0x000fe20000000800 */
[----:B------:R0:W-:Y:S01]  /*143b0*/  LDGSTS.E.BYPASS.LTC128B.128 [R4+0x1c00], desc[UR36][R2.64], !P3 ;  /* 0x01c0000002047fae */ /* 0x0001e2000d901d64 */
[----:B------:R-:W-:Y:S01]  /*143c0*/  ISETP.LT.OR P3, PT, R6, 0x31, P0 ;  /* 0x000000310600780c */ /* 0x000fe20000761670 */
[----:B------:R-:W-:-:S08]  /*143d0*/  IMAD.MOV.U32 R13, RZ, RZ, R18 ;  /* 0x000000ffff0d7224 */ /* 0x000fd000078e0012 */
[----:B------:R0:W-:Y:S04]  /*143e0*/  LDGSTS.E.BYPASS.LTC128B.128 [R4+0x4c00], desc[UR36][R2.64+0x80], !P4 ;  /* 0x04c0008002047fae */ /* 0x0001e8000e101d64 */
[----:B------:R0:W-:Y:S01]  /*143f0*/  LDGSTS.E.BYPASS.LTC128B.128 [R4+0x7c00], desc[UR36][R2.64+0x100], !P3 ;  /* 0x07c0010002047fae */ /* 0x0001e2000d901d64 */
[----:B------:R-:W-:Y:S01]  /*14400*/  ISETP.LT.OR P3, PT, R6, 0x41, P2 ;  /* 0x000000410600780c */ /* 0x000fe20001761670 */
[----:B------:R-:W-:-:S12]  /*14410*/  IMAD.MOV.U32 R7, RZ, RZ, R14 ;  /* 0x000000ffff077224 */ /* 0x000fd800078e000e */
[----:B0-----:R-:W-:Y:S05]  /*14420*/  WARPSYNC.COLLECTIVE R15, `(.L_x_396) ;  /* 0x000000000f087348 */ /* 0x001fea0003c00000 */
[----:B------:R1:W2:Y:S02]  /*14430*/  SHFL.IDX P6, R14, R13, R12, R11 ;  /* 0x0000000c0d0e7389 */ /* 0x0002a400000c000b */
[----:B012---:R-:W-:Y:S01]  /*14440*/  ENDCOLLECTIVE ;  /* 0x000000000000791b */ /* 0x007fe20003800000 */
.L_x_396:
[----:B------:R-:W-:Y:S02]  /*14450*/  IMAD.MOV.U32 R13, RZ, RZ, R24 ;  /* 0x000000ffff0d7224 */ /* 0x000fe400078e0018 */
[----:B------:R-:W-:Y:S01]  /*14460*/  IMAD.MOV.U32 R12, RZ, RZ, 0x5 ;  /* 0x00000005ff0c7424 */ /* 0x000fe200078e00ff */
[----:B------:R-:W-:-:S13]  /*14470*/  IADD3 R2, P4, R14, R5, RZ ;  /* 0x000000050e027210 */ /* 0x000fda0007f9e0ff */
[----:B------:R-:W-:Y:S05]  /*14480*/  WARPSYNC.COLLECTIVE R15, `(.L_x_397) ;  /* 0x000000000f087348 */ /* 0x000fea0003c00000 */
[----:B------:R0:W1:Y:S02]  /*14490*/  SHFL.IDX P6, R14, R13, R12, R11 ;  /* 0x0000000c0d0e7389 */ /* 0x00006400000c000b */
[----:B01----:R-:W-:Y:S01]  /*144a0*/  ENDCOLLECTIVE ;  /* 0x000000000000791b */ /* 0x003fe20003800000 */
.L_x_397:
        /* <DEDUP_REMOVED lines=10> */
[----:B------:R-:W-:-:S07]  /*14550*/  MOV R24, R14 ;  /* 0x0000000e00187202 */ /* 0x000fce0000000f00 */
[----:B0-----:R-:W-:Y:S05]  /*14560*/  WARPSYNC.COLLECTIVE R15, `(.L_x_398) ;  /* 0x000000000f087348 */ /* 0x001fea0003c00000 */
[----:B------:R1:W2:Y:S02]  /*14570*/  SHFL.IDX P6, R14, R13, R12, R11 ;  /* 0x0000000c0d0e7389 */ /* 0x0002a400000c000b */
[----:B012---:R-:W-:Y:S01]  /*14580*/  ENDCOLLECTIVE ;  /* 0x000000000000791b */ /* 0x007fe20003800000 */
.L_x_398:
[----:B------:R-:W-:Y:S05]  /*14590*/  BRA `(.L_x_399) ;  /* 0xffffffbc00d07947 */ /* 0x000fea000383ffff */
.L_x_295:
        /* <DEDUP_REMOVED lines=8> */
.L_x_401:
[----:B------:R-:W-:Y:S05]  /*14620*/  BSYNC B0 ;  /* 0x0000000000007941 */ /* 0x000fea0003800000 */
.L_x_400:
[----:B------:R-:W-:Y:S01]  /*14630*/  IMAD.MOV.U32 R13, RZ, RZ, R16 ;  /* 0x000000ffff0d7224 */ /* 0x000fe200078e0010 */
[----:B------:R-:W-:Y:S01]  /*14640*/  MOV R12, 0x1 ;  /* 0x00000001000c7802 */ /* 0x000fe20000000f00 */
[----:B------:R-:W-:Y:S02]  /*14650*/  IMAD.MOV.U32 R11, RZ, RZ, 0x1f ;  /* 0x0000001fff0b7424 */ /* 0x000fe400078e00ff */
[----:B------:R-:W-:Y:S02]  /*14660*/  IMAD.MOV.U32 R15, RZ, RZ, -0x1 ;  /* 0xffffffffff0f7424 */ /* 0x000fe400078e00ff */
[----:B------:R-:W-:Y:S02]  /*14670*/  IMAD.IADD R7, R19, 0x1, R9 ;  /* 0x0000000113077824 */ /* 0x000fe400078e0209 */
[----:B------:R-:W-:-:S07]  /*14680*/  IMAD.MOV.U32 R0, RZ, RZ, R14 ;  /* 0x000000ffff007224 */ /* 0x000fce00078e000e */
[----:B------:R-:W-:Y:S05]  /*14690*/  WARPSYNC.COLLECTIVE R15, `(.L_x_402) ;  /* 0x000000000f087348 */ /* 0x000fea0003c00000 */
[----:B------:R0:W1:Y:S02]  /*146a0*/  SHFL.IDX P6, R14, R13, R12, R11 ;  /* 0x0000000c0d0e7389 */ /* 0x00006400000c000b */
[----:B01----:R-:W-:Y:S01]  /*146b0*/  ENDCOLLECTIVE ;  /* 0x000000000000791b */ /* 0x003fe20003800000 */
.L_x_402:
[----:B------:R-:W-:Y:S02]  /*146c0*/  ULDC UR4, c[0x0][0xc3c] ;  /* 0x00030f0000047ab9 */ /* 0x000fe40000000800 */
[----:B------:R-:W-:-:S13]  /*146d0*/  ISETP.GE.OR P1, PT, R7, UR4, !P0 ;  /* 0x0000000407007c0c */ /* 0x000fda000c726670 */
[----:B------:R-:W0:Y:S08]  /*146e0*/  @!P1 LDC.64 R4, c[0x0][0xc80] ;  /* 0x00032000ff049b82 */ /* 0x000e300000000a00 */
[----:B------:R-:W1:Y:S01]  /*146f0*/  @!P1 LDC.64 R2, c[0x0][0xc78] ;  /* 0x00031e00ff029b82 */ /* 0x000e620000000a00 */
[----:B------:R-:W-:Y:S01]  /*14700*/  CS2R R10, SRZ ;  /* 0x00000000000a7805 */ /* 0x000fe2000001ff00 */
[----:B------:R-:W-:-:S02]  /*14710*/  IMAD.MOV.U32 R8, RZ, RZ, R14 ;  /* 0x000000ffff087224 */ /* 0x000fc400078e000e */
[----:B0-----:R-:W-:-:S06]  /*14720*/  @!P1 IMAD.WIDE R4, R7, 0x4, R4 ;  /* 0x0000000407049825 */ /* 0x001fcc00078e0204 */
[----:B------:R-:W2:Y:S01]  /*14730*/  @!P1 LDG.E R4, desc[UR36][R4.64] ;  /* 0x0000002404049981 */ /* 0x000ea2000c1e1900 */
[----:B-1----:R-:W-:-:S06]  /*14740*/  @!P1 IMAD.WIDE R2, R7, 0x4, R2 ;  /* 0x0000000407029825 */ /* 0x002fcc00078e0202 */
[----:B------:R-:W3:Y:S01]  /*14750*/  @!P1 LDG.E R2, desc[UR36][R2.64] ;  /* 0x0000002402029981 */ /* 0x000ee2000c1e1900 */
[----:B------:R-:W-:Y:S01]  /*14760*/  IMAD.MOV.U32 R7, RZ, RZ, RZ ;  /* 0x000000ffff077224 */ /* 0x000fe200078e00ff */
[C---:B------:R-:W-:Y:S02]  /*14770*/  ISETP.GE.U32.AND P2, PT, R9.reuse, 0x2, PT ;  /* 0x000000020900780c */ /* 0x040fe40003f46070 */
[C---:B------:R-:W-:Y:S02]  /*14780*/  ISETP.GE.U32.AND P3, PT, R9.reuse, 0x4, PT ;  /* 0x000000040900780c */ /* 0x040fe40003f66070 */
[C---:B------:R-:W-:Y:S02]  /*14790*/  ISETP.GE.U32.AND P4, PT, R9.reuse, 0x8, PT ;  /* 0x000000080900780c */ /* 0x040fe40003f86070 */
[C---:B------:R-:W-:Y:S01]  /*147a0*/  ISETP.GE.U32.AND P5, PT, R9.reuse, 0x10, PT ;  /* 0x000000100900780c */ /* 0x040fe20003fa6070 */
[----:B--2---:R-:W-:Y:S02]  /*147b0*/  @!P1 IMAD.MOV.U32 R7, RZ, RZ, R4 ;  /* 0x000000ffff079224 */ /* 0x004fe400078e0004 */
[----:B---3--:R-:W-:Y:S01]  /*147c0*/  @!P1 IMAD.MOV.U32 R10, RZ, RZ, R2 ;  /* 0x000000ffff0a9224 */ /* 0x008fe200078e0002 */
[----:B------:R-:W-:-:S03]  /*147d0*/  ISETP.NE.AND P1, PT, R9, RZ, PT ;  /* 0x000000ff0900720c */ /* 0x000fc60003f25270 */
[----:B------:R-:W-:-:S10]  /*147e0*/  IMAD R13, R10, R7, RZ ;  /* 0x000000070a0d7224 */ /* 0x000fd400078e02ff */
[----:B------:R-:W-:Y:S05]  /*147f0*/  WARPSYNC.COLLECTIVE R15, `(.L_x_403) ;  /* 0x000000000f087348 */ /* 0x000fea0003c00000 */
[----:B------:R0:W1:Y:S02]  /*14800*/  SHFL.UP P6, R14, R13, R12, R11 ;  /* 0x0400000c0d0e7389 */ /* 0x00006400000c000b */
[----:B01----:R-:W-:Y:S01]  /*14810*/  ENDCOLLECTIVE ;  /* 0x000000000000791b */ /* 0x003fe20003800000 */
.L_x_403:
[----:B------:R-:W-:Y:S01]  /*14820*/  IMAD.MOV.U32 R12, RZ, RZ, 0x2 ;  /* 0x00000002ff0c7424 */ /* 0x000fe200078e00ff */
[----:B------:R-:W-:-:S04]  /*14830*/  SEL R6, R14, RZ, P1 ;  /* 0x000000ff0e067207 */ /* 0x000fc80000800000 */
[----:B------:R-:W-:-:S05]  /*14840*/  IADD3 R6, R13, R6, RZ ;  /* 0x000000060d067210 */ /* 0x000fca0007ffe0ff */
[----:B------:R-:W-:-:S07]  /*14850*/  IMAD.MOV.U32 R13, RZ, RZ, R6 ;  /* 0x000000ffff0d7224 */ /* 0x000fce00078e0006 */
[----:B------:R-:W-:Y:S05]  /*14860*/  WARPSYNC.COLLECTIVE R15, `(.L_x_404) ;  /* 0x000000000f087348 */ /* 0x000fea0003c00000 */
[----:B------:R0:W1:Y:S02]  /*14870*/  SHFL.UP P6, R14, R13, R12, R11 ;  /* 0x0400000c0d0e7389 */ /* 0x00006400000c000b */
[----:B01----:R-:W-:Y:S01]  /*14880*/  ENDCOLLECTIVE ;  /* 0x000000000000791b */ /* 0x003fe20003800000 */
.L_x_404:
[----:B------:R-:W-:Y:S01]  /*14890*/  IMAD.MOV.U32 R12, RZ, RZ, 0x4 ;  /* 0x00000004ff0c7424 */ /* 0x000fe200078e00ff */
[----:B------:R-:W-:-:S05]  /*148a0*/  SEL R3, R14, RZ, P2 ;  /* 0x000000ff0e037207 */ /* 0x000fca0001000000 */
[----:B------:R-:W-:Y:S01]  /*148b0*/  IMAD.IADD R2, R6, 0x1, R3 ;  /* 0x0000000106027824 */ /* 0x000fe200078e0203 */
[----:B------:R-:W-:-:S03]  /*148c0*/  MOV R6, RZ ;  /* 0x000000ff00067202 */ /* 0x000fc60000000f00 */
[----:B------:R-:W-:-:S07]  /*148d0*/  IMAD.MOV.U32 R13, RZ, RZ, R2 ;  /* 0x000000ffff0d7224 */ /* 0x000fce00078e0002 */
[----:B------:R-:W-:Y:S05]  /*148e0*/  WARPSYNC.COLLECTIVE R15, `(.L_x_405) ;  /* 0x000000000f087348 */ /* 0x000fea0003c00000 */
[----:B------:R0:W1:Y:S02]  /*148f0*/  SHFL.UP P6, R14, R13, R12, R11 ;  /* 0x0400000c0d0e7389 */ /* 0x00006400000c000b */
[----:B01----:R-:W-:Y:S01]  /*14900*/  ENDCOLLECTIVE ;  /* 0x000000000000791b */ /* 0x003fe20003800000 */
.L_x_405:
[----:B------:R-:W-:Y:S02]  /*14910*/  MOV R12, 0x8 ;  /* 0x00000008000c7802 */ /* 0x000fe40000000f00 */
[----:B------:R-:W-:-:S05]  /*14920*/  SEL R3, R14, RZ, P3 ;  /* 0x000000ff0e037207 */ /* 0x000fca0001800000 */
[----:B------:R-:W-:-:S04]  /*14930*/  IMAD.IADD R3, R2, 0x1, R3 ;  /* 0x0000000102037824 */ /* 0x000fc800078e0203 */
[----:B------:R-:W-:-:S07]  /*14940*/  IMAD.MOV.U32 R13, RZ, RZ, R3 ;  /* 0x000000ffff0d7224 */ /* 0x000fce00078e0003 */
[----:B------:R-:W-:Y:S05]  /*14950*/  WARPSYNC.COLLECTIVE R15, `(.L_x_406) ;  /* 0x000000000f087348 */ /* 0x000fea0003c00000 */
[----:B------:R0:W1:Y:S02]  /*14960*/  SHFL.UP P6, R14, R13, R12, R11 ;  /* 0x0400000c0d0e7389 */ /* 0x00006400000c000b */
[----:B01----:R-:W-:Y:S01]  /*14970*/  ENDCOLLECTIVE ;  /* 0x000000000000791b */ /* 0x003fe20003800000 */
.L_x_406:
[----:B------:R-:W-:Y:S01]  /*14980*/  IMAD.MOV.U32 R12, RZ, RZ, 0x10 ;  /* 0x00000010ff0c7424 */ /* 0x000fe200078e00ff */
[----:B------:R-:W-:-:S05]  /*14990*/  SEL R4, R14, RZ, P4 ;  /* 0x000000ff0e047207 */ /* 0x000fca0002000000 */
[----:B------:R-:W-:-:S04]  /*149a0*/  IMAD.IADD R4, R3, 0x1, R4 ;  /* 0x0000000103047824 */ /* 0x000fc800078e0204 */
[----:B------:R-:W-:-:S07]  /*149b0*/  IMAD.MOV.U32 R13, RZ, RZ, R4 ;  /* 0x000000ffff0d7224 */ /* 0x000fce00078e0004 */
[----:B------:R-:W-:Y:S05]  /*149c0*/  WARPSYNC.COLLECTIVE R15, `(.L_x_407) ;  /* 0x000000000f087348 */ /* 0x000fea0003c00000 */
[----:B------:R0:W1:Y:S02]  /*149d0*/  SHFL.UP P6, R14, R13, R12, R11 ;  /* 0x0400000c0d0e7389 */ /* 0x00006400000c000b */
[----:B01----:R-:W-:Y:S01]  /*149e0*/  ENDCOLLECTIVE ;  /* 0x000000000000791b */ /* 0x003fe20003800000 */
.L_x_407:
[----:B------:R-:W-:Y:S02]  /*149f0*/  IMAD.MOV.U32 R12, RZ, RZ, 0x1f ;  /* 0x0000001fff0c7424 */ /* 0x000fe400078e00ff */
[----:B------:R-:W-:Y:S01]  /*14a00*/  IMAD.MOV.U32 R11, RZ, RZ, 0x1f ;  /* 0x0000001fff0b7424 */ /* 0x000fe200078e00ff */
[----:B------:R-:W-:-:S05]  /*14a10*/  SEL R3, R14, RZ, P5 ;  /* 0x000000ff0e037207 */ /* 0x000fca0002800000 */
[----:B------:R-:W-:-:S04]  /*14a20*/  IMAD.IADD R2, R4, 0x1, R3 ;  /* 0x0000000104027824 */ /* 0x000fc800078e0203 */
[----:B------:R-:W-:-:S07]  /*14a30*/  IMAD.MOV.U32 R13, RZ, RZ, R2 ;  /* 0x000000ffff0d7224 */ /* 0x000fce00078e0002 */
[----:B------:R-:W-:Y:S05]  /*14a40*/  WARPSYNC.COLLECTIVE R15, `(.L_x_408) ;  /* 0x000000000f087348 */ /* 0x000fea0003c00000 */
[----:B------:R0:W1:Y:S02]  /*14a50*/  SHFL.IDX P6, R14, R13, R12, R11 ;  /* 0x0000000c0d0e7389 */ /* 0x00006400000c000b */
[----:B01----:R-:W-:Y:S01]  /*14a60*/  ENDCOLLECTIVE ;  /* 0x000000000000791b */ /* 0x003fe20003800000 */
.L_x_408:
[----:B------:R-:W-:Y:S05]  /*14a70*/  BRA `(.L_x_409) ;  /* 0xffffffbc00e87947 */ /* 0x000fea000383ffff */
.L_x_298:
[----:B------:R-:W-:Y:S01]  /*14a80*/  BSSY B0, `(.L_x_410) ;  /* 0x0000007000007945 */ /* 0x000fe20003800000 */
[----:B------:R-:W-:Y:S02]  /*14a90*/  IMAD.MOV.U32 R12, RZ, RZ, 0x1 ;  /* 0x00000001ff0c7424 */ /* 0x000fe400078e00ff */
[----:B------:R-:W-:Y:S02]  /*14aa0*/  IMAD.MOV.U32 R11, RZ, RZ, RZ ;  /* 0x000000ffff0b7224 */ /* 0x000fe400078e00ff */
[----:B------:R-:W-:-:S07]  /*14ab0*/  IMAD.MOV.U32 R15, RZ, RZ, -0x1 ;  /* 0xffffffffff0f7424 */ /* 0x000fce00078e00ff */
[----:B------:R-:W-:Y:S05]  /*14ac0*/  WARPSYNC.COLLECTIVE R15, `(.L_x_411) ;  /* 0x000000000f087348 */ /* 0x000fea0003c00000 */
[----:B------:R0:W1:Y:S02]  /*14ad0*/  SHFL.UP P6, R14, R13, R12, R11 ;  /* 0x0400000c0d0e7389 */ /* 0x00006400000c000b */
[----:B01----:R-:W-:Y:S01]  /*14ae0*/  ENDCOLLECTIVE ;  /* 0x000000000000791b */ /* 0x003fe20003800000 */
.L_x_411:
[----:B------:R-:W-:Y:S05]  /*14af0*/  BSYNC B0 ;  /* 0x0000000000007941 */ /* 0x000fea0003800000 */
.L_x_410:
[----:B------:R-:W-:Y:S01]  /*14b00*/  SEL R14, R14, RZ, P1 ;  /* 0x000000ff0e0e7207 */ /* 0x000fe20000800000 */
[----:B------:R-:W-:Y:S02]  /*14b10*/  IMAD.MOV.U32 R12, RZ, RZ, 0x2 ;  /* 0x00000002ff0c7424 */ /* 0x000fe400078e00ff */
[----:B------:R-:W-:Y:S02]  /*14b20*/  IMAD.MOV.U32 R11, RZ, RZ, RZ ;  /* 0x000000ffff0b7224 */ /* 0x000fe400078e00ff */
[----:B------:R-:W-:Y:S02]  /*14b30*/  IMAD.IADD R13, R13, 0x1, R14 ;  /* 0x000000010d0d7824 */ /* 0x000fe400078e020e */
[----:B------:R-:W-:-:S07]  /*14b40*/  IMAD.MOV.U32 R15, RZ, RZ, -0x1 ;  /* 0xffffffffff0f7424 */ /* 0x000fce00078e00ff */
[----:B------:R-:W-:Y:S05]  /*14b50*/  WARPSYNC.COLLECTIVE R15, `(.L_x_412) ;  /* 0x000000000f087348 */ /* 0x000fea0003c00000 */
[----:B------:R0:W1:Y:S02]  /*14b60*/  SHFL.UP P6, R14, R13, R12, R11 ;  /* 0x0400000c0d0e7389 */ /* 0x00006400000c000b */
[----:B01----:R-:W-:Y:S01]  /*14b70*/  ENDCOLLECTIVE ;  /* 0x000000000000791b */ /* 0x003fe20003800000 */
.L_x_412:
[----:B------:R-:W-:Y:S01]  /*14b80*/  IMAD.MOV.U32 R12, RZ, RZ, 0x4 ;  /* 0x00000004ff0c7424 */ /* 0x000fe200078e00ff */
[----:B------:R-:W-:-:S04]  /*14b90*/  SEL R2, R14, RZ, P2 ;  /* 0x000000ff0e027207 */ /* 0x000fc80001000000 */
[----:B------:R-:W-:-:S05]  /*14ba0*/  IADD3 R2, R13, R2, RZ ;  /* 0x000000020d027210 */ /* 0x000fca0007ffe0ff */
[----:B------:R-:W-:-:S07]  /*14bb0*/  IMAD.MOV.U32 R13, RZ, RZ, R2 ;  /* 0x000000ffff0d7224 */ /* 0x000fce00078e0002 */
[----:B------:R-:W-:Y:S05]  /*14bc0*/  WARPSYNC.COLLECTIVE R15, `(.L_x_413) ;  /* 0x000000000f087348 */ /* 0x000fea0003c00000 */
[----:B------:R0:W1:Y:S02]  /*14bd0*/  SHFL.UP P6, R14, R13, R12, R11 ;  /* 0x0400000c0d0e7389 */ /* 0x00006400000c000b */
[----:B01----:R-:W-:Y:S01]  /*14be0*/  ENDCOLLECTIVE ;  /* 0x000000000000791b */ /* 0x003fe20003800000 */
.L_x_413:
[----:B------:R-:W-:Y:S01]  /*14bf0*/  IMAD.MOV.U32 R12, RZ, RZ, 0x8 ;  /* 0x00000008ff0c7424 */ /* 0x000fe200078e00ff */
[----:B------:R-:W-:-:S05]  /*14c00*/  SEL R3, R14, RZ, P3 ;  /* 0x000000ff0e037207 */ /* 0x000fca0001800000 */
[----:B------:R-:W-:-:S04]  /*14c10*/  IMAD.IADD R3, R2, 0x1, R3 ;  /* 0x0000000102037824 */ /* 0x000fc800078e0203 */
[----:B------:R-:W-:-:S07]  /*14c20*/  IMAD.MOV.U32 R13, RZ, RZ, R3 ;  /* 0x000000ffff0d7224 */ /* 0x000fce00078e0003 */
[----:B------:R-:W-:Y:S05]  /*14c30*/  WARPSYNC.COLLECTIVE R15, `(.L_x_414) ;  /* 0x000000000f087348 */ /* 0x000fea0003c00000 */
[----:B------:R0:W1:Y:S02]  /*14c40*/  SHFL.UP P6, R14, R13, R12, R11 ;  /* 0x0400000c0d0e7389 */ /* 0x00006400000c000b */
[----:B01----:R-:W-:Y:S01]  /*14c50*/  ENDCOLLECTIVE ;  /* 0x000000000000791b */ /* 0x003fe20003800000 */
.L_x_414:
[----:B------:R-:W-:Y:S02]  /*14c60*/  MOV R12, 0x10 ;  /* 0x00000010000c7802 */ /* 0x000fe40000000f00 */
[----:B------:R-:W-:-:S05]  /*14c70*/  SEL R4, R14, RZ, P4 ;  /* 0x000000ff0e047207 */ /* 0x000fca0002000000 */
[----:B------:R-:W-:-:S04]  /*14c80*/  IMAD.IADD R4, R3, 0x1, R4 ;  /* 0x0000000103047824 */ /* 0x000fc800078e0204 */
[----:B------:R-:W-:-:S07]  /*14c90*/  IMAD.MOV.U32 R13, RZ, RZ, R4 ;  /* 0x000000ffff0d7224 */ /* 0x000fce00078e0004 */
[----:B------:R-:W-:Y:S05]  /*14ca0*/  WARPSYNC.COLLECTIVE R15, `(.L_x_415) ;  /* 0x000000000f087348 */ /* 0x000fea0003c00000 */
[----:B------:R0:W1:Y:S02]  /*14cb0*/  SHFL.UP P6, R14, R13, R12, R11 ;  /* 0x0400000c0d0e7389 */ /* 0x00006400000c000b */
[----:B01----:R-:W-:Y:S01]  /*14cc0*/  ENDCOLLECTIVE ;  /* 0x000000000000791b */ /* 0x003fe20003800000 */
.L_x_415:
        /* <DEDUP_REMOVED lines=8> */
.L_x_416:
[----:B------:R-:W-:Y:S05]  /*14d50*/  BRA `(.L_x_417) ;  /* 0xffffffbc00d47947 */ /* 0x000fea000383ffff */
.L_x_300:
[----:B------:R-:W-:Y:S01]  /*14d60*/  BSSY B0, `(.L_x_418) ;  /* 0x0000006000007945 */ /* 0x000fe20003800000 */
[----:B------:R-:W-:Y:S01]  /*14d70*/  PLOP3.LUT P6, PT, P6, PT, PT, 0x8, 0x0 ;  /* 0x000000000000781c */ /* 0x000fe200037ce170 */
[----:B------:R-:W-:-:S12]  /*14d80*/  IMAD.MOV.U32 R15, RZ, RZ, -0x1 ;  /* 0xffffffffff0f7424 */ /* 0x000fd800078e00ff */
[----:B0-----:R-:W-:Y:S05]  /*14d90*/  WARPSYNC.COLLECTIVE R15, `(.L_x_419) ;  /* 0x000000000f087348 */ /* 0x001fea0003c00000 */
[----:B------:R-:W-:Y:S01]  /*14da0*/  VOTE.ANY R14, PT, P6 ;  /* 0x00000000000e7806 */ /* 0x000fe200030e0100 */
[----:B0-----:R-:W-:Y:S06]  /*14db0*/  ENDCOLLECTIVE ;  /* 0x000000000000791b */ /* 0x001fec0003800000 */
.L_x_419:
[----:B------:R-:W-:Y:S05]  /*14dc0*/  BSYNC B0 ;  /* 0x0000000000007941 */ /* 0x000fea0003800000 */
.L_x_418:
[----:B------:R-:W-:Y:S02]  /*14dd0*/  IMAD.MOV.U32 R3, RZ, RZ, R14 ;  /* 0x000000ffff037224 */ /* 0x000fe400078e000e */
[----:B------:R-:W-:Y:S02]  /*14de0*/  IMAD.MOV.U32 R13, RZ, RZ, R7 ;  /* 0x000000ffff0d7224 */ /* 0x000fe400078e0007 */
[----:B------:R-:W0:Y:S01]  /*14df0*/  POPC R4, R3 ;  /* 0x0000000300047309 */ /* 0x000e220000000000 */
[----:B------:R-:W-:Y:S02]  /*14e00*/  IMAD.MOV.U32 R11, RZ, RZ, 0x1f ;  /* 0x0000001fff0b7424 */ /* 0x000fe400078e00ff */
[----:B------:R-:W-:Y:S01]  /*14e10*/  IMAD.MOV.U32 R15, RZ, RZ, -0x1 ;  /* 0xffffffffff0f7424 */ /* 0x000fe200078e00ff */
[----:B0-----:R-:W-:-:S07]  /*14e20*/  MOV R12, R4 ;  /* 0x00000004000c7202 */ /* 0x001fce0000000f00 */
[----:B------:R-:W-:Y:S05]  /*14e30*/  WARPSYNC.COLLECTIVE R15, `(.L_x_420) ;  /* 0x000000000f087348 */ /* 0x000fea0003c00000 */
[----:B------:R0:W1:Y:S02]  /*14e40*/  SHFL.IDX P6, R14, R13, R12, R11 ;  /* 0x0000000c0d0e7389 */ /* 0x00006400000c000b */
[----:B01----:R-:W-:Y:S01]  /*14e50*/  ENDCOLLECTIVE ;  /* 0x000000000000791b */ /* 0x003fe20003800000 */
.L_x_420:
[----:B------:R-:W-:Y:S02]  /*14e60*/  IMAD.MOV.U32 R13, RZ, RZ, R10 ;  /* 0x000000ffff0d7224 */ /* 0x000fe400078e000a */
[----:B------:R-:W-:-:S07]  /*14e70*/  IMAD.MOV.U32 R7, RZ, RZ, R14 ;  /* 0x000000ffff077224 */ /* 0x000fce00078e000e */
[----:B------:R-:W-:Y:S05]  /*14e80*/  WARPSYNC.COLLECTIVE R15, `(.L_x_421) ;  /* 0x000000000f087348 */ /* 0x000fea0003c00000 */
[----:B------:R0:W1:Y:S02]  /*14e90*/  SHFL.IDX P6, R14, R13, R12, R11 ;  /* 0x0000000c0d0e7389 */ /* 0x00006400000c000b */
[----:B01----:R-:W-:Y:S01]  /*14ea0*/  ENDCOLLECTIVE ;  /* 0x000000000000791b */ /* 0x003fe20003800000 */
.L_x_421:
[----:B------:R-:W-:Y:S01]  /*14eb0*/  IMAD.MOV.U32 R10, RZ, RZ, R14 ;  /* 0x000000ffff0a7224 */ /* 0x000fe200078e000e */
[----:B------:R-:W-:Y:S06]  /*14ec0*/  BRA `(.L_x_422) ;  /* 0xffffffbc00b47947 */ /* 0x000fec000383ffff */
.L_x_302:
[----:B------:R-:W-:Y:S01]  /*14ed0*/  BSSY B0, `(.L_x_423) ;  /* 0x0000007000007945 */ /* 0x000fe20003800000 */
[----:B------:R-:W-:Y:S01]  /*14ee0*/  IMAD.MOV.U32 R13, RZ, RZ, R2 ;  /* 0x000000ffff0d7224 */ /* 0x000fe200078e0002 */
[----:B------:R-:W-:Y:S01]  /*14ef0*/  MOV R15, 0xffffffff ;  /* 0xffffffff000f7802 */ /* 0x000fe20000000f00 */
[----:B------:R-:W-:-:S07]  /*14f00*/  IMAD.MOV.U32 R11, RZ, RZ, 0x1f ;  /* 0x0000001fff0b7424 */ /* 0x000fce00078e00ff */
[----:B0123--:R-:W-:Y:S05]  /*14f10*/  WARPSYNC.COLLECTIVE R15, `(.L_x_424) ;  /* 0x000000000f087348 */ /* 0x00ffea0003c00000 */
[----:B------:R4:W0:Y:S02]  /*14f20*/  SHFL.IDX P6, R14, R13, R12, R11 ;  /* 0x0000000c0d0e7389 */ /* 0x00082400000c000b */
[----:B01234-:R-:W-:Y:S01]  /*14f30*/  ENDCOLLECTIVE ;  /* 0x000000000000791b */ /* 0x01ffe20003800000 */
.L_x_424:
[----:B------:R-:W-:Y:S05]  /*14f40*/  BSYNC B0 ;  /* 0x0000000000007941 */ /* 0x000fea0003800000 */
.L_x_423:
[----:B------:R-:W-:Y:S01]  /*14f50*/  IMAD.MOV.U32 R6, RZ, RZ, R14 ;  /* 0x000000ffff067224 */ /* 0x000fe200078e000e */
[----:B------:R-:W-:Y:S06]  /*14f60*/  BRA `(.L_x_301) ;  /* 0xffffffbc00a47947 */ /* 0x000fec000383ffff */
.L_x_306:
[----:B-1----:R1:W3:Y:S02]  /*14f70*/  SYNCS.PHASECHK.TRANS64.TRYWAIT P0, [R4+URZ+0x30820], R0 ;  /* 0x03082000040075a7 */ /* 0x0022e4000800017f */
[----:B---3--:R-:W-:Y:S05]  /*14f80*/  @!P0 NANOSLEEP.SYNCS 0x989680 ;  /* 0x009896800000895d */ /* 0x008fea0003900000 */
[----:B------:R-:W3:Y:S02]  /*14f90*/  @!P0 SYNCS.PHASECHK.TRANS64 P0, [R4+URZ+0x30820], R0 ;  /* 0x03082000040085a7 */ /* 0x000ee4000800007f */
[----:B---3--:R-:W-:Y:S05]  /*14fa0*/  @!P0 BRA `(.L_x_306) ;  /* 0xfffffffc00f08947 */ /* 0x008fea000383ffff */
[----:B------:R-:W-:Y:S05]  /*14fb0*/  BRA `(.L_x_425) ;  /* 0xffffffc000fc7947 */ /* 0x000fea000383ffff */
.L_x_307:
[----:B------:R-:W3:Y:S01]  /*14fc0*/  S2R R2, SR_TID.X ;  /* 0x0000000000027919 */ /* 0x000ee20000002100 */
[----:B------:R-:W-:Y:S01]  /*14fd0*/  BSSY B0, `(.L_x_426) ;  /* 0x000000a000007945 */ /* 0x000fe20003800000 */
[----:B------:R-:W-:Y:S02]  /*14fe0*/  IMAD.MOV.U32 R12, RZ, RZ, RZ ;  /* 0x000000ffff0c7224 */ /* 0x000fe400078e00ff */
[----:B------:R-:W-:Y:S02]  /*14ff0*/  IMAD.MOV.U32 R11, RZ, RZ, 0x1f ;  /* 0x0000001fff0b7424 */ /* 0x000fe400078e00ff */
[----:B------:R-:W-:Y:S01]  /*15000*/  IMAD.MOV.U32 R15, RZ, RZ, -0x1 ;  /* 0xffffffffff0f7424 */ /* 0x000fe200078e00ff */
[----:B---3--:R-:W-:-:S04]  /*15010*/  SHF.R.U32.HI R2, RZ, 0x5, R2 ;  /* 0x00000005ff027819 */ /* 0x008fc80000011602 */
[----:B------:R-:W-:-:S05]  /*15020*/  LOP3.LUT R2, R2, 0x3, RZ, 0xc0, !PT ;  /* 0x0000000302027812 */ /* 0x000fca00078ec0ff */
[----:B------:R-:W-:-:S07]  /*15030*/  IMAD.MOV.U32 R13, RZ, RZ, R2 ;  /* 0x000000ffff0d7224 */ /* 0x000fce00078e0002 */
[----:B012---:R-:W-:Y:S05]  /*15040*/  WARPSYNC.COLLECTIVE R15, `(.L_x_427) ;  /* 0x000000000f087348 */ /* 0x007fea0003c00000 */
[----:B------:R3:W4:Y:S02]  /*15050*/  SHFL.IDX P6, R14, R13, R12, R11 ;  /* 0x0000000c0d0e7389 */ /* 0x00072400000c000b */
[----:B01234-:R-:W-:Y:S01]  /*15060*/  ENDCOLLECTIVE ;  /* 0x000000000000791b */ /* 0x01ffe20003800000 */
.L_x_427:
[----:B------:R-:W-:Y:S05]  /*15070*/  BSYNC B0 ;  /* 0x0000000000007941 */ /* 0x000fea0003800000 */
.L_x_426:
[----:B------:R-:W-:Y:S05]  /*15080*/  BRA `(.L_x_428) ;  /* 0xffffffc000e47947 */ /* 0x000fea000383ffff */
.L_x_310:
[----:B------:R-:W-:Y:S01]  /*15090*/  BSSY B1, `(.L_x_429) ;  /* 0x0000006000017945 */ /* 0x000fe20003800000 */
[----:B------:R-:W-:-:S07]  /*150a0*/  IMAD.MOV.U32 R15, RZ, RZ, -0x1 ;  /* 0xffffffffff0f7424 */ /* 0x000fce00078e00ff */
[----:B012---:R-:W-:Y:S05]  /*150b0*/  WARPSYNC.COLLECTIVE R15, `(.L_x_430) ;  /* 0x000000000f0c7348 */ /* 0x007fea0003c00000 */
[----:B------:R-:W-:Y:S02]  /*150c0*/  ELECT P6, UR62, PT ;  /* 0x00000000003e782f */ /* 0x000fe400038c0000 */
[----:B------:R-:W-:Y:S01]  /*150d0*/  MOV R14, UR62 ;  /* 0x0000003e000e7c02 */ /* 0x000fe20008000f00 */
[----:B012---:R-:W-:Y:S10]  /*150e0*/  ENDCOLLECTIVE ;  /* 0x000000000000791b */ /* 0x007ff40003800000 */
.L_x_430:
[----:B------:R-:W-:Y:S05]  /*150f0*/  BSYNC B1 ;  /* 0x0000000000017941 */ /* 0x000fea0003800000 */
.L_x_429:
[----:B------:R-:W-:Y:S05]  /*15100*/  BRA `(.L_x_431) ;  /* 0xffffffc000dc7947 */ /* 0x000fea000383ffff */
.L_x_312:
[----:B-1----:R1:W3:Y:S02]  /*15110*/  SYNCS.PHASECHK.TRANS64.TRYWAIT P1, [R5+URZ+0x30840], R0 ;  /* 0x03084000050075a7 */ /* 0x0022e4000802017f */
[----:B---3--:R-:W-:Y:S05]  /*15120*/  @!P1 NANOSLEEP.SYNCS 0x989680 ;  /* 0x009896800000995d */ /* 0x008fea0003900000 */
[----:B------:R-:W3:Y:S02]  /*15130*/  @!P1 SYNCS.PHASECHK.TRANS64 P1, [R5+URZ+0x30840], R0 ;  /* 0x03084000050095a7 */ /* 0x000ee4000802007f */
[----:B---3--:R-:W-:Y:S05]  /*15140*/  @!P1 BRA `(.L_x_312) ;  /* 0xfffffffc00f09947 */ /* 0x008fea000383ffff */
[----:B------:R-:W-:Y:S05]  /*15150*/  BRA `(.L_x_432) ;  /* 0xffffffc400047947 */ /* 0x000fea000383ffff */
.L_x_314:
[----:B---3--:R3:W4:Y:S02]  /*15160*/  SYNCS.PHASECHK.TRANS64.TRYWAIT P1, [R27+URZ+0x30840], R2 ;  /* 0x030840021b0075a7 */ /* 0x008724000802017f */
[----:B----4-:R-:W-:Y:S05]  /*15170*/  @!P1 NANOSLEEP.SYNCS 0x989680 ;  /* 0x009896800000995d */ /* 0x010fea0003900000 */
[----:B------:R-:W4:Y:S02]  /*15180*/  @!P1 SYNCS.PHASECHK.TRANS64 P1, [R27+URZ+0x30840], R2 ;  /* 0x030840021b0095a7 */ /* 0x000f24000802007f */
[----:B----4-:R-:W-:Y:S05]  /*15190*/  @!P1 BRA `(.L_x_314) ;  /* 0xfffffffc00f09947 */ /* 0x010fea000383ffff */
[----:B------:R-:W-:Y:S05]  /*151a0*/  BRA `(.L_x_433) ;  /* 0xffffffc400107947 */ /* 0x000fea000383ffff */
.L_x_316:
[----:B----4-:R4:W0:Y:S02]  /*151b0*/  SYNCS.PHASECHK.TRANS64.TRYWAIT P1, [R5+URZ+0x30860], R0 ;  /* 0x03086000050075a7 */ /* 0x010824000802017f */
[----:B0-----:R-:W-:Y:S05]  /*151c0*/  @!P1 NANOSLEEP.SYNCS 0x989680 ;  /* 0x009896800000995d */ /* 0x001fea0003900000 */
[----:B------:R-:W0:Y:S02]  /*151d0*/  @!P1 SYNCS.PHASECHK.TRANS64 P1, [R5+URZ+0x30860], R0 ;  /* 0x03086000050095a7 */ /* 0x000e24000802007f */
[----:B0-----:R-:W-:Y:S05]  /*151e0*/  @!P1 BRA `(.L_x_316) ;  /* 0xfffffffc00f09947 */ /* 0x001fea000383ffff */
[----:B------:R-:W-:Y:S05]  /*151f0*/  BRA `(.L_x_434) ;  /* 0xffffffc4000c7947 */ /* 0x000fea000383ffff */
.L_x_435:
        /* <DEDUP_REMOVED lines=16> */
.L_x_3212:


//--------------------- .text._ZN7cutlass13device_kernelIN5flash11enable_sm90INS1_16FlashAttnFwdSm90INS1_25CollectiveMainloopFwdSm90ILi2EN4cute5tupleIJNS5_1CILi1EEES8_S8_EEENS6_IJNS7_ILi128EEENS7_ILi96EEENS7_ILi192EEEEEELi192ENS_6half_tEfNS_4arch4Sm90ELb0ELb0ELb1ELb1ELb1ELb1ELb0ELb1ELb1ELb1ELb1ELb0EEENS1_21CollectiveEpilogueFwdINS6_IJSA_SC_SB_EEES9_SE_SG_Li256ELb1ELb1ELb1ELb0EEENS1_36VarlenDynamicPersistentTileSchedulerILi128ELi96ELi256ELi128ELb1ELb1ELb1ELb0ELb1ELb1EEEEEEEEEvNT_6ParamsE --------------------------
	.section	.text._ZN7cutlass13device_kernelIN5flash11enable_sm90INS1_16FlashAttnFwdSm90INS1_25CollectiveMainloopFwdSm90ILi2EN4cute5tupleIJNS5_1CILi1EEES8_S8_EEENS6_IJNS7_ILi128EEENS7_ILi96EEENS7_ILi192EEEEEELi192ENS_6half_tEfNS_4arch4Sm90ELb0ELb0ELb1ELb1ELb1ELb1ELb0ELb1ELb1ELb1ELb1ELb0EEENS1_21CollectiveEpilogueFwdINS6_IJSA_SC_SB_EEES9_SE_SG_Li256ELb1ELb1ELb1ELb0EEENS1_36VarlenDynamicPersistentTileSchedulerILi128ELi96ELi256ELi128ELb1ELb1ELb1ELb0ELb1ELb1EEEEEEEEEvNT_6ParamsE,"ax",@progbits
	.align	128
.text._ZN7cutlass13device_kernelIN5flash11enable_sm90INS1_16FlashAttnFwdSm90INS1_25CollectiveMainloopFwdSm90ILi2EN4cute5tupleIJNS5_1CILi1EEES8_S8_EEENS6_IJNS7_ILi128EEENS7_ILi96EEENS7_ILi192EEEEEELi192ENS_6half_tEfNS_4arch4Sm90ELb0ELb0ELb1ELb1ELb1ELb1ELb0ELb1ELb1ELb1ELb1ELb0EEENS1_21CollectiveEpilogueFwdINS6_IJSA_SC_SB_EEES9_SE_SG_Li256ELb1ELb1ELb1ELb0EEENS1_36VarlenDynamicPersistentTileSchedulerILi128ELi96ELi256ELi128ELb1ELb1ELb1ELb0ELb1ELb1EEEEEEEEEvNT_6ParamsE:
        .type           _ZN7cutlass13device_kernelIN5flash11enable_sm90INS1_16FlashAttnFwdSm90INS1_25CollectiveMainloopFwdSm90ILi2EN4cute5tupleIJNS5_1CILi1EEES8_S8_EEENS6_IJNS7_ILi128EEENS7_ILi96EEENS7_ILi192EEEEEELi192ENS_6half_tEfNS_4arch4Sm90ELb0ELb0ELb1ELb1ELb1ELb1ELb0ELb1ELb1ELb1ELb1ELb0EEENS1_21CollectiveEpilogueFwdINS6_IJSA_SC_SB_EEES9_SE_SG_Li256ELb1ELb1ELb1ELb0EEENS1_36VarlenDynamicPersistentTileSchedulerILi128ELi96ELi256ELi128ELb1ELb1ELb1ELb0ELb1ELb1EEEEEEEEEvNT_6ParamsE,@function
        .size           _ZN7cutlass13device_kernelIN5flash11enable_sm90INS1_16FlashAttnFwdSm90INS1_25CollectiveMainloopFwdSm90ILi2EN4cute5tupleIJNS5_1CILi1EEES8_S8_EEENS6_IJNS7_ILi128EEENS7_ILi96EEENS7_ILi192EEEEEELi192ENS_6half_tEfNS_4arch4Sm90ELb0ELb0ELb1ELb1ELb1ELb1ELb0ELb1ELb1ELb1ELb1ELb0EEENS1_21CollectiveEpilogueFwdINS6_IJSA_SC_SB_EEES9_SE_SG_Li256ELb1ELb1ELb1ELb0EEENS1_36VarlenDynamicPersistentTileSchedulerILi128ELi96ELi256ELi128ELb1ELb1ELb1ELb0ELb1ELb1EEEEEEEEEvNT_6ParamsE,(.L_x_3213 - _ZN7cutlass13device_kernelIN5flash11enable_sm90INS1_16FlashAttnFwdSm90INS1_25CollectiveMainloopFwdSm90ILi2EN4cute5tupleIJNS5_1CILi1EEES8_S8_EEENS6_IJNS7_ILi128EEENS7_ILi96EEENS7_ILi192EEEEEELi192ENS_6half_tEfNS_4arch4Sm90ELb0ELb0ELb1ELb1ELb1ELb1ELb0ELb1ELb1ELb1ELb1ELb0EEENS1_21CollectiveEpilogueFwdINS6_IJSA_SC_SB_EEES9_SE_SG_Li256ELb1ELb1ELb1ELb0EEENS1_36VarlenDynamicPersistentTileSchedulerILi128ELi96ELi256ELi128ELb1ELb1ELb1ELb0ELb1ELb1EEEEEEEEEvNT_6ParamsE)
        .other          _ZN7cutlass13device_kernelIN5flash11enable_sm90INS1_16FlashAttnFwdSm90INS1_25CollectiveMainloopFwdSm90ILi2EN4cute5tupleIJNS5_1CILi1EEES8_S8_EEENS6_IJNS7_ILi128EEENS7_ILi96EEENS7_ILi192EEEEEELi192ENS_6half_tEfNS_4arch4Sm90ELb0ELb0ELb1ELb1ELb1ELb1ELb0ELb1ELb1ELb1ELb1ELb0EEENS1_21CollectiveEpilogueFwdINS6_IJSA_SC_SB_EEES9_SE_SG_Li256ELb1ELb1ELb1ELb0EEENS1_36VarlenDynamicPersistentTileSchedulerILi128ELi96ELi256ELi128ELb1ELb1ELb1ELb0ELb1ELb1EEEEEEEEEvNT_6ParamsE,@"STO_CUDA_ENTRY STV_DEFAULT"
_ZN7cutlass13device_kernelIN5flash11enable_sm90INS1_16FlashAttnFwdSm90INS1_25CollectiveMainloopFwdSm90ILi2EN4cute5tupleIJNS5_1CILi1EEES8_S8_EEENS6_IJNS7_ILi128EEENS7_ILi96EEENS7_ILi192EEEEEELi192ENS_6half_tEfNS_4arch4Sm90ELb0ELb0ELb1ELb1ELb1ELb1ELb0ELb1ELb1ELb1ELb1ELb0EEENS1_21CollectiveEpilogueFwdINS6_IJSA_SC_SB_EEES9_SE_SG_Li256ELb1ELb1ELb1ELb0EEENS1_36VarlenDynamicPersistentTileSchedulerILi128ELi96ELi256ELi128ELb1ELb1ELb1ELb0ELb1ELb1EEEEEEEEEvNT_6ParamsE:
[----:B------:R-:W0:Y:S02]  /*0000*/  LDC R1, c[0x0][0x28] ;  /* 0x00000a00ff017b82 */ /* 0x000e240000000800 */
[----:B0-----:R-:W-:Y:S01]  /*0010*/  VIADD R1, R1, 0xfffffec0 ;  /* 0xfffffec001017836 */ /* 0x001fe20000000000 */
[----:B------:R-:W0:Y:S01]  /*0020*/  S2R R0, SR_TID.X ;  /* 0x0000000000007919 */ /* 0x000e220000002100 */
[----:B------:R-:W-:Y:S01]  /*0030*/  ELECT P0, URZ, PT ;  /* 0x00000000003f782f */ /* 0x000fe20003800000 */
[----:B------:R-:W-:Y:S01]  /*0040*/  BSSY B0, `(.L_x_436) ;  /* 0x000000e000007945 */ /* 0x000fe20003800000 */
[----:B0-----:R-:W-:-:S05]  /*0050*/  SHF.R.U32.HI R2, RZ, 0x5, R0 ;  /* 0x00000005ff027819 */ /* 0x001fca0000011600 */
[----:B------:R-:W0:Y:S02]  /*0060*/  SHFL.IDX PT, R3, R2, RZ, 0x1f ;  /* 0x00001fff02037589 */ /* 0x000e2400000e0000 */
[----:B0-----:R-:W-:Y:S02]  /*0070*/  ISETP.EQ.AND P0, PT, R3, RZ, P0 ;  /* 0x000000ff0300720c */ /* 0x001fe40000702270 */
[----:B------:R-:W-:-:S11]  /*0080*/  SHF.R.U32.HI R3, RZ, 0x7, R0 ;  /* 0x00000007ff037819 */ /* 0x000fd60000011600 */
[----:B------:R-:W-:Y:S05]  /*0090*/  @!P0 BRA `(.L_x_437) ;  /* 0x0000000000208947 */ /* 0x000fea0003800000 */
[----:B------:R-:W-:Y:S02]  /*00a0*/  ULDC.64 UR4, c[0x0][0x198] ;  /* 0x0000660000047ab9 */ /* 0x000fe40000000a00 */
[----:B------:R-:W-:Y:S02]  /*00b0*/  UIADD3 UR6, UP0, UR4, 0x570, URZ ;  /* 0x0000057004067890 */ /* 0x000fe4000ff1e03f */
[----:B------:R-:W-:Y:S02]  /*00c0*/  UIADD3 UR4, UP1, UR4, 0x670, URZ ;  /* 0x0000067004047890 */ /* 0x000fe4000ff3e03f */
[----:B------:R-:W-:Y:S02]  /*00d0*/  UIADD3.X UR7, URZ, UR5, URZ, UP0, !UPT ;  /* 0x000000053f077290 */ /* 0x000fe400087fe43f */
[----:B------:R-:W-:-:S07]  /*00e0*/  UIADD3.X UR5, URZ, UR5, URZ, UP1, !UPT ;  /* 0x000000053f057290 */ /* 0x000fce0008ffe43f */
[----:B------:R0:W-:Y:S02]  /*00f0*/  UTMACCTL.PF [UR6] ;  /* 0x00000000060079b9 */ /* 0x0001e40008040000 */
[----:B------:R0:W-:Y:S02]  /*0100*/  UTMACCTL.PF [UR4] ;  /* 0x00000000040079b9 */ /* 0x0001e40008040000 */
[----:B0-----:R-:W-:Y:S01]  /*0110*/  NOP ;  /* 0x0000000000007918 */ /* 0x001fe20000000000 */
.L_x_437:
[----:B------:R-:W-:Y:S05]  /*0120*/  BSYNC B0 ;  /* 0x0000000000007941 */ /* 0x000fea0003800000 */
.L_x_436:
[----:B------:R-:W-:Y:S01]  /*0130*/  VOTEU.ANY UP0, P0 ;  /* 0x00000000003f7886 */ /* 0x000fe20000000100 */
[----:B------:R-:W0:Y:S01]  /*0140*/  SHFL.IDX PT, R3, R3, RZ, 0x1f ;  /* 0x00001fff03037589 */ /* 0x000e2200000e0000 */
[----:B------:R-:W-:Y:S01]  /*0150*/  UMOV UR4, 0x80 ;  /* 0x0000008000047882 */ /* 0x000fe20000000000 */
[----:B------:R-:W-:Y:S01]  /*0160*/  UMOV UR7, 0x100 ;  /* 0x0000010000077882 */ /* 0x000fe20000000000 */
[----:B------:R-:W-:Y:S01]  /*0170*/  VOTEU.ANY UP1, P0 ;  /* 0x00000000003f7886 */ /* 0x000fe20000020100 */
[----:B------:R-:W1:Y:S01]  /*0180*/  @UP0 S2UR UR8, SR_CgaCtaId ;  /* 0x00000000000809c3 */ /* 0x000e620000008800 */
[----:B------:R-:W2:Y:S01]  /*0190*/  SHFL.IDX PT, R4, R2, RZ, 0x1f ;  /* 0x00001fff02047589 */ /* 0x000ea200000e0000 */
[----:B------:R-:W-:Y:S01]  /*01a0*/  @UP0 UMOV UR6, 0x400 ;  /* 0x0000040000060882 */ /* 0x000fe20000000000 */
[----:B------:R-:W-:-:S04]  /*01b0*/  @UP0 UIADD3 UR4, -UR4, 0x100000, URZ ;  /* 0x0010000004040890 */ /* 0x000fc8000fffe13f */
[----:B------:R-:W-:Y:S02]  /*01c0*/  @UP0 USHF.L.U32 UR5, UR4, 0xb, URZ ;  /* 0x0000000b04050899 */ /* 0x000fe4000800063f */
[----:B------:R-:W-:Y:S01]  /*01d0*/  @UP0 USHF.L.U32 UR4, UR4, 0x1, URZ ;  /* 0x0000000104040899 */ /* 0x000fe2000800063f */
[----:B------:R-:W-:Y:S01]  /*01e0*/  VOTEU.ANY UP2, P0 ;  /* 0x00000000003f7886 */ /* 0x000fe20000040100 */
[----:B0-----:R-:W-:Y:S01]  /*01f0*/  R2UR UR9, R3 ;  /* 0x00000000030972ca */ /* 0x001fe200000e0000 */
[----:B-1----:R-:W-:Y:S01]  /*0200*/  @UP0 ULEA UR8, UR8, UR6, 0x18 ;  /* 0x0000000608080291 */ /* 0x002fe2000f8ec03f */
[----:B--2---:R-:W-:Y:S01]  /*0210*/  ISETP.NE.AND P1, PT, R4, RZ, PT ;  /* 0x000000ff0400720c */ /* 0x004fe20003f25270 */
[----:B------:R-:W-:-:S04]  /*0220*/  @UP0 UIADD3 UR6, -UR7, 0x100000, URZ ;  /* 0x0010000007060890 */ /* 0x000fc8000fffe13f */
[----:B------:R-:W-:Y:S02]  /*0230*/  @UP0 USHF.L.U32 UR7, UR6, 0xb, URZ ;  /* 0x0000000b06070899 */ /* 0x000fe4000800063f */
[----:B------:R-:W-:-:S04]  /*0240*/  @UP0 USHF.L.U32 UR6, UR6, 0x1, URZ ;  /* 0x0000000106060899 */ /* 0x000fc8000800063f */
[----:B------:R-:W-:Y:S01]  /*0250*/  UISETP.NE.AND UP0, UPT, UR9, URZ, UPT ;  /* 0x0000003f0900728c */ /* 0x000fe2000bf05270 */
[----:B------:R-:W0:Y:S02]  /*0260*/  FENCE.VIEW.ASYNC.S ;  /* 0x00000000000073c6 */ /* 0x000e240000000000 */
[----:B0-----:R0:W1:Y:S05]  /*0270*/  @UP1 SYNCS.EXCH.64 URZ, [UR8+0x30800], UR4 ;  /* 0x03080004083f15b2 */ /* 0x00106a0008000100 */
[----:B------:R0:W2:Y:S01]  /*0280*/  @UP2 SYNCS.EXCH.64 URZ, [UR8+0x30820], UR6 ;  /* 0x03082006083f25b2 */ /* 0x0000a20008000100 */
        /* <DEDUP_REMOVED lines=14> */
[----:B0-----:R3:W4:Y:S08]  /*0370*/  SYNCS.EXCH.64 URZ, [UR8+0x30830], UR4 ;  /* 0x03083004083f75b2 */ /* 0x0017300008000100 */
[----:B------:R3:W0:Y:S01]  /*0380*/  SYNCS.EXCH.64 URZ, [UR8+0x30840], UR6 ;  /* 0x03084006083f75b2 */ /* 0x0006220008000100 */
[----:B------:R3:W0:Y:S01]  /*0390*/  SYNCS.EXCH.64 URZ, [UR8+0x30838], UR4 ;  /* 0x03083804083f75b2 */ /* 0x0006220008000100 */
[----:B------:R3:W0:Y:S02]  /*03a0*/  SYNCS.EXCH.64 URZ, [UR8+0x30848], UR6 ;  /* 0x03084806083f75b2 */ /* 0x0006240008000100 */
[----:B---3--:R-:W-:Y:S01]  /*03b0*/  NOP ;  /* 0x0000000000007918 */ /* 0x008fe20000000000 */
.L_x_438:
[----:B------:R-:W3:Y:S01]  /*03c0*/  SHFL.IDX PT, R3, R2, RZ, 0x1f ;  /* 0x00001fff02037589 */ /* 0x000ee200000e0000 */
[----:B------:R-:W-:Y:S01]  /*03d0*/  NOP ;  /* 0x0000000000007918 */ /* 0x000fe20000000000 */
[----:B---3--:R-:W-:-:S13]  /*03e0*/  ISETP.NE.AND P0, PT, R3, RZ, PT ;  /* 0x000000ff0300720c */ /* 0x008fda0003f05270 */
        /* <DEDUP_REMOVED lines=17> */
[----:B------:R3:W0:Y:S02]  /*0500*/  SYNCS.EXCH.64 URZ, [UR8+0x30868], UR6 ;  /* 0x03086806083f75b2 */ /* 0x0006240008000100 */
[----:B---3--:R-:W-:Y:S01]  /*0510*/  NOP ;  /* 0x0000000000007918 */ /* 0x008fe20000000000 */
.L_x_439:
[----:B------:R-:W3:Y:S01]  /*0520*/  SHFL.IDX PT, R3, R2, RZ, 0x1f ;  /* 0x00001fff02037589 */ /* 0x000ee200000e0000 */
[----:B------:R-:W-:Y:S01]  /*0530*/  NOP ;  /* 0x0000000000007918 */ /* 0x000fe20000000000 */
[----:B---3--:R-:W-:-:S13]  /*0540*/  ISETP.NE.AND P0, PT, R3, RZ, PT ;  /* 0x000000ff0300720c */ /* 0x008fda0003f05270 */
        /* <DEDUP_REMOVED lines=13> */
[----:B------:R3:W0:Y:S02]  /*0620*/  SYNCS.EXCH.64 URZ, [UR6+0x30888], UR4 ;  /* 0x03088804063f75b2 */ /* 0x0006240008000100 */
[----:B---3--:R-:W-:Y:S01]  /*0630*/  NOP ;  /* 0x0000000000007918 */ /* 0x008fe20000000000 */
.L_x_440:
        /* <DEDUP_REMOVED lines=22> */
.L_x_441:
        /* <DEDUP_REMOVED lines=22> */
.L_x_442:
[----:B------:R-:W-:Y:S01]  /*0900*/  PLOP3.LUT P0, PT, PT, PT, UP0, 0x80, 0x0 ;  /* 0x000000000000781c */ /* 0x000fe20003f0f008 */
[----:B------:R-:W-:Y:S01]  /*0910*/  UMOV UR61, 0x1 ;  /* 0x00000001003d7882 */ /* 0x000fe20000000000 */
[----:B------:R-:W-:Y:S01]  /*0920*/  NOP ;  /* 0x0000000000007918 */ /* 0x000fe20000000000 */
[----:B------:R-:W-:Y:S01]  /*0930*/  USEL UR61, UR61, 0x2, !UP0 ;  /* 0x000000023d3d7887 */ /* 0x000fe2000c000000 */
[----:B------:R-:W-:Y:S01]  /*0940*/  BSSY B9, `(.L_x_443) ;  /* 0x000223f000097945 */ /* 0x000fe20003800000 */
[----:B------:R-:W-:Y:S01]  /*0950*/  ULDC.64 UR48, c[0x0][0x208] ;  /* 0x0000820000307ab9 */ /* 0x000fe20000000a00 */
[----:B012-4-:R-:W-:Y:S07]  /*0960*/  BAR.SYNC.DEFER_BLOCKING 0x0 ;  /* 0x0000000000007b1d */ /* 0x017fee0000010000 */
[----:B------:R-:W-:Y:S05]  /*0970*/  @!P0 BRA `(.L_x_444) ;  /* 0x000001b0000c8947 */ /* 0x000fea0003800000 */
.L_x_445:
[----:B------:R-:W-:-:S08]  /*0980*/  NOP ;  /* 0x0000000000007918 */ /* 0x000fd00000000000 */
[----:B------:R-:W0:Y:S02]  /*0990*/  USETMAXREG.TRY_ALLOC.CTAPOOL UP0, 0xe8 ;  /* 0x000000e8000079c8 */ /* 0x000e240008000600 */
[----:B0-----:R-:W-:-:S13]  /*09a0*/  PLOP3.LUT P0, PT, PT, PT, UP0, 0x80, 0x0 ;  /* 0x000000000000781c */ /* 0x001fda0003f0f008 */
[----:B------:R-:W-:Y:S05]  /*09b0*/  @!P0 BRA `(.L_x_445) ;  /* 0xfffffffc00f08947 */ /* 0x000fea000383ffff */
[----:B------:R-:W0:Y:S08]  /*09c0*/  S2UR UR4, SR_CgaCtaId ;  /* 0x00000000000479c3 */ /* 0x000e300000008800 */
[----:B------:R-:W-:Y:S06]  /*09d0*/  BAR.ARV 0x8, 0x180 ;  /* 0x0206000000007b1d */ /* 0x000fec0000002000 */
[----:B------:R-:W-:-:S02]  /*09e0*/  MOV R3, 0x400 ;  /* 0x0000040000037802 */ /* 0x000fc40000000f00 */
[----:B------:R-:W-:Y:S01]  /*09f0*/  BAR.SYNC.DEFER_BLOCKING 0x5, 0x180 ;  /* 0x0146000000007b1d */ /* 0x000fe20000010000 */
[----:B0-----:R-:W-:-:S05]  /*0a00*/  IMAD.U32 R224, RZ, RZ, UR4 ;  /* 0x00000004ffe07e24 */ /* 0x001fca000f8e00ff */
[----:B------:R-:W-:Y:S01]  /*0a10*/  ULDC UR4, c[0x0][0xc3c] ;  /* 0x00030f0000047ab9 */ /* 0x000fe20000000800 */
[----:B------:R-:W-:-:S05]  /*0a20*/  LEA R2, R224, R3, 0x18 ;  /* 0x00000003e0027211 */ /* 0x000fca00078ec0ff */
[----:B------:R-:W0:Y:S01]  /*0a30*/  LDS.128 R136, [R2+0x308d0] ;  /* 0x0308d00002887984 */ /* 0x000e220000000c00 */
[----:B------:R-:W-:Y:S06]  /*0a40*/  BAR.ARV 0x4, 0x180 ;  /* 0x0106000000007b1d */ /* 0x000fec0000002000 */
[----:B0-----:R-:W-:-:S13]  /*0a50*/  ISETP.GE.AND P0, PT, R139, UR4, PT ;  /* 0x000000048b007c0c */ /* 0x001fda000bf06270 */
[----:B------:R-:W-:Y:S05]  /*0a60*/  @P0 BRA `(.L_x_446) ;  /* 0x0000022000b00947 */ /* 0x000fea0003800000 */
[----:B------:R-:W-:Y:S01]  /*0a70*/  IADD3 R0, R0, -0x80, RZ ;  /* 0xffffff8000007810 */ /* 0x000fe20007ffe0ff */
[----:B------:R-:W-:Y:S01]  /*0a80*/  IMAD.MOV.U32 R203, RZ, RZ, RZ ;  /* 0x000000ffffcb7224 */ /* 0x000fe200078e00ff */
[----:B------:R-:W-:Y:S01]  /*0a90*/  R2UR UR60, R2 ;  /* 0x00000000023c72ca */ /* 0x000fe200000e0000 */
[----:B------:R-:W-:Y:S01]  /*0aa0*/  IMAD.MOV.U32 R221, RZ, RZ, RZ ;  /* 0x000000ffffdd7224 */ /* 0x000fe200078e00ff */
[----:B------:R-:W-:Y:S01]  /*0ab0*/  SHF.R.S32.HI R3, RZ, 0x1f, R0 ;  /* 0x0000001fff037819 */ /* 0x000fe20000011400 */
[----:B------:R-:W-:Y:S01]  /*0ac0*/  IMAD.MOV.U32 R214, RZ, RZ, RZ ;  /* 0x000000ffffd67224 */ /* 0x000fe200078e00ff */
[----:B------:R-:W-:Y:S01]  /*0ad0*/  MOV R18, RZ ;  /* 0x000000ff00127202 */ /* 0x000fe20000000f00 */
[----:B------:R-:W-:Y:S01]  /*0ae0*/  ULOP3.LUT UR51, UR61, 0x1, URZ, 0xfc, !UPT ;  /* 0x000000013d337892 */ /* 0x000fe2000f8efc3f */
[CC--:B------:R-:W-:Y:S02]  /*0af0*/  LEA.HI R4, R3.reuse, R0.reuse, RZ, 0x7 ;  /* 0x0000000003047211 */ /* 0x0c0fe400078f38ff */
[----:B------:R-:W-:-:S02]  /*0b00*/  LEA.HI R9, R3, R0, RZ, 0x2 ;  /* 0x0000000003097211 */ /* 0x000fc400078f10ff */
[-C--:B------:R-:W-:Y:S02]  /*0b10*/  LEA.HI R5, R3, R0.reuse, RZ, 0x4 ;  /* 0x0000000003057211 */ /* 0x080fe400078f20ff */
[----:B------:R-:W-:Y:S01]  /*0b20*/  LOP3.LUT R7, R4, 0xffffff80, RZ, 0xc0, !PT ;  /* 0xffffff8004077812 */ /* 0x000fe200078ec0ff */
[----:B------:R-:W-:Y:S01]  /*0b30*/  UIADD3 UR60, UR60, 0x12400, URZ ;  /* 0x000124003c3c7890 */ /* 0x000fe2000fffe03f */
[----:B------:R-:W-:Y:S02]  /*0b40*/  LOP3.LUT R11, R9, 0xfffffffc, RZ, 0xc0, !PT ;  /* 0xfffffffc090b7812 */ /* 0x000fe400078ec0ff */
[----:B------:R-:W-:Y:S01]  /*0b50*/  LEA.HI R6, R3, R0, RZ, 0x5 ;  /* 0x0000000003067211 */ /* 0x000fe200078f28ff */
[----:B------:R-:W-:Y:S01]  /*0b60*/  IMAD.IADD R14, R0, 0x1, -R7 ;  /* 0x00000001000e7824 */ /* 0x000fe200078e0a07 */
[----:B------:R-:W-:Y:S02]  /*0b70*/  SHF.R.S32.HI R8, RZ, 0x4, R5 ;  /* 0x00000004ff087819 */ /* 0x000fe40000011405 */
[----:B------:R-:W-:-:S02]  /*0b80*/  LOP3.LUT R3, R5, 0x3fffff0, RZ, 0xc0, !PT ;  /* 0x03fffff005037812 */ /* 0x000fc400078ec0ff */
[C---:B------:R-:W-:Y:S01]  /*0b90*/  IADD3 R15, R0.reuse, -R11, RZ ;  /* 0x8000000b000f7210 */ /* 0x040fe20007ffe0ff */
[----:B------:R-:W-:Y:S01]  /*0ba0*/  STL [R1+0xb0], R14 ;  /* 0x0000b00e01007387 */ /* 0x000fe20000100800 */
[--C-:B------:R-:W-:Y:S02]  /*0bb0*/  SHF.R.S32.HI R202, RZ, 0x2, R9.reuse ;  /* 0x00000002ffca7819 */ /* 0x100fe40000011409 */
[----:B------:R-:W-:Y:S01]  /*0bc0*/  SHF.R.S32.HI R9, RZ, 0x1f, R9 ;  /* 0x0000001fff097819 */ /* 0x000fe20000011409 */
[----:B------:R-:W-:Y:S01]  /*0bd0*/  IMAD.SHL.U32 R194, R15, 0x4, RZ ;  /* 0x000000040fc27824 */ /* 0x000fe200078e00ff */
[----:B------:R-:W-:Y:S01]  /*0be0*/  LEA.HI R7, R5, R8, RZ, 0x1 ;  /* 0x0000000805077211 */ /* 0x000fe200078f08ff */
[----:B------:R-:W-:Y:S01]  /*0bf0*/  IMAD.IADD R5, R0, 0x1, -R3 ;  /* 0x0000000100057824 */ /* 0x000fe200078e0a03 */
[----:B------:R-:W-:Y:S01]  /*0c00*/  SHF.R.S32.HI R3, RZ, 0x7, R4 ;  /* 0x00000007ff037819 */ /* 0x000fe20000011404 */
[C---:B------:R-:W-:Y:S01]  /*0c10*/  VIADD R205, R194.reuse, 0x40 ;  /* 0x00000040c2cd7836 */ /* 0x040fe20000000000 */
[----:B------:R-:W-:Y:S01]  /*0c20*/  SHF.R.S32.HI R10, RZ, 0x1f, R14 ;  /* 0x0000001fff0a7819 */ /* 0x000fe2000001140e */
[C---:B------:R-:W-:Y:S01]  /*0c30*/  VIADD R206, R194.reuse, 0x20 ;  /* 0x00000020c2ce7836 */ /* 0x040fe20000000000 */
[----:B------:R-:W-:Y:S01]  /*0c40*/  LEA.HI R9, R9, R202, RZ, 0x3 ;  /* 0x000000ca09097211 */ /* 0x000fe200078f18ff */
[----:B------:R-:W-:Y:S01]  /*0c50*/  STL [R1+0xa8], R15 ;  /* 0x0000a80f01007387 */ /* 0x000fe20000100800 */
[----:B------:R-:W-:Y:S01]  /*0c60*/  LOP3.LUT R7, R7, 0x1ffffffe, RZ, 0xc0, !PT ;  /* 0x1ffffffe07077812 */ /* 0x000fe200078ec0ff */
[----:B------:R-:W-:Y:S01]  /*0c70*/  IMAD.IADD R193, R194, 0x1, R206 ;  /* 0x00000001c2c17824 */ /* 0x000fe200078e02ce */
[----:B------:R-:W-:Y:S01]  /*0c80*/  LEA.HI R4, R4, R3, RZ, 0x1 ;  /* 0x0000000304047211 */ /* 0x000fe200078f08ff */
[----:B------:R-:W-:Y:S01]  /*0c90*/  VIADD R208, R194, 0x10 ;  /* 0x00000010c2d07836 */ /* 0x000fe20000000000 */
[----:B------:R-:W-:Y:S01]  /*0ca0*/  LEA.HI R0, R10, R14, RZ, 0x2 ;  /* 0x0000000e0a007211 */ /* 0x000fe200078f10ff */
[----:B------:R-:W-:Y:S01]  /*0cb0*/  IMAD.IADD R7, R8, 0x1, -R7 ;  /* 0x0000000108077824 */ /* 0x000fe200078e0a07 */
[----:B------:R-:W-:Y:S01]  /*0cc0*/  LOP3.LUT R9, R9, 0xfffffff8, RZ, 0xc0, !PT ;  /* 0xfffffff809097812 */ /* 0x000fe200078ec0ff */
[----:B------:R-:W-:Y:S01]  /*0cd0*/  VIADD R207, R194, 0x30 ;  /* 0x00000030c2cf7836 */ /* 0x000fe20000000000 */
[----:B------:R-:W-:-:S02]  /*0ce0*/  LOP3.LUT R4, R4, 0x3fffffe, RZ, 0xc0, !PT ;  /* 0x03fffffe04047812 */ /* 0x000fc400078ec0ff */
[--C-:B------:R-:W-:Y:S02]  /*0cf0*/  SHF.R.S32.HI R8, RZ, 0x2, R0.reuse ;  /* 0x00000002ff087819 */ /* 0x100fe40000011400 */
[----:B------:R-:W-:Y:S02]  /*0d00*/  SHF.R.S32.HI R11, RZ, 0x1f, R0 ;  /* 0x0000001fff0b7819 */ /* 0x000fe40000011400 */
[----:B------:R-:W-:Y:S02]  /*0d10*/  IADD3 R225, R202, -R9, RZ ;  /* 0x80000009cae17210 */ /* 0x000fe40007ffe0ff */
[----:B------:R-:W-:Y:S02]  /*0d20*/  IADD3 R192, R194, R205, RZ ;  /* 0x000000cdc2c07210 */ /* 0x000fe40007ffe0ff */
[----:B------:R-:W-:Y:S01]  /*0d30*/  SHF.R.S32.HI R6, RZ, 0x5, R6 ;  /* 0x00000005ff067819 */ /* 0x000fe20000011406 */
[----:B------:R-:W-:Y:S01]  /*0d40*/  IMAD.SHL.U32 R217, R225, 0x40, RZ ;  /* 0x00000040e1d97824 */ /* 0x000fe200078e00ff */
[----:B------:R-:W-:-:S02]  /*0d50*/  IADD3 R4, R3, -R4, RZ ;  /* 0x8000000403047210 */ /* 0x000fc40007ffe0ff */
[----:B------:R-:W-:Y:S01]  /*0d60*/  LEA.HI R11, R11, R8, RZ, 0x3 ;  /* 0x000000080b0b7211 */ /* 0x000fe200078f18ff */
[C---:B------:R-:W-:Y:S01]  /*0d70*/  IMAD R12, R6.reuse, 0x10, R5 ;  /* 0x00000010060c7824 */ /* 0x040fe200078e0205 */
[----:B------:R-:W-:Y:S01]  /*0d80*/  SHF.R.S32.HI R3, RZ, 0x1f, R192 ;  /* 0x0000001fff037819 */ /* 0x000fe200000114c0 */
[----:B------:R-:W-:Y:S01]  /*0d90*/  IMAD.SHL.U32 R219, R6, 0x200, RZ ;  /* 0x0000020006db7824 */ /* 0x000fe200078e00ff */
[----:B------:R-:W-:Y:S01]  /*0da0*/  LOP3.LUT R11, R11, 0xfffffff8, RZ, 0xc0, !PT ;  /* 0xfffffff80b0b7812 */ /* 0x000fe200078ec0ff */
[----:B------:R-:W-:Y:S01]  /*0db0*/  IMAD R12, R12, 0x8, R7 ;  /* 0x000000080c0c7824 */ /* 0x000fe200078e0207 */
[----:B------:R-:W-:Y:S02]  /*0dc0*/  LEA.HI R10, R10, R14, RZ, 0x5 ;  /* 0x0000000e0a0a7211 */ /* 0x000fe400078f28ff */
[----:B------:R-:W-:Y:S02]  /*0dd0*/  LEA.HI R5, R3, R192, RZ, 0x6 ;  /* 0x000000c003057211 */ /* 0x000fe400078f30ff */
[----:B------:R-:W-:-:S02]  /*0de0*/  LOP3.LUT R217, R217, 0x1c0, RZ, 0xc0, !PT ;  /* 0x000001c0d9d97812 */ /* 0x000fc400078ec0ff */
[----:B------:R-:W-:Y:S01]  /*0df0*/  LEA.HI R198, R3, R192, RZ, 0x3 ;  /* 0x000000c003c67211 */ /* 0x000fe200078f18ff */
[----:B------:R-:W-:Y:S01]  /*0e00*/  IMAD.SHL.U32 R7, R5, 0x80, RZ ;  /* 0x0000008005077824 */ /* 0x000fe200078e00ff */
[----:B------:R-:W-:Y:S02]  /*0e10*/  IADD3 R11, R8, -R11, RZ ;  /* 0x8000000b080b7210 */ /* 0x000fe40007ffe0ff */
[----:B------:R-:W-:Y:S02]  /*0e20*/  SHF.R.S32.HI R10, RZ, 0x5, R10 ;  /* 0x00000005ff0a7819 */ /* 0x000fe4000001140a */
[----:B------:R-:W-:Y:S02]  /*0e30*/  SHF.R.U32.HI R218, RZ, 0x3, R217 ;  /* 0x00000003ffda7819 */ /* 0x000fe400000116d9 */
[----:B------:R-:W-:Y:S01]  /*0e40*/  LOP3.LUT R5, R217, 0x38, R198, 0xf8, !PT ;  /* 0x00000038d9057812 */ /* 0x000fe200078ef8c6 */
[----:B------:R-:W-:Y:S01]  /*0e50*/  IMAD R11, R10, 0x10, R11 ;  /* 0x000000100a0b7824 */ /* 0x000fe200078e020b */
[----:B------:R-:W-:-:S02]  /*0e60*/  LOP3.LUT R10, R7, 0xffffe000, RZ, 0xc0, !PT ;  /* 0xffffe000070a7812 */ /* 0x000fc400078ec0ff */
[----:B------:R-:W-:Y:S01]  /*0e70*/  LOP3.LUT R5, R5, R218, RZ, 0x3c, !PT ;  /* 0x000000da05057212 */ /* 0x000fe200078e3cff */
[----:B------:R-:W-:Y:S01]  /*0e80*/  IMAD R13, R4, 0x40, R11 ;  /* 0x00000040040d7824 */ /* 0x000fe200078e020b */
[----:B------:R-:W-:Y:S02]  /*0e90*/  SHF.R.S32.HI R8, RZ, 0x1f, R193 ;  /* 0x0000001fff087819 */ /* 0x000fe400000114c1 */
[----:B------:R-:W-:Y:S02]  /*0ea0*/  IADD3 R10, R5, R10, R219 ;  /* 0x0000000a050a7210 */ /* 0x000fe40007ffe0db */
[----:B------:R-:W-:Y:S01]  /*0eb0*/  IADD3 R5, R202, 0x40, RZ ;  /* 0x00000040ca057810 */ /* 0x000fe20007ffe0ff */
[----:B------:R-:W-:Y:S01]  /*0ec0*/  STL [R1+0x11c], R13 ;  /* 0x00011c0d01007387 */ /* 0x000fe20000100800 */
[----:B------:R-:W-:Y:S02]  /*0ed0*/  LOP3.LUT R0, R0, 0x7ffffffc, RZ, 0xc0, !PT ;  /* 0x7ffffffc00007812 */ /* 0x000fe400078ec0ff */
[----:B------:R-:W-:Y:S01]  /*0ee0*/  SHF.R.S32.HI R4, RZ, 0x1f, R5 ;  /* 0x0000001fff047819 */ /* 0x000fe20000011405 */
[----:B------:R-:W-:Y:S01]  /*0ef0*/  IMAD.SHL.U32 R204, R5, 0x40, RZ ;  /* 0x0000004005cc7824 */ /* 0x000fe200078e00ff */
[----:B------:R-:W-:Y:S01]  /*0f00*/  SHF.L.U32 R16, R15, 0x3, RZ ;  /* 0x000000030f107819 */ /* 0x000fe200000006ff */
[----:B------:R-:W-:Y:S01]  /*0f10*/  STL [R1+0x4], RZ ;  /* 0x000004ff01007387 */ /* 0x000fe20000100800 */
[----:B------:R-:W-:-:S02]  /*0f20*/  LEA.HI R4, R4, R5, RZ, 0x3 ;  /* 0x0000000504047211 */ /* 0x000fc400078f18ff */
[----:B------:R-:W-:Y:S01]  /*0f30*/  LOP3.LUT R204, R204, 0x1c0, RZ, 0xc0, !PT ;  /* 0x000001c0cccc7812 */ /* 0x000fe200078ec0ff */
[----:B------:R-:W-:Y:S01]  /*0f40*/  VIADD R22, R16, 0x60 ;  /* 0x0000006010167836 */ /* 0x000fe20000000000 */
[-C--:B------:R-:W-:Y:S01]  /*0f50*/  LEA.HI R6, R8, R193.reuse, RZ, 0x3 ;  /* 0x000000c108067211 */ /* 0x080fe200078f18ff */
[----:B------:R-:W-:Y:S01]  /*0f60*/  IMAD.SHL.U32 R4, R4, 0x40, RZ ;  /* 0x0000004004047824 */ /* 0x000fe200078e00ff */
[----:B------:R-:W-:Y:S01]  /*0f70*/  IADD3 R0, R14, -R0, RZ ;  /* 0x800000000e007210 */ /* 0x000fe20007ffe0ff */
[----:B------:R-:W-:Y:S01]  /*0f80*/  VIADD R19, R16, 0x80 ;  /* 0x0000008010137836 */ /* 0x000fe20000000000 */
[----:B------:R-:W-:Y:S02]  /*0f90*/  LEA.HI R8, R8, R193, RZ, 0x6 ;  /* 0x000000c108087211 */ /* 0x000fe400078f30ff */
[----:B------:R-:W-:Y:S01]  /*0fa0*/  SHF.R.U32.HI R7, RZ, 0x3, R204 ;  /* 0x00000003ff077819 */ /* 0x000fe200000116cc */
[----:B------:R-:W-:Y:S01]  /*0fb0*/  IMAD.SHL.U32 R0, R0, 0x2, RZ ;  /* 0x0000000200007824 */ /* 0x000fe200078e00ff */
[----:B------:R-:W-:-:S02]  /*0fc0*/  LOP3.LUT R5, R204, 0x38, R16, 0xf8, !PT ;  /* 0x00000038cc057812 */ /* 0x000fc400078ef810 */
[----:B------:R-:W-:Y:S01]  /*0fd0*/  LOP3.LUT R220, R4, 0xfffffe00, RZ, 0xc0, !PT ;  /* 0xfffffe0004dc7812 */ /* 0x000fe200078ec0ff */
[----:B------:R-:W-:Y:S01]  /*0fe0*/  IMAD.SHL.U32 R4, R12, 0x8, RZ ;  /* 0x000000080c047824 */ /* 0x000fe200078e00ff */
[----:B------:R-:W-:Y:S01]  /*0ff0*/  SHF.L.U32 R8, R8, 0x7, RZ ;  /* 0x0000000708087819 */ /* 0x000fe200000006ff */
[C---:B------:R-:W-:Y:S01]  /*1000*/  VIADD R34, R0.reuse, 0x10 ;  /* 0x0000001000227836 */ /* 0x040fe20000000000 */
[--C-:B------:R-:W-:Y:S01]  /*1010*/  LOP3.LUT R3, R217, 0x38, R6.reuse, 0xf8, !PT ;  /* 0x00000038d9037812 */ /* 0x100fe200078ef806 */
[----:B------:R-:W-:Y:S01]  /*1020*/  VIADD R33, R0, 0x18 ;  /* 0x0000001800217836 */ /* 0x000fe20000000000 */
[----:B------:R-:W-:Y:S01]  /*1030*/  LOP3.LUT R5, R220, R5, R7, 0xf6, !PT ;  /* 0x00000005dc057212 */ /* 0x000fe200078ef607 */
[----:B------:R0:W-:Y:S01]  /*1040*/  STL [R1+0x124], R4 ;  /* 0x0001240401007387 */ /* 0x0001e20000100800 */
[----:B------:R-:W-:Y:S01]  /*1050*/  LOP3.LUT R8, R8, 0xffffe000, RZ, 0xc0, !PT ;  /* 0xffffe00008087812 */ /* 0x000fe200078ec0ff */
[C---:B------:R-:W-:Y:S01]  /*1060*/  VIADD R31, R0.reuse, 0x28 ;  /* 0x00000028001f7836 */ /* 0x040fe20000000000 */
[----:B------:R-:W-:Y:S01]  /*1070*/  LOP3.LUT R3, R3, R218, RZ, 0x3c, !PT ;  /* 0x000000da03037212 */ /* 0x000fe200078e3cff */
[----:B------:R-:W-:Y:S01]  /*1080*/  STL [R1+0x48], R0 ;  /* 0x0000480001007387 */ /* 0x000fe20000100800 */
[C---:B------:R-:W-:Y:S01]  /*1090*/  IADD3 R35, R0.reuse, 0x8, RZ ;  /* 0x0000000800237810 */ /* 0x040fe20007ffe0ff */
[C---:B------:R-:W-:Y:S01]  /*10a0*/  VIADD R30, R0.reuse, 0x30 ;  /* 0x00000030001e7836 */ /* 0x040fe20000000000 */
[----:B------:R-:W-:Y:S01]  /*10b0*/  IADD3 R8, R3, R8, R219 ;  /* 0x0000000803087210 */ /* 0x000fe20007ffe0db */
[C---:B------:R-:W-:Y:S01]  /*10c0*/  VIADD R28, R0.reuse, 0x40 ;  /* 0x00000040001c7836 */ /* 0x040fe20000000000 */
[C---:B------:R-:W-:Y:S01]  /*10d0*/  IADD3 R32, R0.reuse, 0x20, RZ ;  /* 0x0000002000207810 */ /* 0x040fe20007ffe0ff */
[C---:B------:R-:W-:Y:S01]  /*10e0*/  VIADD R27, R0.reuse, 0x48 ;  /* 0x00000048001b7836 */ /* 0x040fe20000000000 */
[----:B0-----:R-:W-:Y:S01]  /*10f0*/  LEA R4, R5, UR60, 0x1 ;  /* 0x0000003c05047c11 */ /* 0x001fe2000f8e08ff */
[C---:B------:R-:W-:Y:S01]  /*1100*/  VIADD R25, R0.reuse, 0x58 ;  /* 0x0000005800197836 */ /* 0x040fe20000000000 */
[----:B------:R-:W-:Y:S01]  /*1110*/  LEA.HI R3, R15, R15, RZ, 0x1 ;  /* 0x0000000f0f037211 */ /* 0x000fe200078f08ff */
[C---:B------:R-:W-:Y:S01]  /*1120*/  VIADD R24, R0.reuse, 0x60 ;  /* 0x0000006000187836 */ /* 0x040fe20000000000 */
[C---:B------:R-:W-:Y:S01]  /*1130*/  IADD3 R29, R0.reuse, 0x38, RZ ;  /* 0x00000038001d7810 */ /* 0x040fe20007ffe0ff */
[----:B------:R0:W-:Y:S01]  /*1140*/  STL [R1+0x114], R4 ;  /* 0x0001140401007387 */ /* 0x0001e20000100800 */
[----:B------:R-:W-:Y:S01]  /*1150*/  LOP3.LUT R3, R3, 0x1ffffffe, RZ, 0xc0, !PT ;  /* 0x1ffffffe03037812 */ /* 0x000fe200078ec0ff */
[C---:B------:R-:W-:Y:S01]  /*1160*/  VIADD R20, R0.reuse, 0x70 ;  /* 0x0000007000147836 */ /* 0x040fe20000000000 */
[C---:B------:R-:W-:Y:S01]  /*1170*/  IADD3 R26, R0.reuse, 0x50, RZ ;  /* 0x00000050001a7810 */ /* 0x040fe20007ffe0ff */
[----:B------:R-:W-:Y:S01]  /*1180*/  STL [R1+0xa4], R35 ;  /* 0x0000a42301007387 */ /* 0x000fe20000100800 */
[C---:B------:R-:W-:Y:S01]  /*1190*/  IADD3 R21, R0.reuse, 0x68, RZ ;  /* 0x0000006800157810 */ /* 0x040fe20007ffe0ff */
[----:B------:R-:W-:Y:S01]  /*11a0*/  IMAD.IADD R3, R15, 0x1, -R3 ;  /* 0x000000010f037824 */ /* 0x000fe200078e0a03 */
[C---:B------:R-:W-:Y:S01]  /*11b0*/  IADD3 R14, R0.reuse, 0x80, RZ ;  /* 0x00000080000e7810 */ /* 0x040fe20007ffe0ff */
[----:B------:R1:W-:Y:S01]  /*11c0*/  STL [R1+0xa0], R34 ;  /* 0x0000a02201007387 */ /* 0x0003e20000100800 */
[C---:B------:R-:W-:Y:S01]  /*11d0*/  VIADD R15, R0.reuse, 0x78 ;  /* 0x00000078000f7836 */ /* 0x040fe20000000000 */
[C---:B------:R-:W-:Y:S01]  /*11e0*/  IADD3 R9, R0.reuse, 0x98, RZ ;  /* 0x0000009800097810 */ /* 0x040fe20007ffe0ff */
[C---:B------:R-:W-:Y:S01]  /*11f0*/  VIADD R12, R0.reuse, 0x88 ;  /* 0x00000088000c7836 */ /* 0x040fe20000000000 */
[----:B------:R-:W-:Y:S01]  /*1200*/  STL [R1+0x9c], R33 ;  /* 0x00009c2101007387 */ /* 0x000fe20000100800 */
[C---:B------:R-:W-:Y:S01]  /*1210*/  VIADD R11, R0.reuse, 0x90 ;  /* 0x00000090000b7836 */ /* 0x040fe20000000000 */
[----:B------:R-:W-:Y:S01]  /*1220*/  SHF.R.S32.HI R197, RZ, 0x3, R6 ;  /* 0x00000003ffc57819 */ /* 0x000fe20000011406 */
[C---:B------:R-:W-:Y:S01]  /*1230*/  VIADD R7, R0.reuse, 0xa0 ;  /* 0x000000a000077836 */ /* 0x040fe20000000000 */
[----:B------:R2:W-:Y:S01]  /*1240*/  STL [R1+0x98], R32 ;  /* 0x0000982001007387 */ /* 0x0005e20000100800 */
[----:B------:R-:W-:Y:S01]  /*1250*/  VIADD R6, R0, 0xa8 ;  /* 0x000000a800067836 */ /* 0x000fe20000000000 */
[----:B------:R-:W-:-:S02]  /*1260*/  SHF.R.S32.HI R5, RZ, 0x1f, R35 ;  /* 0x0000001fff057819 */ /* 0x000fc40000011423 */
[----:B------:R3:W-:Y:S01]  /*1270*/  STL [R1+0x94], R31 ;  /* 0x0000941f01007387 */ /* 0x0007e20000100800 */
[C---:B0-----:R-:W-:Y:S01]  /*1280*/  IADD3 R4, R0.reuse, 0xb0, RZ ;  /* 0x000000b000047810 */ /* 0x041fe20007ffe0ff */
[----:B------:R-:W-:Y:S01]  /*1290*/  VIADD R0, R0, 0xb8 ;  /* 0x000000b800007836 */ /* 0x000fe20000000000 */
[----:B-1----:R-:W-:Y:S01]  /*12a0*/  SHF.R.S32.HI R34, RZ, 0x1f, R34 ;  /* 0x0000001fff227819 */ /* 0x002fe20000011422 */
[----:B------:R-:W-:Y:S01]  /*12b0*/  STL [R1+0x90], R30 ;  /* 0x0000901e01007387 */ /* 0x000fe20000100800 */
[----:B------:R-:W-:Y:S02]  /*12c0*/  IADD3 R23, R16, 0xa0, RZ ;  /* 0x000000a010177810 */ /* 0x000fe40007ffe0ff */
[----:B--2---:R-:W-:Y:S01]  /*12d0*/  SHF.R.S32.HI R32, RZ, 0x1f, R32 ;  /* 0x0000001fff207819 */ /* 0x004fe20000011420 */
[----:B------:R0:W-:Y:S01]  /*12e0*/  STL [R1+0x8c], R29 ;  /* 0x00008c1d01007387 */ /* 0x0001e20000100800 */
[----:B------:R-:W-:Y:S02]  /*12f0*/  SHF.R.S32.HI R17, RZ, 0x1f, R16 ;  /* 0x0000001fff117819 */ /* 0x000fe40000011410 */
[----:B---3--:R-:W-:Y:S01]  /*1300*/  SHF.R.S32.HI R31, RZ, 0x1f, R31 ;  /* 0x0000001fff1f7819 */ /* 0x008fe2000001141f */
[----:B------:R1:W-:Y:S01]  /*1310*/  STL [R1+0x88], R28 ;  /* 0x0000881c01007387 */ /* 0x0003e20000100800 */
[----:B------:R-:W-:-:S02]  /*1320*/  IADD3 R209, R194, 0x50, RZ ;  /* 0x00000050c2d17810 */ /* 0x000fc40007ffe0ff */
[----:B------:R-:W-:Y:S01]  /*1330*/  SHF.R.S32.HI R201, RZ, 0x1f, R22 ;  /* 0x0000001fffc97819 */ /* 0x000fe20000011416 */
[----:B------:R-:W-:Y:S01]  /*1340*/  STL [R1+0x84], R27 ;  /* 0x0000841b01007387 */ /* 0x000fe20000100800 */
[----:B------:R-:W-:Y:S02]  /*1350*/  SHF.R.S32.HI R200, RZ, 0x1f, R19 ;  /* 0x0000001fffc87819 */ /* 0x000fe40000011413 */
[----:B0-----:R-:W-:Y:S01]  /*1360*/  SHF.R.S32.HI R29, RZ, 0x1f, R29 ;  /* 0x0000001fff1d7819 */ /* 0x001fe2000001141d */
[----:B------:R0:W-:Y:S01]  /*1370*/  STL [R1+0x80], R26 ;  /* 0x0000801a01007387 */ /* 0x0001e20000100800 */
[----:B------:R-:W-:Y:S02]  /*1380*/  SHF.R.S32.HI R199, RZ, 0x1f, R23 ;  /* 0x0000001fffc77819 */ /* 0x000fe40000011417 */
[----:B-1----:R-:W-:Y:S01]  /*1390*/  SHF.R.S32.HI R28, RZ, 0x1f, R28 ;  /* 0x0000001fff1c7819 */ /* 0x002fe2000001141c */
[----:B------:R1:W-:Y:S01]  /*13a0*/  STL [R1+0x7c], R25 ;  /* 0x00007c1901007387 */ /* 0x0003e20000100800 */
[----:B------:R-:W-:-:S03]  /*13b0*/  SHF.R.S32.HI R198, RZ, 0x3, R198 ;  /* 0x00000003ffc67819 */ /* 0x000fc600000114c6 */
[----:B------:R-:W-:Y:S01]  /*13c0*/  STL [R1+0x78], R24 ;  /* 0x0000781801007387 */ /* 0x000fe20000100800 */
[----:B0-----:R-:W-:-:S03]  /*13d0*/  SHF.R.S32.HI R26, RZ, 0x1f, R26 ;  /* 0x0000001fff1a7819 */ /* 0x001fc6000001141a */
[----:B------:R0:W-:Y:S01]  /*13e0*/  STL [R1+0x74], R21 ;  /* 0x0000741501007387 */ /* 0x0001e20000100800 */
[----:B-1----:R-:W-:-:S03]  /*13f0*/  SHF.R.S32.HI R25, RZ, 0x1f, R25 ;  /* 0x0000001fff197819 */ /* 0x002fc60000011419 */
[----:B------:R1:W-:Y:S04]  /*1400*/  STL [R1+0x70], R20 ;  /* 0x0000701401007387 */ /* 0x0003e80000100800 */
        /* <DEDUP_REMOVED lines=22> */
[----:B------:R-:W-:Y:S01]  /*1570*/  STL [R1+0xfc], R31 ;  /* 0x0000fc1f01007387 */ /* 0x000fe20000100800 */
[----:B-1----:R-:W-:-:S05]  /*1580*/  SHF.R.S32.HI R5, RZ, 0x1f, R30 ;  /* 0x0000001fff057819 */ /* 0x002fca000001141e */
[----:B------:R0:W-:Y:S04]  /*1590*/  STL [R1+0xf8], R5 ;  /* 0x0000f80501007387 */ /* 0x0001e80000100800 */
[----:B------:R-:W-:Y:S04]  /*15a0*/  STL [R1+0xf4], R29 ;  /* 0x0000f41d01007387 */ /* 0x000fe80000100800 */
[----:B------:R-:W-:Y:S01]  /*15b0*/  STL [R1+0xf0], R28 ;  /* 0x0000f01c01007387 */ /* 0x000fe20000100800 */
[----:B0-----:R-:W-:-:S05]  /*15c0*/  SHF.R.S32.HI R5, RZ, 0x1f, R27 ;  /* 0x0000001fff057819 */ /* 0x001fca000001141b */
        /* <DEDUP_REMOVED lines=17> */
[----:B------:R1:W-:Y:S04]  /*16e0*/  STL [R1+0xb8], R4 ;  /* 0x0000b80401007387 */ /* 0x0003e80000100800 */
[----:B------:R2:W-:Y:S01]  /*16f0*/  STL [R1+0xb4], R0 ;  /* 0x0000b40001007387 */ /* 0x0005e20000100800 */
[----:B0-----:R-:W-:Y:S02]  /*1700*/  LEA R5, R8, UR60, 0x1 ;  /* 0x0000003c08057c11 */ /* 0x001fe4000f8e08ff */
[----:B-1----:R-:W-:-:S03]  /*1710*/  LEA R4, R10, UR60, 0x1 ;  /* 0x0000003c0a047c11 */ /* 0x002fc6000f8e08ff */
[----:B------:R0:W-:Y:S01]  /*1720*/  STL [R1+0x118], R5 ;  /* 0x0001180501007387 */ /* 0x0001e20000100800 */
[----:B--2---:R-:W-:-:S05]  /*1730*/  IMAD R0, R3, 0x8, R13 ;  /* 0x0000000803007824 */ /* 0x004fca00078e020d */
[----:B------:R0:W-:Y:S04]  /*1740*/  STL [R1+0x120], R0 ;  /* 0x0001200001007387 */ /* 0x0001e80000100800 */
[----:B------:R0:W-:Y:S02]  /*1750*/  STL [R1+0x110], R4 ;  /* 0x0001100401007387 */ /* 0x0001e40000100800 */
.L_x_668:
[----:B0-2-4-:R-:W0:Y:S01]  /*1760*/  LDC.64 R4, c[0x0][0xc88] ;  /* 0x00032200ff047b82 */ /* 0x015e220000000a00 */
[----:B------:R-:W-:Y:S01]  /*1770*/  ULDC.64 UR4, c[0x0][0xa28] ;  /* 0x00028a0000047ab9 */ /* 0x000fe20000000a00 */
[----:B------:R-:W-:Y:S01]  /*1780*/  ULDC.64 UR8, c[0x0][0xa18] ;  /* 0x0002860000087ab9 */ /* 0x000fe20000000a00 */
[----:B------:R-:W-:Y:S01]  /*1790*/  ULDC.64 UR6, c[0x0][0xa08] ;  /* 0x0002820000067ab9 */ /* 0x000fe20000000a00 */
[----:B0-----:R-:W-:-:S05]  /*17a0*/  IMAD.WIDE R4, R139, 0x4, R4 ;  /* 0x000000048b047825 */ /* 0x001fca00078e0204 */
[----:B------:R-:W2:Y:S01]  /*17b0*/  LDG.E R227, desc[UR48][R4.64] ;  /* 0x0000003004e37981 */ /* 0x000ea2000c1e1900 */
[----:B------:R-:W-:Y:S01]  /*17c0*/  ISETP.NE.U32.AND P2, PT, RZ, UR4, PT ;  /* 0x00000004ff007c0c */ /* 0x000fe2000bf45070 */
[----:B------:R-:W-:Y:S01]  /*17d0*/  IMAD.MOV.U32 R10, RZ, RZ, RZ ;  /* 0x000000ffff0a7224 */ /* 0x000fe200078e00ff */
[----:B------:R-:W-:Y:S01]  /*17e0*/  ISETP.NE.U32.AND P1, PT, RZ, UR8, PT ;  /* 0x00000008ff007c0c */ /* 0x000fe2000bf25070 */
[----:B-----5:R-:W-:Y:S01]  /*17f0*/  IMAD.MOV.U32 R122, RZ, RZ, RZ ;  /* 0x000000ffff7a7224 */ /* 0x020fe200078e00ff */
[----:B------:R-:W-:Y:S02]  /*1800*/  ISETP.NE.AND.EX P2, PT, RZ, UR5, PT, P2 ;  /* 0x00000005ff007c0c */ /* 0x000fe4000bf45320 */
[----:B------:R-:W-:Y:S02]  /*1810*/  ISETP.NE.AND.EX P1, PT, RZ, UR9, PT, P1 ;  /* 0x00000009ff007c0c */ /* 0x000fe4000bf25310 */
[----:B------:R-:W-:-:S04]  /*1820*/  ISETP.NE.U32.AND P0, PT, RZ, UR6, PT ;  /* 0x00000006ff007c0c */ /* 0x000fc8000bf05070 */
[----:B------:R-:W-:Y:S02]  /*1830*/  ISETP.NE.AND.EX P0, PT, RZ, UR7, PT, P0 ;  /* 0x00000007ff007c0c */ /* 0x000fe4000bf05300 */
[----:B--2---:R-:W-:-:S03]  /*1840*/  SHF.R.S32.HI R0, RZ, 0x1f, R227 ;  /* 0x0000001fff007819 */ /* 0x004fc600000114e3 */
[C---:B---3--:R-:W-:Y:S02]  /*1850*/  @P2 LEA R6, P3, R227.reuse, UR4, 0x2 ;  /* 0x00000004e3062c11 */ /* 0x048fe4000f8610ff */
[C---:B------:R-:W-:Y:S01]  /*1860*/  SHF.L.U32 R228, R227.reuse, 0x2, RZ ;  /* 0x00000002e3e47819 */ /* 0x040fe200000006ff */
[----:B------:R0:W-:Y:S01]  /*1870*/  STL [R1+0xac], R0 ;  /* 0x0000ac0001007387 */ /* 0x0001e20000100800 */
[C-C-:B------:R-:W-:Y:S01]  /*1880*/  @P2 LEA.HI.X R7, R227.reuse, UR5, R0.reuse, 0x2, P3 ;  /* 0x00000005e3072c11 */ /* 0x140fe200098f1400 */
[----:B------:R-:W-:Y:S01]  /*1890*/  ULDC UR4, c[0x0][0x288] ;  /* 0x0000a20000047ab9 */ /* 0x000fe20000000800 */
[----:B------:R-:W-:Y:S02]  /*18a0*/  SHF.L.U64.HI R229, R227, 0x2, R0 ;  /* 0x00000002e3e57819 */ /* 0x000fe40000010200 */
[C---:B------:R-:W-:Y:S01]  /*18b0*/  IADD3 R4, P4, R228.reuse, UR6, RZ ;  /* 0x00000006e4047c10 */ /* 0x040fe2000ff9e0ff */
[----:B------:R1:W5:Y:S01]  /*18c0*/  @P2 LDG.E R10, desc[UR48][R6.64] ;  /* 0x00000030060a2981 */ /* 0x000362000c1e1900 */
[----:B------:R-:W-:-:S02]  /*18d0*/  @P1 IADD3 R8, P2, R228, UR8, RZ ;  /* 0x00000008e4081c10 */ /* 0x000fc4000ff5e0ff */
[----:B------:R-:W-:Y:S01]  /*18e0*/  MOV R136, UR4 ;  /* 0x0000000400887c02 */ /* 0x000fe20008000f00 */
[----:B------:R1:W-:Y:S01]  /*18f0*/  STL [R1+0x40], R137 ;  /* 0x0000408901007387 */ /* 0x0003e20000100800 */
[C---:B------:R-:W-:Y:S01]  /*1900*/  IADD3.X R5, R229.reuse, UR7, RZ, P4, !PT ;  /* 0x00000007e5057c10 */ /* 0x040fe2000a7fe4ff */
[----:B------:R-:W-:Y:S01]  /*1910*/  ULDC.64 UR4, c[0x0][0x418] ;  /* 0x0001060000047ab9 */ /* 0x000fe20000000a00 */
[----:B------:R-:W-:-:S03]  /*1920*/  @P1 IADD3.X R9, R229, UR9, RZ, P2, !PT ;  /* 0x00000009e5091c10 */ /* 0x000fc600097fe4ff */
[----:B------:R1:W5:Y:S01]  /*1930*/  @P0 LDG.E R122, desc[UR48][R4.64] ;  /* 0x00000030047a0981 */ /* 0x000362000c1e1900 */
[----:B------:R-:W-:Y:S01]  /*1940*/  UISETP.NE.U32.AND UP0, UPT, UR4, URZ, UPT ;  /* 0x0000003f0400728c */ /* 0x000fe2000bf05070 */
[C---:B------:R-:W-:Y:S01]  /*1950*/  LOP3.LUT R3, R138.reuse, 0xff000000, RZ, 0xc0, !PT ;  /* 0xff0000008a037812 */ /* 0x040fe200078ec0ff */
[----:B------:R-:W-:Y:S01]  /*1960*/  ULDC.64 UR8, c[0x0][0xa20] ;  /* 0x0002880000087ab9 */ /* 0x000fe20000000a00 */
[----:B------:R1:W5:Y:S01]  /*1970*/  @P1 LDG.E R136, desc[UR48][R8.64] ;  /* 0x0000003008881981 */ /* 0x000362000c1e1900 */
[----:B------:R-:W-:Y:S01]  /*1980*/  UISETP.NE.AND.EX UP0, UPT, UR5, URZ, UPT, UP0 ;  /* 0x0000003f0500728c */ /* 0x000fe2000bf05300 */
[----:B------:R-:W-:Y:S01]  /*1990*/  ULDC UR4, c[0x0][0x424] ;  /* 0x0001090000047ab9 */ /* 0x000fe20000000800 */
[----:B------:R-:W-:Y:S02]  /*19a0*/  ISETP.NE.U32.AND P2, PT, RZ, UR8, PT ;  /* 0x00000008ff007c0c */ /* 0x000fe4000bf45070 */
[----:B------:R-:W-:Y:S01]  /*19b0*/  USEL UR4, UR4, 0x1, UP0 ;  /* 0x0000000104047887 */ /* 0x000fe20008000000 */
[----:B------:R-:W-:Y:S01]  /*19c0*/  ULDC UR5, c[0x0][0x2f0] ;  /* 0x0000bc0000057ab9 */ /* 0x000fe20000000800 */
[----:B0-----:R-:W-:-:S02]  /*19d0*/  LOP3.LUT R0, R138, 0xff0000, RZ, 0xc0, !PT ;  /* 0x00ff00008a007812 */ /* 0x001fc400078ec0ff */
[----:B------:R-:W-:Y:S01]  /*19e0*/  UIMAD UR4, UR4, UR5, URZ ;  /* 0x00000005040472a4 */ /* 0x000fe2000f8e023f */
[----:B------:R-:W-:Y:S02]  /*19f0*/  SHF.R.U32.HI R3, RZ, 0x8, R3 ;  /* 0x00000008ff037819 */ /* 0x000fe40000011603 */
[----:B------:R-:W-:Y:S01]  /*1a00*/  ISETP.NE.AND.EX P2, PT, RZ, UR9, PT, P2 ;  /* 0x00000009ff007c0c */ /* 0x000fe2000bf45320 */
[----:B------:R-:W-:Y:S01]  /*1a10*/  ULDC UR5, c[0x0][0x348] ;  /* 0x0000d20000057ab9 */ /* 0x000fe20000000800 */
[----:B------:R-:W-:Y:S02]  /*1a20*/  LEA.HI R226, R0, R3, RZ, 0x10 ;  /* 0x0000000300e27211 */ /* 0x000fe400078f80ff */
[----:B------:R-:W-:Y:S01]  /*1a30*/  LOP3.LUT R196, R138, 0xffff, RZ, 0xc0, !PT ;  /* 0x0000ffff8ac47812 */ /* 0x000fe200078ec0ff */
[----:B-1----:R-:W-:Y:S08]  /*1a40*/  @P1 BRA `(.L_x_447) ;  /* 0x0000000000241947 */ /* 0x002ff00003800000 */
[----:B------:R-:W-:Y:S02]  /*1a50*/  ULDC.64 UR6, c[0x0][0xa00] ;  /* 0x0002800000067ab9 */ /* 0x000fe40000000a00 */
[----:B------:R-:W-:-:S04]  /*1a60*/  ISETP.NE.U32.AND P1, PT, RZ, UR6, PT ;  /* 0x00000006ff007c0c */ /* 0x000fc8000bf25070 */
[----:B------:R-:W-:-:S13]  /*1a70*/  ISETP.NE.AND.EX P1, PT, RZ, UR7, PT, P1 ;  /* 0x00000007ff007c0c */ /* 0x000fda000bf25310 */
[----:B------:R-:W-:Y:S05]  /*1a80*/  @!P1 BRA `(.L_x_447) ;  /* 0x0000000000149947 */ /* 0x000fea0003800000 */
[----:B------:R-:W0:Y:S02]  /*1a90*/  LDC.64 R6, c[0x0][0xa00] ;  /* 0x00028000ff067b82 */ /* 0x000e240000000a00 */
[----:B0-----:R-:W-:-:S05]  /*1aa0*/  IMAD.WIDE R6, R227, 0x4, R6 ;  /* 0x00000004e3067825 */ /* 0x001fca00078e0206 */
[----:B-----5:R-:W2:Y:S04]  /*1ab0*/  LDG.E R136, desc[UR48][R6.64] ;  /* 0x0000003006887981 */ /* 0x020ea8000c1e1900 */
[----:B------:R-:W2:Y:S02]  /*1ac0*/  LDG.E R3, desc[UR48][R6.64+0x4] ;  /* 0x0000043006037981 */ /* 0x000ea4000c1e1900 */
[----:B--2---:R-:W-:-:S07]  /*1ad0*/  IMAD.IADD R136, R3, 0x1, -R136 ;  /* 0x0000000103887824 */ /* 0x004fce00078e0a88 */
.L_x_447:
[----:B------:R-:W-:Y:S01]  /*1ae0*/  IMAD.U32 R25, RZ, RZ, UR5 ;  /* 0x00000005ff197e24 */ /* 0x000fe2000f8e00ff */
[----:B------:R-:W-:Y:S01]  /*1af0*/  MOV R27, UR4 ;  /* 0x00000004001b7c02 */ /* 0x000fe20008000f00 */
[----:B------:R-:W-:Y:S06]  /*1b00*/  @!P2 BRA `(.L_x_448) ;  /* 0x000000000010a947 */ /* 0x000fec0003800000 */
[----:B------:R-:W-:-:S04]  /*1b10*/  IADD3 R4, P0, R228, UR8, RZ ;  /* 0x00000008e4047c10 */ /* 0x000fc8000ff1e0ff */
[----:B------:R-:W-:-:S05]  /*1b20*/  IADD3.X R5, R229, UR9, RZ, P0, !PT ;  /* 0x00000009e5057c10 */ /* 0x000fca00087fe4ff */
[----:B------:R0:W5:Y:S01]  /*1b30*/  LDG.E R27, desc[UR48][R4.64] ;  /* 0x00000030041b7981 */ /* 0x000162000c1e1900 */
[----:B------:R-:W-:Y:S05]  /*1b40*/  BRA `(.L_x_449) ;  /* 0x0000000000107947 */ /* 0x000fea0003800000 */
.L_x_448:
[----:B------:R-:W-:Y:S05]  /*1b50*/  @!P0 BRA `(.L_x_449) ;  /* 0x00000000000c8947 */ /* 0x000fea0003800000 */
[----:B------:R-:W2:Y:S04]  /*1b60*/  LDG.E R0, desc[UR48][R4.64] ;  /* 0x0000003004007981 */ /* 0x000ea8000c1e1900 */
[----:B------:R-:W2:Y:S02]  /*1b70*/  LDG.E R27, desc[UR48][R4.64+0x4] ;  /* 0x00000430041b7981 */ /* 0x000ea4000c1e1900 */
[----:B--2---:R-:W-:-:S07]  /*1b80*/  IMAD.IADD R27, R27, 0x1, -R0 ;  /* 0x000000011b1b7824 */ /* 0x004fce00078e0a00 */
.L_x_449:
[----:B------:R-:W-:Y:S01]  /*1b90*/  ULDC.64 UR4, c[0x0][0xa10] ;  /* 0x0002840000047ab9 */ /* 0x000fe20000000a00 */
[----:B------:R-:W2:Y:S01]  /*1ba0*/  LDL.LU R26, [R1] ;  /* 0x00000000011a7983 */ /* 0x000ea20000300800 */
[----:B------:R-:W-:-:S04]  /*1bb0*/  ISETP.NE.U32.AND P0, PT, RZ, UR4, PT ;  /* 0x00000004ff007c0c */ /* 0x000fc8000bf05070 */
[----:B------:R-:W-:Y:S01]  /*1bc0*/  ISETP.NE.AND.EX P0, PT, RZ, UR5, PT, P0 ;  /* 0x00000005ff007c0c */ /* 0x000fe2000bf05300 */
[----:B------:R-:W-:-:S12]  /*1bd0*/  ULDC.64 UR4, c[0x0][0xa30] ;  /* 0x00028c0000047ab9 */ /* 0x000fd80000000a00 */
[----:B0-----:R-:W0:Y:S02]  /*1be0*/  @P0 LDC.64 R4, c[0x0][0xa10] ;  /* 0x00028400ff040b82 */ /* 0x001e240000000a00 */
[----:B0-----:R-:W-:-:S05]  /*1bf0*/  @P0 IMAD.WIDE R4, R227, 0x4, R4 ;  /* 0x00000004e3040825 */ /* 0x001fca00078e0204 */
[----:B------:R-:W3:Y:S04]  /*1c00*/  @P0 LDG.E R0, desc[UR48][R4.64] ;  /* 0x0000003004000981 */ /* 0x000ee8000c1e1900 */
[----:B------:R-:W3:Y:S01]  /*1c10*/  @P0 LDG.E R3, desc[UR48][R4.64+0x4] ;  /* 0x0000043004030981 */ /* 0x000ee2000c1e1900 */
[----:B------:R-:W-:Y:S01]  /*1c20*/  ISETP.NE.U32.AND P1, PT, RZ, UR4, PT ;  /* 0x00000004ff007c0c */ /* 0x000fe2000bf25070 */
[----:B-----5:R-:W-:-:S03]  /*1c30*/  IMAD.MOV.U32 R132, RZ, RZ, R27 ;  /* 0x000000ffff847224 */ /* 0x020fc600078e001b */
[----:B------:R-:W-:-:S13]  /*1c40*/  ISETP.NE.AND.EX P1, PT, RZ, UR5, PT, P1 ;  /* 0x00000005ff007c0c */ /* 0x000fda000bf25310 */
[----:B------:R-:W-:-:S04]  /*1c50*/  @P1 IADD3 R6, P2, R228, UR4, RZ ;  /* 0x00000004e4061c10 */ /* 0x000fc8000ff5e0ff */
[----:B------:R-:W-:-:S05]  /*1c60*/  @P1 IADD3.X R7, R229, UR5, RZ, P2, !PT ;  /* 0x00000005e5071c10 */ /* 0x000fca00097fe4ff */
[----:B------:R0:W5:Y:S01]  /*1c70*/  @P1 LDG.E R132, desc[UR48][R6.64] ;  /* 0x0000003006841981 */ /* 0x000162000c1e1900 */
[----:B------:R-:W-:Y:S01]  /*1c80*/  IADD3 R10, R27, -R10, RZ ;  /* 0x8000000a1b0a7210 */ /* 0x000fe20007ffe0ff */
[----:B------:R-:W-:Y:S01]  /*1c90*/  BSSY B0, `(.L_x_450) ;  /* 0x000002d000007945 */ /* 0x000fe20003800000 */
[----:B------:R-:W-:Y:S02]  /*1ca0*/  LOP3.LUT R12, R226, 0xff, RZ, 0xc0, !PT ;  /* 0x000000ffe20c7812 */ /* 0x000fe400078ec0ff */
[----:B------:R-:W-:-:S03]  /*1cb0*/  SHF.R.U32.HI R226, RZ, 0x10, R226 ;  /* 0x00000010ffe27819 */ /* 0x000fc600000116e2 */
[----:B------:R0:W-:Y:S01]  /*1cc0*/  STL [R1+0x44], R12 ;  /* 0x0000440c01007387 */ /* 0x0001e20000100800 */
[----:B--2---:R-:W-:Y:S01]  /*1cd0*/  LOP3.LUT R26, R26, 0xfffffff7, RZ, 0xc0, !PT ;  /* 0xfffffff71a1a7812 */ /* 0x004fe200078ec0ff */
[----:B---3--:R-:W-:-:S04]  /*1ce0*/  @P0 IMAD.IADD R25, R3, 0x1, -R0 ;  /* 0x0000000103190824 */ /* 0x008fc800078e0a00 */
[----:B------:R-:W-:-:S05]  /*1cf0*/  IMAD.IADD R138, R10, 0x1, R25 ;  /* 0x000000010a8a7824 */ /* 0x000fca00078e0219 */
[C---:B------:R-:W-:Y:S02]  /*1d00*/  ISETP.GE.AND P3, PT, R138.reuse, 0x1, PT ;  /* 0x000000018a00780c */ /* 0x040fe40003f66270 */
[----:B------:R-:W-:-:S05]  /*1d10*/  IADD3 R0, R138, 0x5f, RZ ;  /* 0x0000005f8a007810 */ /* 0x000fca0007ffe0ff */
[----:B------:R-:W-:-:S05]  /*1d20*/  IMAD.HI R0, R0, 0x2aaaaaab, RZ ;  /* 0x2aaaaaab00007827 */ /* 0x000fca00078e02ff */
[----:B------:R-:W-:Y:S02]  /*1d30*/  SHF.R.U32.HI R135, RZ, 0x1f, R0 ;  /* 0x0000001fff877819 */ /* 0x000fe40000011600 */
[----:B------:R-:W-:Y:S02]  /*1d40*/  @P3 LOP3.LUT R26, R26, 0x8, RZ, 0xfc, !PT ;  /* 0x000000081a1a3812 */ /* 0x000fe400078efcff */
[----:B------:R-:W-:Y:S01]  /*1d50*/  LEA.HI.SX32 R135, R0, R135, 0x1c ;  /* 0x0000008700877211 */ /* 0x000fe200078fe2ff */
[----:B------:R-:W-:Y:S02]  /*1d60*/  IMAD.MOV.U32 R0, RZ, RZ, RZ ;  /* 0x000000ffff007224 */ /* 0x000fe400078e00ff */
[----:B------:R0:W-:Y:S01]  /*1d70*/  STL [R1], R26 ;  /* 0x0000001a01007387 */ /* 0x0001e20000100800 */
[----:B------:R-:W-:Y:S05]  /*1d80*/  @!P3 BRA `(.L_x_451) ;  /* 0x000000000074b947 */ /* 0x000fea0003800000 */
[----:B------:R-:W-:Y:S01]  /*1d90*/  ISETP.NE.AND P0, PT, R226, RZ, PT ;  /* 0x000000ffe200720c */ /* 0x000fe20003f05270 */
[----:B------:R-:W-:-:S03]  /*1da0*/  ULDC UR4, c[0x0][0x9f0] ;  /* 0x00027c0000047ab9 */ /* 0x000fc60000000800 */
[----:B------:R-:W-:-:S04]  /*1db0*/  SEL R9, R226, UR4, P0 ;  /* 0x00000004e2097c07 */ /* 0x000fc80008000000 */
[-C--:B0-----:R-:W-:Y:S02]  /*1dc0*/  IABS R6, R9.reuse ;  /* 0x0000000900067213 */ /* 0x081fe40000000000 */
[----:B------:R-:W-:Y:S02]  /*1dd0*/  IADD3 R0, R135, -0x1, R9 ;  /* 0xffffffff87007810 */ /* 0x000fe40007ffe009 */
[----:B------:R-:W0:Y:S01]  /*1de0*/  I2F.RP R3, R6 ;  /* 0x0000000600037306 */ /* 0x000e220000209400 */
[-C--:B------:R-:W-:Y:S02]  /*1df0*/  IABS R11, R9.reuse ;  /* 0x00000009000b7213 */ /* 0x080fe40000000000 */
[----:B------:R-:W-:Y:S02]  /*1e00*/  IABS R8, R0 ;  /* 0x0000000000087213 */ /* 0x000fe40000000000 */
[----:B------:R-:W-:-:S04]  /*1e10*/  LOP3.LUT R0, R0, R9, RZ, 0x3c, !PT ;  /* 0x0000000900007212 */ /* 0x000fc800078e3cff */
[----:B------:R-:W-:Y:S01]  /*1e20*/  ISETP.GE.AND P2, PT, R0, RZ, PT ;  /* 0x000000ff0000720c */ /* 0x000fe20003f46270 */
[----:B0-----:R-:W0:Y:S02]  /*1e30*/  MUFU.RCP R3, R3 ;  /* 0x0000000300037308 */ /* 0x001e240000001000 */
[----:B0-----:R-:W-:Y:S02]  /*1e40*/  VIADD R4, R3, 0xffffffe ;  /* 0x0ffffffe03047836 */ /* 0x001fe40000000000 */
[----:B------:R-:W-:-:S04]  /*1e50*/  IMAD.MOV R3, RZ, RZ, -R11 ;  /* 0x000000ffff037224 */ /* 0x000fc800078e0a0b */
[----:B------:R0:W1:Y:S02]  /*1e60*/  F2I.FTZ.U32.TRUNC.NTZ R5, R4 ;  /* 0x0000000400057305 */ /* 0x000064000021f000 */
[----:B0-----:R-:W-:Y:S01]  /*1e70*/  IMAD.MOV.U32 R4, RZ, RZ, RZ ;  /* 0x000000ffff047224 */ /* 0x001fe200078e00ff */
[----:B-1----:R-:W-:-:S05]  /*1e80*/  IADD3 R7, RZ, -R5, RZ ;  /* 0x80000005ff077210 */ /* 0x002fca0007ffe0ff */
[----:B------:R-:W-:-:S04]  /*1e90*/  IMAD R7, R7, R6, RZ ;  /* 0x0000000607077224 */ /* 0x000fc800078e02ff */
[----:B------:R-:W-:-:S06]  /*1ea0*/  IMAD.HI.U32 R5, R5, R7, R4 ;  /* 0x0000000705057227 */ /* 0x000fcc00078e0004 */
[----:B------:R-:W-:-:S04]  /*1eb0*/  IMAD.HI.U32 R5, R5, R8, RZ ;  /* 0x0000000805057227 */ /* 0x000fc800078e00ff */
[----:B------:R-:W-:-:S05]  /*1ec0*/  IMAD R3, R5, R3, R8 ;  /* 0x0000000305037224 */ /* 0x000fca00078e0208 */
[----:B------:R-:W-:-:S13]  /*1ed0*/  ISETP.GT.U32.AND P1, PT, R6, R3, PT ;  /* 0x000000030600720c */ /* 0x000fda0003f24070 */
[-C--:B------:R-:W-:Y:S01]  /*1ee0*/  @!P1 IADD3 R3, R3, -R6.reuse, RZ ;  /* 0x8000000603039210 */ /* 0x080fe20007ffe0ff */
[----:B------:R-:W-:Y:S01]  /*1ef0*/  @!P1 VIADD R5, R5, 0x1 ;  /* 0x0000000105059836 */ /* 0x000fe20000000000 */
[----:B------:R-:W-:Y:S02]  /*1f00*/  ISETP.NE.AND P1, PT, R9, RZ, PT ;  /* 0x000000ff0900720c */ /* 0x000fe40003f25270 */
[----:B------:R-:W-:-:S13]  /*1f10*/  ISETP.GE.U32.AND P0, PT, R3, R6, PT ;  /* 0x000000060300720c */ /* 0x000fda0003f06070 */
[----:B------:R-:W-:-:S05]  /*1f20*/  @P0 VIADD R5, R5, 0x1 ;  /* 0x0000000105050836 */ /* 0x000fca0000000000 */
[----:B------:R-:W-:-:S05]  /*1f30*/  MOV R0, R5 ;  /* 0x0000000500007202 */ /* 0x000fca0000000f00 */
[----:B------:R-:W-:Y:S01]  /*1f40*/  @!P2 IMAD.MOV R0, RZ, RZ, -R0 ;  /* 0x000000ffff00a224 */ /* 0x000fe200078e0a00 */
[----:B------:R-:W-:-:S07]  /*1f50*/  @!P1 LOP3.LUT R0, RZ, R9, RZ, 0x33, !PT ;  /* 0x00000009ff009212 */ /* 0x000fce00078e33ff */
.L_x_451:
[----:B------:R-:W-:Y:S05]  /*1f60*/  BSYNC B0 ;  /* 0x0000000000007941 */ /* 0x000fea0003800000 */
.L_x_450:
[----:B------:R-:W-:Y:S01]  /*1f70*/  IMAD R3, R12, R0, RZ ;  /* 0x000000000c037224 */ /* 0x000fe200078e02ff */
[----:B------:R-:W-:-:S04]  /*1f80*/  PLOP3.LUT P2, PT, PT, PT, PT, 0x80, 0x0 ;  /* 0x000000000000781c */ /* 0x000fc80003f4f070 */
[C---:B------:R-:W-:Y:S01]  /*1f90*/  VIADDMNMX R0, R3.reuse, R0, R135, PT ;  /* 0x0000000003007246 */ /* 0x040fe20003800187 */
[----:B------:R-:W-:-:S04]  /*1fa0*/  IMAD R3, R3, 0x60, -R10 ;  /* 0x0000006003037824 */ /* 0x000fc800078e0a0a */
[----:B------:R-:W-:Y:S01]  /*1fb0*/  IMAD R0, R0, 0x60, -R10 ;  /* 0x0000006000007824 */ /* 0x000fe200078e0a0a */
[----:B------:R-:W-:-:S04]  /*1fc0*/  VIMNMX R3, RZ, R3, !PT ;  /* 0x00000003ff037248 */ /* 0x000fc80007fe0100 */
[----:B------:R-:W-:Y:S01]  /*1fd0*/  VIMNMX R0, R0, R25, PT ;  /* 0x0000001900007248 */ /* 0x000fe20003fe0100 */
[----:B------:R-:W-:-:S03]  /*1fe0*/  IMAD.WIDE.U32 R120, R3, -0x55555555, RZ ;  /* 0xaaaaaaab03787825 */ /* 0x000fc600078e00ff */
[----:B------:R-:W-:Y:S02]  /*1ff0*/  ISETP.GT.AND P0, PT, R0, R3, PT ;  /* 0x000000030000720c */ /* 0x000fe40003f04270 */
[----:B------:R-:W-:-:S04]  /*2000*/  SHF.R.U32.HI R120, RZ, 0x6, R121 ;  /* 0x00000006ff787819 */ /* 0x000fc80000011679 */
[----:B------:R-:W-:-:S07]  /*2010*/  MOV R24, R120 ;  /* 0x0000007800187202 */ /* 0x000fce0000000f00 */
[----:B------:R-:W-:-:S04]  /*2020*/  @P0 VIADD R0, R0, 0x5f ;  /* 0x0000005f00000836 */ /* 0x000fc80000000000 */
[----:B------:R-:W-:-:S05]  /*2030*/  @P0 IMAD.HI R0, R0, 0x2aaaaaab, RZ ;  /* 0x2aaaaaab00000827 */ /* 0x000fca00078e02ff */
[----:B------:R-:W-:-:S04]  /*2040*/  @P0 SHF.R.U32.HI R3, RZ, 0x1f, R0 ;  /* 0x0000001fff030819 */ /* 0x000fc80000011600 */
[----:B------:R-:W-:-:S04]  /*2050*/  @P0 LEA.HI.SX32 R24, R0, R3, 0x1c ;  /* 0x0000000300180211 */ /* 0x000fc800078fe2ff */
[----:B------:R-:W-:-:S13]  /*2060*/  ISETP.GT.AND P0, PT, R24, R120, PT ;  /* 0x000000781800720c */ /* 0x000fda0003f04270 */
[----:B------:R-:W-:Y:S05]  /*2070*/  @!P0 BRA `(.L_x_452) ;  /* 0x0000009000008947 */ /* 0x000fea0003800000 */
[----:B------:R-:W-:Y:S01]  /*2080*/  VIADD R0, R2, 0x1e400 ;  /* 0x0001e40002007836 */ /* 0x000fe20000000000 */
[----:B------:R-:W-:Y:S04]  /*2090*/  BSSY B6, `(.L_x_453) ;  /* 0x0000013000067945 */ /* 0x000fe80003800000 */
[----:B------:R-:W-:-:S13]  /*20a0*/  LOP3.LUT P0, RZ, R0, 0x3ff, RZ, 0xc0, !PT ;  /* 0x000003ff00ff7812 */ /* 0x000fda000780c0ff */
[----:B------:R-:W-:Y:S05]  /*20b0*/  @!P0 BRA `(.L_x_454) ;  /* 0x0000000000408947 */ /* 0x000fea0003800000 */
[----:B------:R-:W-:Y:S01]  /*20c0*/  MOV R14, 0x0 ;  /* 0x00000000000e7802 */ /* 0x000fe20000000f00 */
[----:B------:R-:W-:Y:S01]  /*20d0*/  ULDC.64 UR4, c[0x4][0x88] ;  /* 0x0100220000047ab9 */ /* 0x000fe20000000a00 */
[----:B------:R-:W-:Y:S01]  /*20e0*/  ULDC.64 UR6, c[0x4][0x18] ;  /* 0x0100060000067ab9 */ /* 0x000fe20000000a00 */
[----:B------:R-:W-:Y:S01]  /*20f0*/  IMAD.U32 R4, RZ, RZ, UR4 ;  /* 0x00000004ff047e24 */ /* 0x000fe2000f8e00ff */
[----:B------:R-:W-:Y:S01]  /*2100*/  MOV R5, UR5 ;  /* 0x0000000500057c02 */ /* 0x000fe20008000f00 */
[----:B------:R-:W-:Y:S01]  /*2110*/  ULDC.64 UR4, c[0x4][0x90] ;  /* 0x0100240000047ab9 */ /* 0x000fe20000000a00 */
[----:B------:R-:W1:Y:S01]  /*2120*/  LDC.64 R14, c[0x4][R14] ;  /* 0x010000000e0e7b82 */ /* 0x000e620000000a00 */
[----:B0-----:R-:W-:Y:S01]  /*2130*/  IMAD.U32 R6, RZ, RZ, UR4 ;  /* 0x00000004ff067e24 */ /* 0x001fe2000f8e00ff */
[----:B------:R-:W-:Y:S01]  /*2140*/  MOV R10, UR6 ;  /* 0x00000006000a7c02 */ /* 0x000fe20008000f00 */
[----:B------:R-:W-:Y:S01]  /*2150*/  IMAD.U32 R7, RZ, RZ, UR5 ;  /* 0x00000005ff077e24 */ /* 0x000fe2000f8e00ff */
[----:B------:R-:W-:Y:S01]  /*2160*/  MOV R12, 0x1 ;  /* 0x00000001000c7802 */ /* 0x000fe20000000f00 */
[----:B------:R-:W-:-:S02]  /*2170*/  IMAD.U32 R11, RZ, RZ, UR7 ;  /* 0x00000007ff0b7e24 */ /* 0x000fc4000f8e00ff */
[----:B------:R-:W-:Y:S02]  /*2180*/  IMAD.MOV.U32 R8, RZ, RZ, 0x70 ;  /* 0x00000070ff087424 */ /* 0x000fe400078e00ff */
[----:B------:R-:W-:-:S07]  /*2190*/  IMAD.MOV.U32 R13, RZ, RZ, RZ ;  /* 0x000000ffff0d7224 */ /* 0x000fce00078e00ff */
[----:B------:R-:W-:-:S07]  /*21a0*/  LEPC R20, `(.L_x_454) ;  /* 0x000000001014794e */ /* 0x000fce0000000000 */
[----:B-1---5:R-:W-:Y:S05]  /*21b0*/  CALL.ABS.NOINC R14 ;  /* 0x000000000e007343 */ /* 0x022fea0003c00000 */
.L_x_454:
[----:B------:R-:W-:Y:S05]  /*21c0*/  BSYNC B6 ;  /* 0x0000000000067941 */ /* 0x000fea0003800000 */
.L_x_453:
[----:B------:R-:W-:Y:S01]  /*21d0*/  VIADD R113, R2, 0x400 ;  /* 0x0000040002717836 */ /* 0x000fe20000000000 */
[----:B------:R-:W-:Y:S04]  /*21e0*/  BSSY B6, `(.L_x_455) ;  /* 0x0000013000067945 */ /* 0x000fe80003800000 */
[----:B------:R-:W-:-:S13]  /*21f0*/  LOP3.LUT P0, RZ, R113, 0x3ff, RZ, 0xc0, !PT ;  /* 0x000003ff71ff7812 */ /* 0x000fda000780c0ff */
[----:B------:R-:W-:Y:S05]  /*2200*/  @!P0 BRA `(.L_x_456) ;  /* 0x0000000000408947 */ /* 0x000fea0003800000 */
[----:B------:R-:W-:Y:S01]  /*2210*/  MOV R14, 0x0 ;  /* 0x00000000000e7802 */ /* 0x000fe20000000f00 */
[----:B------:R-:W-:Y:S01]  /*2220*/  ULDC.64 UR4, c[0x4][0x88] ;  /* 0x0100220000047ab9 */ /* 0x000fe20000000a00 */
[----:B------:R-:W-:Y:S01]  /*2230*/  ULDC.64 UR6, c[0x4][0x18] ;  /* 0x0100060000067ab9 */ /* 0x000fe20000000a00 */
[----:B------:R-:W-:Y:S01]  /*2240*/  MOV R4, UR4 ;  /* 0x0000000400047c02 */ /* 0x000fe20008000f00 */
[----:B------:R-:W-:Y:S01]  /*2250*/  IMAD.U32 R5, RZ, RZ, UR5 ;  /* 0x00000005ff057e24 */ /* 0x000fe2000f8e00ff */
        /* <DEDUP_REMOVED lines=11> */
.L_x_456:
[----:B------:R-:W-:Y:S05]  /*2310*/  BSYNC B6 ;  /* 0x0000000000067941 */ /* 0x000fea0003800000 */
.L_x_455:
[----:B------:R-:W-:Y:S01]  /*2320*/  ULDC.64 UR4, c[0x0][0x9f8] ;  /* 0x00027e0000047ab9 */ /* 0x000fe20000000a00 */
[----:B------:R-:W-:Y:S01]  /*2330*/  IMAD.MOV.U32 R0, RZ, RZ, R227 ;  /* 0x000000ffff007224 */ /* 0x000fe200078e00e3 */
[----:B------:R-:W-:Y:S01]  /*2340*/  ISETP.NE.U32.AND P0, PT, RZ, UR4, PT ;  /* 0x00000004ff007c0c */ /* 0x000fe2000bf05070 */
[----:B------:R-:W2:Y:S01]  /*2350*/  LDL R14, [R1+0xa8] ;  /* 0x0000a800010e7983 */ /* 0x000ea20000100800 */
[----:B------:R-:W1:Y:S01]  /*2360*/  LDC.64 R92, c[0x0][0x3f8] ;  /* 0x0000fe00ff5c7b82 */ /* 0x000e620000000a00 */
[----:B------:R-:W-:Y:S02]  /*2370*/  MOV R20, R26 ;  /* 0x0000001a00147202 */ /* 0x000fe40000000f00 */
[----:B------:R-:W-:-:S05]  /*2380*/  ISETP.NE.AND.EX P0, PT, RZ, UR5, PT, P0 ;  /* 0x00000005ff007c0c */ /* 0x000fca000bf05300 */
[----:B------:R-:W3:Y:S08]  /*2390*/  LDC R119, c[0x0][0x3f4] ;  /* 0x0000fd00ff777b82 */ /* 0x000ef00000000800 */
[----:B------:R-:W-:Y:S01]  /*23a0*/  @P0 IADD3 R4, P1, R228, UR4, RZ ;  /* 0x00000004e4040c10 */ /* 0x000fe2000ff3e0ff */
[----:B------:R-:W-:Y:S01]  /*23b0*/  ULDC UR4, c[0x0][0x2f4] ;  /* 0x0000bd0000047ab9 */ /* 0x000fe20000000800 */
[----:B------:R-:W4:Y:S02]  /*23c0*/  LDC.64 R86, c[0x0][0x408] ;  /* 0x00010200ff567b82 */ /* 0x000f240000000a00 */
[----:B------:R-:W-:-:S05]  /*23d0*/  @P0 IADD3.X R5, R229, UR5, RZ, P1, !PT ;  /* 0x00000005e5050c10 */ /* 0x000fca0008ffe4ff */
[----:B------:R1:W2:Y:S01]  /*23e0*/  @P0 LDG.E R0, desc[UR48][R4.64] ;  /* 0x0000003004000981 */ /* 0x0002a2000c1e1900 */
[----:B------:R-:W-:Y:S02]  /*23f0*/  ISETP.GE.AND P1, PT, R193, UR4, PT ;  /* 0x00000004c1007c0c */ /* 0x000fe4000bf26270 */
[----:B------:R-:W-:Y:S02]  /*2400*/  ISETP.GE.AND P0, PT, R16, UR4, PT ;  /* 0x0000000410007c0c */ /* 0x000fe4000bf06270 */
[----:B0-----:R-:W-:Y:S02]  /*2410*/  SEL R6, RZ, 0xffffffff, P1 ;  /* 0xffffffffff067807 */ /* 0x001fe40000800000 */
[----:B------:R-:W-:Y:S02]  /*2420*/  SEL R3, RZ, 0x1, P0 ;  /* 0x00000001ff037807 */ /* 0x000fe40000000000 */
[----:B------:R-:W-:Y:S01]  /*2430*/  SHF.R.S32.HI R7, RZ, 0x1f, R202 ;  /* 0x0000001fff077819 */ /* 0x000fe200000114ca */
[----:B------:R-:W-:Y:S01]  /*2440*/  IMAD.SHL.U32 R6, R6, 0x2, RZ ;  /* 0x0000000206067824 */ /* 0x000fe200078e00ff */
[----:B------:R-:W-:-:S02]  /*2450*/  ISETP.GE.AND P0, PT, R192, UR4, PT ;  /* 0x00000004c0007c0c */ /* 0x000fc4000bf06270 */
[----:B------:R-:W-:Y:S02]  /*2460*/  ISETP.GE.AND P1, PT, R22, UR4, PT ;  /* 0x0000000416007c0c */ /* 0x000fe4000bf26270 */
[----:B------:R-:W-:Y:S01]  /*2470*/  LOP3.LUT R3, R6, 0x2, R3, 0xe2, !PT ;  /* 0x0000000206037812 */ /* 0x000fe200078ee203 */
[----:B-1----:R-:W-:Y:S01]  /*2480*/  IMAD R6, R7, R92, RZ ;  /* 0x0000005c07067224 */ /* 0x002fe200078e02ff */
[----:B------:R-:W-:Y:S02]  /*2490*/  ISETP.GE.AND P2, PT, R19, UR4, PT ;  /* 0x0000000413007c0c */ /* 0x000fe4000bf46270 */
[----:B------:R-:W-:Y:S02]  /*24a0*/  SEL R4, RZ, 0x4, P0 ;  /* 0x00000004ff047807 */ /* 0x000fe40000000000 */
[----:B------:R-:W-:Y:S01]  /*24b0*/  SEL R5, RZ, 0x8, P1 ;  /* 0x00000008ff057807 */ /* 0x000fe20000800000 */
[----:B------:R-:W-:Y:S01]  /*24c0*/  IMAD R9, R202, R93, R6 ;  /* 0x0000005dca097224 */ /* 0x000fe200078e0206 */
[----:B------:R-:W-:-:S02]  /*24d0*/  SEL R6, RZ, 0x10, P2 ;  /* 0x00000010ff067807 */ /* 0x000fc40001000000 */
[----:B------:R-:W-:Y:S02]  /*24e0*/  LOP3.LUT R3, R5, R3, R4, 0xfe, !PT ;  /* 0x0000000305037212 */ /* 0x000fe400078efe04 */
[-C--:B---3--:R-:W-:Y:S01]  /*24f0*/  ISETP.GE.AND P0, PT, R16, R119.reuse, PT ;  /* 0x000000771000720c */ /* 0x088fe20003f06270 */
[----:B----4-:R-:W-:Y:S01]  /*2500*/  IMAD R7, R7, R86, RZ ;  /* 0x0000005607077224 */ /* 0x010fe200078e02ff */
[--C-:B------:R-:W-:Y:S02]  /*2510*/  SHF.R.S32.HI R195, RZ, 0x1f, R194.reuse ;  /* 0x0000001fffc37819 */ /* 0x100fe400000114c2 */
[----:B------:R-:W-:Y:S02]  /*2520*/  LOP3.LUT R6, R3, R6, RZ, 0xfc, !PT ;  /* 0x0000000603067212 */ /* 0x000fe400078efcff */
[----:B------:R-:W-:Y:S02]  /*2530*/  SEL R3, R119, RZ, P0 ;  /* 0x000000ff77037207 */ /* 0x000fe40000000000 */
[-C--:B------:R-:W-:Y:S01]  /*2540*/  ISETP.GE.AND P1, PT, R193, R119.reuse, PT ;  /* 0x00000077c100720c */ /* 0x080fe20003f26270 */
[----:B------:R-:W-:Y:S01]  /*2550*/  IMAD.WIDE.U32 R90, R202, R86, R194 ;  /* 0x00000056ca5a7225 */ /* 0x000fe200078e00c2 */
[----:B------:R-:W-:-:S03]  /*2560*/  ISETP.GE.AND P3, PT, R192, R119, PT ;  /* 0x00000077c000720c */ /* 0x000fc60003f66270 */
[C---:B------:R-:W-:Y:S01]  /*2570*/  IMAD R7, R202.reuse, R87, R7 ;  /* 0x00000057ca077224 */ /* 0x040fe200078e0207 */
[C---:B------:R-:W-:Y:S01]  /*2580*/  SEL R4, R119.reuse, RZ, P1 ;  /* 0x000000ff77047207 */ /* 0x040fe20000800000 */
[----:B------:R-:W-:Y:S01]  /*2590*/  IMAD.WIDE.U32 R88, R202, R86, R16 ;  /* 0x00000056ca587225 */ /* 0x000fe200078e0010 */
[----:B------:R-:W-:-:S03]  /*25a0*/  SEL R5, R119, RZ, P3 ;  /* 0x000000ff77057207 */ /* 0x000fc60001800000 */
[----:B------:R-:W-:Y:S01]  /*25b0*/  IMAD.IADD R3, R16, 0x1, R3 ;  /* 0x0000000110037824 */ /* 0x000fe200078e0203 */
[----:B------:R-:W-:Y:S01]  /*25c0*/  IADD3 R91, R91, R7, RZ ;  /* 0x000000075b5b7210 */ /* 0x000fe20007ffe0ff */
[----:B------:R-:W-:Y:S01]  /*25d0*/  IMAD.IADD R89, R7, 0x1, R89 ;  /* 0x0000000107597824 */ /* 0x000fe200078e0259 */
[----:B------:R-:W-:Y:S02]  /*25e0*/  IADD3 R7, R193, R4, RZ ;  /* 0x00000004c1077210 */ /* 0x000fe40007ffe0ff */
[----:B------:R-:W-:Y:S01]  /*25f0*/  SHF.R.S32.HI R4, RZ, 0x1f, R3 ;  /* 0x0000001fff047819 */ /* 0x000fe20000011403 */
[----:B------:R-:W-:Y:S02]  /*2600*/  IMAD.IADD R11, R192, 0x1, R5 ;  /* 0x00000001c00b7824 */ /* 0x000fe400078e0205 */
[-C--:B------:R-:W-:Y:S01]  /*2610*/  IMAD.WIDE.U32 R96, R202, R92.reuse, R194 ;  /* 0x0000005cca607225 */ /* 0x080fe200078e00c2 */
[CC--:B------:R-:W-:Y:S02]  /*2620*/  LEA.HI R5, R4.reuse, R3.reuse, RZ, 0x3 ;  /* 0x0000000304057211 */ /* 0x0c0fe400078f18ff */
[----:B------:R-:W-:Y:S01]  /*2630*/  LEA.HI R3, R4, R3, RZ, 0x6 ;  /* 0x0000000304037211 */ /* 0x000fe200078f30ff */
[----:B------:R-:W-:Y:S01]  /*2640*/  IMAD.WIDE.U32 R94, R202, R92, R16 ;  /* 0x0000005cca5e7225 */ /* 0x000fe200078e0010 */
[----:B------:R-:W-:-:S02]  /*2650*/  SHF.R.S32.HI R8, RZ, 0x1f, R7 ;  /* 0x0000001fff087819 */ /* 0x000fc40000011407 */
[----:B------:R-:W-:Y:S01]  /*2660*/  SHF.R.S32.HI R4, RZ, 0x6, R3 ;  /* 0x00000006ff047819 */ /* 0x000fe20000011403 */
[----:B------:R-:W-:Y:S01]  /*2670*/  IMAD.IADD R95, R9, 0x1, R95 ;  /* 0x00000001095f7824 */ /* 0x000fe200078e025f */
[----:B------:R-:W-:Y:S02]  /*2680*/  IADD3 R97, R97, R9, RZ ;  /* 0x0000000961617210 */ /* 0x000fe40007ffe0ff */
[CC--:B------:R-:W-:Y:S02]  /*2690*/  LEA.HI R9, R8.reuse, R7.reuse, RZ, 0x6 ;  /* 0x0000000708097211 */ /* 0x0c0fe400078f30ff */
[----:B------:R-:W-:Y:S01]  /*26a0*/  LOP3.LUT R3, R217, 0x38, R5, 0xf8, !PT ;  /* 0x00000038d9037812 */ /* 0x000fe200078ef805 */
[----:B------:R-:W0:Y:S01]  /*26b0*/  S2R R161, SR_TID.X ;  /* 0x0000000000a17919 */ /* 0x000e220000002100 */
[----:B------:R-:W-:Y:S02]  /*26c0*/  SHF.R.S32.HI R12, RZ, 0x1f, R11 ;  /* 0x0000001fff0c7819 */ /* 0x000fe4000001140b */
[----:B------:R-:W-:Y:S01]  /*26d0*/  LEA.HI R8, R8, R7, RZ, 0x3 ;  /* 0x0000000708087211 */ /* 0x000fe200078f18ff */
[----:B------:R-:W-:-:S02]  /*26e0*/  IMAD R131, R4, 0x1800, R219 ;  /* 0x0000180004837824 */ /* 0x000fc400078e02db */
[----:B------:R-:W-:Y:S01]  /*26f0*/  IMAD R129, R4, 0x1800, R220 ;  /* 0x0000180004817824 */ /* 0x000fe200078e02dc */
[-C--:B------:R-:W-:Y:S02]  /*2700*/  LOP3.LUT R4, R3, R218.reuse, RZ, 0x3c, !PT ;  /* 0x000000da03047212 */ /* 0x080fe400078e3cff */
[CC--:B------:R-:W-:Y:S02]  /*2710*/  LEA.HI R13, R12.reuse, R11.reuse, RZ, 0x3 ;  /* 0x0000000b0c0d7211 */ /* 0x0c0fe400078f18ff */
[----:B------:R-:W-:Y:S02]  /*2720*/  SHF.R.S32.HI R9, RZ, 0x6, R9 ;  /* 0x00000006ff097819 */ /* 0x000fe40000011409 */
[----:B------:R-:W-:Y:S02]  /*2730*/  LOP3.LUT R7, R217, 0x38, R8, 0xf8, !PT ;  /* 0x00000038d9077812 */ /* 0x000fe400078ef808 */
[----:B------:R-:W-:Y:S02]  /*2740*/  LEA.HI R11, R12, R11, RZ, 0x6 ;  /* 0x0000000b0c0b7211 */ /* 0x000fe400078f30ff */
[----:B------:R-:W-:Y:S01]  /*2750*/  LOP3.LUT P2, RZ, R225, 0x4, RZ, 0xc0, !PT ;  /* 0x00000004e1ff7812 */ /* 0x000fe2000784c0ff */
[----:B------:R-:W-:Y:S01]  /*2760*/  IMAD.IADD R131, R131, 0x1, R4 ;  /* 0x0000000183837824 */ /* 0x000fe200078e0204 */
[----:B------:R-:W-:Y:S01]  /*2770*/  LOP3.LUT R20, R20, 0xfffffffe, RZ, 0xc0, !PT ;  /* 0xfffffffe14147812 */ /* 0x000fe200078ec0ff */
[----:B------:R-:W-:Y:S01]  /*2780*/  IMAD R130, R9, 0x1800, R219 ;  /* 0x0000180009827824 */ /* 0x000fe200078e02db */
[----:B------:R-:W-:-:S02]  /*2790*/  LOP3.LUT R7, R7, R218, RZ, 0x3c, !PT ;  /* 0x000000da07077212 */ /* 0x000fc400078e3cff */
[----:B------:R-:W-:Y:S02]  /*27a0*/  SHF.R.U32.HI R21, RZ, 0x3, R204 ;  /* 0x00000003ff157819 */ /* 0x000fe400000116cc */
[----:B------:R-:W-:Y:S02]  /*27b0*/  SHF.R.S32.HI R11, RZ, 0x6, R11 ;  /* 0x00000006ff0b7819 */ /* 0x000fe4000001140b */
[----:B------:R-:W-:Y:S02]  /*27c0*/  LOP3.LUT R4, R204, 0x38, R8, 0xf8, !PT ;  /* 0x00000038cc047812 */ /* 0x000fe400078ef808 */
[----:B------:R-:W-:Y:S02]  /*27d0*/  @P3 LOP3.LUT R20, R20, 0x1, RZ, 0xfc, !PT ;  /* 0x0000000114143812 */ /* 0x000fe400078efcff */
[----:B------:R-:W-:Y:S01]  /*27e0*/  LOP3.LUT R3, R217, 0x38, R13, 0xf8, !PT ;  /* 0x00000038d9037812 */ /* 0x000fe200078ef80d */
[----:B------:R-:W-:Y:S01]  /*27f0*/  IMAD.IADD R130, R130, 0x1, R7 ;  /* 0x0000000182827824 */ /* 0x000fe200078e0207 */
[----:B------:R-:W-:Y:S01]  /*2800*/  LOP3.LUT R4, R4, R21, RZ, 0x3c, !PT ;  /* 0x0000001504047212 */ /* 0x000fe200078e3cff */
[----:B------:R-:W-:Y:S01]  /*2810*/  IMAD R127, R9, 0x1800, R220 ;  /* 0x00001800097f7824 */ /* 0x000fe200078e02dc */
[----:B-----5:R-:W-:Y:S01]  /*2820*/  SHF.R.S32.HI R15, RZ, 0x1f, R132 ;  /* 0x0000001fff0f7819 */ /* 0x020fe20000011484 */
[----:B------:R-:W-:Y:S01]  /*2830*/  IMAD R128, R11, 0x1800, R219 ;  /* 0x000018000b807824 */ /* 0x000fe200078e02db */
[----:B------:R-:W-:-:S02]  /*2840*/  LOP3.LUT R7, R204, 0x38, R13, 0xf8, !PT ;  /* 0x00000038cc077812 */ /* 0x000fc400078ef80d */
[----:B------:R-:W-:Y:S02]  /*2850*/  LOP3.LUT R3, R3, R218, RZ, 0x3c, !PT ;  /* 0x000000da03037212 */ /* 0x000fe400078e3cff */
[----:B------:R-:W-:Y:S01]  /*2860*/  LOP3.LUT R20, R20, 0xfffffffb, RZ, 0xc0, !PT ;  /* 0xfffffffb14147812 */ /* 0x000fe200078ec0ff */
[----:B------:R-:W-:Y:S01]  /*2870*/  IMAD.IADD R127, R127, 0x1, R4 ;  /* 0x000000017f7f7824 */ /* 0x000fe200078e0204 */
[----:B------:R-:W-:Y:S01]  /*2880*/  LOP3.LUT R7, R7, R21, RZ, 0x3c, !PT ;  /* 0x0000001507077212 */ /* 0x000fe200078e3cff */
[----:B------:R-:W-:Y:S01]  /*2890*/  IMAD R126, R11, 0x1800, R220 ;  /* 0x000018000b7e7824 */ /* 0x000fe200078e02dc */
[----:B------:R-:W-:Y:S01]  /*28a0*/  IADD3 R128, R128, R3, RZ ;  /* 0x0000000380807210 */ /* 0x000fe20007ffe0ff */
[----:B------:R-:W-:Y:S01]  /*28b0*/  IMAD R4, R15, R92, RZ ;  /* 0x0000005c0f047224 */ /* 0x000fe200078e02ff */
[----:B------:R-:W-:Y:S02]  /*28c0*/  @P2 LOP3.LUT R20, R20, 0x4, RZ, 0xfc, !PT ;  /* 0x0000000414142812 */ /* 0x000fe400078efcff */
[----:B------:R-:W-:-:S02]  /*28d0*/  LOP3.LUT R3, R217, 0x18, R16, 0xf8, !PT ;  /* 0x00000018d9037812 */ /* 0x000fc400078ef810 */
[----:B------:R-:W-:Y:S01]  /*28e0*/  ISETP.GE.AND P2, PT, R23, UR4, PT ;  /* 0x0000000417007c0c */ /* 0x000fe2000bf46270 */
[----:B------:R-:W-:Y:S01]  /*28f0*/  IMAD R15, R15, R86, RZ ;  /* 0x000000560f0f7224 */ /* 0x000fe200078e02ff */
[----:B------:R-:W-:Y:S01]  /*2900*/  LOP3.LUT R10, R204, 0x38, R5, 0xf8, !PT ;  /* 0x00000038cc0a7812 */ /* 0x000fe200078ef805 */
[----:B------:R-:W-:Y:S01]  /*2910*/  IMAD.IADD R126, R126, 0x1, R7 ;  /* 0x000000017e7e7824 */ /* 0x000fe200078e0207 */
[----:B------:R-:W-:Y:S01]  /*2920*/  SEL R7, RZ, 0x20, P2 ;  /* 0x00000020ff077807 */ /* 0x000fe20001000000 */
[----:B------:R-:W-:Y:S01]  /*2930*/  IMAD R99, R132, R93, R4 ;  /* 0x0000005d84637224 */ /* 0x000fe200078e0204 */
[----:B------:R-:W-:Y:S01]  /*2940*/  LOP3.LUT R4, R3, R218, RZ, 0x3c, !PT ;  /* 0x000000da03047212 */ /* 0x000fe200078e3cff */
[----:B------:R-:W-:Y:S01]  /*2950*/  IMAD R9, R87, 0x60, RZ ;  /* 0x0000006057097824 */ /* 0x000fe200078e02ff */
[----:B------:R-:W-:Y:S01]  /*2960*/  SHF.L.U64.HI R104, R86, 0x6, R87 ;  /* 0x0000000656687819 */ /* 0x000fe20000010257 */
[----:B------:R-:W-:Y:S01]  /*2970*/  IMAD R15, R132, R87, R15 ;  /* 0x00000057840f7224 */ /* 0x000fe200078e020f */
[----:B------:R-:W-:Y:S01]  /*2980*/  SHF.L.U32 R105, R86, 0x6, RZ ;  /* 0x0000000656697819 */ /* 0x000fe200000006ff */
[-C--:B------:R-:W-:Y:S01]  /*2990*/  IMAD.WIDE.U32 R90, R132, R86.reuse, R90 ;  /* 0x00000056845a7225 */ /* 0x080fe200078e005a */
[----:B------:R-:W-:Y:S01]  /*29a0*/  LOP3.LUT R10, R10, R21, RZ, 0x3c, !PT ;  /* 0x000000150a0a7212 */ /* 0x000fe200078e3cff */
[----:B------:R1:W-:Y:S02]  /*29b0*/  STL [R1], R20 ;  /* 0x0000001401007387 */ /* 0x0003e40000100800 */
[----:B------:R-:W-:Y:S01]  /*29c0*/  IMAD.WIDE.U32 R88, R132, R86, R88 ;  /* 0x0000005684587225 */ /* 0x000fe200078e0058 */
[----:B------:R-:W-:-:S02]  /*29d0*/  SHF.L.U64.HI R102, R92, 0x6, R93 ;  /* 0x000000065c667819 */ /* 0x000fc4000001025d */
[----:B------:R-:W-:Y:S01]  /*29e0*/  IADD3 R125, R219, R4, RZ ;  /* 0x00000004db7d7210 */ /* 0x000fe20007ffe0ff */
[----:B------:R-:W-:Y:S01]  /*29f0*/  IMAD.WIDE.U32 R96, R132, R92, R96 ;  /* 0x0000005c84607225 */ /* 0x000fe200078e0060 */
[----:B------:R-:W-:Y:S02]  /*2a00*/  SHF.R.S32.HI R112, RZ, 0x3, R5 ;  /* 0x00000003ff707819 */ /* 0x000fe40000011405 */
[----:B------:R-:W-:Y:S01]  /*2a10*/  LOP3.LUT R3, R5, 0xfffffff8, RZ, 0xc0, !PT ;  /* 0xfffffff805037812 */ /* 0x000fe200078ec0ff */
[----:B------:R-:W-:Y:S01]  /*2a20*/  IMAD.WIDE.U32 R86, R86, 0x60, RZ ;  /* 0x0000006056567825 */ /* 0x000fe200078e00ff */
[----:B-1----:R-:W-:Y:S02]  /*2a30*/  LOP3.LUT R20, R6, R7, RZ, 0xfc, !PT ;  /* 0x0000000706147212 */ /* 0x002fe400078efcff */
[----:B------:R-:W-:Y:S01]  /*2a40*/  LOP3.LUT R4, R8, 0xfffffff8, RZ, 0xc0, !PT ;  /* 0xfffffff808047812 */ /* 0x000fe200078ec0ff */
[----:B------:R-:W-:Y:S01]  /*2a50*/  IMAD R123, R93, 0x60, RZ ;  /* 0x000000605d7b7824 */ /* 0x000fe200078e02ff */
[----:B------:R-:W-:Y:S01]  /*2a60*/  LOP3.LUT R5, R13, 0xfffffff8, RZ, 0xc0, !PT ;  /* 0xfffffff80d057812 */ /* 0x000fe200078ec0ff */
[----:B------:R-:W-:-:S02]  /*2a70*/  IMAD.SHL.U32 R103, R92, 0x40, RZ ;  /* 0x000000405c677824 */ /* 0x000fc400078e00ff */
[----:B------:R-:W-:Y:S01]  /*2a80*/  IMAD.WIDE.U32 R94, R132, R92, R94 ;  /* 0x0000005c845e7225 */ /* 0x000fe200078e005e */
[----:B------:R-:W-:-:S03]  /*2a90*/  IADD3 R129, R129, R10, RZ ;  /* 0x0000000a81817210 */ /* 0x000fc60007ffe0ff */
[----:B------:R-:W-:Y:S01]  /*2aa0*/  IMAD.WIDE.U32 R92, R92, 0x60, RZ ;  /* 0x000000605c5c7825 */ /* 0x000fe200078e00ff */
[----:B------:R-:W-:Y:S02]  /*2ab0*/  SHF.R.S32.HI R111, RZ, 0x3, R8 ;  /* 0x00000003ff6f7819 */ /* 0x000fe40000011408 */
[----:B------:R-:W-:Y:S01]  /*2ac0*/  IADD3 R101, R97, R99, RZ ;  /* 0x0000006361657210 */ /* 0x000fe20007ffe0ff */
[----:B------:R-:W-:Y:S01]  /*2ad0*/  IMAD.IADD R124, R87, 0x1, R9 ;  /* 0x00000001577c7824 */ /* 0x000fe200078e0209 */
[----:B------:R-:W-:Y:S01]  /*2ae0*/  LOP3.LUT R7, R20, 0x2, RZ, 0xc0, !PT ;  /* 0x0000000214077812 */ /* 0x000fe200078ec0ff */
[----:B------:R-:W-:Y:S01]  /*2af0*/  IMAD.IADD R122, R122, 0x1, R27 ;  /* 0x000000017a7a7824 */ /* 0x000fe200078e021b */
[C---:B------:R-:W-:Y:S01]  /*2b00*/  LOP3.LUT R8, R20.reuse, 0x4, RZ, 0xc0, !PT ;  /* 0x0000000414087812 */ /* 0x040fe200078ec0ff */
[----:B------:R-:W-:Y:S01]  /*2b10*/  IMAD.SHL.U32 R119, R119, 0x2, RZ ;  /* 0x0000000277777824 */ /* 0x000fe200078e00ff */
[C---:B------:R-:W-:Y:S01]  /*2b20*/  LOP3.LUT R9, R20.reuse, 0x8, RZ, 0xc0, !PT ;  /* 0x0000000814097812 */ /* 0x040fe200078ec0ff */
[----:B------:R-:W-:Y:S01]  /*2b30*/  IMAD.IADD R123, R93, 0x1, R123 ;  /* 0x000000015d7b7824 */ /* 0x000fe200078e027b */
[----:B------:R-:W-:Y:S01]  /*2b40*/  LOP3.LUT R10, R20, 0x10, RZ, 0xc0, !PT ;  /* 0x00000010140a7812 */ /* 0x000fe200078ec0ff */
[----:B------:R-:W-:Y:S01]  /*2b50*/  IMAD.IADD R99, R99, 0x1, R95 ;  /* 0x0000000163637824 */ /* 0x000fe200078e025f */
[----:B0-----:R-:W-:Y:S01]  /*2b60*/  LEA.HI R161, R161, 0x8, RZ, 0x19 ;  /* 0x00000008a1a17811 */ /* 0x001fe200078fc8ff */
[----:B------:R-:W-:Y:S01]  /*2b70*/  IMAD.IADD R100, R91, 0x1, R15 ;  /* 0x000000015b647824 */ /* 0x000fe200078e020f */
[----:B------:R-:W-:-:S02]  /*2b80*/  IADD3 R98, R15, R89, RZ ;  /* 0x000000590f627210 */ /* 0x000fc40007ffe0ff */
[----:B------:R-:W-:Y:S02]  /*2b90*/  SHF.R.S32.HI R110, RZ, 0x3, R13 ;  /* 0x00000003ff6e7819 */ /* 0x000fe4000001140d */
[----:B------:R-:W-:Y:S02]  /*2ba0*/  LOP3.LUT R6, R6, 0x1, RZ, 0xc0, !PT ;  /* 0x0000000106067812 */ /* 0x000fe400078ec0ff */
[----:B------:R-:W-:Y:S02]  /*2bb0*/  SHF.R.S32.HI R108, RZ, 0x1f, R3 ;  /* 0x0000001fff6c7819 */ /* 0x000fe40000011403 */
[----:B------:R-:W-:Y:S02]  /*2bc0*/  SHF.R.S32.HI R107, RZ, 0x1f, R4 ;  /* 0x0000001fff6b7819 */ /* 0x000fe40000011404 */
[----:B------:R-:W-:Y:S02]  /*2bd0*/  SHF.R.S32.HI R106, RZ, 0x1f, R5 ;  /* 0x0000001fff6a7819 */ /* 0x000fe40000011405 */
[----:B------:R-:W-:Y:S01]  /*2be0*/  LOP3.LUT R20, R20, 0x20, RZ, 0xc0, !PT ;  /* 0x0000002014147812 */ /* 0x000fe200078ec0ff */
[----:B--2---:R-:W-:Y:S01]  /*2bf0*/  IMAD R109, R14, 0x40, R202 ;  /* 0x000000400e6d7824 */ /* 0x004fe200078e02ca */
[----:B------:R-:W-:-:S07]  /*2c00*/  SHF.R.S32.HI R121, RZ, 0x1f, R0 ;  /* 0x0000001fff797819 */ /* 0x000fce0000011400 */
.L_x_562:
[----:B--2---:R-:W2:Y:S01]  /*2c10*/  LDL.LU R29, [R1] ;  /* 0x00000000011d7983 */ /* 0x004ea20000300800 */
[----:B0-----:R-:W0:Y:S01]  /*2c20*/  LDC R28, c[0x0][0x430] ;  /* 0x00010c00ff1c7b82 */ /* 0x001e220000000800 */
[----:B------:R-:W-:Y:S02]  /*2c30*/  VIADD R24, R24, 0xffffffff ;  /* 0xffffffff18187836 */ /* 0x000fe40000000000 */
[----:B------:R-:W-:Y:S02]  /*2c40*/  IMAD.MOV.U32 R21, RZ, RZ, RZ ;  /* 0x000000ffff157224 */ /* 0x000fe400078e00ff */
[----:B------:R-:W-:-:S03]  /*2c50*/  IMAD R12, R24, 0x60, R109 ;  /* 0x00000060180c7824 */ /* 0x000fc600078e026d */
[----:B-1----:R-:W1:Y:S01]  /*2c60*/  LDC R118, c[0x0][0x3f4] ;  /* 0x0000fd00ff767b82 */ /* 0x002e620000000800 */
[----:B------:R-:W-:Y:S01]  /*2c70*/  IMAD.IADD R32, R122, 0x1, R12 ;  /* 0x000000017a207824 */ /* 0x000fe200078e020c */
[----:B------:R-:W-:-:S04]  /*2c80*/  ISETP.GE.AND P2, PT, R12, R25, PT ;  /* 0x000000190c00720c */ /* 0x000fc80003f46270 */
[----:B------:R-:W-:Y:S02]  /*2c90*/  ISETP.GT.OR P2, PT, R109, 0x5f, P2 ;  /* 0x0000005f6d00780c */ /* 0x000fe40001744670 */
[----:B------:R-:W-:Y:S02]  /*2ca0*/  MOV R26, R32 ;  /* 0x00000020001a7202 */ /* 0x000fe40000000f00 */
[----:B0-----:R-:W-:-:S09]  /*2cb0*/  ISETP.NE.AND P3, PT, R28, 0x1, PT ;  /* 0x000000011c00780c */ /* 0x001fd20003f65270 */
[----:B------:R-:W0:Y:S08]  /*2cc0*/  @!P2 LDC.64 R14, c[0x0][0x428] ;  /* 0x00010a00ff0eab82 */ /* 0x000e300000000a00 */
[----:B------:R-:W3:Y:S08]  /*2cd0*/  @!P2 LDC.64 R12, c[0x0][0x418] ;  /* 0x00010600ff0cab82 */ /* 0x000ef00000000a00 */
[----:B------:R-:W4:Y:S08]  /*2ce0*/  @P3 LDC R11, c[0x0][0x434] ;  /* 0x00010d00ff0b3b82 */ /* 0x000f300000000800 */
[----:B------:R-:W1:Y:S01]  /*2cf0*/  @P3 LDC R30, c[0x0][0x438] ;  /* 0x00010e00ff1e3b82 */ /* 0x000e620000000800 */
[----:B----4-:R-:W-:-:S05]  /*2d00*/  @P3 IMAD.HI.U32 R11, R32, R11, RZ ;  /* 0x0000000b200b3227 */ /* 0x010fca00078e00ff */
[----:B-1----:R-:W-:Y:S01]  /*2d10*/  @P3 SHF.R.U32.HI R26, RZ, R30, R11 ;  /* 0x0000001eff1a3219 */ /* 0x002fe2000001160b */
[----:B0-----:R-:W-:-:S03]  /*2d20*/  @!P2 IMAD R11, R121, R14, RZ ;  /* 0x0000000e790ba224 */ /* 0x001fc600078e02ff */
[--C-:B------:R-:W-:Y:S01]  /*2d30*/  @!P2 SHF.R.S32.HI R27, RZ, 0x1f, R26.reuse ;  /* 0x0000001fff1ba819 */ /* 0x100fe2000001141a */
[C---:B------:R-:W-:Y:S02]  /*2d40*/  @!P2 IMAD R11, R0.reuse, R15, R11 ;  /* 0x0000000f000ba224 */ /* 0x040fe400078e020b */
[----:B------:R-:W-:-:S04]  /*2d50*/  @!P2 IMAD.WIDE.U32 R14, R0, R14, R26 ;  /* 0x0000000e000ea225 */ /* 0x000fc800078e001a */
[----:B------:R-:W-:Y:S01]  /*2d60*/  @!P2 IMAD.IADD R11, R15, 0x1, R11 ;  /* 0x000000010f0ba824 */ /* 0x000fe200078e020b */
[----:B---3--:R-:W-:-:S04]  /*2d70*/  @!P2 LEA R12, P3, R14, R12, 0x2 ;  /* 0x0000000c0e0ca211 */ /* 0x008fc800078610ff */
[----:B------:R-:W-:-:S05]  /*2d80*/  @!P2 LEA.HI.X R13, R14, R13, R11, 0x2, P3 ;  /* 0x0000000d0e0da211 */ /* 0x000fca00018f140b */
[----:B------:R0:W5:Y:S01]  /*2d90*/  @!P2 LDG.E R21, desc[UR48][R12.64] ;  /* 0x000000300c15a981 */ /* 0x000162000c1e1900 */
[----:B------:R-:W-:Y:S01]  /*2da0*/  ISETP.GT.AND P2, PT, R24, R120, PT ;  /* 0x000000781800720c */ /* 0x000fe20003f44270 */
[----:B------:R-:W-:Y:S01]  /*2db0*/  IMAD R14, R18, 0x4800, R125 ;  /* 0x00004800120e7824 */ /* 0x000fe200078e027d */
[----:B------:R-:W-:Y:S01]  /*2dc0*/  LOP3.LUT P4, RZ, R225, 0x4, RZ, 0xc0, !PT ;  /* 0x00000004e1ff7812 */ /* 0x000fe2000788c0ff */
[----:B------:R-:W-:Y:S05]  /*2dd0*/  YIELD ;  /* 0x0000000000007946 */ /* 0x000fea0003800000 */
[----:B------:R-:W-:Y:S01]  /*2de0*/  IADD3 R11, -R26, RZ, RZ ;  /* 0x000000ff1a0b7210 */ /* 0x000fe20007ffe1ff */
[C---:B------:R-:W-:Y:S01]  /*2df0*/  VIADD R80, R14.reuse, 0x20 ;  /* 0x000000200e507836 */ /* 0x040fe20000000000 */
[----:B------:R-:W-:Y:S01]  /*2e00*/  BSSY B0, `(.L_x_457) ;  /* 0x00007a0000007945 */ /* 0x000fe20003800000 */
[----:B------:R-:W-:-:S02]  /*2e10*/  LEA R27, R14, R113, 0x1 ;  /* 0x000000710e1b7211 */ /* 0x000fc400078e08ff */
[----:B------:R-:W-:Y:S02]  /*2e20*/  IMAD R26, R28, R11, R32 ;  /* 0x0000000b1c1a7224 */ /* 0x000fe400078e0220 */
[----:B------:R-:W-:-:S04]  /*2e30*/  @P4 VIADD R80, R14, 0xffffffe0 ;  /* 0xffffffe00e504836 */ /* 0x000fc80000000000 */
[----:B------:R-:W-:Y:S01]  /*2e40*/  IMAD R80, R80, 0x2, R113 ;  /* 0x0000000250507824 */ /* 0x000fe200078e0271 */
[----:B--2---:R-:W-:-:S04]  /*2e50*/  LOP3.LUT R29, R29, 0xfffffffd, RZ, 0xc0, !PT ;  /* 0xfffffffd1d1d7812 */ /* 0x004fc800078ec0ff */
[----:B------:R-:W-:Y:S02]  /*2e60*/  @P2 LOP3.LUT R29, R29, 0x2, RZ, 0xfc, !PT ;  /* 0x000000021d1d2812 */ /* 0x000fe400078efcff */
[----:B------:R-:W-:-:S03]  /*2e70*/  ISETP.GE.AND P2, PT, R118, 0x1, PT ;  /* 0x000000017600780c */ /* 0x000fc60003f46270 */
[----:B------:R0:W-:Y:S10]  /*2e80*/  STL [R1], R29 ;  /* 0x0000001d01007387 */ /* 0x0001f40000100800 */
[----:B0-----:R-:W-:Y:S05]  /*2e90*/  @!P2 BRA `(.L_x_458) ;  /* 0x00000070008ca947 */ /* 0x001fea0003800000 */
[----:B------:R-:W-:Y:S01]  /*2ea0*/  SHF.R.S32.HI R81, RZ, 0x1f, R26 ;  /* 0x0000001fff517819 */ /* 0x000fe2000001141a */
[----:B------:R-:W-:Y:S01]  /*2eb0*/  ULDC.64 UR4, c[0x0][0x300] ;  /* 0x0000c00000047ab9 */ /* 0x000fe20000000a00 */
[----:B-----5:R-:W-:Y:S01]  /*2ec0*/  SHF.R.S32.HI R82, RZ, 0x1f, R21 ;  /* 0x0000001fff527819 */ /* 0x020fe20000011415 */
[----:B------:R-:W-:-:S04]  /*2ed0*/  IMAD.WIDE.U32 R12, R26, UR4, RZ ;  /* 0x000000041a0c7c25 */ /* 0x000fc8000f8e00ff */
[----:B------:R-:W-:Y:S02]  /*2ee0*/  IMAD R11, R81, UR4, RZ ;  /* 0x00000004510b7c24 */ /* 0x000fe4000f8e02ff */
[----:B------:R-:W-:Y:S02]  /*2ef0*/  IMAD R83, R24, -0x60, R25 ;  /* 0xffffffa018537824 */ /* 0x000fe400078e0219 */
[----:B------:R-:W-:Y:S01]  /*2f00*/  IMAD R11, R26, UR5, R11 ;  /* 0x000000051a0b7c24 */ /* 0x000fe2000f8e020b */
[----:B------:R-:W-:Y:S02]  /*2f10*/  ULDC.64 UR4, c[0x0][0x310] ;  /* 0x0000c40000047ab9 */ /* 0x000fe40000000a00 */
[----:B------:R-:W-:Y:S01]  /*2f20*/  IMAD R14, R82, UR4, RZ ;  /* 0x00000004520e7c24 */ /* 0x000fe2000f8e02ff */
[----:B------:R-:W-:Y:S01]  /*2f30*/  VIMNMX R83, R83, 0x60, PT ;  /* 0x0000006053537848 */ /* 0x000fe20003fe0100 */
[----:B------:R-:W-:Y:S02]  /*2f40*/  IMAD.IADD R13, R13, 0x1, R11 ;  /* 0x000000010d0d7824 */ /* 0x000fe400078e020b */
[----:B------:R-:W-:-:S02]  /*2f50*/  IMAD R11, R21, UR5, R14 ;  /* 0x00000005150b7c24 */ /* 0x000fc4000f8e020e */
[----:B------:R-:W-:Y:S01]  /*2f60*/  IMAD.WIDE.U32 R12, R21, UR4, R12 ;  /* 0x00000004150c7c25 */ /* 0x000fe2000f8e000c */
[----:B------:R-:W-:-:S03]  /*2f70*/  ULDC.64 UR4, c[0x0][0x308] ;  /* 0x0000c20000047ab9 */ /* 0x000fc60000000a00 */
[----:B------:R-:W-:Y:S01]  /*2f80*/  IMAD R14, R124, R24, RZ ;  /* 0x000000187c0e7224 */ /* 0x000fe200078e02ff */
[----:B------:R-:W-:Y:S02]  /*2f90*/  IADD3 R13, R13, R11, RZ ;  /* 0x0000000b0d0d7210 */ /* 0x000fe40007ffe0ff */
[----:B------:R-:W-:Y:S01]  /*2fa0*/  SHF.R.S32.HI R11, RZ, 0x1f, R24 ;  /* 0x0000001fff0b7819 */ /* 0x000fe20000011418 */
[----:B------:R-:W-:-:S04]  /*2fb0*/  IMAD.WIDE.U32 R116, R196, UR4, R12 ;  /* 0x00000004c4747c25 */ /* 0x000fc8000f8e000c */
[----:B------:R-:W-:Y:S01]  /*2fc0*/  IMAD R13, R196, UR5, R117 ;  /* 0x00000005c40d7c24 */ /* 0x000fe2000f8e0275 */
[----:B------:R-:W-:Y:S01]  /*2fd0*/  ULDC.64 UR4, c[0x0][0x2e8] ;  /* 0x0000ba0000047ab9 */ /* 0x000fe20000000a00 */
[----:B------:R-:W-:Y:S01]  /*2fe0*/  IMAD R12, R123, R24, RZ ;  /* 0x000000187b0c7224 */ /* 0x000fe200078e02ff */
[C---:B------:R-:W-:Y:S01]  /*2ff0*/  LEA R117, P2, R116.reuse, UR4, 0x1 ;  /* 0x0000000474757c11 */ /* 0x040fe2000f8408ff */
[----:B------:R-:W-:Y:S01]  /*3000*/  ULDC.U8 UR4, c[0x0][0x410] ;  /* 0x0001040000047ab9 */ /* 0x000fe20000000000 */
[C---:B------:R-:W-:Y:S02]  /*3010*/  IMAD R31, R11.reuse, R86, R14 ;  /* 0x000000560b1f7224 */ /* 0x040fe400078e020e */
[----:B------:R-:W-:Y:S01]  /*3020*/  LEA.HI.X R116, R116, UR5, R13, 0x1, P2 ;  /* 0x0000000574747c11 */ /* 0x000fe200090f0c0d */
[----:B------:R-:W-:Y:S01]  /*3030*/  IMAD R29, R11, R92, R12 ;  /* 0x0000005c0b1d7224 */ /* 0x000fe200078e020c */
[----:B------:R-:W-:Y:S01]  /*3040*/  ISETP.NE.AND P2, PT, RZ, UR4, PT ;  /* 0x00000004ff007c0c */ /* 0x000fe2000bf45270 */
[----:B------:R-:W-:-:S04]  /*3050*/  IMAD.WIDE.U32 R14, R92, R24, RZ ;  /* 0x000000185c0e7225 */ /* 0x000fc800078e00ff */
[----:B------:R-:W-:-:S04]  /*3060*/  IMAD.WIDE.U32 R12, R86, R24, RZ ;  /* 0x00000018560c7225 */ /* 0x000fc800078e00ff */
[----:B------:R-:W-:Y:S02]  /*3070*/  IMAD.IADD R11, R15, 0x1, R29 ;  /* 0x000000010f0b7824 */ /* 0x000fe400078e021d */
[----:B------:R-:W-:Y:S02]  /*3080*/  IMAD.IADD R78, R13, 0x1, R31 ;  /* 0x000000010d4e7824 */ /* 0x000fe400078e021f */
[----:B------:R-:W-:Y:S05]  /*3090*/  @!P2 BRA `(.L_x_459) ;  /* 0x0000003400a8a947 */ /* 0x000fea0003800000 */
[----:B------:R-:W-:Y:S01]  /*30a0*/  ISETP.GE.AND P3, PT, R202, R83, PT ;  /* 0x00000053ca00720c */ /* 0x000fe20003f66270 */
[----:B------:R-:W-:Y:S01]  /*30b0*/  BSSY B1, `(.L_x_460) ;  /* 0x0000042000017945 */ /* 0x000fe20003800000 */
        /* <DEDUP_REMOVED lines=24> */
[----:B------:R-:W-:Y:S06]  /*3240*/  @P3 BRA `(.L_x_461) ;  /* 0x0000000000a03947 */ /* 0x000fec0003800000 */
[----:B------:R-:W-:Y:S01]  /*3250*/  IADD3 R55, P2, R96, R14, RZ ;  /* 0x0000000e60377210 */ /* 0x000fe20007f5e0ff */
[----:B------:R-:W-:Y:S01]  /*3260*/  ULDC.64 UR4, c[0x0][0x3e8] ;  /* 0x0000fa0000047ab9 */ /* 0x000fe20000000a00 */
[----:B------:R-:W-:Y:S02]  /*3270*/  CS2R R72, SRZ ;  /* 0x0000000000487805 */ /* 0x000fe4000001ff00 */
[----:B------:R-:W-:Y:S02]  /*3280*/  CS2R R74, SRZ ;  /* 0x00000000004a7805 */ /* 0x000fe4000001ff00 */
[----:B------:R-:W-:Y:S02]  /*3290*/  IADD3.X R56, R11, R101, RZ, P2, !PT ;  /* 0x000000650b387210 */ /* 0x000fe400017fe4ff */
[----:B------:R-:W-:-:S05]  /*32a0*/  IADD3 R52, P2, R90, R12, RZ ;  /* 0x0000000c5a347210 */ /* 0x000fca0007f5e0ff */
[----:B------:R-:W-:Y:S01]  /*32b0*/  IMAD.X R53, R78, 0x1, R100, P2 ;  /* 0x000000014e357824 */ /* 0x000fe200010e0664 */
[----:B------:R-:W-:-:S04]  /*32c0*/  LEA R54, P2, R55, UR4, 0x1 ;  /* 0x0000000437367c11 */ /* 0x000fc8000f8408ff */
[----:B------:R-:W-:Y:S01]  /*32d0*/  LEA.HI.X R55, R55, UR5, R56, 0x1, P2 ;  /* 0x0000000537377c11 */ /* 0x000fe200090f0c38 */
[----:B------:R-:W-:Y:S02]  /*32e0*/  ULDC.64 UR4, c[0x0][0x400] ;  /* 0x0001000000047ab9 */ /* 0x000fe40000000a00 */
[----:B------:R-:W-:-:S04]  /*32f0*/  LEA R76, P2, R52, UR4, 0x1 ;  /* 0x00000004344c7c11 */ /* 0x000fc8000f8408ff */
[----:B------:R-:W-:Y:S02]  /*3300*/  LEA.HI.X R77, R52, UR5, R53, 0x1, P2 ;  /* 0x00000005344d7c11 */ /* 0x000fe400090f0c35 */
[----:B------:R-:W-:Y:S02]  /*3310*/  ISETP.GE.AND P2, PT, R194, R118, PT ;  /* 0x00000076c200720c */ /* 0x000fe40003f46270 */
[----:B------:R-:W-:Y:S02]  /*3320*/  CS2R R68, SRZ ;  /* 0x0000000000447805 */ /* 0x000fe4000001ff00 */
[----:B------:R-:W-:-:S09]  /*3330*/  CS2R R70, SRZ ;  /* 0x0000000000467805 */ /* 0x000fd2000001ff00 */
[----:B------:R-:W5:Y:S04]  /*3340*/  @!P2 LDG.E.64 R72, desc[UR48][R54.64] ;  /* 0x000000303648a981 */ /* 0x000f68000c1e1b00 */
[----:B------:R-:W5:Y:S01]  /*3350*/  @!P2 LDG.E.64 R74, desc[UR48][R76.64] ;  /* 0x000000304c4aa981 */ /* 0x000f62000c1e1b00 */
        /* <DEDUP_REMOVED lines=16> */
[----:B------:R-:W-:-:S11]  /*3460*/  CS2R R52, SRZ ;  /* 0x0000000000347805 */ /* 0x000fd6000001ff00 */
[----:B------:R-:W5:Y:S04]  /*3470*/  @!P2 LDG.E.64 R56, desc[UR48][R54.64+0x80] ;  /* 0x000080303638a981 */ /* 0x000f68000c1e1b00 */
[----:B------:R-:W5:Y:S01]  /*3480*/  @!P2 LDG.E.64 R58, desc[UR48][R76.64+0x80] ;  /* 0x000080304c3aa981 */ /* 0x000f62000c1e1b00 */
[----:B------:R-:W-:-:S13]  /*3490*/  ISETP.GE.AND P2, PT, R209, R118, PT ;  /* 0x00000076d100720c */ /* 0x000fda0003f46270 */
[----:B------:R0:W5:Y:S02]  /*34a0*/  @!P2 LDG.E.64 R52, desc[UR48][R54.64+0xa0] ;  /* 0x0000a0303634a981 */ /* 0x000164000c1e1b00 */
[----:B0-----:R-:W-:-:S06]  /*34b0*/  CS2R R54, SRZ ;  /* 0x0000000000367805 */ /* 0x001fcc000001ff00 */
[----:B------:R0:W5:Y:S02]  /*34c0*/  @!P2 LDG.E.64 R54, desc[UR48][R76.64+0xa0] ;  /* 0x0000a0304c36a981 */ /* 0x000164000c1e1b00 */
.L_x_461:
[----:B------:R-:W-:Y:S05]  /*34d0*/  BSYNC B1 ;  /* 0x0000000000017941 */ /* 0x000fea0003800000 */
.L_x_460:
[----:B0-----:R-:W-:Y:S01]  /*34e0*/  VIADD R76, R202, 0x40 ;  /* 0x00000040ca4c7836 */ /* 0x001fe20000000000 */
[----:B------:R-:W-:Y:S04]  /*34f0*/  BSSY B1, `(.L_x_462) ;  /* 0x000002b000017945 */ /* 0x000fe80003800000 */
[----:B------:R-:W-:-:S13]  /*3500*/  ISETP.GE.AND P4, PT, R76, R83, PT ;  /* 0x000000534c00720c */ /* 0x000fda0003f86270 */
[----:B------:R-:W-:Y:S05]  /*3510*/  @P4 BRA `(.L_x_463) ;  /* 0x0000000000a04947 */ /* 0x000fea0003800000 */
[----:B------:R-:W-:Y:S01]  /*3520*/  IADD3 R15, P2, P5, R96, R14, R103 ;  /* 0x0000000e600f7210 */ /* 0x000fe20007d5e067 */
[----:B------:R-:W-:Y:S01]  /*3530*/  ULDC.64 UR4, c[0x0][0x3e8] ;  /* 0x0000fa0000047ab9 */ /* 0x000fe20000000a00 */
[----:B------:R-:W-:Y:S02]  /*3540*/  CS2R R48, SRZ ;  /* 0x0000000000307805 */ /* 0x000fe4000001ff00 */
[----:B------:R-:W-:Y:S02]  /*3550*/  CS2R R50, SRZ ;  /* 0x0000000000327805 */ /* 0x000fe4000001ff00 */
[----:B------:R-:W-:Y:S02]  /*3560*/  IADD3.X R28, R101, R11, R102, P2, P5 ;  /* 0x0000000b651c7210 */ /* 0x000fe400017ea466 */
[----:B------:R-:W-:-:S04]  /*3570*/  IADD3 R13, P2, P5, R90, R12, R105 ;  /* 0x0000000c5a0d7210 */ /* 0x000fc80007d5e069 */
[----:B------:R-:W-:Y:S02]  /*3580*/  IADD3.X R78, R100, R78, R104, P2, P5 ;  /* 0x0000004e644e7210 */ /* 0x000fe400017ea468 */
        /* <DEDUP_REMOVED lines=8> */
[----:B------:R0:W5:Y:S04]  /*3610*/  @!P2 LDG.E.64 R48, desc[UR48][R14.64] ;  /* 0x000000300e30a981 */ /* 0x000168000c1e1b00 */
[----:B------:R0:W5:Y:S01]  /*3620*/  @!P2 LDG.E.64 R50, desc[UR48][R12.64] ;  /* 0x000000300c32a981 */ /* 0x000162000c1e1b00 */
        /* <DEDUP_REMOVED lines=20> */
[----:B------:R-:W-:-:S13]  /*3770*/  ISETP.GE.AND P2, PT, R209, R118, PT ;  /* 0x00000076d100720c */ /* 0x000fda0003f46270 */
[----:B------:R0:W5:Y:S04]  /*3780*/  @!P2 LDG.E.64 R28, desc[UR48][R14.64+0xa0] ;  /* 0x0000a0300e1ca981 */ /* 0x000168000c1e1b00 */
[----:B------:R0:W5:Y:S02]  /*3790*/  @!P2 LDG.E.64 R30, desc[UR48][R12.64+0xa0] ;  /* 0x0000a0300c1ea981 */ /* 0x000164000c1e1b00 */
.L_x_463:
[----:B------:R-:W-:Y:S05]  /*37a0*/  BSYNC B1 ;  /* 0x0000000000017941 */ /* 0x000fea0003800000 */
.L_x_462:
[----:B-----5:R-:W-:Y:S01]  /*37b0*/  IMAD.MOV.U32 R11, RZ, RZ, R53 ;  /* 0x000000ffff0b7224 */ /* 0x020fe200078e0035 */
[----:B0-----:R-:W-:Y:S01]  /*37c0*/  MOV R12, R52 ;  /* 0x00000034000c7202 */ /* 0x001fe20000000f00 */
[----:B------:R-:W-:Y:S01]  /*37d0*/  UISETP.NE.AND UP0, UPT, UR51, 0x3, UPT ;  /* 0x000000033300788c */ /* 0x000fe2000bf05270 */
[----:B------:R-:W-:Y:S01]  /*37e0*/  IMAD.MOV.U32 R14, RZ, RZ, R56 ;  /* 0x000000ffff0e7224 */ /* 0x000fe200078e0038 */
[----:B------:R-:W-:Y:S02]  /*37f0*/  MOV R13, R57 ;  /* 0x00000039000d7202 */ /* 0x000fe40000000f00 */
[----:B------:R-:W-:Y:S01]  /*3800*/  PRMT R147, R12, 0x5410, R11 ;  /* 0x000054100c937816 */ /* 0x000fe2000000000b */
[----:B------:R-:W-:Y:S01]  /*3810*/  IMAD.MOV.U32 R12, RZ, RZ, R60 ;  /* 0x000000ffff0c7224 */ /* 0x000fe200078e003c */
[----:B------:R-:W-:Y:S01]  /*3820*/  PLOP3.LUT P2, PT, PT, PT, UP0, 0x80, 0x0 ;  /* 0x000000000000781c */ /* 0x000fe20003f4f008 */
[----:B------:R-:W-:Y:S01]  /*3830*/  IMAD.MOV.U32 R11, RZ, RZ, R61 ;  /* 0x000000ffff0b7224 */ /* 0x000fe200078e003d */
[----:B------:R-:W-:Y:S01]  /*3840*/  PRMT R149, R13, 0x5410, R14 ;  /* 0x000054100d957816 */ /* 0x000fe2000000000e */
[----:B------:R-:W-:Y:S01]  /*3850*/  IMAD.MOV.U32 R13, RZ, RZ, R68 ;  /* 0x000000ffff0d7224 */ /* 0x000fe200078e0044 */
[----:B------:R-:W-:Y:S01]  /*3860*/  PRMT R152, R12, 0x7610, R152 ;  /* 0x000076100c987816 */ /* 0x000fe20000000098 */
[----:B------:R-:W-:Y:S01]  /*3870*/  IMAD.MOV.U32 R12, RZ, RZ, R65 ;  /* 0x000000ffff0c7224 */ /* 0x000fe200078e0041 */
[----:B------:R-:W-:-:S02]  /*3880*/  PRMT R151, R11, 0x7610, R151 ;  /* 0x000076100b977816 */ /* 0x000fc40000000097 */
[----:B------:R-:W-:Y:S02]  /*3890*/  MOV R11, R64 ;  /* 0x00000040000b7202 */ /* 0x000fe40000000f00 */
[----:B------:R-:W-:Y:S02]  /*38a0*/  MOV R14, R69 ;  /* 0x00000045000e7202 */ /* 0x000fe40000000f00 */
[----:B------:R-:W-:Y:S01]  /*38b0*/  PRMT R153, R12, 0x5410, R11 ;  /* 0x000054100c997816 */ /* 0x000fe2000000000b */
[----:B------:R-:W-:Y:S01]  /*38c0*/  IMAD.MOV.U32 R11, RZ, RZ, R72 ;  /* 0x000000ffff0b7224 */ /* 0x000fe200078e0048 */
[----:B------:R-:W-:Y:S01]  /*38d0*/  PRMT R154, R13, 0x5410, R14 ;  /* 0x000054100d9a7816 */ /* 0x000fe2000000000e */
[----:B------:R-:W-:-:S05]  /*38e0*/  IMAD.MOV.U32 R12, RZ, RZ, R73 ;  /* 0x000000ffff0c7224 */ /* 0x000fca00078e0049 */
[----:B------:R-:W-:Y:S01]  /*38f0*/  PRMT R142, R11, 0x5410, R12 ;  /* 0x000054100b8e7816 */ /* 0x000fe2000000000c */
[----:B------:R-:W-:Y:S01]  /*3900*/  IMAD.MOV.U32 R11, RZ, RZ, R55 ;  /* 0x000000ffff0b7224 */ /* 0x000fe200078e0037 */
[----:B------:R-:W-:-:S04]  /*3910*/  MOV R12, R54 ;  /* 0x00000036000c7202 */ /* 0x000fc80000000f00 */
[----:B------:R-:W-:Y:S01]  /*3920*/  PRMT R148, R12, 0x5410, R11 ;  /* 0x000054100c947816 */ /* 0x000fe2000000000b */
[----:B------:R-:W-:Y:S01]  /*3930*/  IMAD.MOV.U32 R12, RZ, RZ, R58 ;  /* 0x000000ffff0c7224 */ /* 0x000fe200078e003a */
[----:B------:R-:W-:-:S04]  /*3940*/  MOV R11, R59 ;  /* 0x0000003b000b7202 */ /* 0x000fc80000000f00 */
[----:B------:R-:W-:Y:S01]  /*3950*/  PRMT R150, R11, 0x5410, R12 ;  /* 0x000054100b967816 */ /* 0x000fe2000000000c */
[----:B------:R-:W-:Y:S02]  /*3960*/  IMAD.MOV.U32 R12, RZ, RZ, R62 ;  /* 0x000000ffff0c7224 */ /* 0x000fe400078e003e */
[----:B------:R-:W-:-:S03]  /*3970*/  IMAD.MOV.U32 R11, RZ, RZ, R63 ;  /* 0x000000ffff0b7224 */ /* 0x000fc600078e003f */
[----:B------:R-:W-:Y:S01]  /*3980*/  PRMT R152, R152, 0x5410, R12 ;  /* 0x0000541098987816 */ /* 0x000fe2000000000c */
[----:B------:R-:W-:Y:S01]  /*3990*/  IMAD.MOV.U32 R12, RZ, RZ, R67 ;  /* 0x000000ffff0c7224 */ /* 0x000fe200078e0043 */
[----:B------:R-:W-:Y:S02]  /*39a0*/  PRMT R151, R151, 0x5410, R11 ;  /* 0x0000541097977816 */ /* 0x000fe4000000000b */
[----:B------:R-:W-:-:S04]  /*39b0*/  MOV R11, R66 ;  /* 0x00000042000b7202 */ /* 0x000fc80000000f00 */
[----:B------:R-:W-:Y:S01]  /*39c0*/  PRMT R155, R11, 0x5410, R12 ;  /* 0x000054100b9b7816 */ /* 0x000fe2000000000c */
[----:B------:R-:W-:Y:S01]  /*39d0*/  IMAD.MOV.U32 R11, RZ, RZ, R70 ;  /* 0x000000ffff0b7224 */ /* 0x000fe200078e0046 */
[----:B------:R-:W-:-:S04]  /*39e0*/  MOV R12, R71 ;  /* 0x00000047000c7202 */ /* 0x000fc80000000f00 */
[----:B------:R-:W-:Y:S01]  /*39f0*/  PRMT R156, R11, 0x5410, R12 ;  /* 0x000054100b9c7816 */ /* 0x000fe2000000000c */
[----:B------:R-:W-:Y:S02]  /*3a00*/  IMAD.MOV.U32 R11, RZ, RZ, R74 ;  /* 0x000000ffff0b7224 */ /* 0x000fe400078e004a */
        /* <DEDUP_REMOVED lines=28> */
[----:B------:R-:W-:Y:S02]  /*3bd0*/  PRMT R133, R12, 0x5410, R11 ;  /* 0x000054100c857816 */ /* 0x000fe4000000000b */
[----:B------:R-:W-:-:S04]  /*3be0*/  MOV R11, R42 ;  /* 0x0000002a000b7202 */ /* 0x000fc80000000f00 */
[----:B------:R-:W-:Y:S01]  /*3bf0*/  PRMT R140, R11, 0x7610, R140 ;  /* 0x000076100b8c7816 */ /* 0x000fe2000000008c */
[----:B------:R-:W-:-:S05]  /*3c00*/  IMAD.MOV.U32 R11, RZ, RZ, R43 ;  /* 0x000000ffff0b7224 */ /* 0x000fca00078e002b */
[----:B------:R-:W-:Y:S01]  /*3c10*/  PRMT R140, R140, 0x5410, R11 ;  /* 0x000054108c8c7816 */ /* 0x000fe2000000000b */
[----:B------:R-:W-:-:S05]  /*3c20*/  IMAD.MOV.U32 R11, RZ, RZ, R46 ;  /* 0x000000ffff0b7224 */ /* 0x000fca00078e002e */
[----:B------:R-:W-:Y:S02]  /*3c30*/  PRMT R144, R11, 0x7610, R144 ;  /* 0x000076100b907816 */ /* 0x000fe40000000090 */
[----:B------:R-:W-:-:S04]  /*3c40*/  MOV R11, R47 ;  /* 0x0000002f000b7202 */ /* 0x000fc80000000f00 */
[----:B------:R-:W-:Y:S01]  /*3c50*/  PRMT R144, R144, 0x5410, R11 ;  /* 0x0000541090907816 */ /* 0x000fe2000000000b */
[----:B------:R-:W-:-:S05]  /*3c60*/  IMAD.MOV.U32 R11, RZ, RZ, R50 ;  /* 0x000000ffff0b7224 */ /* 0x000fca00078e0032 */
[----:B------:R-:W-:Y:S01]  /*3c70*/  PRMT R146, R11, 0x7610, R146 ;  /* 0x000076100b927816 */ /* 0x000fe20000000092 */
[----:B------:R-:W-:-:S05]  /*3c80*/  IMAD.MOV.U32 R11, RZ, RZ, R51 ;  /* 0x000000ffff0b7224 */ /* 0x000fca00078e0033 */
[----:B------:R-:W-:Y:S01]  /*3c90*/  PRMT R146, R146, 0x5410, R11 ;  /* 0x0000541092927816 */ /* 0x000fe2000000000b */
[----:B------:R-:W-:Y:S06]  /*3ca0*/  @!P2 BRA `(.L_x_464) ;  /* 0x000000000004a947 */ /* 0x000fec0003800000 */
[----:B------:R-:W-:Y:S01]  /*3cb0*/  BPT.TRAP 0x1 ;  /* 0x000000040000795c */ /* 0x000fe20000300000 */
.L_x_464:
[----:B------:R-:W-:Y:S01]  /*3cc0*/  LEA R84, R18, R2, 0x3 ;  /* 0x0000000212547211 */ /* 0x000fe200078e18ff */
[----:B------:R-:W-:Y:S01]  /*3cd0*/  BSSY B1, `(.L_x_465) ;  /* 0x0000004000017945 */ /* 0x000fe20003800000 */
[----:B------:R-:W-:-:S04]  /*3ce0*/  SHF.L.U32 R85, R203, 0x1f, RZ ;  /* 0x0000001fcb557819 */ /* 0x000fc800000006ff */
[----:B------:R-:W0:Y:S02]  /*3cf0*/  SYNCS.PHASECHK.TRANS64.TRYWAIT P5, [R84+URZ+0x30890], R85 ;  /* 0x03089055540075a7 */ /* 0x000e2400080a017f */
[----:B0-----:R-:W-:Y:S05]  /*3d00*/  @!P5 BRA `(.L_x_466) ;  /* 0x000001f00010d947 */ /* 0x001fea0003800000 */
.L_x_793:
[----:B------:R-:W-:Y:S05]  /*3d10*/  BSYNC B1 ;  /* 0x0000000000017941 */ /* 0x000fea0003800000 */
.L_x_465:
[----:B------:R-:W-:-:S03]  /*3d20*/  UMOV UR4, 0xffffffff ;  /* 0xffffffff00047882 */ /* 0x000fc60000000000 */
[----:B------:R-:W-:Y:S05]  /*3d30*/  BRA.DIV UR4, `(.L_x_467) ;  /* 0x000001f204187947 */ /* 0x000fea000b800000 */
[----:B------:R1:W2:Y:S04]  /*3d40*/  SHFL.IDX PT, R76, R116, RZ, 0x1c1f ;  /* 0x001c1fff744c7589 */ /* 0x0002a800000e0000 */
[----:B------:R1:W3:Y:S02]  /*3d50*/  SHFL.IDX PT, R11, R117, RZ, 0x1c1f ;  /* 0x001c1fff750b7589 */ /* 0x0002e400000e0000 */
.L_x_797:
[----:B------:R-:W-:Y:S04]  /*3d60*/  BSSY B1, `(.L_x_468) ;  /* 0x0000152000017945 */ /* 0x000fe80003800000 */
[----:B------:R-:W-:Y:S05]  /*3d70*/  @P3 BRA `(.L_x_469) ;  /* 0x0000001400403947 */ /* 0x000fea0003800000 */
[----:B------:R-:W-:Y:S01]  /*3d80*/  ISETP.NE.AND P3, PT, R6, RZ, PT ;  /* 0x000000ff0600720c */ /* 0x000fe20003f65270 */
[----:B------:R-:W-:-:S12]  /*3d90*/  BSSY B2, `(.L_x_470) ;  /* 0x0000035000027945 */ /* 0x000fd80003800000 */
[----:B------:R-:W-:Y:S05]  /*3da0*/  @!P3 BRA `(.L_x_471) ;  /* 0x0000000000ccb947 */ /* 0x000fea0003800000 */
[----:B------:R4:W0:Y:S01]  /*3db0*/  LDS.128 R12, [R27+0x1e000] ;  /* 0x01e000001b0c7984 */ /* 0x0008220000000c00 */
[----:B------:R-:W-:Y:S01]  /*3dc0*/  ISETP.GE.AND P3, PT, R194, R118, PT ;  /* 0x00000076c200720c */ /* 0x000fe20003f66270 */
[----:B------:R-:W-:-:S12]  /*3dd0*/  BSSY B3, `(.L_x_472) ;  /* 0x000002d000037945 */ /* 0x000fd80003800000 */
[----:B----4-:R-:W-:Y:S05]  /*3de0*/  @P3 BRA `(.L_x_473) ;  /* 0x0000000000ac3947 */ /* 0x010fea0003800000 */
[--C-:B------:R-:W-:Y:S02]  /*3df0*/  SHF.R.U64 R134, R72, 0x10, R73.reuse ;  /* 0x0000001048867819 */ /* 0x100fe40000001249 */
[----:B------:R-:W-:Y:S01]  /*3e00*/  SHF.R.U32.HI R72, RZ, 0x10, R73 ;  /* 0x00000010ff487819 */ /* 0x000fe20000011649 */
[----:B0-----:R-:W-:Y:S01]  /*3e10*/  IMAD.MOV.U32 R73, RZ, RZ, R13 ;  /* 0x000000ffff497224 */ /* 0x001fe200078e000d */
[--C-:B------:R-:W-:Y:S01]  /*3e20*/  SHF.R.U64 R141, R74, 0x10, R75.reuse ;  /* 0x000000104a8d7819 */ /* 0x100fe2000000124b */
[----:B------:R-:W-:Y:S01]  /*3e30*/  HADD2.F32 R134, -RZ, R134.H0_H0 ;  /* 0x20000086ff867230 */ /* 0x000fe20000004100 */
[----:B------:R-:W-:Y:S02]  /*3e40*/  SHF.R.U32.HI R74, RZ, 0x10, R75 ;  /* 0x00000010ff4a7819 */ /* 0x000fe4000001164b */
[----:B------:R-:W-:Y:S02]  /*3e50*/  HADD2.F32 R75, -RZ, R73.H1_H1 ;  /* 0x30000049ff4b7230 */ /* 0x000fe40000004100 */
[----:B------:R-:W-:-:S02]  /*3e60*/  HADD2.F32 R13, -RZ, R141.H0_H0 ;  /* 0x2000008dff0d7230 */ /* 0x000fc40000004100 */
[----:B------:R-:W-:Y:S02]  /*3e70*/  HADD2.F32 R141, -RZ, R73.H0_H0 ;  /* 0x20000049ff8d7230 */ /* 0x000fe40000004100 */
[----:B------:R-:W-:Y:S02]  /*3e80*/  HADD2.F32 R74, -RZ, R74.H0_H0 ;  /* 0x2000004aff4a7230 */ /* 0x000fe40000004100 */
[-C--:B------:R-:W-:Y:S01]  /*3e90*/  FMUL.FTZ R73, R75, R13.reuse ;  /* 0x0000000d4b497220 */ /* 0x080fe20000410000 */
[----:B------:R-:W-:-:S03]  /*3ea0*/  FMUL.FTZ R13, R141, R13 ;  /* 0x0000000d8d0d7220 */ /* 0x000fc60000410000 */
[----:B------:R-:W-:Y:S01]  /*3eb0*/  FFMA.FTZ R73, R141, R134, -R73 ;  /* 0x000000868d497223 */ /* 0x000fe20000010849 */
[----:B------:R-:W-:Y:S01]  /*3ec0*/  MOV R141, R12 ;  /* 0x0000000c008d7202 */ /* 0x000fe20000000f00 */
[----:B------:R-:W-:Y:S01]  /*3ed0*/  FFMA.FTZ R13, R75, R134, R13 ;  /* 0x000000864b0d7223 */ /* 0x000fe2000001000d */
[----:B------:R-:W-:Y:S02]  /*3ee0*/  IMAD.MOV.U32 R75, RZ, RZ, R15 ;  /* 0x000000ffff4b7224 */ /* 0x000fe400078e000f */
[----:B------:R-:W-:Y:S02]  /*3ef0*/  HADD2.F32 R134, -RZ, R72.H0_H0 ;  /* 0x20000048ff867230 */ /* 0x000fe40000004100 */
[----:B------:R-:W-:Y:S01]  /*3f00*/  HADD2.F32 R12, -RZ, R141.H1_H1 ;  /* 0x3000008dff0c7230 */ /* 0x000fe20000004100 */
[----:B------:R-:W-:Y:S01]  /*3f10*/  F2FP.F16.F32.PACK_AB R13, R13, R73 ;  /* 0x000000490d0d723e */ /* 0x000fe200000000ff */
[--C-:B------:R-:W-:Y:S02]  /*3f20*/  HADD2.F32 R15, -RZ, R75.reuse.H1_H1 ;  /* 0x3000004bff0f7230 */ /* 0x100fe40000004100 */
[----:B------:R-:W-:-:S02]  /*3f30*/  HADD2.F32 R75, -RZ, R75.H0_H0 ;  /* 0x2000004bff4b7230 */ /* 0x000fc40000004100 */
[----:B------:R-:W-:Y:S02]  /*3f40*/  HADD2.F32 R141, -RZ, R141.H0_H0 ;  /* 0x2000008dff8d7230 */ /* 0x000fe40000004100 */
[-C--:B------:R-:W-:Y:S01]  /*3f50*/  FMUL.FTZ R72, R15, R74.reuse ;  /* 0x0000004a0f487220 */ /* 0x080fe20000410000 */
[----:B------:R-:W-:-:S03]  /*3f60*/  FMUL.FTZ R74, R75, R74 ;  /* 0x0000004a4b4a7220 */ /* 0x000fc60000410000 */
[-C--:B------:R-:W-:Y:S01]  /*3f70*/  FFMA.FTZ R72, R75, R134.reuse, -R72 ;  /* 0x000000864b487223 */ /* 0x080fe20000010848 */
[----:B------:R-:W-:Y:S01]  /*3f80*/  FFMA.FTZ R15, R15, R134, R74 ;  /* 0x000000860f0f7223 */ /* 0x000fe2000001004a */
[----:B------:R-:W-:Y:S02]  /*3f90*/  HADD2.F32 R134, -RZ, R157.H0_H0 ;  /* 0x2000009dff867230 */ /* 0x000fe40000004100 */
[----:B------:R-:W-:Y:S02]  /*3fa0*/  HADD2.F32 R74, -RZ, R142.H0_H0 ;  /* 0x2000008eff4a7230 */ /* 0x000fe40000004100 */
[----:B------:R-:W-:Y:S01]  /*3fb0*/  F2FP.F16.F32.PACK_AB R15, R15, R72 ;  /* 0x000000480f0f723e */ /* 0x000fe200000000ff */
[-C--:B------:R-:W-:Y:S01]  /*3fc0*/  FMUL.FTZ R75, R12, R134.reuse ;  /* 0x000000860c4b7220 */ /* 0x080fe20000410000 */
[----:B------:R-:W-:-:S03]  /*3fd0*/  FMUL.FTZ R134, R141, R134 ;  /* 0x000000868d867220 */ /* 0x000fc60000410000 */
[-C--:B------:R-:W-:Y:S01]  /*3fe0*/  FFMA.FTZ R75, R141, R74.reuse, -R75 ;  /* 0x0000004a8d4b7223 */ /* 0x080fe2000001084b */
[----:B------:R-:W-:Y:S01]  /*3ff0*/  FFMA.FTZ R12, R12, R74, R134 ;  /* 0x0000004a0c0c7223 */ /* 0x000fe20000010086 */
[----:B------:R-:W-:Y:S02]  /*4000*/  HADD2.F32 R74, -RZ, R157.H1_H1 ;  /* 0x3000009dff4a7230 */ /* 0x000fe40000004100 */
[----:B------:R-:W-:Y:S02]  /*4010*/  HADD2.F32 R134, -RZ, R14.H1_H1 ;  /* 0x3000000eff867230 */ /* 0x000fe40000004100 */
[----:B------:R-:W-:Y:S01]  /*4020*/  HADD2.F32 R141, -RZ, R142.H1_H1 ;  /* 0x3000008eff8d7230 */ /* 0x000fe20000004100 */
[----:B------:R-:W-:Y:S01]  /*4030*/  F2FP.F16.F32.PACK_AB R12, R12, R75 ;  /* 0x0000004b0c0c723e */ /* 0x000fe200000000ff */
[----:B------:R-:W-:Y:S02]  /*4040*/  HADD2.F32 R14, -RZ, R14.H0_H0 ;  /* 0x2000000eff0e7230 */ /* 0x000fe40000004100 */
[----:B------:R-:W-:-:S04]  /*4050*/  FMUL.FTZ R142, R134, R74 ;  /* 0x0000004a868e7220 */ /* 0x000fc80000410000 */
[C---:B------:R-:W-:Y:S01]  /*4060*/  FFMA.FTZ R142, R14.reuse, R141, -R142 ;  /* 0x0000008d0e8e7223 */ /* 0x040fe2000001088e */
[----:B------:R-:W-:-:S04]  /*4070*/  FMUL.FTZ R14, R14, R74 ;  /* 0x0000004a0e0e7220 */ /* 0x000fc80000410000 */
[----:B------:R-:W-:-:S05]  /*4080*/  FFMA.FTZ R14, R134, R141, R14 ;  /* 0x0000008d860e7223 */ /* 0x000fca000001000e */
[----:B------:R-:W-:-:S07]  /*4090*/  F2FP.F16.F32.PACK_AB R14, R14, R142 ;  /* 0x0000008e0e0e723e */ /* 0x000fce00000000ff */
.L_x_473:
[----:B------:R-:W-:Y:S05]  /*40a0*/  BSYNC B3 ;  /* 0x0000000000037941 */ /* 0x000fea0003800000 */
.L_x_472:
[----:B---3--:R-:W-:-:S04]  /*40b0*/  LEA R72, P3, R16, R11, 0x1 ;  /* 0x0000000b10487211 */ /* 0x008fc800078608ff */
[----:B--2---:R-:W-:-:S05]  /*40c0*/  LEA.HI.X R73, R16, R76, R17, 0x1, P3 ;  /* 0x0000004c10497211 */ /* 0x004fca00018f0c11 */
[----:B0-----:R4:W-:Y:S04]  /*40d0*/  ST.E.128 desc[UR48][R72.64], R12 ;  /* 0x0000000c48007985 */ /* 0x0019e8000c101d30 */
.L_x_471:
[----:B------:R-:W-:Y:S05]  /*40e0*/  BSYNC B2 ;  /* 0x0000000000027941 */ /* 0x000fea0003800000 */
.L_x_470:
[----:B------:R-:W-:Y:S01]  /*40f0*/  ISETP.NE.AND P3, PT, R7, RZ, PT ;  /* 0x000000ff0700720c */ /* 0x000fe20003f65270 */
[----:B------:R-:W-:-:S12]  /*4100*/  BSSY B2, `(.L_x_474) ;  /* 0x0000037000027945 */ /* 0x000fd80003800000 */
[----:B------:R-:W-:Y:S05]  /*4110*/  @!P3 BRA `(.L_x_475) ;  /* 0x0000000000d4b947 */ /* 0x000fea0003800000 */
[----:B----4-:R4:W0:Y:S01]  /*4120*/  LDS.128 R12, [R80+0x1e000] ;  /* 0x01e00000500c7984 */ /* 0x0108220000000c00 */
        /* <DEDUP_REMOVED lines=46> */
.L_x_477:
[----:B------:R-:W-:Y:S05]  /*4410*/  BSYNC B3 ;  /* 0x0000000000037941 */ /* 0x000fea0003800000 */
.L_x_476:
[----:B--2---:R-:W-:Y:S01]  /*4420*/  MOV R69, R76 ;  /* 0x0000004c00457202 */ /* 0x004fe20000000f00 */
[----:B------:R-:W-:Y:S02]  /*4430*/  IMAD.SHL.U32 R70, R197, 0x8, RZ ;  /* 0x00000008c5467824 */ /* 0x000fe400078e00ff */
[----:B---3--:R-:W-:-:S04]  /*4440*/  IMAD.MOV.U32 R68, RZ, RZ, R11 ;  /* 0x000000ffff447224 */ /* 0x008fc800078e000b */
[----:B------:R-:W-:-:S05]  /*4450*/  IMAD.WIDE R68, R70, 0x2, R68 ;  /* 0x0000000246447825 */ /* 0x000fca00078e0244 */
[----:B0-----:R0:W-:Y:S02]  /*4460*/  ST.E.128 desc[UR48][R68.64], R12 ;  /* 0x0000000c44007985 */ /* 0x0011e4000c101d30 */
.L_x_475:
[----:B------:R-:W-:Y:S05]  /*4470*/  BSYNC B2 ;  /* 0x0000000000027941 */ /* 0x000fea0003800000 */
.L_x_474:
[----:B------:R-:W-:Y:S01]  /*4480*/  ISETP.NE.AND P3, PT, R8, RZ, PT ;  /* 0x000000ff0800720c */ /* 0x000fe20003f65270 */
[----:B------:R-:W-:-:S12]  /*4490*/  BSSY B2, `(.L_x_478) ;  /* 0x0000037000027945 */ /* 0x000fd80003800000 */
[----:B------:R-:W-:Y:S05]  /*44a0*/  @!P3 BRA `(.L_x_479) ;  /* 0x0000000000d4b947 */ /* 0x000fea0003800000 */
[----:B0---4-:R0:W4:Y:S01]  /*44b0*/  LDS.128 R12, [R27+0x21000] ;  /* 0x021000001b0c7984 */ /* 0x0111220000000c00 */
[----:B------:R-:W-:Y:S01]  /*44c0*/  ISETP.GE.AND P3, PT, R206, R118, PT ;  /* 0x00000076ce00720c */ /* 0x000fe20003f66270 */
[----:B------:R-:W-:-:S12]  /*44d0*/  BSSY B3, `(.L_x_480) ;  /* 0x000002d000037945 */ /* 0x000fd80003800000 */
[----:B0-----:R-:W-:Y:S05]  /*44e0*/  @P3 BRA `(.L_x_481) ;  /* 0x0000000000ac3947 */ /* 0x001fea0003800000 */
[--C-:B------:R-:W-:Y:S02]  /*44f0*/  SHF.R.U64 R68, R64, 0x10, R65.reuse ;  /* 0x0000001040447819 */ /* 0x100fe40000001241 */
[----:B------:R-:W-:Y:S01]  /*4500*/  SHF.R.U32.HI R64, RZ, 0x10, R65 ;  /* 0x00000010ff407819 */ /* 0x000fe20000011641 */
[----:B----4-:R-:W-:Y:S01]  /*4510*/  IMAD.MOV.U32 R65, RZ, RZ, R13 ;  /* 0x000000ffff417224 */ /* 0x010fe200078e000d */
        /* <DEDUP_REMOVED lines=24> */
[----:B------:R-:W-:Y:S02]  /*46a0*/  HADD2.F32 R66, -RZ, R153.H1_H1 ;  /* 0x30000099ff427230 */ /* 0x000fe40000004100 */
[----:B------:R-:W-:Y:S01]  /*46b0*/  F2FP.F16.F32.PACK_AB R15, R15, R64 ;  /* 0x000000400f0f723e */ /* 0x000fe200000000ff */
[-C--:B------:R-:W-:Y:S01]  /*46c0*/  FMUL.FTZ R67, R12, R68.reuse ;  /* 0x000000440c437220 */ /* 0x080fe20000410000 */
[----:B------:R-:W-:-:S03]  /*46d0*/  FMUL.FTZ R68, R69, R68 ;  /* 0x0000004445447220 */ /* 0x000fc60000410000 */
[-C--:B------:R-:W-:Y:S01]  /*46e0*/  FFMA.FTZ R67, R69, R66.reuse, -R67 ;  /* 0x0000004245437223 */ /* 0x080fe20000010843 */
[----:B------:R-:W-:Y:S01]  /*46f0*/  FFMA.FTZ R12, R12, R66, R68 ;  /* 0x000000420c0c7223 */ /* 0x000fe20000010044 */
[----:B------:R-:W-:Y:S02]  /*4700*/  HADD2.F32 R66, -RZ, R155.H1_H1 ;  /* 0x3000009bff427230 */ /* 0x000fe40000004100 */
[--C-:B------:R-:W-:Y:S02]  /*4710*/  HADD2.F32 R68, -RZ, R14.reuse.H1_H1 ;  /* 0x3000000eff447230 */ /* 0x100fe40000004100 */
[----:B------:R-:W-:Y:S01]  /*4720*/  HADD2.F32 R69, -RZ, R153.H0_H0 ;  /* 0x20000099ff457230 */ /* 0x000fe20000004100 */
[----:B------:R-:W-:Y:S01]  /*4730*/  F2FP.F16.F32.PACK_AB R12, R12, R67 ;  /* 0x000000430c0c723e */ /* 0x000fe200000000ff */
[----:B------:R-:W-:Y:S02]  /*4740*/  HADD2.F32 R14, -RZ, R14.H0_H0 ;  /* 0x2000000eff0e7230 */ /* 0x000fe40000004100 */
[----:B------:R-:W-:-:S04]  /*4750*/  FMUL.FTZ R70, R68, R66 ;  /* 0x0000004244467220 */ /* 0x000fc80000410000 */
[C---:B------:R-:W-:Y:S01]  /*4760*/  FFMA.FTZ R70, R14.reuse, R69, -R70 ;  /* 0x000000450e467223 */ /* 0x040fe20000010846 */
[----:B------:R-:W-:-:S04]  /*4770*/  FMUL.FTZ R14, R14, R66 ;  /* 0x000000420e0e7220 */ /* 0x000fc80000410000 */
[----:B------:R-:W-:-:S05]  /*4780*/  FFMA.FTZ R14, R68, R69, R14 ;  /* 0x00000045440e7223 */ /* 0x000fca000001000e */
[----:B------:R-:W-:-:S07]  /*4790*/  F2FP.F16.F32.PACK_AB R14, R14, R70 ;  /* 0x000000460e0e723e */ /* 0x000fce00000000ff */
.L_x_481:
[----:B------:R-:W-:Y:S05]  /*47a0*/  BSYNC B3 ;  /* 0x0000000000037941 */ /* 0x000fea0003800000 */
.L_x_480:
[----:B--2---:R-:W-:Y:S01]  /*47b0*/  MOV R65, R76 ;  /* 0x0000004c00417202 */ /* 0x004fe20000000f00 */
[----:B------:R-:W-:Y:S02]  /*47c0*/  IMAD.SHL.U32 R66, R198, 0x8, RZ ;  /* 0x00000008c6427824 */ /* 0x000fe400078e00ff */
[----:B---3--:R-:W-:-:S04]  /*47d0*/  IMAD.MOV.U32 R64, RZ, RZ, R11 ;  /* 0x000000ffff407224 */ /* 0x008fc800078e000b */
[----:B------:R-:W-:-:S05]  /*47e0*/  IMAD.WIDE R64, R66, 0x2, R64 ;  /* 0x0000000242407825 */ /* 0x000fca00078e0240 */
[----:B----4-:R0:W-:Y:S02]  /*47f0*/  ST.E.128 desc[UR48][R64.64], R12 ;  /* 0x0000000c40007985 */ /* 0x0101e4000c101d30 */
.L_x_479:
[----:B------:R-:W-:Y:S05]  /*4800*/  BSYNC B2 ;  /* 0x0000000000027941 */ /* 0x000fea0003800000 */
.L_x_478:
        /* <DEDUP_REMOVED lines=33> */
[--C-:B------:R-:W-:Y:S02]  /*4a20*/  HADD2.F32 R64, -RZ, R152.reuse.H1_H1 ;  /* 0x30000098ff407230 */ /* 0x100fe40000004100 */
[----:B------:R-:W-:Y:S02]  /*4a30*/  HADD2.F32 R62, -RZ, R152.H0_H0 ;  /* 0x20000098ff3e7230 */ /* 0x000fe40000004100 */
[----:B------:R-:W-:Y:S01]  /*4a40*/  F2FP.F16.F32.PACK_AB R15, R15, R60 ;  /* 0x0000003c0f0f723e */ /* 0x000fe200000000ff */
[-C--:B------:R-:W-:Y:S01]  /*4a50*/  FMUL.FTZ R63, R12, R64.reuse ;  /* 0x000000400c3f7220 */ /* 0x080fe20000410000 */
[----:B------:R-:W-:-:S03]  /*4a60*/  FMUL.FTZ R64, R65, R64 ;  /* 0x0000004041407220 */ /* 0x000fc60000410000 */
[-C--:B------:R-:W-:Y:S01]  /*4a70*/  FFMA.FTZ R63, R65, R62.reuse, -R63 ;  /* 0x0000003e413f7223 */ /* 0x080fe2000001083f */
[----:B------:R-:W-:Y:S01]  /*4a80*/  FFMA.FTZ R12, R12, R62, R64 ;  /* 0x0000003e0c0c7223 */ /* 0x000fe20000010040 */
[--C-:B------:R-:W-:Y:S02]  /*4a90*/  HADD2.F32 R62, -RZ, R151.reuse.H1_H1 ;  /* 0x30000097ff3e7230 */ /* 0x100fe40000004100 */
        /* <DEDUP_REMOVED lines=9> */
.L_x_485:
[----:B------:R-:W-:Y:S05]  /*4b30*/  BSYNC B3 ;  /* 0x0000000000037941 */ /* 0x000fea0003800000 */
.L_x_484:
[----:B---3--:R-:W-:-:S04]  /*4b40*/  LEA R60, P3, R22, R11, 0x1 ;  /* 0x0000000b163c7211 */ /* 0x008fc800078608ff */
[----:B--2---:R-:W-:-:S05]  /*4b50*/  LEA.HI.X R61, R22, R76, R201, 0x1, P3 ;  /* 0x0000004c163d7211 */ /* 0x004fca00018f0cc9 */
[----:B----4-:R0:W-:Y:S04]  /*4b60*/  ST.E.128 desc[UR48][R60.64], R12 ;  /* 0x0000000c3c007985 */ /* 0x0101e8000c101d30 */
.L_x_483:
[----:B------:R-:W-:Y:S05]  /*4b70*/  BSYNC B2 ;  /* 0x0000000000027941 */ /* 0x000fea0003800000 */
.L_x_482:
        /* <DEDUP_REMOVED lines=12> */
[----:B------:R-:W-:Y:S01]  /*4c40*/  SHF.R.U32.HI R57, RZ, 0x10, R57 ;  /* 0x00000010ff397819 */ /* 0x000fe20000011639 */
[----:B------:R-:W-:Y:S02]  /*4c50*/  HADD2.F32 R58, -RZ, R58.H0_H0 ;  /* 0x2000003aff3a7230 */ /* 0x000fe40000004100 */
[--C-:B------:R-:W-:Y:S02]  /*4c60*/  HADD2.F32 R13, -RZ, R59.reuse.H1_H1 ;  /* 0x3000003bff0d7230 */ /* 0x100fe40000004100 */
[----:B------:R-:W-:-:S02]  /*4c70*/  HADD2.F32 R59, -RZ, R59.H0_H0 ;  /* 0x2000003bff3b7230 */ /* 0x000fc40000004100 */
[----:B------:R-:W-:Y:S02]  /*4c80*/  HADD2.F32 R56, -RZ, R56.H0_H0 ;  /* 0x20000038ff387230 */ /* 0x000fe40000004100 */
[-C--:B------:R-:W-:Y:S01]  /*4c90*/  FMUL.FTZ R61, R13, R60.reuse ;  /* 0x0000003c0d3d7220 */ /* 0x080fe20000410000 */
[----:B------:R-:W-:Y:S02]  /*4ca0*/  HADD2.F32 R57, -RZ, R57.H0_H0 ;  /* 0x20000039ff397230 */ /* 0x000fe40000004100 */
[C---:B------:R-:W-:Y:S01]  /*4cb0*/  FMUL.FTZ R60, R59.reuse, R60 ;  /* 0x0000003c3b3c7220 */ /* 0x040fe20000410000 */
[----:B------:R-:W-:-:S03]  /*4cc0*/  FFMA.FTZ R61, R59, R56, -R61 ;  /* 0x000000383b3d7223 */ /* 0x000fc6000001083d */
[----:B------:R-:W-:Y:S01]  /*4cd0*/  FFMA.FTZ R60, R13, R56, R60 ;  /* 0x000000380d3c7223 */ /* 0x000fe2000001003c */
[--C-:B------:R-:W-:Y:S02]  /*4ce0*/  HADD2.F32 R13, -RZ, R15.reuse.H1_H1 ;  /* 0x3000000fff0d7230 */ /* 0x100fe40000004100 */
[----:B------:R-:W-:Y:S02]  /*4cf0*/  HADD2.F32 R15, -RZ, R15.H0_H0 ;  /* 0x2000000fff0f7230 */ /* 0x000fe40000004100 */
[----:B------:R-:W-:Y:S01]  /*4d00*/  F2FP.F16.F32.PACK_AB R60, R60, R61 ;  /* 0x0000003d3c3c723e */ /* 0x000fe200000000ff */
[-C--:B------:R-:W-:Y:S02]  /*4d10*/  FMUL.FTZ R56, R13, R58.reuse ;  /* 0x0000003a0d387220 */ /* 0x080fe40000410000 */
[C---:B------:R-:W-:Y:S02]  /*4d20*/  FMUL.FTZ R58, R15.reuse, R58 ;  /* 0x0000003a0f3a7220 */ /* 0x040fe40000410000 */
[----:B------:R-:W-:Y:S01]  /*4d30*/  FFMA.FTZ R56, R15, R57, -R56 ;  /* 0x000000390f387223 */ /* 0x000fe20000010838 */
[----:B------:R-:W-:-:S02]  /*4d40*/  HADD2.F32 R15, -RZ, R150.H1_H1 ;  /* 0x30000096ff0f7230 */ /* 0x000fc40000004100 */
[----:B------:R-:W-:Y:S01]  /*4d50*/  FFMA.FTZ R58, R13, R57, R58 ;  /* 0x000000390d3a7223 */ /* 0x000fe2000001003a */
[--C-:B------:R-:W-:Y:S02]  /*4d60*/  HADD2.F32 R13, -RZ, R12.reuse.H0_H0 ;  /* 0x2000000cff0d7230 */ /* 0x100fe40000004100 */
[----:B------:R-:W-:Y:S02]  /*4d70*/  HADD2.F32 R12, -RZ, R12.H1_H1 ;  /* 0x3000000cff0c7230 */ /* 0x000fe40000004100 */
[--C-:B------:R-:W-:Y:S01]  /*4d80*/  HADD2.F32 R57, -RZ, R149.reuse.H1_H1 ;  /* 0x30000095ff397230 */ /* 0x100fe20000004100 */
[----:B------:R-:W-:Y:S01]  /*4d90*/  F2FP.F16.F32.PACK_AB R56, R58, R56 ;  /* 0x000000383a38723e */ /* 0x000fe200000000ff */
[----:B------:R-:W-:Y:S02]  /*4da0*/  HADD2.F32 R150, -RZ, R150.H0_H0 ;  /* 0x20000096ff967230 */ /* 0x000fe40000004100 */
[-C--:B------:R-:W-:Y:S01]  /*4db0*/  FMUL.FTZ R59, R12, R15.reuse ;  /* 0x0000000f0c3b7220 */ /* 0x080fe20000410000 */
[----:B------:R-:W-:Y:S01]  /*4dc0*/  FMUL.FTZ R15, R13, R15 ;  /* 0x0000000f0d0f7220 */ /* 0x000fe20000410000 */
[----:B------:R-:W-:-:S02]  /*4dd0*/  HADD2.F32 R149, -RZ, R149.H0_H0 ;  /* 0x20000095ff957230 */ /* 0x000fc40000004100 */
[-C--:B------:R-:W-:Y:S01]  /*4de0*/  FFMA.FTZ R59, R13, R57.reuse, -R59 ;  /* 0x000000390d3b7223 */ /* 0x080fe2000001083b */
[----:B------:R-:W-:Y:S01]  /*4df0*/  FFMA.FTZ R15, R12, R57, R15 ;  /* 0x000000390c0f7223 */ /* 0x000fe2000001000f */
[--C-:B------:R-:W-:Y:S02]  /*4e00*/  HADD2.F32 R12, -RZ, R14.reuse.H0_H0 ;  /* 0x2000000eff0c7230 */ /* 0x100fe40000004100 */
[----:B------:R-:W-:Y:S02]  /*4e10*/  HADD2.F32 R14, -RZ, R14.H1_H1 ;  /* 0x3000000eff0e7230 */ /* 0x000fe40000004100 */
[----:B------:R-:W-:-:S03]  /*4e20*/  F2FP.F16.F32.PACK_AB R15, R15, R59 ;  /* 0x0000003b0f0f723e */ /* 0x000fc600000000ff */
[-C--:B------:R-:W-:Y:S01]  /*4e30*/  FMUL.FTZ R13, R14, R150.reuse ;  /* 0x000000960e0d7220 */ /* 0x080fe20000410000 */
[----:B------:R-:W-:-:S03]  /*4e40*/  FMUL.FTZ R150, R12, R150 ;  /* 0x000000960c967220 */ /* 0x000fc60000410000 */
[-C--:B------:R-:W-:Y:S01]  /*4e50*/  FFMA.FTZ R13, R12, R149.reuse, -R13 ;  /* 0x000000950c0d7223 */ /* 0x080fe2000001080d */
[----:B------:R-:W-:Y:S01]  /*4e60*/  FFMA.FTZ R150, R14, R149, R150 ;  /* 0x000000950e967223 */ /* 0x000fe20000010096 */
[----:B------:R-:W-:Y:S02]  /*4e70*/  IMAD.MOV.U32 R12, RZ, RZ, R15 ;  /* 0x000000ffff0c7224 */ /* 0x000fe400078e000f */
[----:B------:R-:W-:Y:S02]  /*4e80*/  IMAD.MOV.U32 R15, RZ, RZ, R56 ;  /* 0x000000ffff0f7224 */ /* 0x000fe400078e0038 */
[----:B------:R-:W-:Y:S02]  /*4e90*/  F2FP.F16.F32.PACK_AB R150, R150, R13 ;  /* 0x0000000d9696723e */ /* 0x000fe400000000ff */
[----:B------:R-:W-:-:S03]  /*4ea0*/  MOV R13, R60 ;  /* 0x0000003c000d7202 */ /* 0x000fc60000000f00 */
[----:B------:R-:W-:-:S07]  /*4eb0*/  IMAD.MOV.U32 R14, RZ, RZ, R150 ;  /* 0x000000ffff0e7224 */ /* 0x000fce00078e0096 */
.L_x_489:
[----:B------:R-:W-:Y:S05]  /*4ec0*/  BSYNC B3 ;  /* 0x0000000000037941 */ /* 0x000fea0003800000 */
.L_x_488:
[----:B---3--:R-:W-:-:S04]  /*4ed0*/  LEA R56, P3, R19, R11, 0x1 ;  /* 0x0000000b13387211 */ /* 0x008fc800078608ff */
[----:B--2---:R-:W-:-:S05]  /*4ee0*/  LEA.HI.X R57, R19, R76, R200, 0x1, P3 ;  /* 0x0000004c13397211 */ /* 0x004fca00018f0cc8 */
[----:B----4-:R0:W-:Y:S04]  /*4ef0*/  ST.E.128 desc[UR48][R56.64], R12 ;  /* 0x0000000c38007985 */ /* 0x0101e8000c101d30 */
.L_x_487:
[----:B------:R-:W-:Y:S05]  /*4f00*/  BSYNC B2 ;  /* 0x0000000000027941 */ /* 0x000fea0003800000 */
.L_x_486:
[----:B------:R-:W-:-:S13]  /*4f10*/  ISETP.NE.AND P3, PT, R20, RZ, PT ;  /* 0x000000ff1400720c */ /* 0x000fda0003f65270 */
[----:B------:R-:W-:Y:S05]  /*4f20*/  @!P3 BRA `(.L_x_469) ;  /* 0x0000000000d4b947 */ /* 0x000fea0003800000 */
[----:B0---4-:R0:W4:Y:S01]  /*4f30*/  LDS.128 R12, [R80+0x24000] ;  /* 0x02400000500c7984 */ /* 0x0111220000000c00 */
[C---:B---3--:R-:W-:Y:S01]  /*4f40*/  LEA R56, P3, R23.reuse, R11, 0x1 ;  /* 0x0000000b17387211 */ /* 0x048fe200078608ff */
[----:B------:R-:W-:Y:S03]  /*4f50*/  BSSY B2, `(.L_x_490) ;  /* 0x0000031000027945 */ /* 0x000fe60003800000 */
[----:B--2---:R-:W-:Y:S02]  /*4f60*/  LEA.HI.X R57, R23, R76, R199, 0x1, P3 ;  /* 0x0000004c17397211 */ /* 0x004fe400018f0cc7 */
[----:B------:R-:W-:-:S13]  /*4f70*/  ISETP.GE.AND P3, PT, R209, R118, PT ;  /* 0x00000076d100720c */ /* 0x000fda0003f66270 */
[----:B0-----:R-:W-:Y:S05]  /*4f80*/  @P3 BRA `(.L_x_491) ;  /* 0x0000000000b43947 */ /* 0x001fea0003800000 */
[----:B------:R-:W-:Y:S02]  /*4f90*/  SHF.R.U64 R58, R54, 0x10, R55 ;  /* 0x00000010363a7819 */ /* 0x000fe40000001237 */
[----:B----4-:R-:W-:Y:S02]  /*4fa0*/  MOV R54, R13 ;  /* 0x0000000d00367202 */ /* 0x010fe40000000f00 */
[----:B------:R-:W-:Y:S01]  /*4fb0*/  SHF.R.U64 R13, R52, 0x10, R53 ;  /* 0x00000010340d7819 */ /* 0x000fe20000001235 */
[----:B------:R-:W-:Y:S01]  /*4fc0*/  HADD2.F32 R58, -RZ, R58.H0_H0 ;  /* 0x2000003aff3a7230 */ /* 0x000fe20000004100 */
[----:B------:R-:W-:Y:S01]  /*4fd0*/  SHF.R.U32.HI R55, RZ, 0x10, R55 ;  /* 0x00000010ff377819 */ /* 0x000fe20000011637 */
[--C-:B------:R-:W-:Y:S02]  /*4fe0*/  HADD2.F32 R11, -RZ, R54.reuse.H1_H1 ;  /* 0x30000036ff0b7230 */ /* 0x100fe40000004100 */
[----:B------:R-:W-:Y:S02]  /*4ff0*/  HADD2.F32 R52, -RZ, R54.H0_H0 ;  /* 0x20000036ff347230 */ /* 0x000fe40000004100 */
[----:B------:R-:W-:-:S02]  /*5000*/  HADD2.F32 R13, -RZ, R13.H0_H0 ;  /* 0x2000000dff0d7230 */ /* 0x000fc40000004100 */
[-C--:B------:R-:W-:Y:S01]  /*5010*/  FMUL.FTZ R54, R11, R58.reuse ;  /* 0x0000003a0b367220 */ /* 0x080fe20000410000 */
[----:B------:R-:W-:-:S03]  /*5020*/  FMUL.FTZ R58, R52, R58 ;  /* 0x0000003a343a7220 */ /* 0x000fc60000410000 */
[-C--:B------:R-:W-:Y:S01]  /*5030*/  FFMA.FTZ R54, R52, R13.reuse, -R54 ;  /* 0x0000000d34367223 */ /* 0x080fe20000010836 */
[----:B------:R-:W-:Y:S01]  /*5040*/  SHF.R.U32.HI R52, RZ, 0x10, R53 ;  /* 0x00000010ff347819 */ /* 0x000fe20000011635 */
[----:B------:R-:W-:Y:S01]  /*5050*/  FFMA.FTZ R58, R11, R13, R58 ;  /* 0x0000000d0b3a7223 */ /* 0x000fe2000001003a */
[----:B------:R-:W-:Y:S02]  /*5060*/  IMAD.MOV.U32 R13, RZ, RZ, R15 ;  /* 0x000000ffff0d7224 */ /* 0x000fe400078e000f */
[----:B------:R-:W-:Y:S02]  /*5070*/  HADD2.F32 R15, -RZ, R55.H0_H0 ;  /* 0x20000037ff0f7230 */ /* 0x000fe40000004100 */
[----:B------:R-:W-:Y:S01]  /*5080*/  HADD2.F32 R52, -RZ, R52.H0_H0 ;  /* 0x20000034ff347230 */ /* 0x000fe20000004100 */
[----:B------:R-:W-:Y:S01]  /*5090*/  F2FP.F16.F32.PACK_AB R54, R58, R54 ;  /* 0x000000363a36723e */ /* 0x000fe200000000ff */
[--C-:B------:R-:W-:Y:S02]  /*50a0*/  HADD2.F32 R11, -RZ, R13.reuse.H1_H1 ;  /* 0x3000000dff0b7230 */ /* 0x100fe40000004100 */
[----:B------:R-:W-:-:S03]  /*50b0*/  HADD2.F32 R13, -RZ, R13.H0_H0 ;  /* 0x2000000dff0d7230 */ /* 0x000fc60000004100 */
[-C--:B------:R-:W-:Y:S02]  /*50c0*/  FMUL.FTZ R53, R11, R15.reuse ;  /* 0x0000000f0b357220 */ /* 0x080fe40000410000 */
[C---:B------:R-:W-:Y:S02]  /*50d0*/  FMUL.FTZ R15, R13.reuse, R15 ;  /* 0x0000000f0d0f7220 */ /* 0x040fe40000410000 */
[-C--:B------:R-:W-:Y:S01]  /*50e0*/  FFMA.FTZ R53, R13, R52.reuse, -R53 ;  /* 0x000000340d357223 */ /* 0x080fe20000010835 */
[----:B------:R-:W-:Y:S02]  /*50f0*/  HADD2.F32 R13, -RZ, R148.H0_H0 ;  /* 0x20000094ff0d7230 */ /* 0x000fe40000004100 */
[----:B------:R-:W-:Y:S01]  /*5100*/  FFMA.FTZ R15, R11, R52, R15 ;  /* 0x000000340b0f7223 */ /* 0x000fe2000001000f */
[--C-:B------:R-:W-:Y:S02]  /*5110*/  HADD2.F32 R11, -RZ, R12.reuse.H0_H0 ;  /* 0x2000000cff0b7230 */ /* 0x100fe40000004100 */
[----:B------:R-:W-:-:S02]  /*5120*/  HADD2.F32 R12, -RZ, R12.H1_H1 ;  /* 0x3000000cff0c7230 */ /* 0x000fc40000004100 */
[--C-:B------:R-:W-:Y:S01]  /*5130*/  HADD2.F32 R52, -RZ, R147.reuse.H0_H0 ;  /* 0x20000093ff347230 */ /* 0x100fe20000004100 */
[----:B------:R-:W-:Y:S01]  /*5140*/  F2FP.F16.F32.PACK_AB R15, R15, R53 ;  /* 0x000000350f0f723e */ /* 0x000fe200000000ff */
[----:B------:R-:W-:Y:S02]  /*5150*/  HADD2.F32 R148, -RZ, R148.H1_H1 ;  /* 0x30000094ff947230 */ /* 0x000fe40000004100 */
[CC--:B------:R-:W-:Y:S01]  /*5160*/  FMUL.FTZ R55, R12.reuse, R13.reuse ;  /* 0x0000000d0c377220 */ /* 0x0c0fe20000410000 */
[C---:B------:R-:W-:Y:S01]  /*5170*/  FMUL.FTZ R13, R11.reuse, R13 ;  /* 0x0000000d0b0d7220 */ /* 0x040fe20000410000 */
[----:B------:R-:W-:Y:S02]  /*5180*/  HADD2.F32 R147, -RZ, R147.H1_H1 ;  /* 0x30000093ff937230 */ /* 0x000fe40000004100 */
[-C--:B------:R-:W-:Y:S01]  /*5190*/  FFMA.FTZ R55, R11, R52.reuse, -R55 ;  /* 0x000000340b377223 */ /* 0x080fe20000010837 */
[--C-:B------:R-:W-:Y:S02]  /*51a0*/  HADD2.F32 R11, -RZ, R14.reuse.H0_H0 ;  /* 0x2000000eff0b7230 */ /* 0x100fe40000004100 */
[----:B------:R-:W-:Y:S01]  /*51b0*/  FFMA.FTZ R13, R12, R52, R13 ;  /* 0x000000340c0d7223 */ /* 0x000fe2000001000d */
[----:B------:R-:W-:-:S04]  /*51c0*/  HADD2.F32 R14, -RZ, R14.H1_H1 ;  /* 0x3000000eff0e7230 */ /* 0x000fc80000004100 */
[----:B------:R-:W-:Y:S01]  /*51d0*/  F2FP.F16.F32.PACK_AB R13, R13, R55 ;  /* 0x000000370d0d723e */ /* 0x000fe200000000ff */
[-C--:B------:R-:W-:Y:S01]  /*51e0*/  FMUL.FTZ R12, R14, R148.reuse ;  /* 0x000000940e0c7220 */ /* 0x080fe20000410000 */
[----:B------:R-:W-:-:S03]  /*51f0*/  FMUL.FTZ R148, R11, R148 ;  /* 0x000000940b947220 */ /* 0x000fc60000410000 */
[-C--:B------:R-:W-:Y:S01]  /*5200*/  FFMA.FTZ R12, R11, R147.reuse, -R12 ;  /* 0x000000930b0c7223 */ /* 0x080fe2000001080c */
[----:B------:R-:W-:-:S05]  /*5210*/  FFMA.FTZ R148, R14, R147, R148 ;  /* 0x000000930e947223 */ /* 0x000fca0000010094 */
[----:B------:R-:W-:Y:S01]  /*5220*/  F2FP.F16.F32.PACK_AB R148, R148, R12 ;  /* 0x0000000c9494723e */ /* 0x000fe200000000ff */
[----:B------:R-:W-:Y:S01]  /*5230*/  IMAD.MOV.U32 R12, RZ, RZ, R13 ;  /* 0x000000ffff0c7224 */ /* 0x000fe200078e000d */
[----:B------:R-:W-:-:S03]  /*5240*/  MOV R13, R54 ;  /* 0x00000036000d7202 */ /* 0x000fc60000000f00 */
[----:B------:R-:W-:-:S07]  /*5250*/  IMAD.MOV.U32 R14, RZ, RZ, R148 ;  /* 0x000000ffff0e7224 */ /* 0x000fce00078e0094 */
.L_x_491:
[----:B------:R-:W-:Y:S05]  /*5260*/  BSYNC B2 ;  /* 0x0000000000027941 */ /* 0x000fea0003800000 */
.L_x_490:
[----:B----4-:R0:W-:Y:S02]  /*5270*/  ST.E.128 desc[UR48][R56.64], R12 ;  /* 0x0000000c38007985 */ /* 0x0101e4000c101d30 */
.L_x_469:
[----:B------:R-:W-:Y:S05]  /*5280*/  BSYNC B1 ;  /* 0x0000000000017941 */ /* 0x000fea0003800000 */
.L_x_468:
[----:B------:R-:W-:-:S03]  /*5290*/  UMOV UR4, 0xffffffff ;  /* 0xffffffff00047882 */ /* 0x000fc60000000000 */
[----:B------:R-:W-:Y:S05]  /*52a0*/  BRA.DIV UR4, `(.L_x_492) ;  /* 0x000001de04087947 */ /* 0x000fea000b800000 */
[----:B-1----:R-:W1:Y:S04]  /*52b0*/  SHFL.IDX PT, R116, R116, 0x1, 0x1c1f ;  /* 0x003c1f0074747f89 */ /* 0x002e6800000e0000 */
[----:B------:R-:W0:Y:S02]  /*52c0*/  SHFL.IDX PT, R117, R117, 0x1, 0x1c1f ;  /* 0x003c1f0075757f89 */ /* 0x000e2400000e0000 */
.L_x_801:
[----:B------:R-:W-:Y:S05]  /*52d0*/  @P4 BRA `(.L_x_493) ;  /* 0x0000005400484947 */ /* 0x000fea0003800000 */
[----:B------:R-:W-:Y:S01]  /*52e0*/  ISETP.NE.AND P3, PT, R6, RZ, PT ;  /* 0x000000ff0600720c */ /* 0x000fe20003f65270 */
[----:B------:R-:W-:-:S12]  /*52f0*/  BSSY B1, `(.L_x_494) ;  /* 0x0000039000017945 */ /* 0x000fd80003800000 */
[----:B------:R-:W-:Y:S05]  /*5300*/  @!P3 BRA `(.L_x_495) ;  /* 0x0000000000dcb947 */ /* 0x000fea0003800000 */
[----:B0---4-:R0:W4:Y:S01]  /*5310*/  LDS.128 R12, [R27+0x20000] ;  /* 0x020000001b0c7984 */ /* 0x0111220000000c00 */
[C---:B------:R-:W-:Y:S01]  /*5320*/  LEA R52, P3, R16.reuse, R117, 0x1 ;  /* 0x0000007510347211 */ /* 0x040fe200078608ff */
[----:B------:R-:W-:Y:S03]  /*5330*/  BSSY B2, `(.L_x_496) ;  /* 0x0000033000027945 */ /* 0x000fe60003800000 */
[----:B-1----:R-:W-:Y:S02]  /*5340*/  LEA.HI.X R53, R16, R116, R17, 0x1, P3 ;  /* 0x0000007410357211 */ /* 0x002fe400018f0c11 */
[----:B------:R-:W-:-:S13]  /*5350*/  ISETP.GE.AND P3, PT, R194, R118, PT ;  /* 0x00000076c200720c */ /* 0x000fda0003f66270 */
[----:B0-----:R-:W-:Y:S05]  /*5360*/  @P3 BRA `(.L_x_497) ;  /* 0x0000000000bc3947 */ /* 0x001fea0003800000 */
[----:B------:R-:W-:Y:S01]  /*5370*/  SHF.R.U64 R54, R50, 0x10, R51 ;  /* 0x0000001032367819 */ /* 0x000fe20000001233 */
[----:B----4-:R-:W-:Y:S01]  /*5380*/  IMAD.MOV.U32 R50, RZ, RZ, R13 ;  /* 0x000000ffff327224 */ /* 0x010fe200078e000d */
[----:B------:R-:W-:Y:S02]  /*5390*/  SHF.R.U64 R13, R48, 0x10, R49 ;  /* 0x00000010300d7819 */ /* 0x000fe40000001231 */
[----:B------:R-:W-:Y:S01]  /*53a0*/  SHF.R.U32.HI R51, RZ, 0x10, R51 ;  /* 0x00000010ff337819 */ /* 0x000fe20000011633 */
[----:B------:R-:W-:Y:S02]  /*53b0*/  HADD2.F32 R54, -RZ, R54.H0_H0 ;  /* 0x20000036ff367230 */ /* 0x000fe40000004100 */
[--C-:B---3--:R-:W-:Y:S02]  /*53c0*/  HADD2.F32 R11, -RZ, R50.reuse.H1_H1 ;  /* 0x30000032ff0b7230 */ /* 0x108fe40000004100 */
[----:B------:R-:W-:Y:S02]  /*53d0*/  HADD2.F32 R48, -RZ, R50.H0_H0 ;  /* 0x20000032ff307230 */ /* 0x000fe40000004100 */
[----:B------:R-:W-:-:S02]  /*53e0*/  HADD2.F32 R13, -RZ, R13.H0_H0 ;  /* 0x2000000dff0d7230 */ /* 0x000fc40000004100 */
[-C--:B------:R-:W-:Y:S01]  /*53f0*/  FMUL.FTZ R50, R11, R54.reuse ;  /* 0x000000360b327220 */ /* 0x080fe20000410000 */
[----:B------:R-:W-:-:S03]  /*5400*/  FMUL.FTZ R54, R48, R54 ;  /* 0x0000003630367220 */ /* 0x000fc60000410000 */
[-C--:B------:R-:W-:Y:S01]  /*5410*/  FFMA.FTZ R50, R48, R13.reuse, -R50 ;  /* 0x0000000d30327223 */ /* 0x080fe20000010832 */
[----:B------:R-:W-:Y:S01]  /*5420*/  SHF.R.U32.HI R48, RZ, 0x10, R49 ;  /* 0x00000010ff307819 */ /* 0x000fe20000011631 */
[----:B------:R-:W-:Y:S01]  /*5430*/  FFMA.FTZ R54, R11, R13, R54 ;  /* 0x0000000d0b367223 */ /* 0x000fe20000010036 */
[----:B------:R-:W-:Y:S01]  /*5440*/  MOV R11, R15 ;  /* 0x0000000f000b7202 */ /* 0x000fe20000000f00 */
[----:B------:R-:W-:Y:S02]  /*5450*/  IMAD.MOV.U32 R13, RZ, RZ, R12 ;  /* 0x000000ffff0d7224 */ /* 0x000fe400078e000c */
[----:B------:R-:W-:Y:S01]  /*5460*/  HADD2.F32 R12, -RZ, R51.H0_H0 ;  /* 0x20000033ff0c7230 */ /* 0x000fe20000004100 */
[----:B------:R-:W-:Y:S01]  /*5470*/  F2FP.F16.F32.PACK_AB R50, R54, R50 ;  /* 0x000000323632723e */ /* 0x000fe200000000ff */
[--C-:B------:R-:W-:Y:S02]  /*5480*/  HADD2.F32 R15, -RZ, R11.reuse.H1_H1 ;  /* 0x3000000bff0f7230 */ /* 0x100fe40000004100 */
[----:B------:R-:W-:-:S02]  /*5490*/  HADD2.F32 R11, -RZ, R11.H0_H0 ;  /* 0x2000000bff0b7230 */ /* 0x000fc40000004100 */
[----:B------:R-:W-:Y:S02]  /*54a0*/  HADD2.F32 R48, -RZ, R48.H0_H0 ;  /* 0x20000030ff307230 */ /* 0x000fe40000004100 */
[-C--:B------:R-:W-:Y:S01]  /*54b0*/  FMUL.FTZ R49, R15, R12.reuse ;  /* 0x0000000c0f317220 */ /* 0x080fe20000410000 */
[----:B------:R-:W-:-:S03]  /*54c0*/  FMUL.FTZ R12, R11, R12 ;  /* 0x0000000c0b0c7220 */ /* 0x000fc60000410000 */
[-C--:B------:R-:W-:Y:S01]  /*54d0*/  FFMA.FTZ R49, R11, R48.reuse, -R49 ;  /* 0x000000300b317223 */ /* 0x080fe20000010831 */
[--C-:B------:R-:W-:Y:S02]  /*54e0*/  HADD2.F32 R11, -RZ, R146.reuse.H0_H0 ;  /* 0x20000092ff0b7230 */ /* 0x100fe40000004100 */
[----:B------:R-:W-:Y:S01]  /*54f0*/  FFMA.FTZ R12, R15, R48, R12 ;  /* 0x000000300f0c7223 */ /* 0x000fe2000001000c */
[--C-:B------:R-:W-:Y:S02]  /*5500*/  HADD2.F32 R15, -RZ, R13.reuse.H1_H1 ;  /* 0x3000000dff0f7230 */ /* 0x100fe40000004100 */
[----:B------:R-:W-:Y:S02]  /*5510*/  HADD2.F32 R13, -RZ, R13.H0_H0 ;  /* 0x2000000dff0d7230 */ /* 0x000fe40000004100 */
[----:B------:R-:W-:Y:S02]  /*5520*/  HADD2.F32 R48, -RZ, R145.H0_H0 ;  /* 0x20000091ff307230 */ /* 0x000fe40000004100 */
[----:B------:R-:W-:Y:S01]  /*5530*/  FMUL.FTZ R51, R15, R11 ;  /* 0x0000000b0f337220 */ /* 0x000fe20000410000 */
[----:B------:R-:W-:-:S02]  /*5540*/  HADD2.F32 R146, -RZ, R146.H1_H1 ;  /* 0x30000092ff927230 */ /* 0x000fc40000004100 */
[C---:B------:R-:W-:Y:S01]  /*5550*/  FMUL.FTZ R11, R13.reuse, R11 ;  /* 0x0000000b0d0b7220 */ /* 0x040fe20000410000 */
[----:B------:R-:W-:Y:S02]  /*5560*/  HADD2.F32 R145, -RZ, R145.H1_H1 ;  /* 0x30000091ff917230 */ /* 0x000fe40000004100 */
[-C--:B------:R-:W-:Y:S01]  /*5570*/  FFMA.FTZ R51, R13, R48.reuse, -R51 ;  /* 0x000000300d337223 */ /* 0x080fe20000010833 */
[--C-:B------:R-:W-:Y:S02]  /*5580*/  HADD2.F32 R13, -RZ, R14.reuse.H1_H1 ;  /* 0x3000000eff0d7230 */ /* 0x100fe40000004100 */
[----:B------:R-:W-:Y:S01]  /*5590*/  FFMA.FTZ R11, R15, R48, R11 ;  /* 0x000000300f0b7223 */ /* 0x000fe2000001000b */
[----:B------:R-:W-:Y:S01]  /*55a0*/  HADD2.F32 R14, -RZ, R14.H0_H0 ;  /* 0x2000000eff0e7230 */ /* 0x000fe20000004100 */
[----:B------:R-:W-:Y:S01]  /*55b0*/  F2FP.F16.F32.PACK_AB R49, R12, R49 ;  /* 0x000000310c31723e */ /* 0x000fe200000000ff */
[-C--:B------:R-:W-:Y:S02]  /*55c0*/  FMUL.FTZ R15, R13, R146.reuse ;  /* 0x000000920d0f7220 */ /* 0x080fe40000410000 */
[----:B------:R-:W-:Y:S01]  /*55d0*/  F2FP.F16.F32.PACK_AB R11, R11, R51 ;  /* 0x000000330b0b723e */ /* 0x000fe200000000ff */
[C---:B------:R-:W-:Y:S01]  /*55e0*/  FMUL.FTZ R146, R14.reuse, R146 ;  /* 0x000000920e927220 */ /* 0x040fe20000410000 */
[----:B------:R-:W-:-:S03]  /*55f0*/  FFMA.FTZ R15, R14, R145, -R15 ;  /* 0x000000910e0f7223 */ /* 0x000fc6000001080f */
[----:B------:R-:W-:Y:S01]  /*5600*/  FFMA.FTZ R146, R13, R145, R146 ;  /* 0x000000910d927223 */ /* 0x000fe20000010092 */
[----:B------:R-:W-:Y:S01]  /*5610*/  IMAD.MOV.U32 R12, RZ, RZ, R11 ;  /* 0x000000ffff0c7224 */ /* 0x000fe200078e000b */
[----:B------:R-:W-:-:S03]  /*5620*/  MOV R13, R50 ;  /* 0x00000032000d7202 */ /* 0x000fc60000000f00 */
[----:B------:R-:W-:-:S05]  /*5630*/  F2FP.F16.F32.PACK_AB R15, R146, R15 ;  /* 0x0000000f920f723e */ /* 0x000fca00000000ff */
[----:B------:R-:W-:Y:S02]  /*5640*/  IMAD.MOV.U32 R14, RZ, RZ, R15 ;  /* 0x000000ffff0e7224 */ /* 0x000fe400078e000f */
[----:B------:R-:W-:-:S07]  /*5650*/  IMAD.MOV.U32 R15, RZ, RZ, R49 ;  /* 0x000000ffff0f7224 */ /* 0x000fce00078e0031 */
.L_x_497:
[----:B------:R-:W-:Y:S05]  /*5660*/  BSYNC B2 ;  /* 0x0000000000027941 */ /* 0x000fea0003800000 */
.L_x_496:
[----:B----4-:R0:W-:Y:S02]  /*5670*/  ST.E.128 desc[UR48][R52.64], R12 ;  /* 0x0000000c34007985 */ /* 0x0101e4000c101d30 */
.L_x_495:
[----:B------:R-:W-:Y:S05]  /*5680*/  BSYNC B1 ;  /* 0x0000000000017941 */ /* 0x000fea0003800000 */
.L_x_494:
[----:B------:R-:W-:Y:S01]  /*5690*/  ISETP.NE.AND P3, PT, R7, RZ, PT ;  /* 0x000000ff0700720c */ /* 0x000fe20003f65270 */
[----:B------:R-:W-:-:S12]  /*56a0*/  BSSY B1, `(.L_x_498) ;  /* 0x0000035000017945 */ /* 0x000fd80003800000 */
[----:B------:R-:W-:Y:S05]  /*56b0*/  @!P3 BRA `(.L_x_499) ;  /* 0x0000000000ccb947 */ /* 0x000fea0003800000 */
[----:B0---4-:R0:W4:Y:S01]  /*56c0*/  LDS.128 R12, [R80+0x20000] ;  /* 0x02000000500c7984 */ /* 0x0111220000000c00 */
[----:B------:R-:W-:Y:S01]  /*56d0*/  ISETP.GE.AND P3, PT, R208, R118, PT ;  /* 0x00000076d000720c */ /* 0x000fe20003f66270 */
[----:B------:R-:W-:Y:S01]  /*56e0*/  IMAD.MOV.U32 R48, RZ, RZ, R117 ;  /* 0x000000ffff307224 */ /* 0x000fe200078e0075 */
[----:B---3--:R-:W-:Y:S01]  /*56f0*/  SHF.L.U32 R11, R197, 0x3, RZ ;  /* 0x00000003c50b7819 */ /* 0x008fe200000006ff */
[----:B-1----:R-:W-:Y:S01]  /*5700*/  IMAD.MOV.U32 R49, RZ, RZ, R116 ;  /* 0x000000ffff317224 */ /* 0x002fe200078e0074 */
[----:B------:R-:W-:Y:S03]  /*5710*/  BSSY B2, `(.L_x_500) ;  /* 0x000002c000027945 */ /* 0x000fe60003800000 */
[----:B------:R-:W-:-:S06]  /*5720*/  IMAD.WIDE R48, R11, 0x2, R48 ;  /* 0x000000020b307825 */ /* 0x000fcc00078e0230 */
[----:B0-----:R-:W-:Y:S05]  /*5730*/  @P3 BRA `(.L_x_501) ;  /* 0x0000000000a43947 */ /* 0x001fea0003800000 */
[--C-:B------:R-:W-:Y:S01]  /*5740*/  SHF.R.U64 R11, R44, 0x10, R45.reuse ;  /* 0x000000102c0b7819 */ /* 0x100fe2000000122d */
[--C-:B----4-:R-:W-:Y:S01]  /*5750*/  HADD2.F32 R50, -RZ, R15.reuse.H1_H1 ;  /* 0x3000000fff327230 */ /* 0x110fe20000004100 */
[----:B------:R-:W-:Y:S01]  /*5760*/  SHF.R.U32.HI R44, RZ, 0x10, R45 ;  /* 0x00000010ff2c7819 */ /* 0x000fe2000001162d */
[----:B------:R-:W-:Y:S01]  /*5770*/  HADD2.F32 R15, -RZ, R15.H0_H0 ;  /* 0x2000000fff0f7230 */ /* 0x000fe20000004100 */
[--C-:B------:R-:W-:Y:S01]  /*5780*/  SHF.R.U64 R45, R46, 0x10, R47.reuse ;  /* 0x000000102e2d7819 */ /* 0x100fe2000000122f */
[----:B------:R-:W-:Y:S01]  /*5790*/  HADD2.F32 R11, -RZ, R11.H0_H0 ;  /* 0x2000000bff0b7230 */ /* 0x000fe20000004100 */
[----:B------:R-:W-:Y:S01]  /*57a0*/  SHF.R.U32.HI R46, RZ, 0x10, R47 ;  /* 0x00000010ff2e7819 */ /* 0x000fe2000001162f */
[----:B------:R-:W-:Y:S02]  /*57b0*/  HADD2.F32 R47, -RZ, R13.H1_H1 ;  /* 0x3000000dff2f7230 */ /* 0x000fe40000004100 */
[----:B------:R-:W-:Y:S02]  /*57c0*/  HADD2.F32 R45, -RZ, R45.H0_H0 ;  /* 0x2000002dff2d7230 */ /* 0x000fe40000004100 */
[----:B------:R-:W-:-:S02]  /*57d0*/  HADD2.F32 R13, -RZ, R13.H0_H0 ;  /* 0x2000000dff0d7230 */ /* 0x000fc40000004100 */
[----:B------:R-:W-:Y:S02]  /*57e0*/  HADD2.F32 R46, -RZ, R46.H0_H0 ;  /* 0x2000002eff2e7230 */ /* 0x000fe40000004100 */
[----:B------:R-:W-:Y:S02]  /*57f0*/  HADD2.F32 R51, -RZ, R44.H0_H0 ;  /* 0x2000002cff337230 */ /* 0x000fe40000004100 */
[-C--:B------:R-:W-:Y:S01]  /*5800*/  FMUL.FTZ R44, R47, R45.reuse ;  /* 0x0000002d2f2c7220 */ /* 0x080fe20000410000 */
[----:B------:R-:W-:Y:S01]  /*5810*/  FMUL.FTZ R52, R13, R45 ;  /* 0x0000002d0d347220 */ /* 0x000fe20000410000 */
[-C--:B------:R-:W-:Y:S01]  /*5820*/  FMUL.FTZ R45, R50, R46.reuse ;  /* 0x0000002e322d7220 */ /* 0x080fe20000410000 */
[----:B------:R-:W-:Y:S01]  /*5830*/  FMUL.FTZ R46, R15, R46 ;  /* 0x0000002e0f2e7220 */ /* 0x000fe20000410000 */
[-C--:B------:R-:W-:Y:S01]  /*5840*/  FFMA.FTZ R44, R13, R11.reuse, -R44 ;  /* 0x0000000b0d2c7223 */ /* 0x080fe2000001082c */
[----:B------:R-:W-:Y:S01]  /*5850*/  FFMA.FTZ R52, R47, R11, R52 ;  /* 0x0000000b2f347223 */ /* 0x000fe20000010034 */
[----:B------:R-:W-:Y:S01]  /*5860*/  FFMA.FTZ R45, R15, R51, -R45 ;  /* 0x000000330f2d7223 */ /* 0x000fe2000001082d */
[----:B------:R-:W-:-:S02]  /*5870*/  HADD2.F32 R15, -RZ, R12.H1_H1 ;  /* 0x3000000cff0f7230 */ /* 0x000fc40000004100 */
[----:B------:R-:W-:Y:S01]  /*5880*/  FFMA.FTZ R46, R50, R51, R46 ;  /* 0x00000033322e7223 */ /* 0x000fe2000001002e */
[----:B------:R-:W-:Y:S01]  /*5890*/  HADD2.F32 R13, -RZ, R144.H0_H0 ;  /* 0x20000090ff0d7230 */ /* 0x000fe20000004100 */
[----:B------:R-:W-:Y:S01]  /*58a0*/  F2FP.F16.F32.PACK_AB R44, R52, R44 ;  /* 0x0000002c342c723e */ /* 0x000fe200000000ff */
[----:B------:R-:W-:Y:S02]  /*58b0*/  HADD2.F32 R12, -RZ, R12.H0_H0 ;  /* 0x2000000cff0c7230 */ /* 0x000fe40000004100 */
[----:B------:R-:W-:Y:S02]  /*58c0*/  HADD2.F32 R144, -RZ, R144.H1_H1 ;  /* 0x30000090ff907230 */ /* 0x000fe40000004100 */
[-C--:B------:R-:W-:Y:S01]  /*58d0*/  FMUL.FTZ R50, R15, R13.reuse ;  /* 0x0000000d0f327220 */ /* 0x080fe20000410000 */
[--C-:B------:R-:W-:Y:S02]  /*58e0*/  HADD2.F32 R47, -RZ, R14.reuse.H1_H1 ;  /* 0x3000000eff2f7230 */ /* 0x100fe40000004100 */
[----:B------:R-:W-:Y:S01]  /*58f0*/  FMUL.FTZ R51, R12, R13 ;  /* 0x0000000d0c337220 */ /* 0x000fe20000410000 */
[----:B------:R-:W-:-:S02]  /*5900*/  HADD2.F32 R14, -RZ, R14.H0_H0 ;  /* 0x2000000eff0e7230 */ /* 0x000fc40000004100 */
[--C-:B------:R-:W-:Y:S02]  /*5910*/  HADD2.F32 R11, -RZ, R143.reuse.H0_H0 ;  /* 0x2000008fff0b7230 */ /* 0x100fe40000004100 */
[-C--:B------:R-:W-:Y:S01]  /*5920*/  FMUL.FTZ R13, R47, R144.reuse ;  /* 0x000000902f0d7220 */ /* 0x080fe20000410000 */
[----:B------:R-:W-:Y:S02]  /*5930*/  HADD2.F32 R143, -RZ, R143.H1_H1 ;  /* 0x3000008fff8f7230 */ /* 0x000fe40000004100 */
[----:B------:R-:W-:Y:S01]  /*5940*/  FMUL.FTZ R144, R14, R144 ;  /* 0x000000900e907220 */ /* 0x000fe20000410000 */
[-C--:B------:R-:W-:Y:S01]  /*5950*/  FFMA.FTZ R50, R12, R11.reuse, -R50 ;  /* 0x0000000b0c327223 */ /* 0x080fe20000010832 */
[----:B------:R-:W-:Y:S01]  /*5960*/  FFMA.FTZ R51, R15, R11, R51 ;  /* 0x0000000b0f337223 */ /* 0x000fe20000010033 */
[-C--:B------:R-:W-:Y:S01]  /*5970*/  FFMA.FTZ R13, R14, R143.reuse, -R13 ;  /* 0x0000008f0e0d7223 */ /* 0x080fe2000001080d */
[----:B------:R-:W-:Y:S01]  /*5980*/  FFMA.FTZ R144, R47, R143, R144 ;  /* 0x0000008f2f907223 */ /* 0x000fe20000010090 */
[----:B------:R-:W-:-:S02]  /*5990*/  F2FP.F16.F32.PACK_AB R15, R46, R45 ;  /* 0x0000002d2e0f723e */ /* 0x000fc400000000ff */
[----:B------:R-:W-:Y:S02]  /*59a0*/  F2FP.F16.F32.PACK_AB R12, R51, R50 ;  /* 0x00000032330c723e */ /* 0x000fe400000000ff */
[----:B------:R-:W-:Y:S02]  /*59b0*/  F2FP.F16.F32.PACK_AB R14, R144, R13 ;  /* 0x0000000d900e723e */ /* 0x000fe400000000ff */
[----:B------:R-:W-:-:S07]  /*59c0*/  MOV R13, R44 ;  /* 0x0000002c000d7202 */ /* 0x000fce0000000f00 */
.L_x_501:
[----:B------:R-:W-:Y:S05]  /*59d0*/  BSYNC B2 ;  /* 0x0000000000027941 */ /* 0x000fea0003800000 */
.L_x_500:
[----:B----4-:R0:W-:Y:S02]  /*59e0*/  ST.E.128 desc[UR48][R48.64], R12 ;  /* 0x0000000c30007985 */ /* 0x0101e4000c101d30 */
.L_x_499:
[----:B------:R-:W-:Y:S05]  /*59f0*/  BSYNC B1 ;  /* 0x0000000000017941 */ /* 0x000fea0003800000 */
.L_x_498:
[----:B------:R-:W-:Y:S01]  /*5a00*/  ISETP.NE.AND P3, PT, R8, RZ, PT ;  /* 0x000000ff0800720c */ /* 0x000fe20003f65270 */
[----:B------:R-:W-:-:S12]  /*5a10*/  BSSY B1, `(.L_x_502) ;  /* 0x0000036000017945 */ /* 0x000fd80003800000 */
[----:B------:R-:W-:Y:S05]  /*5a20*/  @!P3 BRA `(.L_x_503) ;  /* 0x0000000000d0b947 */ /* 0x000fea0003800000 */
[----:B0---4-:R0:W4:Y:S01]  /*5a30*/  LDS.128 R12, [R27+0x23000] ;  /* 0x023000001b0c7984 */ /* 0x0111220000000c00 */
[----:B------:R-:W-:Y:S01]  /*5a40*/  ISETP.GE.AND P3, PT, R206, R118, PT ;  /* 0x00000076ce00720c */ /* 0x000fe20003f66270 */
[----:B---3--:R-:W-:Y:S01]  /*5a50*/  IMAD.SHL.U32 R11, R198, 0x8, RZ ;  /* 0x00000008c60b7824 */ /* 0x008fe200078e00ff */
[----:B-1----:R-:W-:Y:S01]  /*5a60*/  MOV R45, R116 ;  /* 0x00000074002d7202 */ /* 0x002fe20000000f00 */
[----:B------:R-:W-:Y:S01]  /*5a70*/  IMAD.MOV.U32 R44, RZ, RZ, R117 ;  /* 0x000000ffff2c7224 */ /* 0x000fe200078e0075 */
[----:B------:R-:W-:Y:S03]  /*5a80*/  BSSY B2, `(.L_x_504) ;  /* 0x000002d000027945 */ /* 0x000fe60003800000 */
[----:B------:R-:W-:-:S06]  /*5a90*/  IMAD.WIDE R44, R11, 0x2, R44 ;  /* 0x000000020b2c7825 */ /* 0x000fcc00078e022c */
[----:B0-----:R-:W-:Y:S05]  /*5aa0*/  @P3 BRA `(.L_x_505) ;  /* 0x0000000000a83947 */ /* 0x001fea0003800000 */
[----:B------:R-:W-:Y:S02]  /*5ab0*/  SHF.R.U64 R11, R40, 0x10, R41 ;  /* 0x00000010280b7819 */ /* 0x000fe40000001229 */
[----:B------:R-:W-:Y:S02]  /*5ac0*/  SHF.R.U64 R46, R42, 0x10, R43 ;  /* 0x000000102a2e7819 */ /* 0x000fe4000000122b */
[----:B------:R-:W-:Y:S01]  /*5ad0*/  SHF.R.U32.HI R40, RZ, 0x10, R41 ;  /* 0x00000010ff287819 */ /* 0x000fe20000011629 */
[----:B----4-:R-:W-:Y:S01]  /*5ae0*/  IMAD.MOV.U32 R41, RZ, RZ, R13 ;  /* 0x000000ffff297224 */ /* 0x010fe200078e000d */
[----:B------:R-:W-:Y:S01]  /*5af0*/  SHF.R.U32.HI R43, RZ, 0x10, R43 ;  /* 0x00000010ff2b7819 */ /* 0x000fe2000001162b */
[----:B------:R-:W-:Y:S02]  /*5b00*/  HADD2.F32 R48, -RZ, R46.H0_H0 ;  /* 0x2000002eff307230 */ /* 0x000fe40000004100 */
[----:B------:R-:W-:Y:S02]  /*5b10*/  HADD2.F32 R42, -RZ, R11.H0_H0 ;  /* 0x2000000bff2a7230 */ /* 0x000fe40000004100 */
[----:B------:R-:W-:-:S02]  /*5b20*/  HADD2.F32 R46, -RZ, R43.H0_H0 ;  /* 0x2000002bff2e7230 */ /* 0x000fc40000004100 */
[--C-:B------:R-:W-:Y:S02]  /*5b30*/  HADD2.F32 R13, -RZ, R41.reuse.H1_H1 ;  /* 0x30000029ff0d7230 */ /* 0x100fe40000004100 */
[----:B------:R-:W-:Y:S02]  /*5b40*/  HADD2.F32 R43, -RZ, R41.H0_H0 ;  /* 0x20000029ff2b7230 */ /* 0x000fe40000004100 */
[--C-:B------:R-:W-:Y:S02]  /*5b50*/  HADD2.F32 R11, -RZ, R15.reuse.H1_H1 ;  /* 0x3000000fff0b7230 */ /* 0x100fe40000004100 */
[-C--:B------:R-:W-:Y:S01]  /*5b60*/  FMUL.FTZ R50, R13, R48.reuse ;  /* 0x000000300d327220 */ /* 0x080fe20000410000 */
[----:B------:R-:W-:Y:S02]  /*5b70*/  HADD2.F32 R41, -RZ, R15.H0_H0 ;  /* 0x2000000fff297230 */ /* 0x000fe40000004100 */
[----:B------:R-:W-:Y:S01]  /*5b80*/  FMUL.FTZ R52, R43, R48 ;  /* 0x000000302b347220 */ /* 0x000fe20000410000 */
[----:B------:R-:W-:-:S02]  /*5b90*/  HADD2.F32 R40, -RZ, R40.H0_H0 ;  /* 0x20000028ff287230 */ /* 0x000fc40000004100 */
[----:B------:R-:W-:Y:S01]  /*5ba0*/  FMUL.FTZ R48, R11, R46 ;  /* 0x0000002e0b307220 */ /* 0x000fe20000410000 */
[----:B------:R-:W-:Y:S01]  /*5bb0*/  FFMA.FTZ R15, R43, R42, -R50 ;  /* 0x0000002a2b0f7223 */ /* 0x000fe20000010832 */
[----:B------:R-:W-:Y:S01]  /*5bc0*/  FMUL.FTZ R46, R41, R46 ;  /* 0x0000002e292e7220 */ /* 0x000fe20000410000 */
[----:B------:R-:W-:Y:S01]  /*5bd0*/  FFMA.FTZ R42, R13, R42, R52 ;  /* 0x0000002a0d2a7223 */ /* 0x000fe20000010034 */
[-C--:B------:R-:W-:Y:S01]  /*5be0*/  FFMA.FTZ R41, R41, R40.reuse, -R48 ;  /* 0x0000002829297223 */ /* 0x080fe20000010830 */
[----:B------:R-:W-:Y:S02]  /*5bf0*/  HADD2.F32 R13, -RZ, R140.H0_H0 ;  /* 0x2000008cff0d7230 */ /* 0x000fe40000004100 */
[----:B------:R-:W-:Y:S01]  /*5c00*/  FFMA.FTZ R40, R11, R40, R46 ;  /* 0x000000280b287223 */ /* 0x000fe2000001002e */
[--C-:B------:R-:W-:Y:S02]  /*5c10*/  HADD2.F32 R46, -RZ, R12.reuse.H1_H1 ;  /* 0x3000000cff2e7230 */ /* 0x100fe40000004100 */
[----:B------:R-:W-:-:S02]  /*5c20*/  HADD2.F32 R48, -RZ, R12.H0_H0 ;  /* 0x2000000cff307230 */ /* 0x000fc40000004100 */
[----:B------:R-:W-:Y:S02]  /*5c30*/  HADD2.F32 R43, -RZ, R140.H1_H1 ;  /* 0x3000008cff2b7230 */ /* 0x000fe40000004100 */
[-C--:B------:R-:W-:Y:S01]  /*5c40*/  FMUL.FTZ R47, R46, R13.reuse ;  /* 0x0000000d2e2f7220 */ /* 0x080fe20000410000 */
[--C-:B------:R-:W-:Y:S02]  /*5c50*/  HADD2.F32 R12, -RZ, R14.reuse.H1_H1 ;  /* 0x3000000eff0c7230 */ /* 0x100fe40000004100 */
[----:B------:R-:W-:Y:S01]  /*5c60*/  FMUL.FTZ R13, R48, R13 ;  /* 0x0000000d300d7220 */ /* 0x000fe20000410000 */
[--C-:B------:R-:W-:Y:S02]  /*5c70*/  HADD2.F32 R11, -RZ, R139.reuse.H0_H0 ;  /* 0x2000008bff0b7230 */ /* 0x100fe40000004100 */
[----:B------:R-:W-:Y:S02]  /*5c80*/  HADD2.F32 R14, -RZ, R14.H0_H0 ;  /* 0x2000000eff0e7230 */ /* 0x000fe40000004100 */
[----:B------:R-:W-:Y:S01]  /*5c90*/  FMUL.FTZ R49, R12, R43 ;  /* 0x0000002b0c317220 */ /* 0x000fe20000410000 */
[----:B------:R-:W-:-:S02]  /*5ca0*/  HADD2.F32 R139, -RZ, R139.H1_H1 ;  /* 0x3000008bff8b7230 */ /* 0x000fc40000004100 */
[-C--:B------:R-:W-:Y:S01]  /*5cb0*/  FFMA.FTZ R47, R48, R11.reuse, -R47 ;  /* 0x0000000b302f7223 */ /* 0x080fe2000001082f */
[----:B------:R-:W-:Y:S01]  /*5cc0*/  FFMA.FTZ R46, R46, R11, R13 ;  /* 0x0000000b2e2e7223 */ /* 0x000fe2000001000d */
[----:B------:R-:W-:Y:S01]  /*5cd0*/  FMUL.FTZ R43, R14, R43 ;  /* 0x0000002b0e2b7220 */ /* 0x000fe20000410000 */
[----:B------:R-:W-:Y:S01]  /*5ce0*/  F2FP.F16.F32.PACK_AB R13, R42, R15 ;  /* 0x0000000f2a0d723e */ /* 0x000fe200000000ff */
[----:B------:R-:W-:Y:S01]  /*5cf0*/  FFMA.FTZ R49, R14, R139, -R49 ;  /* 0x0000008b0e317223 */ /* 0x000fe20000010831 */
[----:B------:R-:W-:Y:S01]  /*5d00*/  F2FP.F16.F32.PACK_AB R15, R40, R41 ;  /* 0x00000029280f723e */ /* 0x000fe200000000ff */
[----:B------:R-:W-:Y:S01]  /*5d10*/  FFMA.FTZ R12, R12, R139, R43 ;  /* 0x0000008b0c0c7223 */ /* 0x000fe2000001002b */
[----:B------:R-:W-:-:S04]  /*5d20*/  F2FP.F16.F32.PACK_AB R46, R46, R47 ;  /* 0x0000002f2e2e723e */ /* 0x000fc800000000ff */
[----:B------:R-:W-:Y:S01]  /*5d30*/  F2FP.F16.F32.PACK_AB R14, R12, R49 ;  /* 0x000000310c0e723e */ /* 0x000fe200000000ff */
[----:B------:R-:W-:-:S07]  /*5d40*/  IMAD.MOV.U32 R12, RZ, RZ, R46 ;  /* 0x000000ffff0c7224 */ /* 0x000fce00078e002e */
.L_x_505:
[----:B------:R-:W-:Y:S05]  /*5d50*/  BSYNC B2 ;  /* 0x0000000000027941 */ /* 0x000fea0003800000 */
.L_x_504:
[----:B----4-:R0:W-:Y:S02]  /*5d60*/  ST.E.128 desc[UR48][R44.64], R12 ;  /* 0x0000000c2c007985 */ /* 0x0101e4000c101d30 */
.L_x_503:
[----:B------:R-:W-:Y:S05]  /*5d70*/  BSYNC B1 ;  /* 0x0000000000017941 */ /* 0x000fea0003800000 */
.L_x_502:
        /* <DEDUP_REMOVED lines=9> */
[----:B------:R-:W-:Y:S02]  /*5e10*/  SHF.R.U64 R36, R36, 0x10, R37 ;  /* 0x0000001024247819 */ /* 0x000fe40000001225 */
[--C-:B---3--:R-:W-:Y:S01]  /*5e20*/  SHF.R.U64 R11, R38, 0x10, R39.reuse ;  /* 0x00000010260b7819 */ /* 0x108fe20000001227 */
[----:B----4-:R-:W-:Y:S01]  /*5e30*/  HADD2.F32 R38, -RZ, R15.H1_H1 ;  /* 0x3000000fff267230 */ /* 0x010fe20000004100 */
[----:B------:R-:W-:Y:S02]  /*5e40*/  SHF.R.U32.HI R42, RZ, 0x10, R39 ;  /* 0x00000010ff2a7819 */ /* 0x000fe40000011627 */
[----:B------:R-:W-:Y:S01]  /*5e50*/  SHF.R.U32.HI R43, RZ, 0x10, R37 ;  /* 0x00000010ff2b7819 */ /* 0x000fe20000011625 */
[----:B------:R-:W-:Y:S02]  /*5e60*/  HADD2.F32 R37, -RZ, R36.H0_H0 ;  /* 0x20000024ff257230 */ /* 0x000fe40000004100 */
[----:B------:R-:W-:Y:S02]  /*5e70*/  HADD2.F32 R39, -RZ, R11.H0_H0 ;  /* 0x2000000bff277230 */ /* 0x000fe40000004100 */
[----:B------:R-:W-:-:S02]  /*5e80*/  HADD2.F32 R36, -RZ, R13.H1_H1 ;  /* 0x3000000dff247230 */ /* 0x000fc40000004100 */
[----:B------:R-:W-:Y:S02]  /*5e90*/  HADD2.F32 R11, -RZ, R13.H0_H0 ;  /* 0x2000000dff0b7230 */ /* 0x000fe40000004100 */
[----:B------:R-:W-:Y:S02]  /*5ea0*/  HADD2.F32 R42, -RZ, R42.H0_H0 ;  /* 0x2000002aff2a7230 */ /* 0x000fe40000004100 */
[-C--:B------:R-:W-:Y:S01]  /*5eb0*/  FMUL.FTZ R44, R36, R39.reuse ;  /* 0x00000027242c7220 */ /* 0x080fe20000410000 */
[----:B------:R-:W-:Y:S02]  /*5ec0*/  HADD2.F32 R13, -RZ, R15.H0_H0 ;  /* 0x2000000fff0d7230 */ /* 0x000fe40000004100 */
[C---:B------:R-:W-:Y:S01]  /*5ed0*/  FMUL.FTZ R39, R11.reuse, R39 ;  /* 0x000000270b277220 */ /* 0x040fe20000410000 */
[----:B------:R-:W-:Y:S02]  /*5ee0*/  HADD2.F32 R15, -RZ, R43.H0_H0 ;  /* 0x2000002bff0f7230 */ /* 0x000fe40000004100 */
[-C--:B------:R-:W-:Y:S01]  /*5ef0*/  FMUL.FTZ R46, R38, R42.reuse ;  /* 0x0000002a262e7220 */ /* 0x080fe20000410000 */
[-C--:B------:R-:W-:Y:S01]  /*5f00*/  FFMA.FTZ R11, R11, R37.reuse, -R44 ;  /* 0x000000250b0b7223 */ /* 0x080fe2000001082c */
[C---:B------:R-:W-:Y:S01]  /*5f10*/  FMUL.FTZ R43, R13.reuse, R42 ;  /* 0x0000002a0d2b7220 */ /* 0x040fe20000410000 */
[----:B------:R-:W-:Y:S01]  /*5f20*/  FFMA.FTZ R36, R36, R37, R39 ;  /* 0x0000002524247223 */ /* 0x000fe20000010027 */
[----:B------:R-:W-:Y:S01]  /*5f30*/  FFMA.FTZ R13, R13, R15, -R46 ;  /* 0x0000000f0d0d7223 */ /* 0x000fe2000001082e */
[----:B------:R-:W-:-:S02]  /*5f40*/  HADD2.F32 R42, -RZ, R133.H0_H0 ;  /* 0x20000085ff2a7230 */ /* 0x000fc40000004100 */
[----:B------:R-:W-:Y:S01]  /*5f50*/  FFMA.FTZ R38, R38, R15, R43 ;  /* 0x0000000f26267223 */ /* 0x000fe2000001002b */
[----:B------:R-:W-:Y:S01]  /*5f60*/  HADD2.F32 R15, -RZ, R12.H1_H1 ;  /* 0x3000000cff0f7230 */ /* 0x000fe20000004100 */
[----:B------:R-:W-:Y:S01]  /*5f70*/  F2FP.F16.F32.PACK_AB R11, R36, R11 ;  /* 0x0000000b240b723e */ /* 0x000fe200000000ff */
[----:B------:R-:W-:Y:S02]  /*5f80*/  HADD2.F32 R37, -RZ, R14.H1_H1 ;  /* 0x3000000eff257230 */ /* 0x000fe40000004100 */
[----:B------:R-:W-:Y:S02]  /*5f90*/  HADD2.F32 R133, -RZ, R133.H1_H1 ;  /* 0x30000085ff857230 */ /* 0x000fe40000004100 */
[----:B------:R-:W-:Y:S01]  /*5fa0*/  FMUL.FTZ R43, R15, R42 ;  /* 0x0000002a0f2b7220 */ /* 0x000fe20000410000 */
[----:B------:R-:W-:Y:S02]  /*5fb0*/  HADD2.F32 R12, -RZ, R12.H0_H0 ;  /* 0x2000000cff0c7230 */ /* 0x000fe40000004100 */
[----:B------:R-:W-:-:S02]  /*5fc0*/  HADD2.F32 R14, -RZ, R14.H0_H0 ;  /* 0x2000000eff0e7230 */ /* 0x000fc40000004100 */
[-C--:B------:R-:W-:Y:S01]  /*5fd0*/  FMUL.FTZ R45, R37, R133.reuse ;  /* 0x00000085252d7220 */ /* 0x080fe20000410000 */
[--C-:B------:R-:W-:Y:S02]  /*5fe0*/  HADD2.F32 R39, -RZ, R115.reuse.H0_H0 ;  /* 0x20000073ff277230 */ /* 0x100fe40000004100 */
[----:B------:R-:W-:Y:S01]  /*5ff0*/  FMUL.FTZ R42, R12, R42 ;  /* 0x0000002a0c2a7220 */ /* 0x000fe20000410000 */
        /* <DEDUP_REMOVED lines=10> */
.L_x_509:
[----:B------:R-:W-:Y:S05]  /*60a0*/  BSYNC B2 ;  /* 0x0000000000027941 */ /* 0x000fea0003800000 */
.L_x_508:
[----:B----4-:R0:W-:Y:S02]  /*60b0*/  ST.E.128 desc[UR48][R40.64], R12 ;  /* 0x0000000c28007985 */ /* 0x0101e4000c101d30 */
.L_x_507:
[----:B------:R-:W-:Y:S05]  /*60c0*/  BSYNC B1 ;  /* 0x0000000000017941 */ /* 0x000fea0003800000 */
.L_x_506:
        /* <DEDUP_REMOVED lines=9> */
[----:B---3--:R-:W-:Y:S01]  /*6160*/  SHF.R.U64 R11, R32, 0x10, R33 ;  /* 0x00000010200b7819 */ /* 0x008fe20000001221 */
[--C-:B----4-:R-:W-:Y:S01]  /*6170*/  HADD2.F32 R32, -RZ, R15.reuse.H1_H1 ;  /* 0x3000000fff207230 */ /* 0x110fe20000004100 */
[--C-:B------:R-:W-:Y:S01]  /*6180*/  SHF.R.U64 R38, R34, 0x10, R35.reuse ;  /* 0x0000001022267819 */ /* 0x100fe20000001223 */
[----:B------:R-:W-:Y:S01]  /*6190*/  HADD2.F32 R15, -RZ, R15.H0_H0 ;  /* 0x2000000fff0f7230 */ /* 0x000fe20000004100 */
[----:B------:R-:W-:Y:S01]  /*61a0*/  SHF.R.U32.HI R35, RZ, 0x10, R35 ;  /* 0x00000010ff237819 */ /* 0x000fe20000011623 */
[----:B------:R-:W-:Y:S01]  /*61b0*/  HADD2.F32 R34, -RZ, R11.H0_H0 ;  /* 0x2000000bff227230 */ /* 0x000fe20000004100 */
[----:B------:R-:W-:Y:S01]  /*61c0*/  SHF.R.U32.HI R33, RZ, 0x10, R33 ;  /* 0x00000010ff217819 */ /* 0x000fe20000011621 */
[----:B------:R-:W-:Y:S02]  /*61d0*/  HADD2.F32 R38, -RZ, R38.H0_H0 ;  /* 0x20000026ff267230 */ /* 0x000fe40000004100 */
[----:B------:R-:W-:Y:S02]  /*61e0*/  HADD2.F32 R35, -RZ, R35.H0_H0 ;  /* 0x20000023ff237230 */ /* 0x000fe40000004100 */
[----:B------:R-:W-:-:S02]  /*61f0*/  HADD2.F32 R11, -RZ, R13.H1_H1 ;  /* 0x3000000dff0b7230 */ /* 0x000fc40000004100 */
[----:B------:R-:W-:Y:S02]  /*6200*/  HADD2.F32 R13, -RZ, R13.H0_H0 ;  /* 0x2000000dff0d7230 */ /* 0x000fe40000004100 */
[-C--:B------:R-:W-:Y:S01]  /*6210*/  FMUL.FTZ R39, R15, R35.reuse ;  /* 0x000000230f277220 */ /* 0x080fe20000410000 */
[----:B------:R-:W-:Y:S02]  /*6220*/  HADD2.F32 R33, -RZ, R33.H0_H0 ;  /* 0x20000021ff217230 */ /* 0x000fe40000004100 */
[-C--:B------:R-:W-:Y:S01]  /*6230*/  FMUL.FTZ R40, R11, R38.reuse ;  /* 0x000000260b287220 */ /* 0x080fe20000410000 */
[C---:B------:R-:W-:Y:S01]  /*6240*/  FMUL.FTZ R42, R32.reuse, R35 ;  /* 0x00000023202a7220 */ /* 0x040fe20000410000 */
[C---:B------:R-:W-:Y:S01]  /*6250*/  FMUL.FTZ R38, R13.reuse, R38 ;  /* 0x000000260d267220 */ /* 0x040fe20000410000 */
[----:B------:R-:W-:Y:S01]  /*6260*/  FFMA.FTZ R41, R32, R33, R39 ;  /* 0x0000002120297223 */ /* 0x000fe20000010027 */
[-C--:B------:R-:W-:Y:S02]  /*6270*/  FFMA.FTZ R40, R13, R34.reuse, -R40 ;  /* 0x000000220d287223 */ /* 0x080fe40000010828 */
[----:B------:R-:W-:Y:S01]  /*6280*/  FFMA.FTZ R35, R11, R34, R38 ;  /* 0x000000220b237223 */ /* 0x000fe20000010026 */
[----:B------:R-:W-:-:S02]  /*6290*/  HADD2.F32 R32, -RZ, R114.H0_H0 ;  /* 0x20000072ff207230 */ /* 0x000fc40000004100 */
[----:B------:R-:W-:Y:S01]  /*62a0*/  FFMA.FTZ R42, R15, R33, -R42 ;  /* 0x000000210f2a7223 */ /* 0x000fe2000001082a */
[----:B------:R-:W-:Y:S02]  /*62b0*/  HADD2.F32 R114, -RZ, R114.H1_H1 ;  /* 0x30000072ff727230 */ /* 0x000fe40000004100 */
[----:B------:R-:W-:Y:S02]  /*62c0*/  HADD2.F32 R11, -RZ, R12.H1_H1 ;  /* 0x3000000cff0b7230 */ /* 0x000fe40000004100 */
[----:B------:R-:W-:Y:S02]  /*62d0*/  HADD2.F32 R13, -RZ, R14.H1_H1 ;  /* 0x3000000eff0d7230 */ /* 0x000fe40000004100 */
[----:B------:R-:W-:Y:S02]  /*62e0*/  HADD2.F32 R12, -RZ, R12.H0_H0 ;  /* 0x2000000cff0c7230 */ /* 0x000fe40000004100 */
[----:B------:R-:W-:Y:S01]  /*62f0*/  FMUL.FTZ R33, R11, R32 ;  /* 0x000000200b217220 */ /* 0x000fe20000410000 */
[----:B------:R-:W-:-:S02]  /*6300*/  HADD2.F32 R14, -RZ, R14.H0_H0 ;  /* 0x2000000eff0e7230 */ /* 0x000fc40000004100 */
[----:B------:R-:W-:Y:S01]  /*6310*/  FMUL.FTZ R39, R13, R114 ;  /* 0x000000720d277220 */ /* 0x000fe20000410000 */
        /* <DEDUP_REMOVED lines=11> */
[----:B------:R-:W-:-:S07]  /*63d0*/  F2FP.F16.F32.PACK_AB R14, R114, R39 ;  /* 0x00000027720e723e */ /* 0x000fce00000000ff */
.L_x_513:
[----:B------:R-:W-:Y:S05]  /*63e0*/  BSYNC B2 ;  /* 0x0000000000027941 */ /* 0x000fea0003800000 */
.L_x_512:
[----:B----4-:R0:W-:Y:S02]  /*63f0*/  ST.E.128 desc[UR48][R36.64], R12 ;  /* 0x0000000c24007985 */ /* 0x0101e4000c101d30 */
.L_x_511:
[----:B------:R-:W-:Y:S05]  /*6400*/  BSYNC B1 ;  /* 0x0000000000017941 */ /* 0x000fea0003800000 */
.L_x_510:
[----:B------:R-:W-:-:S13]  /*6410*/  ISETP.NE.AND P3, PT, R20, RZ, PT ;  /* 0x000000ff1400720c */ /* 0x000fda0003f65270 */
        /* <DEDUP_REMOVED lines=15> */
[----:B------:R-:W-:Y:S02]  /*6510*/  HADD2.F32 R11, -RZ, R13.H1_H1 ;  /* 0x3000000dff0b7230 */ /* 0x000fe40000004100 */
[----:B------:R-:W-:-:S02]  /*6520*/  HADD2.F32 R31, -RZ, R31.H0_H0 ;  /* 0x2000001fff1f7230 */ /* 0x000fc40000004100 */
[----:B------:R-:W-:Y:S02]  /*6530*/  HADD2.F32 R13, -RZ, R13.H0_H0 ;  /* 0x2000000dff0d7230 */ /* 0x000fe40000004100 */
[-C--:B------:R-:W-:Y:S01]  /*6540*/  FMUL.FTZ R36, R11, R34.reuse ;  /* 0x000000220b247220 */ /* 0x080fe20000410000 */
[----:B------:R-:W-:Y:S02]  /*6550*/  HADD2.F32 R29, -RZ, R29.H0_H0 ;  /* 0x2000001dff1d7230 */ /* 0x000fe40000004100 */
[-C--:B------:R-:W-:Y:S01]  /*6560*/  FMUL.FTZ R35, R15, R31.reuse ;  /* 0x0000001f0f237220 */ /* 0x080fe20000410000 */
[C---:B------:R-:W-:Y:S01]  /*6570*/  FMUL.FTZ R38, R28.reuse, R31 ;  /* 0x0000001f1c267220 */ /* 0x040fe20000410000 */
[C---:B------:R-:W-:Y:S01]  /*6580*/  FMUL.FTZ R34, R13.reuse, R34 ;  /* 0x000000220d227220 */ /* 0x040fe20000410000 */
[----:B------:R-:W-:Y:S01]  /*6590*/  FFMA.FTZ R36, R13, R30, -R36 ;  /* 0x0000001e0d247223 */ /* 0x000fe20000010824 */
[----:B------:R-:W-:Y:S01]  /*65a0*/  FFMA.FTZ R37, R28, R29, R35 ;  /* 0x0000001d1c257223 */ /* 0x000fe20000010023 */
[----:B------:R-:W-:-:S02]  /*65b0*/  HADD2.F32 R28, -RZ, R77.H1_H1 ;  /* 0x3000004dff1c7230 */ /* 0x000fc40000004100 */
[----:B------:R-:W-:Y:S01]  /*65c0*/  FFMA.FTZ R31, R11, R30, R34 ;  /* 0x0000001e0b1f7223 */ /* 0x000fe20000010022 */
[----:B------:R-:W-:Y:S02]  /*65d0*/  HADD2.F32 R11, -RZ, R12.H1_H1 ;  /* 0x3000000cff0b7230 */ /* 0x000fe40000004100 */
[----:B------:R-:W-:Y:S01]  /*65e0*/  FFMA.FTZ R38, R15, R29, -R38 ;  /* 0x0000001d0f267223 */ /* 0x000fe20000010826 */
[----:B------:R-:W-:Y:S02]  /*65f0*/  HADD2.F32 R13, -RZ, R14.H1_H1 ;  /* 0x3000000eff0d7230 */ /* 0x000fe40000004100 */
[----:B------:R-:W-:Y:S02]  /*6600*/  HADD2.F32 R77, -RZ, R77.H0_H0 ;  /* 0x2000004dff4d7230 */ /* 0x000fe40000004100 */
[----:B------:R-:W-:Y:S01]  /*6610*/  FMUL.FTZ R29, R11, R28 ;  /* 0x0000001c0b1d7220 */ /* 0x000fe20000410000 */
[----:B------:R-:W-:Y:S02]  /*6620*/  HADD2.F32 R12, -RZ, R12.H0_H0 ;  /* 0x2000000cff0c7230 */ /* 0x000fe40000004100 */
[----:B------:R-:W-:-:S02]  /*6630*/  HADD2.F32 R14, -RZ, R14.H0_H0 ;  /* 0x2000000eff0e7230 */ /* 0x000fc40000004100 */
[-C--:B------:R-:W-:Y:S01]  /*6640*/  FMUL.FTZ R35, R13, R77.reuse ;  /* 0x0000004d0d237220 */ /* 0x080fe20000410000 */
[--C-:B------:R-:W-:Y:S02]  /*6650*/  HADD2.F32 R15, -RZ, R78.reuse.H1_H1 ;  /* 0x3000004eff0f7230 */ /* 0x100fe40000004100 */
[----:B------:R-:W-:Y:S01]  /*6660*/  FMUL.FTZ R28, R12, R28 ;  /* 0x0000001c0c1c7220 */ /* 0x000fe20000410000 */
[----:B------:R-:W-:Y:S02]  /*6670*/  HADD2.F32 R78, -RZ, R78.H0_H0 ;  /* 0x2000004eff4e7230 */ /* 0x000fe40000004100 */
        /* <DEDUP_REMOVED lines=9> */
.L_x_515:
[----:B------:R-:W-:Y:S05]  /*6710*/  BSYNC B1 ;  /* 0x0000000000017941 */ /* 0x000fea0003800000 */
.L_x_514:
[----:B----4-:R0:W-:Y:S01]  /*6720*/  ST.E.128 desc[UR48][R32.64], R12 ;  /* 0x0000000c20007985 */ /* 0x0101e2000c101d30 */
[----:B------:R-:W-:Y:S05]  /*6730*/  BRA `(.L_x_493) ;  /* 0x0000004000307947 */ /* 0x000fea0003800000 */
.L_x_459:
        /* <DEDUP_REMOVED lines=21> */
[----:B------:R-:W-:Y:S06]  /*6890*/  @P3 BRA `(.L_x_517) ;  /* 0x00000000007c3947 */ /* 0x000fec0003800000 */
[----:B------:R-:W-:Y:S01]  /*68a0*/  IADD3 R30, P2, R94, R14, RZ ;  /* 0x0000000e5e1e7210 */ /* 0x000fe20007f5e0ff */
[----:B------:R-:W-:Y:S01]  /*68b0*/  ULDC.64 UR4, c[0x0][0x3e8] ;  /* 0x0000fa0000047ab9 */ /* 0x000fe20000000a00 */
[----:B------:R-:W-:Y:S02]  /*68c0*/  CS2R R38, SRZ ;  /* 0x0000000000267805 */ /* 0x000fe4000001ff00 */
[----:B------:R-:W-:Y:S02]  /*68d0*/  CS2R R36, SRZ ;  /* 0x0000000000247805 */ /* 0x000fe4000001ff00 */
[----:B------:R-:W-:Y:S01]  /*68e0*/  CS2R R62, SRZ ;  /* 0x00000000003e7805 */ /* 0x000fe2000001ff00 */
[----:B------:R-:W-:Y:S01]  /*68f0*/  IMAD.X R31, R11, 0x1, R99, P2 ;  /* 0x000000010b1f7824 */ /* 0x000fe200010e0663 */
[----:B------:R-:W-:Y:S02]  /*6900*/  IADD3 R28, P2, R88, R12, RZ ;  /* 0x0000000c581c7210 */ /* 0x000fe40007f5e0ff */
[----:B------:R-:W-:-:S03]  /*6910*/  CS2R R60, SRZ ;  /* 0x00000000003c7805 */ /* 0x000fc6000001ff00 */
        /* <DEDUP_REMOVED lines=8> */
[----:B------:R-:W-:Y:S02]  /*69a0*/  CS2R R32, SRZ ;  /* 0x0000000000207805 */ /* 0x000fe4000001ff00 */
[----:B------:R-:W-:Y:S02]  /*69b0*/  CS2R R46, SRZ ;  /* 0x00000000002e7805 */ /* 0x000fe4000001ff00 */
[----:B------:R-:W-:-:S05]  /*69c0*/  CS2R R44, SRZ ;  /* 0x00000000002c7805 */ /* 0x000fca000001ff00 */
[----:B------:R-:W5:Y:S04]  /*69d0*/  @!P2 LDG.E.128 R36, desc[UR48][R40.64] ;  /* 0x000000302824a981 */ /* 0x000f68000c1e1d00 */
[----:B------:R-:W5:Y:S01]  /*69e0*/  @!P2 LDG.E.128 R60, desc[UR48][R64.64] ;  /* 0x00000030403ca981 */ /* 0x000f62000c1e1d00 */
[----:B------:R-:W-:Y:S02]  /*69f0*/  ISETP.GE.AND P2, PT, R193, R118, PT ;  /* 0x00000076c100720c */ /* 0x000fe40003f46270 */
[----:B------:R-:W-:Y:S02]  /*6a00*/  CS2R R30, SRZ ;  /* 0x00000000001e7805 */ /* 0x000fe4000001ff00 */
[----:B------:R-:W-:-:S09]  /*6a10*/  CS2R R28, SRZ ;  /* 0x00000000001c7805 */ /* 0x000fd2000001ff00 */
[----:B------:R-:W5:Y:S04]  /*6a20*/  @!P2 LDG.E.128 R32, desc[UR48][R40.64+0x40] ;  /* 0x000040302820a981 */ /* 0x000f68000c1e1d00 */
[----:B------:R-:W5:Y:S01]  /*6a30*/  @!P2 LDG.E.128 R44, desc[UR48][R64.64+0x40] ;  /* 0x00004030402ca981 */ /* 0x000f62000c1e1d00 */
[----:B------:R-:W-:Y:S02]  /*6a40*/  ISETP.GE.AND P2, PT, R192, R118, PT ;  /* 0x00000076c000720c */ /* 0x000fe40003f46270 */
[----:B------:R-:W-:-:S11]  /*6a50*/  CS2R R42, SRZ ;  /* 0x00000000002a7805 */ /* 0x000fd6000001ff00 */
[----:B------:R0:W5:Y:S02]  /*6a60*/  @!P2 LDG.E.128 R28, desc[UR48][R40.64+0x80] ;  /* 0x00008030281ca981 */ /* 0x000164000c1e1d00 */
[----:B0-----:R-:W-:-:S06]  /*6a70*/  CS2R R40, SRZ ;  /* 0x0000000000287805 */ /* 0x001fcc000001ff00 */
[----:B------:R0:W5:Y:S02]  /*6a80*/  @!P2 LDG.E.128 R40, desc[UR48][R64.64+0x80] ;  /* 0x000080304028a981 */ /* 0x000164000c1e1d00 */
.L_x_517:
[----:B------:R-:W-:Y:S05]  /*6a90*/  BSYNC B1 ;  /* 0x0000000000017941 */ /* 0x000fea0003800000 */
.L_x_516:
[----:B------:R-:W-:Y:S01]  /*6aa0*/  IADD3 R76, R202, 0x40, RZ ;  /* 0x00000040ca4c7810 */ /* 0x000fe20007ffe0ff */
[----:B------:R-:W-:Y:S01]  /*6ab0*/  BSSY B1, `(.L_x_518) ;  /* 0x0000027000017945 */ /* 0x000fe20003800000 */
[----:B0-----:R-:W-:Y:S02]  /*6ac0*/  CS2R R64, SRZ ;  /* 0x0000000000407805 */ /* 0x001fe4000001ff00 */
[----:B------:R-:W-:Y:S02]  /*6ad0*/  CS2R R70, SRZ ;  /* 0x0000000000467805 */ /* 0x000fe4000001ff00 */
[----:B------:R-:W-:Y:S02]  /*6ae0*/  ISETP.GE.AND P4, PT, R76, R83, PT ;  /* 0x000000534c00720c */ /* 0x000fe40003f86270 */
[----:B------:R-:W-:Y:S02]  /*6af0*/  CS2R R68, SRZ ;  /* 0x0000000000447805 */ /* 0x000fe4000001ff00 */
[----:B------:R-:W-:-:S02]  /*6b00*/  CS2R R74, SRZ ;  /* 0x00000000004a7805 */ /* 0x000fc4000001ff00 */
[----:B------:R-:W-:-:S07]  /*6b10*/  CS2R R72, SRZ ;  /* 0x0000000000487805 */ /* 0x000fce000001ff00 */
[----:B------:R-:W-:Y:S05]  /*6b20*/  @P4 BRA `(.L_x_519) ;  /* 0x00000000007c4947 */ /* 0x000fea0003800000 */
[----:B------:R-:W-:Y:S01]  /*6b30*/  IADD3 R15, P2, P5, R94, R14, R103 ;  /* 0x0000000e5e0f7210 */ /* 0x000fe20007d5e067 */
[----:B------:R-:W-:Y:S01]  /*6b40*/  ULDC.64 UR4, c[0x0][0x3e8] ;  /* 0x0000fa0000047ab9 */ /* 0x000fe20000000a00 */
[----:B------:R-:W-:Y:S02]  /*6b50*/  CS2R R58, SRZ ;  /* 0x00000000003a7805 */ /* 0x000fe4000001ff00 */
[----:B------:R-:W-:Y:S02]  /*6b60*/  CS2R R56, SRZ ;  /* 0x0000000000387805 */ /* 0x000fe4000001ff00 */
[----:B------:R-:W-:Y:S02]  /*6b70*/  IADD3.X R48, R99, R11, R102, P2, P5 ;  /* 0x0000000b63307210 */ /* 0x000fe400017ea466 */
[----:B------:R-:W-:Y:S02]  /*6b80*/  CS2R R74, SRZ ;  /* 0x00000000004a7805 */ /* 0x000fe4000001ff00 */
[----:B------:R-:W-:-:S02]  /*6b90*/  IADD3 R13, P2, P5, R88, R12, R105 ;  /* 0x0000000c580d7210 */ /* 0x000fc40007d5e069 */
[----:B------:R-:W-:Y:S02]  /*6ba0*/  CS2R R72, SRZ ;  /* 0x0000000000487805 */ /* 0x000fe4000001ff00 */
        /* <DEDUP_REMOVED lines=11> */
[----:B------:R0:W5:Y:S04]  /*6c60*/  @!P2 LDG.E.128 R56, desc[UR48][R14.64] ;  /* 0x000000300e38a981 */ /* 0x000168000c1e1d00 */
[----:B------:R0:W5:Y:S01]  /*6c70*/  @!P2 LDG.E.128 R72, desc[UR48][R12.64] ;  /* 0x000000300c48a981 */ /* 0x000162000c1e1d00 */
[----:B------:R-:W-:Y:S02]  /*6c80*/  ISETP.GE.AND P2, PT, R193, R118, PT ;  /* 0x00000076c100720c */ /* 0x000fe40003f46270 */
[----:B------:R-:W-:Y:S02]  /*6c90*/  CS2R R50, SRZ ;  /* 0x0000000000327805 */ /* 0x000fe4000001ff00 */
[----:B------:R-:W-:Y:S02]  /*6ca0*/  CS2R R48, SRZ ;  /* 0x0000000000307805 */ /* 0x000fe4000001ff00 */
[----:B------:R-:W-:-:S02]  /*6cb0*/  CS2R R66, SRZ ;  /* 0x0000000000427805 */ /* 0x000fc4000001ff00 */
[----:B------:R-:W-:-:S05]  /*6cc0*/  CS2R R64, SRZ ;  /* 0x0000000000407805 */ /* 0x000fca000001ff00 */
[----:B------:R0:W5:Y:S04]  /*6cd0*/  @!P2 LDG.E.128 R52, desc[UR48][R14.64+0x40] ;  /* 0x000040300e34a981 */ /* 0x000168000c1e1d00 */
[----:B------:R0:W5:Y:S01]  /*6ce0*/  @!P2 LDG.E.128 R68, desc[UR48][R12.64+0x40] ;  /* 0x000040300c44a981 */ /* 0x000162000c1e1d00 */
[----:B------:R-:W-:-:S13]  /*6cf0*/  ISETP.GE.AND P2, PT, R192, R118, PT ;  /* 0x00000076c000720c */ /* 0x000fda0003f46270 */
[----:B------:R0:W5:Y:S04]  /*6d00*/  @!P2 LDG.E.128 R48, desc[UR48][R14.64+0x80] ;  /* 0x000080300e30a981 */ /* 0x000168000c1e1d00 */
[----:B------:R0:W5:Y:S02]  /*6d10*/  @!P2 LDG.E.128 R64, desc[UR48][R12.64+0x80] ;  /* 0x000080300c40a981 */ /* 0x000164000c1e1d00 */
.L_x_519:
[----:B------:R-:W-:Y:S05]  /*6d20*/  BSYNC B1 ;  /* 0x0000000000017941 */ /* 0x000fea0003800000 */
.L_x_518:
[----:B0----5:R-:W-:Y:S01]  /*6d30*/  IMAD.MOV.U32 R12, RZ, RZ, R30 ;  /* 0x000000ffff0c7224 */ /* 0x021fe200078e001e */
[----:B------:R-:W-:Y:S01]  /*6d40*/  MOV R14, R28 ;  /* 0x0000001c000e7202 */ /* 0x000fe20000000f00 */
[----:B------:R-:W-:Y:S01]  /*6d50*/  IMAD.MOV.U32 R11, RZ, RZ, R31 ;  /* 0x000000ffff0b7224 */ /* 0x000fe200078e001f */
[----:B------:R-:W-:Y:S01]  /*6d60*/  UISETP.NE.AND UP0, UPT, UR51, 0x3, UPT ;  /* 0x000000033300788c */ /* 0x000fe2000bf05270 */
[----:B------:R-:W-:-:S03]  /*6d70*/  IMAD.MOV.U32 R13, RZ, RZ, R29 ;  /* 0x000000ffff0d7224 */ /* 0x000fc600078e001d */
[----:B------:R-:W-:Y:S01]  /*6d80*/  PRMT R157, R12, 0x5410, R11 ;  /* 0x000054100c9d7816 */ /* 0x000fe2000000000b */
[----:B------:R-:W-:Y:S01]  /*6d90*/  IMAD.MOV.U32 R12, RZ, RZ, R34 ;  /* 0x000000ffff0c7224 */ /* 0x000fe200078e0022 */
[----:B------:R-:W-:Y:S02]  /*6da0*/  MOV R11, R35 ;  /* 0x00000023000b7202 */ /* 0x000fe40000000f00 */
[----:B------:R-:W-:Y:S01]  /*6db0*/  PRMT R158, R14, 0x5410, R13 ;  /* 0x000054100e9e7816 */ /* 0x000fe2000000000d */
[----:B------:R-:W-:Y:S01]  /*6dc0*/  IMAD.MOV.U32 R13, RZ, RZ, R39 ;  /* 0x000000ffff0d7224 */ /* 0x000fe200078e0027 */
[----:B------:R-:W-:Y:S01]  /*6dd0*/  PRMT R164, R11, 0x7610, R164 ;  /* 0x000076100ba47816 */ /* 0x000fe200000000a4 */
[----:B------:R-:W-:Y:S01]  /*6de0*/  IMAD.MOV.U32 R11, RZ, RZ, R33 ;  /* 0x000000ffff0b7224 */ /* 0x000fe200078e0021 */
[----:B------:R-:W-:Y:S01]  /*6df0*/  PRMT R162, R12, 0x7610, R162 ;  /* 0x000076100ca27816 */ /* 0x000fe200000000a2 */
[----:B------:R-:W-:Y:S01]  /*6e00*/  IMAD.MOV.U32 R14, RZ, RZ, R32 ;  /* 0x000000ffff0e7224 */ /* 0x000fe200078e0020 */
[----:B------:R-:W-:-:S02]  /*6e10*/  MOV R12, R38 ;  /* 0x00000026000c7202 */ /* 0x000fc40000000f00 */
[----:B------:R-:W-:Y:S01]  /*6e20*/  PRMT R165, R11, 0x7610, R165 ;  /* 0x000076100ba57816 */ /* 0x000fe200000000a5 */
[----:B------:R-:W-:Y:S01]  /*6e30*/  IMAD.MOV.U32 R11, RZ, RZ, R36 ;  /* 0x000000ffff0b7224 */ /* 0x000fe200078e0024 */
[----:B------:R-:W-:Y:S02]  /*6e40*/  PRMT R166, R12, 0x5410, R13 ;  /* 0x000054100ca67816 */ /* 0x000fe4000000000d */
[----:B------:R-:W-:Y:S02]  /*6e50*/  MOV R12, R37 ;  /* 0x00000025000c7202 */ /* 0x000fe40000000f00 */
[----:B------:R-:W-:Y:S01]  /*6e60*/  PRMT R167, R11, 0x7610, R167 ;  /* 0x000076100ba77816 */ /* 0x000fe200000000a7 */
[----:B------:R-:W-:Y:S01]  /*6e70*/  IMAD.MOV.U32 R11, RZ, RZ, R43 ;  /* 0x000000ffff0b7224 */ /* 0x000fe200078e002b */
[----:B------:R-:W-:Y:S01]  /*6e80*/  PRMT R147, R12, 0x7610, R147 ;  /* 0x000076100c937816 */ /* 0x000fe20000000093 */
[----:B------:R-:W-:Y:S01]  /*6e90*/  IMAD.MOV.U32 R12, RZ, RZ, R42 ;  /* 0x000000ffff0c7224 */ /* 0x000fe200078e002a */
[----:B------:R-:W-:-:S02]  /*6ea0*/  PRMT R163, R14, 0x7610, R163 ;  /* 0x000076100ea37816 */ /* 0x000fc400000000a3 */
[----:B------:R-:W-:Y:S02]  /*6eb0*/  PLOP3.LUT P2, PT, PT, PT, UP0, 0x80, 0x0 ;  /* 0x000000000000781c */ /* 0x000fe40003f4f008 */
[----:B------:R-:W-:Y:S01]  /*6ec0*/  PRMT R159, R12, 0x5410, R11 ;  /* 0x000054100c9f7816 */ /* 0x000fe2000000000b */
[----:B------:R-:W-:Y:S01]  /*6ed0*/  IMAD.MOV.U32 R11, RZ, RZ, R41 ;  /* 0x000000ffff0b7224 */ /* 0x000fe200078e0029 */
[----:B------:R-:W-:-:S04]  /*6ee0*/  MOV R12, R40 ;  /* 0x00000028000c7202 */ /* 0x000fc80000000f00 */
[----:B------:R-:W-:Y:S01]  /*6ef0*/  PRMT R160, R12, 0x5410, R11 ;  /* 0x000054100ca07816 */ /* 0x000fe2000000000b */
[----:B------:R-:W-:Y:S01]  /*6f00*/  IMAD.MOV.U32 R12, RZ, RZ, R46 ;  /* 0x000000ffff0c7224 */ /* 0x000fe200078e002e */
[----:B------:R-:W-:-:S04]  /*6f10*/  MOV R11, R47 ;  /* 0x0000002f000b7202 */ /* 0x000fc80000000f00 */
[----:B------:R-:W-:Y:S01]  /*6f20*/  PRMT R162, R162, 0x5410, R12 ;  /* 0x00005410a2a27816 */ /* 0x000fe2000000000c */
[----:B------:R-:W-:Y:S01]  /*6f30*/  IMAD.MOV.U32 R12, RZ, RZ, R44 ;  /* 0x000000ffff0c7224 */ /* 0x000fe200078e002c */
[----:B------:R-:W-:Y:S01]  /*6f40*/  PRMT R164, R164, 0x5410, R11 ;  /* 0x00005410a4a47816 */ /* 0x000fe2000000000b */
[----:B------:R-:W-:-:S03]  /*6f50*/  IMAD.MOV.U32 R11, RZ, RZ, R45 ;  /* 0x000000ffff0b7224 */ /* 0x000fc600078e002d */
[----:B------:R-:W-:Y:S01]  /*6f60*/  PRMT R163, R163, 0x5410, R12 ;  /* 0x00005410a3a37816 */ /* 0x000fe2000000000c */
[----:B------:R-:W-:Y:S01]  /*6f70*/  IMAD.MOV.U32 R12, RZ, RZ, R63 ;  /* 0x000000ffff0c7224 */ /* 0x000fe200078e003f */
[----:B------:R-:W-:Y:S02]  /*6f80*/  PRMT R165, R165, 0x5410, R11 ;  /* 0x00005410a5a57816 */ /* 0x000fe4000000000b */
[----:B------:R-:W-:Y:S02]  /*6f90*/  MOV R11, R62 ;  /* 0x0000003e000b7202 */ /* 0x000fe40000000f00 */
[----:B------:R-:W-:Y:S02]  /*6fa0*/  PRMT R168, R12, 0x7610, R168 ;  /* 0x000076100ca87816 */ /* 0x000fe400000000a8 */
[----:B------:R-:W-:Y:S01]  /*6fb0*/  PRMT R167, R167, 0x5410, R11 ;  /* 0x00005410a7a77816 */ /* 0x000fe2000000000b */
[----:B------:R-:W-:Y:S01]  /*6fc0*/  IMAD.MOV.U32 R11, RZ, RZ, R60 ;  /* 0x000000ffff0b7224 */ /* 0x000fe200078e003c */
[----:B------:R-:W-:-:S04]  /*6fd0*/  MOV R12, R61 ;  /* 0x0000003d000c7202 */ /* 0x000fc80000000f00 */
        /* <DEDUP_REMOVED lines=41> */
[----:B------:R-:W-:Y:S06]  /*7270*/  @!P2 BRA `(.L_x_520) ;  /* 0x000000000004a947 */ /* 0x000fec0003800000 */
[----:B------:R-:W-:Y:S01]  /*7280*/  BPT.TRAP 0x1 ;  /* 0x000000040000795c */ /* 0x000fe20000300000 */
.L_x_520:
[----:B------:R-:W-:Y:S01]  /*7290*/  IMAD R84, R18, 0x8, R2 ;  /* 0x0000000812547824 */ /* 0x000fe200078e0202 */
[----:B------:R-:W-:Y:S01]  /*72a0*/  SHF.L.U32 R85, R203, 0x1f, RZ ;  /* 0x0000001fcb557819 */ /* 0x000fe200000006ff */
[----:B------:R-:W-:Y:S03]  /*72b0*/  BSSY B1, `(.L_x_521) ;  /* 0x0000003000017945 */ /* 0x000fe60003800000 */
[----:B------:R-:W0:Y:S02]  /*72c0*/  SYNCS.PHASECHK.TRANS64.TRYWAIT P5, [R84+URZ+0x30890], R85 ;  /* 0x03089055540075a7 */ /* 0x000e2400080a017f */
[----:B0-----:R-:W-:Y:S05]  /*72d0*/  @!P5 BRA `(.L_x_522) ;  /* 0x000001bc0048d947 */ /* 0x001fea0003800000 */
.L_x_802:
[----:B------:R-:W-:Y:S05]  /*72e0*/  BSYNC B1 ;  /* 0x0000000000017941 */ /* 0x000fea0003800000 */
.L_x_521:
[----:B------:R-:W1:Y:S01]  /*72f0*/  LDC R133, c[0x0][0x2f4] ;  /* 0x0000bd00ff857b82 */ /* 0x000e620000000800 */
[----:B------:R-:W-:Y:S01]  /*7300*/  UMOV UR4, 0xffffffff ;  /* 0xffffffff00047882 */ /* 0x000fe20000000000 */
[----:B-1----:R-:W-:Y:S02]  /*7310*/  IMAD.IADD R134, R133, 0x1, -R119 ;  /* 0x0000000185867824 */ /* 0x002fe400078e0a77 */
[----:B------:R-:W-:Y:S05]  /*7320*/  BRA.DIV UR4, `(.L_x_523) ;  /* 0x000001be04487947 */ /* 0x000fea000b800000 */
[----:B------:R1:W2:Y:S04]  /*7330*/  SHFL.IDX PT, R115, R116, RZ, 0x1c1f ;  /* 0x001c1fff74737589 */ /* 0x0002a800000e0000 */
[----:B------:R1:W3:Y:S02]  /*7340*/  SHFL.IDX PT, R11, R117, RZ, 0x1c1f ;  /* 0x001c1fff750b7589 */ /* 0x0002e400000e0000 */
.L_x_806:
[----:B------:R-:W-:Y:S04]  /*7350*/  BSSY B1, `(.L_x_524) ;  /* 0x000016d000017945 */ /* 0x000fe80003800000 */
[----:B------:R-:W-:Y:S05]  /*7360*/  @P3 BRA `(.L_x_525) ;  /* 0x0000001400ac3947 */ /* 0x000fea0003800000 */
[----:B------:R-:W-:Y:S01]  /*7370*/  ISETP.NE.AND P3, PT, R6, RZ, PT ;  /* 0x000000ff0600720c */ /* 0x000fe20003f65270 */
[----:B------:R-:W-:Y:S01]  /*7380*/  BSSY B2, `(.L_x_526) ;  /* 0x0000079000027945 */ /* 0x000fe20003800000 */
[----:B---3--:R-:W-:-:S11]  /*7390*/  MOV R114, R11 ;  /* 0x0000000b00727202 */ /* 0x008fd60000000f00 */
[----:B------:R-:W-:Y:S05]  /*73a0*/  @!P3 BRA `(.L_x_527) ;  /* 0x0000000400d8b947 */ /* 0x000fea0003800000 */
[----:B------:R-:W-:Y:S01]  /*73b0*/  SEL R12, R119, R134, !P0 ;  /* 0x00000086770c7207 */ /* 0x000fe20004000000 */
[----:B------:R-:W-:Y:S01]  /*73c0*/  BSSY B3, `(.L_x_528) ;  /* 0x000006e000037945 */ /* 0x000fe20003800000 */
[----:B------:R-:W-:Y:S02]  /*73d0*/  ISETP.GE.AND P3, PT, R16, R118, PT ;  /* 0x000000761000720c */ /* 0x000fe40003f66270 */
[----:B------:R-:W-:-:S04]  /*73e0*/  SHF.R.S32.HI R13, RZ, 0x1f, R12 ;  /* 0x0000001fff0d7819 */ /* 0x000fc8000001140c */
[----:B------:R-:W-:-:S04]  /*73f0*/  LEA.HI R13, R13, R12, RZ, 0x4 ;  /* 0x0000000c0d0d7211 */ /* 0x000fc800078f20ff */
[----:B------:R-:W-:-:S04]  /*7400*/  LEA.HI.SX32 R139, R13, R112, 0x1c ;  /* 0x000000700d8b7211 */ /* 0x000fc800078fe2ff */
[----:B------:R-:W-:-:S04]  /*7410*/  SHF.R.S32.HI R13, RZ, 0x1f, R139 ;  /* 0x0000001fff0d7819 */ /* 0x000fc8000001148b */
[----:B------:R-:W-:Y:S01]  /*7420*/  LEA.HI R13, R13, R139, RZ, 0x3 ;  /* 0x0000008b0d0d7211 */ /* 0x000fe200078f18ff */
[----:B------:R-:W-:-:S03]  /*7430*/  IMAD.SHL.U32 R139, R139, 0x8, RZ ;  /* 0x000000088b8b7824 */ /* 0x000fc600078e00ff */
[----:B------:R-:W-:Y:S02]  /*7440*/  SHF.R.S32.HI R13, RZ, 0x3, R13 ;  /* 0x00000003ff0d7819 */ /* 0x000fe4000001140d */
[----:B------:R-:W-:-:S03]  /*7450*/  LOP3.LUT R12, R217, 0x38, R139, 0xf8, !PT ;  /* 0x00000038d90c7812 */ /* 0x000fc600078ef88b */
[----:B------:R-:W-:Y:S01]  /*7460*/  IMAD R13, R13, 0x1800, R219 ;  /* 0x000018000d0d7824 */ /* 0x000fe200078e02db */
[----:B------:R-:W-:-:S05]  /*7470*/  LOP3.LUT R12, R12, R218, RZ, 0x3c, !PT ;  /* 0x000000da0c0c7212 */ /* 0x000fca00078e3cff */
[----:B------:R-:W-:-:S04]  /*7480*/  IMAD.IADD R12, R13, 0x1, R12 ;  /* 0x000000010d0c7824 */ /* 0x000fc800078e020c */
[C---:B------:R-:W-:Y:S02]  /*7490*/  IMAD R76, R18.reuse, 0x4800, R12 ;  /* 0x00004800124c7824 */ /* 0x040fe400078e020c */
[----:B------:R-:W-:Y:S02]  /*74a0*/  IMAD R12, R18, 0x4800, R131 ;  /* 0x00004800120c7824 */ /* 0x000fe400078e0283 */
[----:B------:R-:W-:-:S03]  /*74b0*/  IMAD R76, R76, 0x2, R2 ;  /* 0x000000024c4c7824 */ /* 0x000fc600078e0202 */
[----:B------:R-:W-:-:S03]  /*74c0*/  LEA R12, R12, R2, 0x1 ;  /* 0x000000020c0c7211 */ /* 0x000fc600078e08ff */
[----:B------:R-:W3:Y:S04]  /*74d0*/  LDS.128 R76, [R76+0x1e400] ;  /* 0x01e400004c4c7984 */ /* 0x000ee80000000c00 */
[----:B------:R-:W4:Y:S01]  /*74e0*/  LDS.128 R12, [R12+0x1e400] ;  /* 0x01e400000c0c7984 */ /* 0x000f220000000c00 */
[----:B------:R-:W-:Y:S05]  /*74f0*/  @P3 BRA `(.L_x_529) ;  /* 0x0000000400683947 */ /* 0x000fea0003800000 */
[----:B---3--:R-:W-:Y:S01]  /*7500*/  IMAD.MOV.U32 R145, RZ, RZ, R77 ;  /* 0x000000ffff917224 */ /* 0x008fe200078e004d */
[----:B----4-:R-:W-:Y:S01]  /*7510*/  MOV R140, R13 ;  /* 0x0000000d008c7202 */ /* 0x010fe20000000f00 */
[----:B------:R-:W-:Y:S01]  /*7520*/  HADD2.F32 R146, -RZ, R146.H0_H0 ;  /* 0x20000092ff927230 */ /* 0x000fe20000004100 */
[--C-:B------:R-:W-:Y:S01]  /*7530*/  SHF.R.U64 R36, R36, 0x10, R37.reuse ;  /* 0x0000001024247819 */ /* 0x100fe20000001225 */
[----:B------:R-:W-:Y:S01]  /*7540*/  HADD2.F32 R147, -RZ, R147.H0_H0 ;  /* 0x20000093ff937230 */ /* 0x000fe20000004100 */
[----:B------:R-:W-:Y:S01]  /*7550*/  SHF.R.U32.HI R37, RZ, 0x10, R37 ;  /* 0x00000010ff257819 */ /* 0x000fe20000011625 */
[--C-:B------:R-:W-:Y:S01]  /*7560*/  HADD2.F32 R13, -RZ, R145.reuse.H0_H0 ;  /* 0x20000091ff0d7230 */ /* 0x100fe20000004100 */
[----:B------:R-:W-:Y:S01]  /*7570*/  SHF.R.U64 R38, R38, 0x10, R39 ;  /* 0x0000001026267819 */ /* 0x000fe20000001227 */
[----:B------:R-:W-:Y:S02]  /*7580*/  HADD2.F32 R148, -RZ, R140.H0_H0 ;  /* 0x2000008cff947230 */ /* 0x000fe40000004100 */
[----:B------:R-:W-:-:S02]  /*7590*/  HADD2.F32 R145, -RZ, R145.H1_H1 ;  /* 0x30000091ff917230 */ /* 0x000fc40000004100 */
[CC--:B------:R-:W-:Y:S01]  /*75a0*/  FMUL.FTZ R77, R13.reuse, R146.reuse ;  /* 0x000000920d4d7220 */ /* 0x0c0fe20000410000 */
[----:B------:R-:W-:Y:S02]  /*75b0*/  HADD2.F32 R37, -RZ, R37.H0_H0 ;  /* 0x20000025ff257230 */ /* 0x000fe40000004100 */
[C---:B------:R-:W-:Y:S01]  /*75c0*/  FMUL.FTZ R146, R148.reuse, R146 ;  /* 0x0000009294927220 */ /* 0x040fe20000410000 */
[----:B------:R-:W-:Y:S02]  /*75d0*/  HADD2.F32 R36, -RZ, R36.H0_H0 ;  /* 0x20000024ff247230 */ /* 0x000fe40000004100 */
[-C--:B------:R-:W-:Y:S01]  /*75e0*/  FFMA.FTZ R77, R148, R147.reuse, -R77 ;  /* 0x00000093944d7223 */ /* 0x080fe2000001084d */
[----:B------:R-:W-:Y:S02]  /*75f0*/  HADD2.F32 R148, -RZ, R15.H0_H0 ;  /* 0x2000000fff947230 */ /* 0x000fe40000004100 */
[----:B------:R-:W-:Y:S01]  /*7600*/  FFMA.FTZ R13, R13, R147, R146 ;  /* 0x000000930d0d7223 */ /* 0x000fe20000010092 */
[--C-:B------:R-:W-:Y:S01]  /*7610*/  SHF.R.U32.HI R146, RZ, 0x10, R61.reuse ;  /* 0x00000010ff927819 */ /* 0x100fe2000001163d */
[----:B------:R-:W-:Y:S01]  /*7620*/  HADD2.F32 R147, -RZ, R168.H0_H0 ;  /* 0x200000a8ff937230 */ /* 0x000fe20000004100 */
[----:B------:R-:W-:Y:S01]  /*7630*/  SHF.R.U64 R61, R60, 0x10, R61 ;  /* 0x000000103c3d7819 */ /* 0x000fe2000000123d */
[----:B------:R-:W-:-:S02]  /*7640*/  HADD2.F32 R60, -RZ, R140.H1_H1 ;  /* 0x3000008cff3c7230 */ /* 0x000fc40000004100 */
[----:B------:R-:W-:Y:S02]  /*7650*/  HADD2.F32 R146, -RZ, R146.H0_H0 ;  /* 0x20000092ff927230 */ /* 0x000fe40000004100 */
[----:B------:R-:W-:Y:S02]  /*7660*/  HADD2.F32 R15, -RZ, R15.H1_H1 ;  /* 0x3000000fff0f7230 */ /* 0x000fe40000004100 */
[----:B------:R-:W-:Y:S02]  /*7670*/  HADD2.F32 R61, -RZ, R61.H0_H0 ;  /* 0x2000003dff3d7230 */ /* 0x000fe40000004100 */
[-C--:B------:R-:W-:Y:S01]  /*7680*/  FMUL.FTZ R140, R145, R146.reuse ;  /* 0x00000092918c7220 */ /* 0x080fe20000410000 */
[C---:B------:R-:W-:Y:S01]  /*7690*/  FMUL.FTZ R146, R60.reuse, R146 ;  /* 0x000000923c927220 */ /* 0x040fe20000410000 */
[----:B------:R-:W-:Y:S02]  /*76a0*/  HADD2.F32 R38, -RZ, R38.H0_H0 ;  /* 0x20000026ff267230 */ /* 0x000fe40000004100 */
[----:B------:R-:W-:Y:S01]  /*76b0*/  FFMA.FTZ R60, R60, R37, -R140 ;  /* 0x000000253c3c7223 */ /* 0x000fe2000001088c */
[----:B------:R-:W-:-:S02]  /*76c0*/  IMAD.MOV.U32 R140, RZ, RZ, R79 ;  /* 0x000000ffff8c7224 */ /* 0x000fc400078e004f */
[----:B------:R-:W-:Y:S01]  /*76d0*/  FFMA.FTZ R37, R145, R37, R146 ;  /* 0x0000002591257223 */ /* 0x000fe20000010092 */
[----:B------:R-:W-:Y:S01]  /*76e0*/  HADD2.F32 R146, -RZ, R166.H1_H1 ;  /* 0x300000a6ff927230 */ /* 0x000fe20000004100 */
[----:B------:R-:W-:Y:S01]  /*76f0*/  F2FP.F16.F32.PACK_AB R60, R60, R77 ;  /* 0x0000004d3c3c723e */ /* 0x000fe200000000ff */
[----:B------:R-:W-:Y:S02]  /*7700*/  HADD2.F32 R145, -RZ, R140.H0_H0 ;  /* 0x2000008cff917230 */ /* 0x000fe40000004100 */
[----:B------:R-:W-:Y:S02]  /*7710*/  F2FP.F16.F32.PACK_AB R37, R37, R13 ;  /* 0x0000000d2525723e */ /* 0x000fe400000000ff */
[----:B------:R-:W-:Y:S02]  /*7720*/  IMAD.MOV.U32 R13, RZ, RZ, R60 ;  /* 0x000000ffff0d7224 */ /* 0x000fe400078e003c */
[-C--:B------:R-:W-:Y:S01]  /*7730*/  FMUL.FTZ R79, R145, R147.reuse ;  /* 0x00000093914f7220 */ /* 0x080fe20000410000 */
[----:B------:R-:W-:Y:S01]  /*7740*/  FMUL.FTZ R147, R148, R147 ;  /* 0x0000009394937220 */ /* 0x000fe20000410000 */
[----:B------:R-:W-:-:S02]  /*7750*/  IMAD.MOV.U32 R77, RZ, RZ, R37 ;  /* 0x000000ffff4d7224 */ /* 0x000fc400078e0025 */
[-C--:B------:R-:W-:Y:S01]  /*7760*/  FFMA.FTZ R79, R148, R146.reuse, -R79 ;  /* 0x00000092944f7223 */ /* 0x080fe2000001084f */
[----:B------:R-:W-:Y:S01]  /*7770*/  FFMA.FTZ R145, R145, R146, R147 ;  /* 0x0000009291917223 */ /* 0x000fe20000010093 */
[----:B------:R-:W-:Y:S01]  /*7780*/  SHF.R.U32.HI R146, RZ, 0x10, R39 ;  /* 0x00000010ff927819 */ /* 0x000fe20000011627 */
[----:B------:R-:W-:Y:S01]  /*7790*/  HADD2.F32 R148, -RZ, R168.H1_H1 ;  /* 0x300000a8ff947230 */ /* 0x000fe20000004100 */
[--C-:B------:R-:W-:Y:S01]  /*77a0*/  SHF.R.U64 R39, R62, 0x10, R63.reuse ;  /* 0x000000103e277819 */ /* 0x100fe2000000123f */
[----:B------:R-:W-:Y:S01]  /*77b0*/  HADD2.F32 R62, -RZ, R140.H1_H1 ;  /* 0x3000008cff3e7230 */ /* 0x000fe20000004100 */
[----:B------:R-:W-:Y:S01]  /*77c0*/  SHF.R.U32.HI R63, RZ, 0x10, R63 ;  /* 0x00000010ff3f7819 */ /* 0x000fe2000001163f */
[----:B------:R-:W-:Y:S02]  /*77d0*/  HADD2.F32 R146, -RZ, R146.H0_H0 ;  /* 0x20000092ff927230 */ /* 0x000fe40000004100 */
[----:B------:R-:W-:Y:S02]  /*77e0*/  HADD2.F32 R39, -RZ, R39.H0_H0 ;  /* 0x20000027ff277230 */ /* 0x000fe40000004100 */
[----:B------:R-:W-:-:S05]  /*77f0*/  HADD2.F32 R63, -RZ, R63.H0_H0 ;  /* 0x2000003fff3f7230 */ /* 0x000fca0000004100 */
[----:B------:R-:W-:-:S04]  /*7800*/  FMUL.FTZ R140, R62, R63 ;  /* 0x0000003f3e8c7220 */ /* 0x000fc80000410000 */
[C---:B------:R-:W-:Y:S01]  /*7810*/  FFMA.FTZ R140, R15.reuse, R146, -R140 ;  /* 0x000000920f8c7223 */ /* 0x040fe2000001088c */
[----:B------:R-:W-:Y:S01]  /*7820*/  FMUL.FTZ R15, R15, R63 ;  /* 0x0000003f0f0f7220 */ /* 0x000fe20000410000 */
[----:B------:R-:W-:-:S03]  /*7830*/  HADD2.F32 R63, -RZ, R167.H0_H0 ;  /* 0x200000a7ff3f7230 */ /* 0x000fc60000004100 */
[----:B------:R-:W-:Y:S01]  /*7840*/  FFMA.FTZ R15, R62, R146, R15 ;  /* 0x000000923e0f7223 */ /* 0x000fe2000001000f */
[----:B------:R-:W-:Y:S01]  /*7850*/  HADD2.F32 R62, -RZ, R76.H0_H0 ;  /* 0x2000004cff3e7230 */ /* 0x000fe20000004100 */
[----:B------:R-:W-:Y:S01]  /*7860*/  F2FP.F16.F32.PACK_AB R79, R140, R79 ;  /* 0x0000004f8c4f723e */ /* 0x000fe200000000ff */
[----:B------:R-:W-:Y:S02]  /*7870*/  HADD2.F32 R146, -RZ, R12.H0_H0 ;  /* 0x2000000cff927230 */ /* 0x000fe40000004100 */
[----:B------:R-:W-:Y:S02]  /*7880*/  HADD2.F32 R76, -RZ, R76.H1_H1 ;  /* 0x3000004cff4c7230 */ /* 0x000fe40000004100 */
[-C--:B------:R-:W-:Y:S01]  /*7890*/  FMUL.FTZ R147, R62, R148.reuse ;  /* 0x000000943e937220 */ /* 0x080fe20000410000 */
[----:B------:R-:W-:Y:S02]  /*78a0*/  HADD2.F32 R12, -RZ, R12.H1_H1 ;  /* 0x3000000cff0c7230 */ /* 0x000fe40000004100 */
[C---:B------:R-:W-:Y:S01]  /*78b0*/  FMUL.FTZ R148, R146.reuse, R148 ;  /* 0x0000009492947220 */ /* 0x040fe20000410000 */
[----:B------:R-:W-:Y:S01]  /*78c0*/  F2FP.F16.F32.PACK_AB R145, R15, R145 ;  /* 0x000000910f91723e */ /* 0x000fe200000000ff */
[----:B------:R-:W-:Y:S01]  /*78d0*/  FFMA.FTZ R147, R146, R63, -R147 ;  /* 0x0000003f92937223 */ /* 0x000fe20000010893 */
[----:B------:R-:W-:-:S02]  /*78e0*/  HADD2.F32 R146, -RZ, R167.H1_H1 ;  /* 0x300000a7ff927230 */ /* 0x000fc40000004100 */
[----:B------:R-:W-:Y:S01]  /*78f0*/  FFMA.FTZ R148, R62, R63, R148 ;  /* 0x0000003f3e947223 */ /* 0x000fe20000010094 */
[-C--:B------:R-:W-:Y:S01]  /*7900*/  FMUL.FTZ R62, R76, R61.reuse ;  /* 0x0000003d4c3e7220 */ /* 0x080fe20000410000 */
[C---:B------:R-:W-:Y:S01]  /*7910*/  FMUL.FTZ R61, R12.reuse, R61 ;  /* 0x0000003d0c3d7220 */ /* 0x040fe20000410000 */
[----:B------:R-:W-:Y:S01]  /*7920*/  HADD2.F32 R63, -RZ, R14.H0_H0 ;  /* 0x2000000eff3f7230 */ /* 0x000fe20000004100 */
[----:B------:R-:W-:Y:S01]  /*7930*/  MOV R15, R79 ;  /* 0x0000004f000f7202 */ /* 0x000fe20000000f00 */
[-C--:B------:R-:W-:Y:S01]  /*7940*/  FFMA.FTZ R12, R12, R36.reuse, -R62 ;  /* 0x000000240c0c7223 */ /* 0x080fe2000001083e */
[----:B------:R-:W-:Y:S01]  /*7950*/  FFMA.FTZ R36, R76, R36, R61 ;  /* 0x000000244c247223 */ /* 0x000fe2000001003d */
[----:B------:R-:W-:Y:S02]  /*7960*/  HADD2.F32 R61, -RZ, R78.H0_H0 ;  /* 0x2000004eff3d7230 */ /* 0x000fe40000004100 */
[----:B------:R-:W-:Y:S01]  /*7970*/  HADD2.F32 R62, -RZ, R166.H0_H0 ;  /* 0x200000a6ff3e7230 */ /* 0x000fe20000004100 */
[----:B------:R-:W-:Y:S01]  /*7980*/  F2FP.F16.F32.PACK_AB R12, R12, R147 ;  /* 0x000000930c0c723e */ /* 0x000fe200000000ff */
[----:B------:R-:W-:-:S02]  /*7990*/  HADD2.F32 R78, -RZ, R78.H1_H1 ;  /* 0x3000004eff4e7230 */ /* 0x000fc40000004100 */
[-C--:B------:R-:W-:Y:S01]  /*79a0*/  FMUL.FTZ R76, R61, R146.reuse ;  /* 0x000000923d4c7220 */ /* 0x080fe20000410000 */
[C---:B------:R-:W-:Y:S01]  /*79b0*/  FMUL.FTZ R146, R63.reuse, R146 ;  /* 0x000000923f927220 */ /* 0x040fe20000410000 */
[----:B------:R-:W-:Y:S01]  /*79c0*/  HADD2.F32 R14, -RZ, R14.H1_H1 ;  /* 0x3000000eff0e7230 */ /* 0x000fe20000004100 */
[----:B------:R-:W-:Y:S01]  /*79d0*/  F2FP.F16.F32.PACK_AB R36, R36, R148 ;  /* 0x000000942424723e */ /* 0x000fe200000000ff */
[-C--:B------:R-:W-:Y:S01]  /*79e0*/  FFMA.FTZ R76, R63, R62.reuse, -R76 ;  /* 0x0000003e3f4c7223 */ /* 0x080fe2000001084c */
[----:B------:R-:W-:Y:S01]  /*79f0*/  FFMA.FTZ R146, R61, R62, R146 ;  /* 0x0000003e3d927223 */ /* 0x000fe20000010092 */
[-C--:B------:R-:W-:Y:S01]  /*7a00*/  FMUL.FTZ R61, R78, R39.reuse ;  /* 0x000000274e3d7220 */ /* 0x080fe20000410000 */
[C---:B------:R-:W-:Y:S01]  /*7a10*/  FMUL.FTZ R39, R14.reuse, R39 ;  /* 0x000000270e277220 */ /* 0x040fe20000410000 */
[----:B------:R-:W-:Y:S02]  /*7a20*/  IMAD.MOV.U32 R79, RZ, RZ, R145 ;  /* 0x000000ffff4f7224 */ /* 0x000fe400078e0091 */
[-C--:B------:R-:W-:Y:S01]  /*7a30*/  FFMA.FTZ R61, R14, R38.reuse, -R61 ;  /* 0x000000260e3d7223 */ /* 0x080fe2000001083d */
[----:B------:R-:W-:-:S04]  /*7a40*/  FFMA.FTZ R39, R78, R38, R39 ;  /* 0x000000264e277223 */ /* 0x000fc80000010027 */
[----:B------:R-:W-:Y:S02]  /*7a50*/  F2FP.F16.F32.PACK_AB R61, R61, R76 ;  /* 0x0000004c3d3d723e */ /* 0x000fe400000000ff */
[----:B------:R-:W-:Y:S02]  /*7a60*/  F2FP.F16.F32.PACK_AB R39, R39, R146 ;  /* 0x000000922727723e */ /* 0x000fe400000000ff */
[----:B------:R-:W-:Y:S01]  /*7a70*/  MOV R76, R36 ;  /* 0x00000024004c7202 */ /* 0x000fe20000000f00 */
[----:B------:R-:W-:Y:S02]  /*7a80*/  IMAD.MOV.U32 R14, RZ, RZ, R61 ;  /* 0x000000ffff0e7224 */ /* 0x000fe400078e003d */
[----:B------:R-:W-:-:S07]  /*7a90*/  IMAD.MOV.U32 R78, RZ, RZ, R39 ;  /* 0x000000ffff4e7224 */ /* 0x000fce00078e0027 */
.L_x_529:
[----:B------:R-:W-:Y:S05]  /*7aa0*/  BSYNC B3 ;  /* 0x0000000000037941 */ /* 0x000fea0003800000 */
.L_x_528:
[----:B------:R-:W-:-:S04]  /*7ab0*/  LEA R36, P3, R3, R11, 0x1 ;  /* 0x0000000b03247211 */ /* 0x000fc800078608ff */
[----:B--2---:R-:W-:Y:S02]  /*7ac0*/  LEA.HI.X R37, R3, R115, R108, 0x1, P3 ;  /* 0x0000007303257211 */ /* 0x004fe400018f0c6c */
[----:B------:R-:W-:-:S03]  /*7ad0*/  ISETP.GE.AND P3, PT, R139, R133, PT ;  /* 0x000000858b00720c */ /* 0x000fc60003f66270 */
[----:B----4-:R2:W-:Y:S10]  /*7ae0*/  ST.E.128 desc[UR48][R36.64], R12 ;  /* 0x0000000c24007985 */ /* 0x0105f4000c101d30 */
[----:B--2---:R-:W-:-:S05]  /*7af0*/  @!P3 IMAD.WIDE R12, R139, 0x2, R114 ;  /* 0x000000028b0cb825 */ /* 0x004fca00078e0272 */
[----:B---3--:R3:W-:Y:S02]  /*7b00*/  @!P3 ST.E.128 desc[UR48][R12.64], R76 ;  /* 0x0000004c0c00b985 */ /* 0x0087e4000c101d30 */
.L_x_527:
[----:B------:R-:W-:Y:S05]  /*7b10*/  BSYNC B2 ;  /* 0x0000000000027941 */ /* 0x000fea0003800000 */
.L_x_526:
[----:B------:R-:W-:Y:S01]  /*7b20*/  ISETP.NE.AND P3, PT, R7, RZ, PT ;  /* 0x000000ff0700720c */ /* 0x000fe20003f65270 */
[----:B------:R-:W-:-:S12]  /*7b30*/  BSSY B2, `(.L_x_530) ;  /* 0x0000077000027945 */ /* 0x000fd80003800000 */
[----:B------:R-:W-:Y:S05]  /*7b40*/  @!P3 BRA `(.L_x_531) ;  /* 0x0000000400d4b947 */ /* 0x000fea0003800000 */
[----:B---3--:R-:W-:Y:S01]  /*7b50*/  SEL R12, R119, R134, !P1 ;  /* 0x00000086770c7207 */ /* 0x008fe20004800000 */
[----:B------:R-:W-:Y:S01]  /*7b60*/  BSSY B3, `(.L_x_532) ;  /* 0x000006d000037945 */ /* 0x000fe20003800000 */
[----:B------:R-:W-:Y:S02]  /*7b70*/  ISETP.GE.AND P3, PT, R193, R118, PT ;  /* 0x00000076c100720c */ /* 0x000fe40003f66270 */
[----:B------:R-:W-:-:S04]  /*7b80*/  SHF.R.S32.HI R13, RZ, 0x1f, R12 ;  /* 0x0000001fff0d7819 */ /* 0x000fc8000001140c */
[----:B------:R-:W-:-:S04]  /*7b90*/  LEA.HI R13, R13, R12, RZ, 0x4 ;  /* 0x0000000c0d0d7211 */ /* 0x000fc800078f20ff */
[----:B------:R-:W-:-:S04]  /*7ba0*/  LEA.HI.SX32 R60, R13, R111, 0x1c ;  /* 0x0000006f0d3c7211 */ /* 0x000fc800078fe2ff */
[----:B------:R-:W-:-:S04]  /*7bb0*/  SHF.R.S32.HI R13, RZ, 0x1f, R60 ;  /* 0x0000001fff0d7819 */ /* 0x000fc8000001143c */
[----:B------:R-:W-:Y:S02]  /*7bc0*/  LEA.HI R13, R13, R60, RZ, 0x3 ;  /* 0x0000003c0d0d7211 */ /* 0x000fe400078f18ff */
[----:B------:R-:W-:Y:S02]  /*7bd0*/  SHF.L.U32 R60, R60, 0x3, RZ ;  /* 0x000000033c3c7819 */ /* 0x000fe400000006ff */
[----:B------:R-:W-:Y:S02]  /*7be0*/  SHF.R.S32.HI R13, RZ, 0x3, R13 ;  /* 0x00000003ff0d7819 */ /* 0x000fe4000001140d */
[----:B------:R-:W-:-:S03]  /*7bf0*/  LOP3.LUT R12, R217, 0x38, R60, 0xf8, !PT ;  /* 0x00000038d90c7812 */ /* 0x000fc600078ef83c */
[----:B------:R-:W-:Y:S01]  /*7c00*/  IMAD R13, R13, 0x1800, R219 ;  /* 0x000018000d0d7824 */ /* 0x000fe200078e02db */
[----:B------:R-:W-:-:S05]  /*7c10*/  LOP3.LUT R12, R12, R218, RZ, 0x3c, !PT ;  /* 0x000000da0c0c7212 */ /* 0x000fca00078e3cff */
[----:B------:R-:W-:-:S04]  /*7c20*/  IMAD.IADD R12, R13, 0x1, R12 ;  /* 0x000000010d0c7824 */ /* 0x000fc800078e020c */
[C---:B------:R-:W-:Y:S02]  /*7c30*/  IMAD R36, R18.reuse, 0x4800, R12 ;  /* 0x0000480012247824 */ /* 0x040fe400078e020c */
[----:B------:R-:W-:-:S03]  /*7c40*/  IMAD R12, R18, 0x4800, R130 ;  /* 0x00004800120c7824 */ /* 0x000fc600078e0282 */
[----:B------:R-:W-:Y:S01]  /*7c50*/  LEA R36, R36, R2, 0x1 ;  /* 0x0000000224247211 */ /* 0x000fe200078e08ff */
[----:B------:R-:W-:-:S05]  /*7c60*/  IMAD R12, R12, 0x2, R2 ;  /* 0x000000020c0c7824 */ /* 0x000fca00078e0202 */
[----:B------:R-:W3:Y:S04]  /*7c70*/  LDS.128 R36, [R36+0x1e400] ;  /* 0x01e4000024247984 */ /* 0x000ee80000000c00 */
[----:B------:R-:W4:Y:S01]  /*7c80*/  LDS.128 R12, [R12+0x1e400] ;  /* 0x01e400000c0c7984 */ /* 0x000f220000000c00 */
[----:B------:R-:W-:Y:S05]  /*7c90*/  @P3 BRA `(.L_x_533) ;  /* 0x0000000400643947 */ /* 0x000fea0003800000 */
[----:B---3--:R-:W-:Y:S01]  /*7ca0*/  IMAD.MOV.U32 R62, RZ, RZ, R37 ;  /* 0x000000ffff3e7224 */ /* 0x008fe200078e0025 */
[----:B------:R-:W-:Y:S01]  /*7cb0*/  SHF.R.U64 R32, R32, 0x10, R33 ;  /* 0x0000001020207819 */ /* 0x000fe20000001221 */
[----:B----4-:R-:W-:Y:S01]  /*7cc0*/  IMAD.MOV.U32 R61, RZ, RZ, R13 ;  /* 0x000000ffff3d7224 */ /* 0x010fe200078e000d */
[----:B------:R-:W-:Y:S01]  /*7cd0*/  SHF.R.U32.HI R33, RZ, 0x10, R33 ;  /* 0x00000010ff217819 */ /* 0x000fe20000011621 */
[----:B------:R-:W-:Y:S01]  /*7ce0*/  HADD2.F32 R63, -RZ, R165.H1_H1 ;  /* 0x300000a5ff3f7230 */ /* 0x000fe20000004100 */
[----:B------:R-:W-:Y:S01]  /*7cf0*/  SHF.R.U64 R34, R34, 0x10, R35 ;  /* 0x0000001022227819 */ /* 0x000fe20000001223 */
[----:B------:R-:W-:Y:S02]  /*7d00*/  HADD2.F32 R13, -RZ, R62.H0_H0 ;  /* 0x2000003eff0d7230 */ /* 0x000fe40000004100 */
[----:B------:R-:W-:Y:S02]  /*7d10*/  HADD2.F32 R77, -RZ, R61.H0_H0 ;  /* 0x2000003dff4d7230 */ /* 0x000fe40000004100 */
[----:B------:R-:W-:-:S02]  /*7d20*/  HADD2.F32 R76, -RZ, R165.H0_H0 ;  /* 0x200000a5ff4c7230 */ /* 0x000fc40000004100 */
[-C--:B------:R-:W-:Y:S01]  /*7d30*/  FMUL.FTZ R37, R13, R63.reuse ;  /* 0x0000003f0d257220 */ /* 0x080fe20000410000 */
[----:B------:R-:W-:Y:S02]  /*7d40*/  HADD2.F32 R62, -RZ, R62.H1_H1 ;  /* 0x3000003eff3e7230 */ /* 0x000fe40000004100 */
[C---:B------:R-:W-:Y:S01]  /*7d50*/  FMUL.FTZ R63, R77.reuse, R63 ;  /* 0x0000003f4d3f7220 */ /* 0x040fe20000410000 */
[----:B------:R-:W-:Y:S02]  /*7d60*/  HADD2.F32 R33, -RZ, R33.H0_H0 ;  /* 0x20000021ff217230 */ /* 0x000fe40000004100 */
[-C--:B------:R-:W-:Y:S01]  /*7d70*/  FFMA.FTZ R37, R77, R76.reuse, -R37 ;  /* 0x0000004c4d257223 */ /* 0x080fe20000010825 */
[----:B------:R-:W-:Y:S02]  /*7d80*/  HADD2.F32 R32, -RZ, R32.H0_H0 ;  /* 0x20000020ff207230 */ /* 0x000fe40000004100 */
[----:B------:R-:W-:Y:S01]  /*7d90*/  FFMA.FTZ R13, R13, R76, R63 ;  /* 0x0000004c0d0d7223 */ /* 0x000fe2000001003f */
[--C-:B------:R-:W-:Y:S01]  /*7da0*/  SHF.R.U32.HI R63, RZ, 0x10, R45.reuse ;  /* 0x00000010ff3f7819 */ /* 0x100fe2000001162d */
[----:B------:R-:W-:Y:S01]  /*7db0*/  HADD2.F32 R76, -RZ, R164.H1_H1 ;  /* 0x300000a4ff4c7230 */ /* 0x000fe20000004100 */
[----:B------:R-:W-:Y:S01]  /*7dc0*/  SHF.R.U64 R45, R44, 0x10, R45 ;  /* 0x000000102c2d7819 */ /* 0x000fe2000000122d */
[----:B------:R-:W-:-:S02]  /*7dd0*/  HADD2.F32 R44, -RZ, R61.H1_H1 ;  /* 0x3000003dff2c7230 */ /* 0x000fc40000004100 */
[----:B------:R-:W-:Y:S02]  /*7de0*/  HADD2.F32 R63, -RZ, R63.H0_H0 ;  /* 0x2000003fff3f7230 */ /* 0x000fe40000004100 */
[----:B------:R-:W-:Y:S02]  /*7df0*/  HADD2.F32 R45, -RZ, R45.H0_H0 ;  /* 0x2000002dff2d7230 */ /* 0x000fe40000004100 */
[----:B------:R-:W-:Y:S02]  /*7e00*/  HADD2.F32 R34, -RZ, R34.H0_H0 ;  /* 0x20000022ff227230 */ /* 0x000fe40000004100 */
[-C--:B------:R-:W-:Y:S01]  /*7e10*/  FMUL.FTZ R61, R62, R63.reuse ;  /* 0x0000003f3e3d7220 */ /* 0x080fe20000410000 */
[----:B------:R-:W-:-:S03]  /*7e20*/  FMUL.FTZ R63, R44, R63 ;  /* 0x0000003f2c3f7220 */ /* 0x000fc60000410000 */
[-C--:B------:R-:W-:Y:S01]  /*7e30*/  FFMA.FTZ R44, R44, R33.reuse, -R61 ;  /* 0x000000212c2c7223 */ /* 0x080fe2000001083d */
[----:B------:R-:W-:Y:S02]  /*7e40*/  HADD2.F32 R61, -RZ, R39.H0_H0 ;  /* 0x20000027ff3d7230 */ /* 0x000fe40000004100 */
[----:B------:R-:W-:Y:S01]  /*7e50*/  FFMA.FTZ R33, R62, R33, R63 ;  /* 0x000000213e217223 */ /* 0x000fe2000001003f */
[----:B------:R-:W-:Y:S02]  /*7e60*/  HADD2.F32 R62, -RZ, R164.H0_H0 ;  /* 0x200000a4ff3e7230 */ /* 0x000fe40000004100 */
[----:B------:R-:W-:Y:S02]  /*7e70*/  HADD2.F32 R63, -RZ, R15.H0_H0 ;  /* 0x2000000fff3f7230 */ /* 0x000fe40000004100 */
[----:B------:R-:W-:Y:S01]  /*7e80*/  FMUL.FTZ R77, R61, R76 ;  /* 0x0000004c3d4d7220 */ /* 0x000fe20000410000 */
[----:B------:R-:W-:Y:S01]  /*7e90*/  HADD2.F32 R39, -RZ, R39.H1_H1 ;  /* 0x30000027ff277230 */ /* 0x000fe20000004100 */
[----:B------:R-:W-:Y:S01]  /*7ea0*/  F2FP.F16.F32.PACK_AB R37, R44, R37 ;  /* 0x000000252c25723e */ /* 0x000fe200000000ff */
[----:B------:R-:W-:-:S02]  /*7eb0*/  HADD2.F32 R15, -RZ, R15.H1_H1 ;  /* 0x3000000fff0f7230 */ /* 0x000fc40000004100 */
[C---:B------:R-:W-:Y:S01]  /*7ec0*/  FFMA.FTZ R77, R63.reuse, R62, -R77 ;  /* 0x0000003e3f4d7223 */ /* 0x040fe2000001084d */
[----:B------:R-:W-:Y:S01]  /*7ed0*/  FMUL.FTZ R63, R63, R76 ;  /* 0x0000004c3f3f7220 */ /* 0x000fe20000410000 */
[----:B------:R-:W-:Y:S01]  /*7ee0*/  HADD2.F32 R76, -RZ, R163.H1_H1 ;  /* 0x300000a3ff4c7230 */ /* 0x000fe20000004100 */
[----:B------:R-:W-:Y:S02]  /*7ef0*/  F2FP.F16.F32.PACK_AB R33, R33, R13 ;  /* 0x0000000d2121723e */ /* 0x000fe400000000ff */
[----:B------:R-:W-:Y:S01]  /*7f00*/  FFMA.FTZ R63, R61, R62, R63 ;  /* 0x0000003e3d3f7223 */ /* 0x000fe2000001003f */
[----:B------:R-:W-:Y:S02]  /*7f10*/  SHF.R.U32.HI R61, RZ, 0x10, R35 ;  /* 0x00000010ff3d7819 */ /* 0x000fe40000011623 */
[--C-:B------:R-:W-:Y:S02]  /*7f20*/  SHF.R.U64 R35, R46, 0x10, R47.reuse ;  /* 0x000000102e237819 */ /* 0x100fe4000000122f */
[----:B------:R-:W-:Y:S01]  /*7f30*/  SHF.R.U32.HI R46, RZ, 0x10, R47 ;  /* 0x00000010ff2e7819 */ /* 0x000fe2000001162f */
[----:B------:R-:W-:Y:S01]  /*7f40*/  HADD2.F32 R61, -RZ, R61.H0_H0 ;  /* 0x2000003dff3d7230 */ /* 0x000fe20000004100 */
[----:B------:R-:W-:Y:S01]  /*7f50*/  MOV R13, R37 ;  /* 0x00000025000d7202 */ /* 0x000fe20000000f00 */
[----:B------:R-:W-:-:S02]  /*7f60*/  HADD2.F32 R35, -RZ, R35.H0_H0 ;  /* 0x20000023ff237230 */ /* 0x000fc40000004100 */
[----:B------:R-:W-:Y:S02]  /*7f70*/  HADD2.F32 R46, -RZ, R46.H0_H0 ;  /* 0x2000002eff2e7230 */ /* 0x000fe40000004100 */
[----:B------:R-:W-:-:S03]  /*7f80*/  IMAD.MOV.U32 R37, RZ, RZ, R33 ;  /* 0x000000ffff257224 */ /* 0x000fc600078e0021 */
        /* <DEDUP_REMOVED lines=11> */
[----:B------:R-:W-:Y:S01]  /*8040*/  FMUL.FTZ R76, R61, R76 ;  /* 0x0000004c3d4c7220 */ /* 0x000fe20000410000 */
[----:B------:R-:W-:Y:S01]  /*8050*/  F2FP.F16.F32.PACK_AB R63, R15, R63 ;  /* 0x0000003f0f3f723e */ /* 0x000fe200000000ff */
[----:B------:R-:W-:Y:S01]  /*8060*/  FFMA.FTZ R62, R61, R46, -R62 ;  /* 0x0000002e3d3e7223 */ /* 0x000fe2000001083e */
[----:B------:R-:W-:-:S02]  /*8070*/  HADD2.F32 R61, -RZ, R162.H1_H1 ;  /* 0x300000a2ff3d7230 */ /* 0x000fc40000004100 */
[----:B------:R-:W-:Y:S01]  /*8080*/  FFMA.FTZ R76, R39, R46, R76 ;  /* 0x0000002e274c7223 */ /* 0x000fe2000001004c */
[-C--:B------:R-:W-:Y:S01]  /*8090*/  FMUL.FTZ R39, R36, R45.reuse ;  /* 0x0000002d24277220 */ /* 0x080fe20000410000 */
[C---:B------:R-:W-:Y:S01]  /*80a0*/  FMUL.FTZ R45, R12.reuse, R45 ;  /* 0x0000002d0c2d7220 */ /* 0x040fe20000410000 */
[----:B------:R-:W-:Y:S02]  /*80b0*/  IMAD.MOV.U32 R15, RZ, RZ, R47 ;  /* 0x000000ffff0f7224 */ /* 0x000fe400078e002f */
[-C--:B------:R-:W-:Y:S01]  /*80c0*/  FFMA.FTZ R12, R12, R32.reuse, -R39 ;  /* 0x000000200c0c7223 */ /* 0x080fe20000010827 */
[----:B------:R-:W-:Y:S01]  /*80d0*/  FFMA.FTZ R32, R36, R32, R45 ;  /* 0x0000002024207223 */ /* 0x000fe2000001002d */
[----:B------:R-:W-:Y:S02]  /*80e0*/  HADD2.F32 R36, -RZ, R38.H0_H0 ;  /* 0x20000026ff247230 */ /* 0x000fe40000004100 */
[----:B------:R-:W-:Y:S01]  /*80f0*/  HADD2.F32 R45, -RZ, R14.H0_H0 ;  /* 0x2000000eff2d7230 */ /* 0x000fe20000004100 */
[----:B------:R-:W-:Y:S01]  /*8100*/  F2FP.F16.F32.PACK_AB R12, R12, R62 ;  /* 0x0000003e0c0c723e */ /* 0x000fe200000000ff */
[----:B------:R-:W-:-:S02]  /*8110*/  HADD2.F32 R39, -RZ, R162.H0_H0 ;  /* 0x200000a2ff277230 */ /* 0x000fc40000004100 */
[-C--:B------:R-:W-:Y:S01]  /*8120*/  FMUL.FTZ R46, R36, R61.reuse ;  /* 0x0000003d242e7220 */ /* 0x080fe20000410000 */
[----:B------:R-:W-:Y:S02]  /*8130*/  HADD2.F32 R38, -RZ, R38.H1_H1 ;  /* 0x30000026ff267230 */ /* 0x000fe40000004100 */
[C---:B------:R-:W-:Y:S01]  /*8140*/  FMUL.FTZ R61, R45.reuse, R61 ;  /* 0x0000003d2d3d7220 */ /* 0x040fe20000410000 */
[----:B------:R-:W-:Y:S02]  /*8150*/  HADD2.F32 R14, -RZ, R14.H1_H1 ;  /* 0x3000000eff0e7230 */ /* 0x000fe40000004100 */
[-C--:B------:R-:W-:Y:S01]  /*8160*/  FFMA.FTZ R46, R45, R39.reuse, -R46 ;  /* 0x000000272d2e7223 */ /* 0x080fe2000001082e */
[----:B------:R-:W-:Y:S01]  /*8170*/  F2FP.F16.F32.PACK_AB R32, R32, R76 ;  /* 0x0000004c2020723e */ /* 0x000fe200000000ff */
[----:B------:R-:W-:Y:S01]  /*8180*/  FFMA.FTZ R61, R36, R39, R61 ;  /* 0x00000027243d7223 */ /* 0x000fe2000001003d */
[-C--:B------:R-:W-:Y:S01]  /*8190*/  FMUL.FTZ R36, R38, R35.reuse ;  /* 0x0000002326247220 */ /* 0x080fe20000410000 */
[----:B------:R-:W-:Y:S01]  /*81a0*/  FMUL.FTZ R35, R14, R35 ;  /* 0x000000230e237220 */ /* 0x000fe20000410000 */
[----:B------:R-:W-:-:S02]  /*81b0*/  MOV R39, R63 ;  /* 0x0000003f00277202 */ /* 0x000fc40000000f00 */
[-C--:B------:R-:W-:Y:S01]  /*81c0*/  FFMA.FTZ R36, R14, R34.reuse, -R36 ;  /* 0x000000220e247223 */ /* 0x080fe20000010824 */
[----:B------:R-:W-:-:S04]  /*81d0*/  FFMA.FTZ R35, R38, R34, R35 ;  /* 0x0000002226237223 */ /* 0x000fc80000010023 */
[----:B------:R-:W-:Y:S01]  /*81e0*/  F2FP.F16.F32.PACK_AB R46, R36, R46 ;  /* 0x0000002e242e723e */ /* 0x000fe200000000ff */
[----:B------:R-:W-:Y:S01]  /*81f0*/  IMAD.MOV.U32 R36, RZ, RZ, R32 ;  /* 0x000000ffff247224 */ /* 0x000fe200078e0020 */
[----:B------:R-:W-:Y:S02]  /*8200*/  F2FP.F16.F32.PACK_AB R35, R35, R61 ;  /* 0x0000003d2323723e */ /* 0x000fe400000000ff */
[----:B------:R-:W-:-:S03]  /*8210*/  MOV R14, R46 ;  /* 0x0000002e000e7202 */ /* 0x000fc60000000f00 */
[----:B------:R-:W-:-:S07]  /*8220*/  IMAD.MOV.U32 R38, RZ, RZ, R35 ;  /* 0x000000ffff267224 */ /* 0x000fce00078e0023 */
.L_x_533:
[----:B------:R-:W-:Y:S05]  /*8230*/  BSYNC B3 ;  /* 0x0000000000037941 */ /* 0x000fea0003800000 */
.L_x_532:
[----:B------:R-:W-:-:S04]  /*8240*/  LEA R32, P3, R4, R11, 0x1 ;  /* 0x0000000b04207211 */ /* 0x000fc800078608ff */
[----:B--2---:R-:W-:Y:S02]  /*8250*/  LEA.HI.X R33, R4, R115, R107, 0x1, P3 ;  /* 0x0000007304217211 */ /* 0x004fe400018f0c6b */
[----:B------:R-:W-:-:S03]  /*8260*/  ISETP.GE.AND P3, PT, R60, R133, PT ;  /* 0x000000853c00720c */ /* 0x000fc60003f66270 */
[----:B----4-:R2:W-:Y:S10]  /*8270*/  ST.E.128 desc[UR48][R32.64], R12 ;  /* 0x0000000c20007985 */ /* 0x0105f4000c101d30 */
[----:B--2---:R-:W-:-:S05]  /*8280*/  @!P3 IMAD.WIDE R12, R60, 0x2, R114 ;  /* 0x000000023c0cb825 */ /* 0x004fca00078e0272 */
[----:B---3--:R4:W-:Y:S02]  /*8290*/  @!P3 ST.E.128 desc[UR48][R12.64], R36 ;  /* 0x000000240c00b985 */ /* 0x0089e4000c101d30 */
.L_x_531:
[----:B------:R-:W-:Y:S05]  /*82a0*/  BSYNC B2 ;  /* 0x0000000000027941 */ /* 0x000fea0003800000 */
.L_x_530:
[----:B------:R-:W-:-:S13]  /*82b0*/  ISETP.NE.AND P3, PT, R8, RZ, PT ;  /* 0x000000ff0800720c */ /* 0x000fda0003f65270 */
[----:B------:R-:W-:Y:S05]  /*82c0*/  @!P3 BRA `(.L_x_525) ;  /* 0x0000000400d4b947 */ /* 0x000fea0003800000 */
[----:B---34-:R-:W3:Y:S01]  /*82d0*/  LDL R12, [R1] ;  /* 0x00000000010c7983 */ /* 0x018ee20000100800 */
[----:B------:R-:W-:Y:S01]  /*82e0*/  ISETP.GE.AND P3, PT, R192, R118, PT ;  /* 0x00000076c000720c */ /* 0x000fe20003f66270 */
[----:B------:R-:W-:Y:S01]  /*82f0*/  BSSY B2, `(.L_x_534) ;  /* 0x000006c000027945 */ /* 0x000fe20003800000 */
[----:B---3--:R-:W-:-:S04]  /*8300*/  LOP3.LUT P5, RZ, R12, 0x1, RZ, 0xc0, !PT ;  /* 0x000000010cff7812 */ /* 0x008fc800078ac0ff */
[----:B------:R-:W-:-:S04]  /*8310*/  SEL R12, R119, R134, !P5 ;  /* 0x00000086770c7207 */ /* 0x000fc80006800000 */
        /* <DEDUP_REMOVED lines=18> */
[----:B------:R-:W-:Y:S01]  /*8440*/  HADD2.F32 R38, -RZ, R160.H1_H1 ;  /* 0x300000a0ff267230 */ /* 0x000fe20000004100 */
[--C-:B------:R-:W-:Y:S01]  /*8450*/  SHF.R.U64 R28, R28, 0x10, R29.reuse ;  /* 0x000000101c1c7819 */ /* 0x100fe2000000121d */
[----:B---3--:R-:W-:Y:S01]  /*8460*/  HADD2.F32 R37, -RZ, R33.H0_H0 ;  /* 0x20000021ff257230 */ /* 0x008fe20000004100 */
[----:B------:R-:W-:Y:S01]  /*8470*/  SHF.R.U32.HI R29, RZ, 0x10, R29 ;  /* 0x00000010ff1d7819 */ /* 0x000fe2000001161d */
[----:B----4-:R-:W-:Y:S01]  /*8480*/  HADD2.F32 R44, -RZ, R13.H0_H0 ;  /* 0x2000000dff2c7230 */ /* 0x010fe20000004100 */
[----:B------:R-:W-:Y:S01]  /*8490*/  SHF.R.U64 R40, R40, 0x10, R41 ;  /* 0x0000001028287819 */ /* 0x000fe20000001229 */
[----:B------:R-:W-:Y:S02]  /*84a0*/  HADD2.F32 R39, -RZ, R158.H1_H1 ;  /* 0x3000009eff277230 */ /* 0x000fe40000004100 */
[-C--:B------:R-:W-:Y:S01]  /*84b0*/  FMUL.FTZ R45, R37, R38.reuse ;  /* 0x00000026252d7220 */ /* 0x080fe20000410000 */
[----:B------:R-:W-:Y:S02]  /*84c0*/  HADD2.F32 R33, -RZ, R33.H1_H1 ;  /* 0x30000021ff217230 */ /* 0x000fe40000004100 */
[----:B------:R-:W-:Y:S01]  /*84d0*/  FMUL.FTZ R38, R44, R38 ;  /* 0x000000262c267220 */ /* 0x000fe20000410000 */
[----:B------:R-:W-:Y:S01]  /*84e0*/  SHF.R.U64 R30, R30, 0x10, R31 ;  /* 0x000000101e1e7819 */ /* 0x000fe2000000121f */
[----:B------:R-:W-:Y:S01]  /*84f0*/  FFMA.FTZ R45, R44, R39, -R45 ;  /* 0x000000272c2d7223 */ /* 0x000fe2000001082d */
[----:B------:R-:W-:-:S02]  /*8500*/  HADD2.F32 R160, -RZ, R160.H0_H0 ;  /* 0x200000a0ffa07230 */ /* 0x000fc40000004100 */
[----:B------:R-:W-:Y:S01]  /*8510*/  FFMA.FTZ R37, R37, R39, R38 ;  /* 0x0000002725257223 */ /* 0x000fe20000010026 */
[----:B------:R-:W-:Y:S01]  /*8520*/  SHF.R.U32.HI R38, RZ, 0x10, R41 ;  /* 0x00000010ff267819 */ /* 0x000fe20000011629 */
[----:B------:R-:W-:Y:S02]  /*8530*/  HADD2.F32 R39, -RZ, R13.H1_H1 ;  /* 0x3000000dff277230 */ /* 0x000fe40000004100 */
[----:B------:R-:W-:Y:S02]  /*8540*/  HADD2.F32 R13, -RZ, R29.H0_H0 ;  /* 0x2000001dff0d7230 */ /* 0x000fe40000004100 */
[----:B------:R-:W-:Y:S02]  /*8550*/  HADD2.F32 R38, -RZ, R38.H0_H0 ;  /* 0x20000026ff267230 */ /* 0x000fe40000004100 */
[--C-:B------:R-:W-:Y:S02]  /*8560*/  HADD2.F32 R41, -RZ, R15.reuse.H0_H0 ;  /* 0x2000000fff297230 */ /* 0x100fe40000004100 */
[----:B------:R-:W-:-:S02]  /*8570*/  HADD2.F32 R15, -RZ, R15.H1_H1 ;  /* 0x3000000fff0f7230 */ /* 0x000fc40000004100 */
[-C--:B------:R-:W-:Y:S01]  /*8580*/  FMUL.FTZ R29, R33, R38.reuse ;  /* 0x00000026211d7220 */ /* 0x080fe20000410000 */
[C---:B------:R-:W-:Y:S01]  /*8590*/  FMUL.FTZ R38, R39.reuse, R38 ;  /* 0x0000002627267220 */ /* 0x040fe20000410000 */
[----:B------:R-:W-:Y:S02]  /*85a0*/  HADD2.F32 R158, -RZ, R158.H0_H0 ;  /* 0x2000009eff9e7230 */ /* 0x000fe40000004100 */
[-C--:B------:R-:W-:Y:S01]  /*85b0*/  FFMA.FTZ R29, R39, R13.reuse, -R29 ;  /* 0x0000000d271d7223 */ /* 0x080fe2000001081d */
[----:B------:R-:W-:Y:S01]  /*85c0*/  FFMA.FTZ R13, R33, R13, R38 ;  /* 0x0000000d210d7223 */ /* 0x000fe20000010026 */
[----:B------:R-:W-:Y:S02]  /*85d0*/  IMAD.MOV.U32 R33, RZ, RZ, R35 ;  /* 0x000000ffff217224 */ /* 0x000fe400078e0023 */
[----:B------:R-:W-:Y:S01]  /*85e0*/  HADD2.F32 R35, -RZ, R159.H1_H1 ;  /* 0x3000009fff237230 */ /* 0x000fe20000004100 */
[----:B------:R-:W-:Y:S01]  /*85f0*/  F2FP.F16.F32.PACK_AB R29, R29, R45 ;  /* 0x0000002d1d1d723e */ /* 0x000fe200000000ff */
[----:B------:R-:W-:Y:S01]  /*8600*/  HADD2.F32 R39, -RZ, R157.H1_H1 ;  /* 0x3000009dff277230 */ /* 0x000fe20000004100 */
[----:B------:R-:W-:Y:S01]  /*8610*/  F2FP.F16.F32.PACK_AB R37, R13, R37 ;  /* 0x000000250d25723e */ /* 0x000fe200000000ff */
[----:B------:R-:W-:-:S02]  /*8620*/  HADD2.F32 R38, -RZ, R33.H0_H0 ;  /* 0x20000021ff267230 */ /* 0x000fc40000004100 */
[----:B------:R-:W-:Y:S02]  /*8630*/  HADD2.F32 R33, -RZ, R33.H1_H1 ;  /* 0x30000021ff217230 */ /* 0x000fe40000004100 */
[----:B------:R-:W-:Y:S02]  /*8640*/  HADD2.F32 R40, -RZ, R40.H0_H0 ;  /* 0x20000028ff287230 */ /* 0x000fe40000004100 */
[CC--:B------:R-:W-:Y:S01]  /*8650*/  FMUL.FTZ R44, R38.reuse, R35.reuse ;  /* 0x00000023262c7220 */ /* 0x0c0fe20000410000 */
[C---:B------:R-:W-:Y:S01]  /*8660*/  FMUL.FTZ R35, R41.reuse, R35 ;  /* 0x0000002329237220 */ /* 0x040fe20000410000 */
[----:B------:R-:W-:Y:S02]  /*8670*/  HADD2.F32 R28, -RZ, R28.H0_H0 ;  /* 0x2000001cff1c7230 */ /* 0x000fe40000004100 */
[-C--:B------:R-:W-:Y:S01]  /*8680*/  FFMA.FTZ R44, R41, R39.reuse, -R44 ;  /* 0x00000027292c7223 */ /* 0x080fe2000001082c */
[----:B------:R-:W-:Y:S01]  /*8690*/  FFMA.FTZ R35, R38, R39, R35 ;  /* 0x0000002726237223 */ /* 0x000fe20000010023 */
[----:B------:R-:W-:Y:S01]  /*86a0*/  SHF.R.U32.HI R38, RZ, 0x10, R31 ;  /* 0x00000010ff267819 */ /* 0x000fe2000001161f */
[----:B------:R-:W-:Y:S01]  /*86b0*/  HADD2.F32 R159, -RZ, R159.H0_H0 ;  /* 0x2000009fff9f7230 */ /* 0x000fe20000004100 */
[--C-:B------:R-:W-:Y:S01]  /*86c0*/  SHF.R.U64 R31, R42, 0x10, R43.reuse ;  /* 0x000000102a1f7819 */ /* 0x100fe2000000122b */
[----:B------:R-:W-:Y:S01]  /*86d0*/  HADD2.F32 R157, -RZ, R157.H0_H0 ;  /* 0x2000009dff9d7230 */ /* 0x000fe20000004100 */
[----:B------:R-:W-:Y:S01]  /*86e0*/  SHF.R.U32.HI R42, RZ, 0x10, R43 ;  /* 0x00000010ff2a7819 */ /* 0x000fe2000001162b */
[----:B------:R-:W-:-:S02]  /*86f0*/  HADD2.F32 R38, -RZ, R38.H0_H0 ;  /* 0x20000026ff267230 */ /* 0x000fc40000004100 */
[----:B------:R-:W-:Y:S02]  /*8700*/  HADD2.F32 R31, -RZ, R31.H0_H0 ;  /* 0x2000001fff1f7230 */ /* 0x000fe40000004100 */
[----:B------:R-:W-:Y:S02]  /*8710*/  HADD2.F32 R42, -RZ, R42.H0_H0 ;  /* 0x2000002aff2a7230 */ /* 0x000fe40000004100 */
[----:B------:R-:W-:Y:S02]  /*8720*/  HADD2.F32 R30, -RZ, R30.H0_H0 ;  /* 0x2000001eff1e7230 */ /* 0x000fe40000004100 */
[----:B------:R-:W-:Y:S02]  /*8730*/  IMAD.MOV.U32 R13, RZ, RZ, R29 ;  /* 0x000000ffff0d7224 */ /* 0x000fe400078e001d */
[----:B------:R-:W-:-:S04]  /*8740*/  FMUL.FTZ R39, R33, R42 ;  /* 0x0000002a21277220 */ /* 0x000fc80000410000 */
[C---:B------:R-:W-:Y:S01]  /*8750*/  FFMA.FTZ R39, R15.reuse, R38, -R39 ;  /* 0x000000260f277223 */ /* 0x040fe20000010827 */
[----:B------:R-:W-:-:S04]  /*8760*/  FMUL.FTZ R15, R15, R42 ;  /* 0x0000002a0f0f7220 */ /* 0x000fc80000410000 */
        /* <DEDUP_REMOVED lines=10> */
[----:B------:R-:W-:-:S02]  /*8810*/  IMAD.MOV.U32 R15, RZ, RZ, R39 ;  /* 0x000000ffff0f7224 */ /* 0x000fc400078e0027 */
[----:B------:R-:W-:Y:S01]  /*8820*/  FFMA.FTZ R160, R33, R158, R160 ;  /* 0x0000009e21a07223 */ /* 0x000fe200000100a0 */
[-C--:B------:R-:W-:Y:S01]  /*8830*/  FMUL.FTZ R33, R32, R40.reuse ;  /* 0x0000002820217220 */ /* 0x080fe20000410000 */
[----:B------:R-:W-:-:S03]  /*8840*/  FMUL.FTZ R40, R12, R40 ;  /* 0x000000280c287220 */ /* 0x000fc60000410000 */
[-C--:B------:R-:W-:Y:S01]  /*8850*/  FFMA.FTZ R33, R12, R28.reuse, -R33 ;  /* 0x0000001c0c217223 */ /* 0x080fe20000010821 */
[----:B------:R-:W-:Y:S01]  /*8860*/  FFMA.FTZ R40, R32, R28, R40 ;  /* 0x0000001c20287223 */ /* 0x000fe20000010028 */
[----:B------:R-:W-:Y:S02]  /*8870*/  HADD2.F32 R12, -RZ, R34.H0_H0 ;  /* 0x20000022ff0c7230 */ /* 0x000fe40000004100 */
[----:B------:R-:W-:Y:S01]  /*8880*/  HADD2.F32 R28, -RZ, R14.H0_H0 ;  /* 0x2000000eff1c7230 */ /* 0x000fe20000004100 */
[----:B------:R-:W-:Y:S01]  /*8890*/  F2FP.F16.F32.PACK_AB R33, R33, R41 ;  /* 0x000000292121723e */ /* 0x000fe200000000ff */
[----:B------:R-:W-:Y:S02]  /*88a0*/  HADD2.F32 R34, -RZ, R34.H1_H1 ;  /* 0x30000022ff227230 */ /* 0x000fe40000004100 */
[-C--:B------:R-:W-:Y:S01]  /*88b0*/  FMUL.FTZ R32, R12, R159.reuse ;  /* 0x0000009f0c207220 */ /* 0x080fe20000410000 */
[----:B------:R-:W-:Y:S02]  /*88c0*/  HADD2.F32 R14, -RZ, R14.H1_H1 ;  /* 0x3000000eff0e7230 */ /* 0x000fe40000004100 */
[----:B------:R-:W-:Y:S01]  /*88d0*/  FMUL.FTZ R159, R28, R159 ;  /* 0x0000009f1c9f7220 */ /* 0x000fe20000410000 */
[----:B------:R-:W-:Y:S01]  /*88e0*/  F2FP.F16.F32.PACK_AB R40, R40, R160 ;  /* 0x000000a02828723e */ /* 0x000fe200000000ff */
[----:B------:R-:W-:-:S02]  /*88f0*/  FFMA.FTZ R32, R28, R157, -R32 ;  /* 0x0000009d1c207223 */ /* 0x000fc40000010820 */
[----:B------:R-:W-:Y:S01]  /*8900*/  FFMA.FTZ R159, R12, R157, R159 ;  /* 0x0000009d0c9f7223 */ /* 0x000fe2000001009f */
[-C--:B------:R-:W-:Y:S01]  /*8910*/  FMUL.FTZ R12, R34, R31.reuse ;  /* 0x0000001f220c7220 */ /* 0x080fe20000410000 */
[----:B------:R-:W-:-:S03]  /*8920*/  FMUL.FTZ R31, R14, R31 ;  /* 0x0000001f0e1f7220 */ /* 0x000fc60000410000 */
[-C--:B------:R-:W-:Y:S01]  /*8930*/  FFMA.FTZ R12, R14, R30.reuse, -R12 ;  /* 0x0000001e0e0c7223 */ /* 0x080fe2000001080c */
[----:B------:R-:W-:-:S04]  /*8940*/  FFMA.FTZ R31, R34, R30, R31 ;  /* 0x0000001e221f7223 */ /* 0x000fc8000001001f */
[----:B------:R-:W-:Y:S01]  /*8950*/  F2FP.F16.F32.PACK_AB R14, R12, R32 ;  /* 0x000000200c0e723e */ /* 0x000fe200000000ff */
[----:B------:R-:W-:Y:S01]  /*8960*/  IMAD.MOV.U32 R32, RZ, RZ, R40 ;  /* 0x000000ffff207224 */ /* 0x000fe200078e0028 */
[----:B------:R-:W-:Y:S02]  /*8970*/  F2FP.F16.F32.PACK_AB R31, R31, R159 ;  /* 0x0000009f1f1f723e */ /* 0x000fe400000000ff */
[----:B------:R-:W-:Y:S02]  /*8980*/  MOV R12, R33 ;  /* 0x00000021000c7202 */ /* 0x000fe40000000f00 */
[----:B------:R-:W-:Y:S01]  /*8990*/  MOV R33, R37 ;  /* 0x0000002500217202 */ /* 0x000fe20000000f00 */
[----:B------:R-:W-:-:S07]  /*89a0*/  IMAD.MOV.U32 R34, RZ, RZ, R31 ;  /* 0x000000ffff227224 */ /* 0x000fce00078e001f */
.L_x_535:
[----:B------:R-:W-:Y:S05]  /*89b0*/  BSYNC B2 ;  /* 0x0000000000027941 */ /* 0x000fea0003800000 */
.L_x_534:
[----:B------:R-:W-:-:S04]  /*89c0*/  LEA R28, P3, R5, R11, 0x1 ;  /* 0x0000000b051c7211 */ /* 0x000fc800078608ff */
[----:B--2---:R-:W-:Y:S02]  /*89d0*/  LEA.HI.X R29, R5, R115, R106, 0x1, P3 ;  /* 0x00000073051d7211 */ /* 0x004fe400018f0c6a */
[----:B------:R-:W-:-:S03]  /*89e0*/  ISETP.GE.AND P3, PT, R36, R133, PT ;  /* 0x000000852400720c */ /* 0x000fc60003f66270 */
[----:B----4-:R2:W-:Y:S10]  /*89f0*/  ST.E.128 desc[UR48][R28.64], R12 ;  /* 0x0000000c1c007985 */ /* 0x0105f4000c101d30 */
[----:B------:R-:W-:-:S05]  /*8a00*/  @!P3 IMAD.WIDE R114, R36, 0x2, R114 ;  /* 0x000000022472b825 */ /* 0x000fca00078e0272 */
[----:B---3--:R2:W-:Y:S02]  /*8a10*/  @!P3 ST.E.128 desc[UR48][R114.64], R32 ;  /* 0x000000207200b985 */ /* 0x0085e4000c101d30 */
.L_x_525:
[----:B------:R-:W-:Y:S05]  /*8a20*/  BSYNC B1 ;  /* 0x0000000000017941 */ /* 0x000fea0003800000 */
.L_x_524:
[----:B------:R-:W-:-:S03]  /*8a30*/  UMOV UR4, 0xffffffff ;  /* 0xffffffff00047882 */ /* 0x000fc60000000000 */
[----:B------:R-:W-:Y:S05]  /*8a40*/  BRA.DIV UR4, `(.L_x_536) ;  /* 0x000001a604cc7947 */ /* 0x000fea000b800000 */
[----:B-1----:R-:W1:Y:S04]  /*8a50*/  SHFL.IDX PT, R116, R116, 0x1, 0x1c1f ;  /* 0x003c1f0074747f89 */ /* 0x002e6800000e0000 */
[----:B------:R-:W0:Y:S02]  /*8a60*/  SHFL.IDX PT, R117, R117, 0x1, 0x1c1f ;  /* 0x003c1f0075757f89 */ /* 0x000e2400000e0000 */
.L_x_810:
[----:B------:R-:W-:Y:S05]  /*8a70*/  @P4 BRA `(.L_x_493) ;  /* 0x0000001c00604947 */ /* 0x000fea0003800000 */
[----:B------:R-:W-:Y:S01]  /*8a80*/  ISETP.NE.AND P3, PT, R6, RZ, PT ;  /* 0x000000ff0600720c */ /* 0x000fe20003f65270 */
[----:B------:R-:W-:Y:S01]  /*8a90*/  BSSY B1, `(.L_x_537) ;  /* 0x0000079000017945 */ /* 0x000fe20003800000 */
[----:B0-2---:R-:W-:Y:S01]  /*8aa0*/  MOV R32, R117 ;  /* 0x0000007500207202 */ /* 0x005fe20000000f00 */
[----:B-1----:R-:W-:-:S10]  /*8ab0*/  IMAD.MOV.U32 R33, RZ, RZ, R116 ;  /* 0x000000ffff217224 */ /* 0x002fd400078e0074 */
[----:B------:R-:W-:Y:S05]  /*8ac0*/  @!P3 BRA `(.L_x_538) ;  /* 0x0000000400d4b947 */ /* 0x000fea0003800000 */
[----:B---3--:R-:W-:Y:S01]  /*8ad0*/  SEL R11, R119, R134, !P0 ;  /* 0x00000086770b7207 */ /* 0x008fe20004000000 */
[----:B------:R-:W-:Y:S01]  /*8ae0*/  BSSY B2, `(.L_x_539) ;  /* 0x000006d000027945 */ /* 0x000fe20003800000 */
[----:B----4-:R-:W-:Y:S02]  /*8af0*/  SHF.R.U32.HI R13, RZ, 0x3, R204 ;  /* 0x00000003ff0d7819 */ /* 0x010fe400000116cc */
[----:B------:R-:W-:Y:S02]  /*8b00*/  SHF.R.S32.HI R12, RZ, 0x1f, R11 ;  /* 0x0000001fff0c7819 */ /* 0x000fe4000001140b */
[----:B------:R-:W-:Y:S02]  /*8b10*/  ISETP.GE.AND P3, PT, R16, R118, PT ;  /* 0x000000761000720c */ /* 0x000fe40003f66270 */
        /* <DEDUP_REMOVED lines=8> */
[----:B------:R-:W-:-:S04]  /*8ba0*/  LOP3.LUT R11, R11, R13, RZ, 0x3c, !PT ;  /* 0x0000000d0b0b7212 */ /* 0x000fc800078e3cff */
[----:B------:R-:W-:Y:S01]  /*8bb0*/  IADD3 R11, R12, R11, RZ ;  /* 0x0000000b0c0b7210 */ /* 0x000fe20007ffe0ff */
[----:B------:R-:W-:-:S04]  /*8bc0*/  IMAD R12, R18, 0x4800, R129 ;  /* 0x00004800120c7824 */ /* 0x000fc800078e0281 */
[----:B------:R-:W-:Y:S02]  /*8bd0*/  IMAD R28, R18, 0x4800, R11 ;  /* 0x00004800121c7824 */ /* 0x000fe400078e020b */
[--C-:B------:R-:W-:Y:S02]  /*8be0*/  IMAD R12, R12, 0x2, R2.reuse ;  /* 0x000000020c0c7824 */ /* 0x100fe400078e0202 */
[----:B------:R-:W-:-:S04]  /*8bf0*/  IMAD R28, R28, 0x2, R2 ;  /* 0x000000021c1c7824 */ /* 0x000fc800078e0202 */
[----:B------:R-:W0:Y:S04]  /*8c00*/  LDS.128 R12, [R12+0x1e400] ;  /* 0x01e400000c0c7984 */ /* 0x000e280000000c00 */
[----:B------:R-:W1:Y:S01]  /*8c10*/  LDS.128 R28, [R28+0x1e400] ;  /* 0x01e400001c1c7984 */ /* 0x000e620000000c00 */
[----:B------:R-:W-:Y:S05]  /*8c20*/  @P3 BRA `(.L_x_540) ;  /* 0x0000000400603947 */ /* 0x000fea0003800000 */
[----:B-1----:R-:W-:Y:S01]  /*8c30*/  MOV R35, R29 ;  /* 0x0000001d00237202 */ /* 0x002fe20000000f00 */
[----:B0-----:R-:W-:Y:S01]  /*8c40*/  IMAD.MOV.U32 R11, RZ, RZ, R13 ;  /* 0x000000ffff0b7224 */ /* 0x001fe200078e000d */
[----:B------:R-:W-:Y:S01]  /*8c50*/  SHF.R.U64 R72, R72, 0x10, R73 ;  /* 0x0000001048487819 */ /* 0x000fe20000001249 */
[----:B------:R-:W-:Y:S01]  /*8c60*/  HADD2.F32 R37, -RZ, R156.H1_H1 ;  /* 0x3000009cff257230 */ /* 0x000fe20000004100 */
[----:B------:R-:W-:Y:S01]  /*8c70*/  SHF.R.U64 R56, R56, 0x10, R57 ;  /* 0x0000001038387819 */ /* 0x000fe20000001239 */
[----:B------:R-:W-:Y:S01]  /*8c80*/  HADD2.F32 R29, -RZ, R35.H0_H0 ;  /* 0x20000023ff1d7230 */ /* 0x000fe20000004100 */
[----:B------:R-:W-:Y:S01]  /*8c90*/  SHF.R.U64 R74, R74, 0x10, R75 ;  /* 0x000000104a4a7819 */ /* 0x000fe2000000124b */
[----:B------:R-:W-:Y:S01]  /*8ca0*/  HADD2.F32 R34, -RZ, R11.H0_H0 ;  /* 0x2000000bff227230 */ /* 0x000fe20000004100 */
[----:B------:R-:W-:Y:S01]  /*8cb0*/  SHF.R.U64 R58, R58, 0x10, R59 ;  /* 0x000000103a3a7819 */ /* 0x000fe2000000123b */
[----:B------:R-:W-:Y:S02]  /*8cc0*/  HADD2.F32 R13, -RZ, R154.H1_H1 ;  /* 0x3000009aff0d7230 */ /* 0x000fe40000004100 */
[----:B------:R-:W-:Y:S01]  /*8cd0*/  FMUL.FTZ R38, R29, R37 ;  /* 0x000000251d267220 */ /* 0x000fe20000410000 */
[----:B------:R-:W-:-:S02]  /*8ce0*/  HADD2.F32 R35, -RZ, R35.H1_H1 ;  /* 0x30000023ff237230 */ /* 0x000fc40000004100 */
[C---:B------:R-:W-:Y:S01]  /*8cf0*/  FMUL.FTZ R37, R34.reuse, R37 ;  /* 0x0000002522257220 */ /* 0x040fe20000410000 */
[----:B------:R-:W-:Y:S02]  /*8d00*/  HADD2.F32 R156, -RZ, R156.H0_H0 ;  /* 0x2000009cff9c7230 */ /* 0x000fe40000004100 */
[-C--:B------:R-:W-:Y:S01]  /*8d10*/  FFMA.FTZ R34, R34, R13.reuse, -R38 ;  /* 0x0000000d22227223 */ /* 0x080fe20000010826 */
[----:B------:R-:W-:Y:S01]  /*8d20*/  SHF.R.U32.HI R38, RZ, 0x10, R57 ;  /* 0x00000010ff267819 */ /* 0x000fe20000011639 */
[----:B------:R-:W-:Y:S01]  /*8d30*/  FFMA.FTZ R29, R29, R13, R37 ;  /* 0x0000000d1d1d7223 */ /* 0x000fe20000010025 */
[----:B------:R-:W-:Y:S01]  /*8d40*/  SHF.R.U32.HI R13, RZ, 0x10, R73 ;  /* 0x00000010ff0d7819 */ /* 0x000fe20000011649 */
[----:B------:R-:W-:Y:S02]  /*8d50*/  HADD2.F32 R37, -RZ, R11.H1_H1 ;  /* 0x3000000bff257230 */ /* 0x000fe40000004100 */
[----:B------:R-:W-:Y:S02]  /*8d60*/  HADD2.F32 R11, -RZ, R38.H0_H0 ;  /* 0x20000026ff0b7230 */ /* 0x000fe40000004100 */
[----:B------:R-:W-:-:S02]  /*8d70*/  HADD2.F32 R13, -RZ, R13.H0_H0 ;  /* 0x2000000dff0d7230 */ /* 0x000fc40000004100 */
[----:B------:R-:W-:Y:S02]  /*8d80*/  HADD2.F32 R154, -RZ, R154.H0_H0 ;  /* 0x2000009aff9a7230 */ /* 0x000fe40000004100 */
[----:B------:R-:W-:Y:S02]  /*8d90*/  HADD2.F32 R72, -RZ, R72.H0_H0 ;  /* 0x20000048ff487230 */ /* 0x000fe40000004100 */
[-C--:B------:R-:W-:Y:S01]  /*8da0*/  FMUL.FTZ R38, R35, R13.reuse ;  /* 0x0000000d23267220 */ /* 0x080fe20000410000 */
[C---:B------:R-:W-:Y:S01]  /*8db0*/  FMUL.FTZ R39, R37.reuse, R13 ;  /* 0x0000000d25277220 */ /* 0x040fe20000410000 */
[----:B------:R-:W-:Y:S02]  /*8dc0*/  HADD2.F32 R56, -RZ, R56.H0_H0 ;  /* 0x20000038ff387230 */ /* 0x000fe40000004100 */
[-C--:B------:R-:W-:Y:S01]  /*8dd0*/  FFMA.FTZ R13, R37, R11.reuse, -R38 ;  /* 0x0000000b250d7223 */ /* 0x080fe20000010826 */
[----:B------:R-:W-:Y:S01]  /*8de0*/  FFMA.FTZ R11, R35, R11, R39 ;  /* 0x0000000b230b7223 */ /* 0x000fe20000010027 */
[----:B------:R-:W-:-:S02]  /*8df0*/  HADD2.F32 R38, -RZ, R155.H1_H1 ;  /* 0x3000009bff267230 */ /* 0x000fc40000004100 */
[----:B------:R-:W-:Y:S01]  /*8e00*/  HADD2.F32 R35, -RZ, R31.H0_H0 ;  /* 0x2000001fff237230 */ /* 0x000fe20000004100 */
[----:B------:R-:W-:Y:S01]  /*8e10*/  F2FP.F16.F32.PACK_AB R13, R13, R34 ;  /* 0x000000220d0d723e */ /* 0x000fe200000000ff */
[----:B------:R-:W-:Y:S01]  /*8e20*/  HADD2.F32 R37, -RZ, R15.H0_H0 ;  /* 0x2000000fff257230 */ /* 0x000fe20000004100 */
[----:B------:R-:W-:Y:S01]  /*8e30*/  F2FP.F16.F32.PACK_AB R29, R11, R29 ;  /* 0x0000001d0b1d723e */ /* 0x000fe200000000ff */
[----:B------:R-:W-:Y:S02]  /*8e40*/  HADD2.F32 R39, -RZ, R153.H1_H1 ;  /* 0x30000099ff277230 */ /* 0x000fe40000004100 */
[-C--:B------:R-:W-:Y:S01]  /*8e50*/  FMUL.FTZ R40, R35, R38.reuse ;  /* 0x0000002623287220 */ /* 0x080fe20000410000 */
[----:B------:R-:W-:Y:S02]  /*8e60*/  HADD2.F32 R31, -RZ, R31.H1_H1 ;  /* 0x3000001fff1f7230 */ /* 0x000fe40000004100 */
[----:B------:R-:W-:Y:S01]  /*8e70*/  FMUL.FTZ R38, R37, R38 ;  /* 0x0000002625267220 */ /* 0x000fe20000410000 */
[----:B------:R-:W-:-:S02]  /*8e80*/  HADD2.F32 R155, -RZ, R155.H0_H0 ;  /* 0x2000009bff9b7230 */ /* 0x000fc40000004100 */
[-C--:B------:R-:W-:Y:S01]  /*8e90*/  FFMA.FTZ R40, R37, R39.reuse, -R40 ;  /* 0x0000002725287223 */ /* 0x080fe20000010828 */
[----:B------:R-:W-:Y:S02]  /*8ea0*/  HADD2.F32 R37, -RZ, R15.H1_H1 ;  /* 0x3000000fff257230 */ /* 0x000fe40000004100 */
[----:B------:R-:W-:Y:S01]  /*8eb0*/  FFMA.FTZ R38, R35, R39, R38 ;  /* 0x0000002723267223 */ /* 0x000fe20000010026 */
[----:B------:R-:W-:Y:S01]  /*8ec0*/  SHF.R.U32.HI R35, RZ, 0x10, R75 ;  /* 0x00000010ff237819 */ /* 0x000fe2000001164b */
[----:B------:R-:W-:Y:S01]  /*8ed0*/  HADD2.F32 R153, -RZ, R153.H0_H0 ;  /* 0x20000099ff997230 */ /* 0x000fe20000004100 */
[----:B------:R-:W-:Y:S01]  /*8ee0*/  SHF.R.U32.HI R39, RZ, 0x10, R59 ;  /* 0x00000010ff277819 */ /* 0x000fe2000001163b */
[----:B------:R-:W-:Y:S02]  /*8ef0*/  HADD2.F32 R74, -RZ, R74.H0_H0 ;  /* 0x2000004aff4a7230 */ /* 0x000fe40000004100 */
[----:B------:R-:W-:Y:S02]  /*8f00*/  HADD2.F32 R35, -RZ, R35.H0_H0 ;  /* 0x20000023ff237230 */ /* 0x000fe40000004100 */
[----:B------:R-:W-:-:S02]  /*8f10*/  HADD2.F32 R15, -RZ, R39.H0_H0 ;  /* 0x20000027ff0f7230 */ /* 0x000fc40000004100 */
[----:B------:R-:W-:Y:S02]  /*8f20*/  HADD2.F32 R58, -RZ, R58.H0_H0 ;  /* 0x2000003aff3a7230 */ /* 0x000fe40000004100 */
        /* <DEDUP_REMOVED lines=29> */
[C---:B------:R-:W-:Y:S01]  /*9100*/  FMUL.FTZ R74, R14.reuse, R74 ;  /* 0x0000004a0e4a7220 */ /* 0x040fe20000410000 */
[----:B------:R-:W-:Y:S02]  /*9110*/  MOV R28, R72 ;  /* 0x00000048001c7202 */ /* 0x000fe40000000f00 */
[-C--:B------:R-:W-:Y:S01]  /*9120*/  FFMA.FTZ R12, R14, R58.reuse, -R12 ;  /* 0x0000003a0e0c7223 */ /* 0x080fe2000001080c */
[----:B------:R-:W-:-:S04]  /*9130*/  FFMA.FTZ R74, R30, R58, R74 ;  /* 0x0000003a1e4a7223 */ /* 0x000fc8000001004a */
[----:B------:R-:W-:Y:S01]  /*9140*/  F2FP.F16.F32.PACK_AB R31, R12, R31 ;  /* 0x0000001f0c1f723e */ /* 0x000fe200000000ff */
[----:B------:R-:W-:Y:S01]  /*9150*/  IMAD.MOV.U32 R12, RZ, RZ, R15 ;  /* 0x000000ffff0c7224 */ /* 0x000fe200078e000f */
[----:B------:R-:W-:Y:S01]  /*9160*/  F2FP.F16.F32.PACK_AB R74, R74, R155 ;  /* 0x0000009b4a4a723e */ /* 0x000fe200000000ff */
[----:B------:R-:W-:Y:S02]  /*9170*/  IMAD.MOV.U32 R15, RZ, RZ, R39 ;  /* 0x000000ffff0f7224 */ /* 0x000fe400078e0027 */
[----:B------:R-:W-:Y:S01]  /*9180*/  IMAD.MOV.U32 R14, RZ, RZ, R31 ;  /* 0x000000ffff0e7224 */ /* 0x000fe200078e001f */
[----:B------:R-:W-:Y:S01]  /*9190*/  MOV R30, R74 ;  /* 0x0000004a001e7202 */ /* 0x000fe20000000f00 */
[----:B------:R-:W-:-:S07]  /*91a0*/  IMAD.MOV.U32 R31, RZ, RZ, R35 ;  /* 0x000000ffff1f7224 */ /* 0x000fce00078e0023 */
.L_x_540:
[----:B------:R-:W-:Y:S05]  /*91b0*/  BSYNC B2 ;  /* 0x0000000000027941 */ /* 0x000fea0003800000 */
.L_x_539:
[----:B------:R-:W-:-:S04]  /*91c0*/  LEA R34, P3, R3, R117, 0x1 ;  /* 0x0000007503227211 */ /* 0x000fc800078608ff */
[----:B------:R-:W-:Y:S02]  /*91d0*/  LEA.HI.X R35, R3, R116, R108, 0x1, P3 ;  /* 0x0000007403237211 */ /* 0x000fe400018f0c6c */
[----:B------:R-:W-:-:S03]  /*91e0*/  ISETP.GE.AND P3, PT, R36, R133, PT ;  /* 0x000000852400720c */ /* 0x000fc60003f66270 */
[----:B0-----:R0:W-:Y:S10]  /*91f0*/  ST.E.128 desc[UR48][R34.64], R12 ;  /* 0x0000000c22007985 */ /* 0x0011f4000c101d30 */
[----:B------:R-:W-:-:S05]  /*9200*/  @!P3 IMAD.WIDE R36, R36, 0x2, R32 ;  /* 0x000000022424b825 */ /* 0x000fca00078e0220 */
[----:B-1----:R0:W-:Y:S02]  /*9210*/  @!P3 ST.E.128 desc[UR48][R36.64], R28 ;  /* 0x0000001c2400b985 */ /* 0x0021e4000c101d30 */
.L_x_538:
[----:B------:R-:W-:Y:S05]  /*9220*/  BSYNC B1 ;  /* 0x0000000000017941 */ /* 0x000fea0003800000 */
.L_x_537:
[----:B------:R-:W-:Y:S01]  /*9230*/  ISETP.NE.AND P3, PT, R7, RZ, PT ;  /* 0x000000ff0700720c */ /* 0x000fe20003f65270 */
[----:B------:R-:W-:-:S12]  /*9240*/  BSSY B1, `(.L_x_541) ;  /* 0x0000072000017945 */ /* 0x000fd80003800000 */
[----:B------:R-:W-:Y:S05]  /*9250*/  @!P3 BRA `(.L_x_542) ;  /* 0x0000000400c0b947 */ /* 0x000fea0003800000 */
[----:B---3--:R-:W-:Y:S01]  /*9260*/  SEL R11, R119, R134, !P1 ;  /* 0x00000086770b7207 */ /* 0x008fe20004800000 */
[----:B------:R-:W-:Y:S01]  /*9270*/  BSSY B2, `(.L_x_543) ;  /* 0x000006a000027945 */ /* 0x000fe20003800000 */
[----:B0-----:R-:W-:Y:S02]  /*9280*/  SHF.R.U32.HI R14, RZ, 0x3, R204 ;  /* 0x00000003ff0e7819 */ /* 0x001fe400000116cc */
[----:B----4-:R-:W-:Y:S02]  /*9290*/  SHF.R.S32.HI R12, RZ, 0x1f, R11 ;  /* 0x0000001fff0c7819 */ /* 0x010fe4000001140b */
[----:B------:R-:W-:Y:S02]  /*92a0*/  LEA R34, P3, R4, R117, 0x1 ;  /* 0x0000007504227211 */ /* 0x000fe400078608ff */
[----:B------:R-:W-:Y:S02]  /*92b0*/  LEA.HI R12, R12, R11, RZ, 0x4 ;  /* 0x0000000b0c0c7211 */ /* 0x000fe400078f20ff */
[----:B------:R-:W-:-:S02]  /*92c0*/  LEA.HI.X R35, R4, R116, R107, 0x1, P3 ;  /* 0x0000007404237211 */ /* 0x000fc400018f0c6b */
[----:B------:R-:W-:Y:S02]  /*92d0*/  LEA.HI.SX32 R12, R12, R111, 0x1c ;  /* 0x0000006f0c0c7211 */ /* 0x000fe400078fe2ff */
[----:B------:R-:W-:Y:S02]  /*92e0*/  ISETP.GE.AND P3, PT, R193, R118, PT ;  /* 0x00000076c100720c */ /* 0x000fe40003f66270 */
[----:B------:R-:W-:Y:S01]  /*92f0*/  SHF.R.S32.HI R11, RZ, 0x1f, R12 ;  /* 0x0000001fff0b7819 */ /* 0x000fe2000001140c */
[----:B------:R-:W-:-:S03]  /*9300*/  IMAD.SHL.U32 R36, R12, 0x8, RZ ;  /* 0x000000080c247824 */ /* 0x000fc600078e00ff */
[----:B------:R-:W-:-:S04]  /*9310*/  LEA.HI R11, R11, R12, RZ, 0x3 ;  /* 0x0000000c0b0b7211 */ /* 0x000fc800078f18ff */
        /* <DEDUP_REMOVED lines=8> */
[----:B------:R-:W-:-:S03]  /*93a0*/  IMAD R28, R13, 0x2, R2 ;  /* 0x000000020d1c7824 */ /* 0x000fc600078e0202 */
[----:B------:R0:W1:Y:S04]  /*93b0*/  LDS.128 R12, [R11+0x1e400] ;  /* 0x01e400000b0c7984 */ /* 0x0000680000000c00 */
[----:B------:R-:W2:Y:S01]  /*93c0*/  LDS.128 R28, [R28+0x1e400] ;  /* 0x01e400001c1c7984 */ /* 0x000ea20000000c00 */
[----:B------:R-:W-:Y:S05]  /*93d0*/  @P3 BRA `(.L_x_544) ;  /* 0x00000004004c3947 */ /* 0x000fea0003800000 */
[--C-:B------:R-:W-:Y:S01]  /*93e0*/  SHF.R.U64 R37, R68, 0x10, R69.reuse ;  /* 0x0000001044257819 */ /* 0x100fe20000001245 */
[----:B------:R-:W-:Y:S01]  /*93f0*/  HADD2.F32 R40, -RZ, R152.H1_H1 ;  /* 0x30000098ff287230 */ /* 0x000fe20000004100 */
[----:B------:R-:W-:Y:S01]  /*9400*/  SHF.R.U32.HI R68, RZ, 0x10, R69 ;  /* 0x00000010ff447819 */ /* 0x000fe20000011645 */
[----:B--2---:R-:W-:Y:S01]  /*9410*/  HADD2.F32 R41, -RZ, R29.H0_H0 ;  /* 0x2000001dff297230 */ /* 0x004fe20000004100 */
[--C-:B0-----:R-:W-:Y:S01]  /*9420*/  SHF.R.U64 R11, R52, 0x10, R53.reuse ;  /* 0x00000010340b7819 */ /* 0x101fe20000001235 */
[----:B-1----:R-:W-:Y:S01]  /*9430*/  HADD2.F32 R42, -RZ, R13.H0_H0 ;  /* 0x2000000dff2a7230 */ /* 0x002fe20000004100 */
[----:B------:R-:W-:Y:S01]  /*9440*/  SHF.R.U32.HI R52, RZ, 0x10, R53 ;  /* 0x00000010ff347819 */ /* 0x000fe20000011635 */
[----:B------:R-:W-:Y:S02]  /*9450*/  HADD2.F32 R43, -RZ, R150.H1_H1 ;  /* 0x30000096ff2b7230 */ /* 0x000fe40000004100 */
[----:B------:R-:W-:Y:S01]  /*9460*/  FMUL.FTZ R44, R41, R40 ;  /* 0x00000028292c7220 */ /* 0x000fe20000410000 */
[----:B------:R-:W-:-:S02]  /*9470*/  HADD2.F32 R29, -RZ, R29.H1_H1 ;  /* 0x3000001dff1d7230 */ /* 0x000fc40000004100 */
[----:B------:R-:W-:Y:S01]  /*9480*/  FMUL.FTZ R40, R42, R40 ;  /* 0x000000282a287220 */ /* 0x000fe20000410000 */
[----:B------:R-:W-:Y:S01]  /*9490*/  HADD2.F32 R68, -RZ, R68.H0_H0 ;  /* 0x20000044ff447230 */ /* 0x000fe20000004100 */
[--C-:B------:R-:W-:Y:S01]  /*94a0*/  SHF.R.U64 R39, R70, 0x10, R71.reuse ;  /* 0x0000001046277819 */ /* 0x100fe20000001247 */
[----:B------:R-:W-:Y:S02]  /*94b0*/  HADD2.F32 R13, -RZ, R13.H1_H1 ;  /* 0x3000000dff0d7230 */ /* 0x000fe40000004100 */
[-C--:B------:R-:W-:Y:S01]  /*94c0*/  FFMA.FTZ R40, R41, R43.reuse, R40 ;  /* 0x0000002b29287223 */ /* 0x080fe20000010028 */
[----:B------:R-:W-:Y:S02]  /*94d0*/  HADD2.F32 R52, -RZ, R52.H0_H0 ;  /* 0x20000034ff347230 */ /* 0x000fe40000004100 */
[-C--:B------:R-:W-:Y:S01]  /*94e0*/  FMUL.FTZ R41, R29, R68.reuse ;  /* 0x000000441d297220 */ /* 0x080fe20000410000 */
[----:B------:R-:W-:Y:S01]  /*94f0*/  FFMA.FTZ R44, R42, R43, -R44 ;  /* 0x0000002b2a2c7223 */ /* 0x000fe2000001082c */
[C---:B------:R-:W-:Y:S01]  /*9500*/  FMUL.FTZ R68, R13.reuse, R68 ;  /* 0x000000440d447220 */ /* 0x040fe20000410000 */
[----:B------:R-:W-:Y:S01]  /*9510*/  SHF.R.U32.HI R70, RZ, 0x10, R71 ;  /* 0x00000010ff467819 */ /* 0x000fe20000011647 */
[----:B------:R-:W-:Y:S01]  /*9520*/  FFMA.FTZ R41, R13, R52, -R41 ;  /* 0x000000340d297223 */ /* 0x000fe20000010829 */
[----:B------:R-:W-:Y:S01]  /*9530*/  HADD2.F32 R42, -RZ, R151.H1_H1 ;  /* 0x30000097ff2a7230 */ /* 0x000fe20000004100 */
[----:B------:R-:W-:Y:S01]  /*9540*/  SHF.R.U64 R38, R54, 0x10, R55 ;  /* 0x0000001036267819 */ /* 0x000fe20000001237 */
[----:B------:R-:W-:-:S02]  /*9550*/  HADD2.F32 R13, -RZ, R31.H0_H0 ;  /* 0x2000001fff0d7230 */ /* 0x000fc40000004100 */
[----:B------:R-:W-:Y:S01]  /*9560*/  FFMA.FTZ R68, R29, R52, R68 ;  /* 0x000000341d447223 */ /* 0x000fe20000010044 */
[----:B------:R-:W-:Y:S01]  /*9570*/  SHF.R.U32.HI R54, RZ, 0x10, R55 ;  /* 0x00000010ff367819 */ /* 0x000fe20000011637 */
[----:B------:R-:W-:Y:S02]  /*9580*/  HADD2.F32 R29, -RZ, R149.H1_H1 ;  /* 0x30000095ff1d7230 */ /* 0x000fe40000004100 */
[----:B------:R-:W-:Y:S02]  /*9590*/  HADD2.F32 R43, -RZ, R15.H0_H0 ;  /* 0x2000000fff2b7230 */ /* 0x000fe40000004100 */
[----:B------:R-:W-:Y:S02]  /*95a0*/  HADD2.F32 R45, -RZ, R31.H1_H1 ;  /* 0x3000001fff2d7230 */ /* 0x000fe40000004100 */
[-C--:B------:R-:W-:Y:S01]  /*95b0*/  FMUL.FTZ R31, R13, R42.reuse ;  /* 0x0000002a0d1f7220 */ /* 0x080fe20000410000 */
[----:B------:R-:W-:Y:S02]  /*95c0*/  HADD2.F32 R70, -RZ, R70.H0_H0 ;  /* 0x20000046ff467230 */ /* 0x000fe40000004100 */
[----:B------:R-:W-:Y:S01]  /*95d0*/  FMUL.FTZ R42, R43, R42 ;  /* 0x0000002a2b2a7220 */ /* 0x000fe20000410000 */
[----:B------:R-:W-:-:S02]  /*95e0*/  HADD2.F32 R15, -RZ, R15.H1_H1 ;  /* 0x3000000fff0f7230 */ /* 0x000fc40000004100 */
[----:B------:R-:W-:Y:S01]  /*95f0*/  FFMA.FTZ R31, R43, R29, -R31 ;  /* 0x0000001d2b1f7223 */ /* 0x000fe2000001081f */
[----:B------:R-:W-:Y:S02]  /*9600*/  HADD2.F32 R54, -RZ, R54.H0_H0 ;  /* 0x20000036ff367230 */ /* 0x000fe40000004100 */
[-C--:B------:R-:W-:Y:S01]  /*9610*/  FMUL.FTZ R43, R45, R70.reuse ;  /* 0x000000462d2b7220 */ /* 0x080fe20000410000 */
[----:B------:R-:W-:Y:S02]  /*9620*/  HADD2.F32 R152, -RZ, R152.H0_H0 ;  /* 0x20000098ff987230 */ /* 0x000fe40000004100 */
[C---:B------:R-:W-:Y:S01]  /*9630*/  FMUL.FTZ R70, R15.reuse, R70 ;  /* 0x000000460f467220 */ /* 0x040fe20000410000 */
[----:B------:R-:W-:Y:S02]  /*9640*/  HADD2.F32 R37, -RZ, R37.H0_H0 ;  /* 0x20000025ff257230 */ /* 0x000fe40000004100 */
[----:B------:R-:W-:Y:S01]  /*9650*/  FFMA.FTZ R43, R15, R54, -R43 ;  /* 0x000000360f2b7223 */ /* 0x000fe2000001082b */
[----:B------:R-:W-:-:S02]  /*9660*/  HADD2.F32 R15, -RZ, R28.H0_H0 ;  /* 0x2000001cff0f7230 */ /* 0x000fc40000004100 */
[----:B------:R-:W-:Y:S01]  /*9670*/  FFMA.FTZ R42, R13, R29, R42 ;  /* 0x0000001d0d2a7223 */ /* 0x000fe2000001002a */
[----:B------:R-:W-:Y:S02]  /*9680*/  HADD2.F32 R28, -RZ, R28.H1_H1 ;  /* 0x3000001cff1c7230 */ /* 0x000fe40000004100 */
[----:B------:R-:W-:Y:S01]  /*9690*/  FFMA.FTZ R70, R45, R54, R70 ;  /* 0x000000362d467223 */ /* 0x000fe20000010046 */
[----:B------:R-:W-:Y:S01]  /*96a0*/  HADD2.F32 R150, -RZ, R150.H0_H0 ;  /* 0x20000096ff967230 */ /* 0x000fe20000004100 */
[----:B------:R-:W-:Y:S01]  /*96b0*/  F2FP.F16.F32.PACK_AB R31, R43, R31 ;  /* 0x0000001f2b1f723e */ /* 0x000fe200000000ff */
[--C-:B------:R-:W-:Y:S02]  /*96c0*/  HADD2.F32 R13, -RZ, R12.reuse.H0_H0 ;  /* 0x2000000cff0d7230 */ /* 0x100fe40000004100 */
[----:B------:R-:W-:Y:S01]  /*96d0*/  FMUL.FTZ R45, R28, R37 ;  /* 0x000000251c2d7220 */ /* 0x000fe20000410000 */
[----:B------:R-:W-:Y:S02]  /*96e0*/  HADD2.F32 R29, -RZ, R11.H0_H0 ;  /* 0x2000000bff1d7230 */ /* 0x000fe40000004100 */
[----:B------:R-:W-:Y:S01]  /*96f0*/  FMUL.FTZ R11, R15, R152 ;  /* 0x000000980f0b7220 */ /* 0x000fe20000410000 */
[----:B------:R-:W-:-:S02]  /*9700*/  HADD2.F32 R12, -RZ, R12.H1_H1 ;  /* 0x3000000cff0c7230 */ /* 0x000fc40000004100 */
[C---:B------:R-:W-:Y:S01]  /*9710*/  FMUL.FTZ R152, R13.reuse, R152 ;  /* 0x000000980d987220 */ /* 0x040fe20000410000 */
[----:B------:R-:W-:Y:S02]  /*9720*/  HADD2.F32 R151, -RZ, R151.H0_H0 ;  /* 0x20000097ff977230 */ /* 0x000fe40000004100 */
[-C--:B------:R-:W-:Y:S01]  /*9730*/  FFMA.FTZ R11, R13, R150.reuse, -R11 ;  /* 0x000000960d0b7223 */ /* 0x080fe2000001080b */
[--C-:B------:R-:W-:Y:S02]  /*9740*/  HADD2.F32 R13, -RZ, R30.reuse.H0_H0 ;  /* 0x2000001eff0d7230 */ /* 0x100fe40000004100 */
[C---:B------:R-:W-:Y:S01]  /*9750*/  FMUL.FTZ R37, R12.reuse, R37 ;  /* 0x000000250c257220 */ /* 0x040fe20000410000 */
[----:B------:R-:W-:Y:S01]  /*9760*/  FFMA.FTZ R45, R12, R29, -R45 ;  /* 0x0000001d0c2d7223 */ /* 0x000fe2000001082d */
[----:B------:R-:W-:Y:S02]  /*9770*/  HADD2.F32 R39, -RZ, R39.H0_H0 ;  /* 0x20000027ff277230 */ /* 0x000fe40000004100 */
[----:B------:R-:W-:Y:S01]  /*9780*/  FFMA.FTZ R152, R15, R150, R152 ;  /* 0x000000960f987223 */ /* 0x000fe20000010098 */
[----:B------:R-:W-:-:S02]  /*9790*/  HADD2.F32 R30, -RZ, R30.H1_H1 ;  /* 0x3000001eff1e7230 */ /* 0x000fc40000004100 */
[----:B------:R-:W-:Y:S01]  /*97a0*/  FFMA.FTZ R37, R28, R29, R37 ;  /* 0x0000001d1c257223 */ /* 0x000fe20000010025 */
[--C-:B------:R-:W-:Y:S02]  /*97b0*/  HADD2.F32 R12, -RZ, R14.reuse.H0_H0 ;  /* 0x2000000eff0c7230 */ /* 0x100fe40000004100 */
[----:B------:R-:W-:Y:S01]  /*97c0*/  FMUL.FTZ R15, R13, R151 ;  /* 0x000000970d0f7220 */ /* 0x000fe20000410000 */
[----:B------:R-:W-:Y:S02]  /*97d0*/  HADD2.F32 R14, -RZ, R14.H1_H1 ;  /* 0x3000000eff0e7230 */ /* 0x000fe40000004100 */
[----:B------:R-:W-:Y:S01]  /*97e0*/  FMUL.FTZ R28, R30, R39 ;  /* 0x000000271e1c7220 */ /* 0x000fe20000410000 */
[----:B------:R-:W-:Y:S02]  /*97f0*/  HADD2.F32 R149, -RZ, R149.H0_H0 ;  /* 0x20000095ff957230 */ /* 0x000fe40000004100 */
[----:B------:R-:W-:Y:S01]  /*9800*/  FMUL.FTZ R151, R12, R151 ;  /* 0x000000970c977220 */ /* 0x000fe20000410000 */
[----:B------:R-:W-:-:S02]  /*9810*/  HADD2.F32 R38, -RZ, R38.H0_H0 ;  /* 0x20000026ff267230 */ /* 0x000fc40000004100 */
[----:B------:R-:W-:Y:S01]  /*9820*/  FMUL.FTZ R39, R14, R39 ;  /* 0x000000270e277220 */ /* 0x000fe20000410000 */
[----:B------:R-:W-:Y:S01]  /*9830*/  F2FP.F16.F32.PACK_AB R42, R70, R42 ;  /* 0x0000002a462a723e */ /* 0x000fe200000000ff */
[-C--:B------:R-:W-:Y:S01]  /*9840*/  FFMA.FTZ R15, R12, R149.reuse, -R15 ;  /* 0x000000950c0f7223 */ /* 0x080fe2000001080f */
[----:B------:R-:W-:Y:S01]  /*9850*/  FFMA.FTZ R151, R13, R149, R151 ;  /* 0x000000950d977223 */ /* 0x000fe20000010097 */
[-C--:B------:R-:W-:Y:S01]  /*9860*/  FFMA.FTZ R28, R14, R38.reuse, -R28 ;  /* 0x000000260e1c7223 */ /* 0x080fe2000001081c */
[----:B------:R-:W-:Y:S01]  /*9870*/  FFMA.FTZ R30, R30, R38, R39 ;  /* 0x000000261e1e7223 */ /* 0x000fe20000010027 */
[----:B------:R-:W-:Y:S02]  /*9880*/  F2FP.F16.F32.PACK_AB R152, R37, R152 ;  /* 0x000000982598723e */ /* 0x000fe400000000ff */
[----:B------:R-:W-:Y:S02]  /*9890*/  F2FP.F16.F32.PACK_AB R13, R41, R44 ;  /* 0x0000002c290d723e */ /* 0x000fe400000000ff */
[----:B------:R-:W-:Y:S01]  /*98a0*/  F2FP.F16.F32.PACK_AB R14, R28, R15 ;  /* 0x0000000f1c0e723e */ /* 0x000fe200000000ff */
[----:B------:R-:W-:Y:S01]  /*98b0*/  IMAD.MOV.U32 R15, RZ, RZ, R31 ;  /* 0x000000ffff0f7224 */ /* 0x000fe200078e001f */
[----:B------:R-:W-:Y:S01]  /*98c0*/  F2FP.F16.F32.PACK_AB R29, R68, R40 ;  /* 0x00000028441d723e */ /* 0x000fe200000000ff */
[----:B------:R-:W-:Y:S01]  /*98d0*/  IMAD.MOV.U32 R31, RZ, RZ, R42 ;  /* 0x000000ffff1f7224 */ /* 0x000fe200078e002a */
[----:B------:R-:W-:-:S02]  /*98e0*/  F2FP.F16.F32.PACK_AB R12, R45, R11 ;  /* 0x0000000b2d0c723e */ /* 0x000fc400000000ff */
[----:B------:R-:W-:Y:S02]  /*98f0*/  F2FP.F16.F32.PACK_AB R30, R30, R151 ;  /* 0x000000971e1e723e */ /* 0x000fe400000000ff */
[----:B------:R-:W-:-:S07]  /*9900*/  MOV R28, R152 ;  /* 0x00000098001c7202 */ /* 0x000fce0000000f00 */
.L_x_544:
[----:B------:R-:W-:Y:S05]  /*9910*/  BSYNC B2 ;  /* 0x0000000000027941 */ /* 0x000fea0003800000 */
.L_x_543:
[----:B------:R-:W-:Y:S01]  /*9920*/  ISETP.GE.AND P3, PT, R36, R133, PT ;  /* 0x000000852400720c */ /* 0x000fe20003f66270 */
[----:B-1----:R1:W-:-:S12]  /*9930*/  ST.E.128 desc[UR48][R34.64], R12 ;  /* 0x0000000c22007985 */ /* 0x0023d8000c101d30 */
[----:B------:R-:W-:-:S05]  /*9940*/  @!P3 IMAD.WIDE R36, R36, 0x2, R32 ;  /* 0x000000022424b825 */ /* 0x000fca00078e0220 */
[----:B--2---:R1:W-:Y:S02]  /*9950*/  @!P3 ST.E.128 desc[UR48][R36.64], R28 ;  /* 0x0000001c2400b985 */ /* 0x0043e4000c101d30 */
.L_x_542:
[----:B------:R-:W-:Y:S05]  /*9960*/  BSYNC B1 ;  /* 0x0000000000017941 */ /* 0x000fea0003800000 */
.L_x_541:
[----:B------:R-:W-:-:S13]  /*9970*/  ISETP.NE.AND P3, PT, R8, RZ, PT ;  /* 0x000000ff0800720c */ /* 0x000fda0003f65270 */
[----:B------:R-:W-:Y:S05]  /*9980*/  @!P3 BRA `(.L_x_493) ;  /* 0x0000000c009cb947 */ /* 0x000fea0003800000 */
[----:B0--3--:R-:W2:Y:S01]  /*9990*/  LDL R11, [R1] ;  /* 0x00000000010b7983 */ /* 0x009ea20000100800 */
[----:B-1----:R-:W-:Y:S01]  /*99a0*/  SHF.R.U32.HI R14, RZ, 0x3, R204 ;  /* 0x00000003ff0e7819 */ /* 0x002fe200000116cc */
[----:B------:R-:W-:Y:S01]  /*99b0*/  BSSY B1, `(.L_x_545) ;  /* 0x000006b000017945 */ /* 0x000fe20003800000 */
[----:B------:R-:W-:-:S04]  /*99c0*/  LEA R34, P3, R5, R117, 0x1 ;  /* 0x0000007505227211 */ /* 0x000fc800078608ff */
[----:B------:R-:W-:Y:S02]  /*99d0*/  LEA.HI.X R35, R5, R116, R106, 0x1, P3 ;  /* 0x0000007405237211 */ /* 0x000fe400018f0c6a */
[----:B------:R-:W-:Y:S02]  /*99e0*/  ISETP.GE.AND P3, PT, R192, R118, PT ;  /* 0x00000076c000720c */ /* 0x000fe40003f66270 */
[----:B--2---:R-:W-:-:S04]  /*99f0*/  LOP3.LUT P4, RZ, R11, 0x1, RZ, 0xc0, !PT ;  /* 0x000000010bff7812 */ /* 0x004fc8000788c0ff */
[----:B------:R-:W-:-:S04]  /*9a00*/  SEL R134, R119, R134, !P4 ;  /* 0x0000008677867207 */ /* 0x000fc80006000000 */
[----:B------:R-:W-:-:S04]  /*9a10*/  SHF.R.S32.HI R11, RZ, 0x1f, R134 ;  /* 0x0000001fff0b7819 */ /* 0x000fc80000011486 */
[----:B------:R-:W-:-:S04]  /*9a20*/  LEA.HI R11, R11, R134, RZ, 0x4 ;  /* 0x000000860b0b7211 */ /* 0x000fc800078f20ff */
[----:B------:R-:W-:-:S04]  /*9a30*/  LEA.HI.SX32 R11, R11, R110, 0x1c ;  /* 0x0000006e0b0b7211 */ /* 0x000fc800078fe2ff */
[----:B----4-:R-:W-:-:S04]  /*9a40*/  SHF.R.S32.HI R12, RZ, 0x1f, R11 ;  /* 0x0000001fff0c7819 */ /* 0x010fc8000001140b */
[----:B------:R-:W-:Y:S02]  /*9a50*/  LEA.HI R12, R12, R11, RZ, 0x3 ;  /* 0x0000000b0c0c7211 */ /* 0x000fe400078f18ff */
[----:B------:R-:W-:Y:S02]  /*9a60*/  SHF.L.U32 R11, R11, 0x3, RZ ;  /* 0x000000030b0b7819 */ /* 0x000fe400000006ff */
[----:B------:R-:W-:Y:S02]  /*9a70*/  SHF.R.S32.HI R13, RZ, 0x3, R12 ;  /* 0x00000003ff0d7819 */ /* 0x000fe4000001140c */
[----:B------:R-:W-:-:S03]  /*9a80*/  LOP3.LUT R12, R204, 0x38, R11, 0xf8, !PT ;  /* 0x00000038cc0c7812 */ /* 0x000fc600078ef80b */
[----:B------:R-:W-:Y:S01]  /*9a90*/  IMAD R13, R13, 0x1800, R220 ;  /* 0x000018000d0d7824 */ /* 0x000fe200078e02dc */
[----:B------:R-:W-:-:S05]  /*9aa0*/  LOP3.LUT R12, R12, R14, RZ, 0x3c, !PT ;  /* 0x0000000e0c0c7212 */ /* 0x000fca00078e3cff */
[----:B------:R-:W-:Y:S02]  /*9ab0*/  IMAD.IADD R15, R13, 0x1, R12 ;  /* 0x000000010d0f7824 */ /* 0x000fe400078e020c */
[C---:B------:R-:W-:Y:S02]  /*9ac0*/  IMAD R13, R18.reuse, 0x4800, R126 ;  /* 0x00004800120d7824 */ /* 0x040fe400078e027e */
[----:B------:R-:W-:Y:S02]  /*9ad0*/  IMAD R15, R18, 0x4800, R15 ;  /* 0x00004800120f7824 */ /* 0x000fe400078e020f */
[----:B------:R-:W-:-:S03]  /*9ae0*/  IMAD R13, R13, 0x2, R2 ;  /* 0x000000020d0d7824 */ /* 0x000fc600078e0202 */
[----:B------:R-:W-:-:S03]  /*9af0*/  LEA R28, R15, R2, 0x1 ;  /* 0x000000020f1c7211 */ /* 0x000fc600078e08ff */
[----:B------:R-:W0:Y:S04]  /*9b00*/  LDS.128 R12, [R13+0x1e400] ;  /* 0x01e400000d0c7984 */ /* 0x000e280000000c00 */
[----:B------:R-:W1:Y:S01]  /*9b10*/  LDS.128 R28, [R28+0x1e400] ;  /* 0x01e400001c1c7984 */ /* 0x000e620000000c00 */
[----:B------:R-:W-:Y:S05]  /*9b20*/  @P3 BRA `(.L_x_546) ;  /* 0x00000004004c3947 */ /* 0x000fea0003800000 */
[----:B-1----:R-:W-:Y:S01]  /*9b30*/  IMAD.MOV.U32 R40, RZ, RZ, R29 ;  /* 0x000000ffff287224 */ /* 0x002fe200078e001d */
[----:B------:R-:W-:Y:S01]  /*9b40*/  SHF.R.U32.HI R45, RZ, 0x10, R65 ;  /* 0x00000010ff2d7819 */ /* 0x000fe20000011641 */
[----:B0-----:R-:W-:Y:S01]  /*9b50*/  IMAD.MOV.U32 R29, RZ, RZ, R15 ;  /* 0x000000ffff1d7224 */ /* 0x001fe200078e000f */
[--C-:B------:R-:W-:Y:S01]  /*9b60*/  SHF.R.U64 R36, R48, 0x10, R49.reuse ;  /* 0x0000001030247819 */ /* 0x100fe20000001231 */
[----:B------:R-:W-:Y:S01]  /*9b70*/  HADD2.F32 R46, -RZ, R144.H1_H1 ;  /* 0x30000090ff2e7230 */ /* 0x000fe20000004100 */
[----:B------:R-:W-:Y:S01]  /*9b80*/  SHF.R.U32.HI R48, RZ, 0x10, R49 ;  /* 0x00000010ff307819 */ /* 0x000fe20000011631 */
[--C-:B------:R-:W-:Y:S01]  /*9b90*/  HADD2.F32 R41, -RZ, R40.reuse.H0_H0 ;  /* 0x20000028ff297230 */ /* 0x100fe20000004100 */
[--C-:B------:R-:W-:Y:S01]  /*9ba0*/  SHF.R.U64 R39, R66, 0x10, R67.reuse ;  /* 0x0000001042277819 */ /* 0x100fe20000001243 */
[----:B------:R-:W-:Y:S01]  /*9bb0*/  HADD2.F32 R42, -RZ, R40.H1_H1 ;  /* 0x30000028ff2a7230 */ /* 0x000fe20000004100 */
[----:B------:R-:W-:Y:S01]  /*9bc0*/  SHF.R.U32.HI R66, RZ, 0x10, R67 ;  /* 0x00000010ff427819 */ /* 0x000fe20000011643 */
[----:B------:R-:W-:Y:S01]  /*9bd0*/  HADD2.F32 R15, -RZ, R13.H0_H0 ;  /* 0x2000000dff0f7230 */ /* 0x000fe20000004100 */
[--C-:B------:R-:W-:Y:S01]  /*9be0*/  SHF.R.U64 R38, R50, 0x10, R51.reuse ;  /* 0x0000001032267819 */ /* 0x100fe20000001233 */
[----:B------:R-:W-:Y:S01]  /*9bf0*/  HADD2.F32 R45, -RZ, R45.H0_H0 ;  /* 0x2000002dff2d7230 */ /* 0x000fe20000004100 */
[----:B------:R-:W-:Y:S01]  /*9c00*/  SHF.R.U32.HI R50, RZ, 0x10, R51 ;  /* 0x00000010ff327819 */ /* 0x000fe20000011633 */
[----:B------:R-:W-:Y:S01]  /*9c10*/  HADD2.F32 R40, -RZ, R13.H1_H1 ;  /* 0x3000000dff287230 */ /* 0x000fe20000004100 */
[----:B------:R-:W-:Y:S01]  /*9c20*/  SHF.R.U64 R37, R64, 0x10, R65 ;  /* 0x0000001040257819 */ /* 0x000fe20000001241 */
[----:B------:R-:W-:-:S02]  /*9c30*/  HADD2.F32 R44, -RZ, R142.H1_H1 ;  /* 0x3000008eff2c7230 */ /* 0x000fc40000004100 */
[-C--:B------:R-:W-:Y:S01]  /*9c40*/  FMUL.FTZ R47, R42, R45.reuse ;  /* 0x0000002d2a2f7220 */ /* 0x080fe20000410000 */
[----:B------:R-:W-:Y:S02]  /*9c50*/  HADD2.F32 R43, -RZ, R48.H0_H0 ;  /* 0x20000030ff2b7230 */ /* 0x000fe40000004100 */
[-C--:B------:R-:W-:Y:S01]  /*9c60*/  FMUL.FTZ R48, R41, R46.reuse ;  /* 0x0000002e29307220 */ /* 0x080fe20000410000 */
[C---:B------:R-:W-:Y:S01]  /*9c70*/  FMUL.FTZ R46, R15.reuse, R46 ;  /* 0x0000002e0f2e7220 */ /* 0x040fe20000410000 */
[----:B------:R-:W-:Y:S01]  /*9c80*/  FMUL.FTZ R45, R40, R45 ;  /* 0x0000002d282d7220 */ /* 0x000fe20000410000 */
[----:B------:R-:W-:Y:S02]  /*9c90*/  HADD2.F32 R52, -RZ, R143.H1_H1 ;  /* 0x3000008fff347230 */ /* 0x000fe40000004100 */
[-C--:B------:R-:W-:Y:S01]  /*9ca0*/  FFMA.FTZ R13, R15, R44.reuse, -R48 ;  /* 0x0000002c0f0d7223 */ /* 0x080fe20000010830 */
[----:B------:R-:W-:Y:S01]  /*9cb0*/  FFMA.FTZ R15, R41, R44, R46 ;  /* 0x0000002c290f7223 */ /* 0x000fe2000001002e */
[----:B------:R-:W-:Y:S01]  /*9cc0*/  FFMA.FTZ R42, R42, R43, R45 ;  /* 0x0000002b2a2a7223 */ /* 0x000fe2000001002d */
[----:B------:R-:W-:-:S02]  /*9cd0*/  HADD2.F32 R41, -RZ, R31.H0_H0 ;  /* 0x2000001fff297230 */ /* 0x000fc40000004100 */
[----:B------:R-:W-:Y:S01]  /*9ce0*/  FFMA.FTZ R40, R40, R43, -R47 ;  /* 0x0000002b28287223 */ /* 0x000fe2000001082f */
[----:B------:R-:W-:Y:S02]  /*9cf0*/  HADD2.F32 R46, -RZ, R31.H1_H1 ;  /* 0x3000001fff2e7230 */ /* 0x000fe40000004100 */
[--C-:B------:R-:W-:Y:S02]  /*9d00*/  HADD2.F32 R31, -RZ, R29.reuse.H0_H0 ;  /* 0x2000001dff1f7230 */ /* 0x100fe40000004100 */
[----:B------:R-:W-:Y:S01]  /*9d10*/  HADD2.F32 R45, -RZ, R66.H0_H0 ;  /* 0x20000042ff2d7230 */ /* 0x000fe20000004100 */
[----:B------:R-:W-:Y:S01]  /*9d20*/  F2FP.F16.F32.PACK_AB R13, R40, R13 ;  /* 0x0000000d280d723e */ /* 0x000fe200000000ff */
[----:B------:R-:W-:Y:S02]  /*9d30*/  HADD2.F32 R44, -RZ, R29.H1_H1 ;  /* 0x3000001dff2c7230 */ /* 0x000fe40000004100 */
[----:B------:R-:W-:Y:S02]  /*9d40*/  HADD2.F32 R48, -RZ, R141.H1_H1 ;  /* 0x3000008dff307230 */ /* 0x000fe40000004100 */
[----:B------:R-:W-:Y:S01]  /*9d50*/  FMUL.FTZ R47, R46, R45 ;  /* 0x0000002d2e2f7220 */ /* 0x000fe20000410000 */
[----:B------:R-:W-:-:S02]  /*9d60*/  HADD2.F32 R43, -RZ, R50.H0_H0 ;  /* 0x20000032ff2b7230 */ /* 0x000fc40000004100 */
[-C--:B------:R-:W-:Y:S01]  /*9d70*/  FMUL.FTZ R50, R41, R52.reuse ;  /* 0x0000003429327220 */ /* 0x080fe20000410000 */
[C---:B------:R-:W-:Y:S01]  /*9d80*/  FMUL.FTZ R52, R31.reuse, R52 ;  /* 0x000000341f347220 */ /* 0x040fe20000410000 */
[C---:B------:R-:W-:Y:S01]  /*9d90*/  FMUL.FTZ R45, R44.reuse, R45 ;  /* 0x0000002d2c2d7220 */ /* 0x040fe20000410000 */
[----:B------:R-:W-:Y:S02]  /*9da0*/  HADD2.F32 R144, -RZ, R144.H0_H0 ;  /* 0x20000090ff907230 */ /* 0x000fe40000004100 */
[-C--:B------:R-:W-:Y:S01]  /*9db0*/  FFMA.FTZ R29, R31, R48.reuse, -R50 ;  /* 0x000000301f1d7223 */ /* 0x080fe20000010832 */
[----:B------:R-:W-:Y:S01]  /*9dc0*/  FFMA.FTZ R31, R41, R48, R52 ;  /* 0x00000030291f7223 */ /* 0x000fe20000010034 */
[-C--:B------:R-:W-:Y:S01]  /*9dd0*/  FFMA.FTZ R44, R44, R43.reuse, -R47 ;  /* 0x0000002b2c2c7223 */ /* 0x080fe2000001082f */
[----:B------:R-:W-:Y:S01]  /*9de0*/  FFMA.FTZ R46, R46, R43, R45 ;  /* 0x0000002b2e2e7223 */ /* 0x000fe2000001002d */
[----:B------:R-:W-:Y:S02]  /*9df0*/  HADD2.F32 R48, -RZ, R37.H0_H0 ;  /* 0x20000025ff307230 */ /* 0x000fe40000004100 */
[----:B------:R-:W-:Y:S01]  /*9e00*/  HADD2.F32 R43, -RZ, R28.H0_H0 ;  /* 0x2000001cff2b7230 */ /* 0x000fe20000004100 */
[----:B------:R-:W-:Y:S01]  /*9e10*/  F2FP.F16.F32.PACK_AB R44, R44, R29 ;  /* 0x0000001d2c2c723e */ /* 0x000fe200000000ff */
[----:B------:R-:W-:Y:S01]  /*9e20*/  HADD2.F32 R37, -RZ, R12.H0_H0 ;  /* 0x2000000cff257230 */ /* 0x000fe20000004100 */
[----:B------:R-:W-:Y:S01]  /*9e30*/  F2FP.F16.F32.PACK_AB R29, R42, R15 ;  /* 0x0000000f2a1d723e */ /* 0x000fe200000000ff */
[----:B------:R-:W-:Y:S01]  /*9e40*/  HADD2.F32 R45, -RZ, R28.H1_H1 ;  /* 0x3000001cff2d7230 */ /* 0x000fe20000004100 */
[----:B------:R-:W-:Y:S01]  /*9e50*/  F2FP.F16.F32.PACK_AB R31, R46, R31 ;  /* 0x0000001f2e1f723e */ /* 0x000fe200000000ff */
[----:B------:R-:W-:-:S02]  /*9e60*/  HADD2.F32 R41, -RZ, R12.H1_H1 ;  /* 0x3000000cff297230 */ /* 0x000fc40000004100 */
[-C--:B------:R-:W-:Y:S01]  /*9e70*/  FMUL.FTZ R12, R43, R144.reuse ;  /* 0x000000902b0c7220 */ /* 0x080fe20000410000 */
[----:B------:R-:W-:Y:S02]  /*9e80*/  HADD2.F32 R142, -RZ, R142.H0_H0 ;  /* 0x2000008eff8e7230 */ /* 0x000fe40000004100 */
[----:B------:R-:W-:Y:S01]  /*9e90*/  FMUL.FTZ R28, R37, R144 ;  /* 0x00000090251c7220 */ /* 0x000fe20000410000 */
[----:B------:R-:W-:Y:S02]  /*9ea0*/  HADD2.F32 R36, -RZ, R36.H0_H0 ;  /* 0x20000024ff247230 */ /* 0x000fe40000004100 */
[-C--:B------:R-:W-:Y:S01]  /*9eb0*/  FMUL.FTZ R50, R45, R48.reuse ;  /* 0x000000302d327220 */ /* 0x080fe20000410000 */
[----:B------:R-:W-:Y:S01]  /*9ec0*/  FMUL.FTZ R48, R41, R48 ;  /* 0x0000003029307220 */ /* 0x000fe20000410000 */
[-C--:B------:R-:W-:Y:S01]  /*9ed0*/  FFMA.FTZ R12, R37, R142.reuse, -R12 ;  /* 0x0000008e250c7223 */ /* 0x080fe2000001080c */
[----:B------:R-:W-:Y:S01]  /*9ee0*/  FFMA.FTZ R28, R43, R142, R28 ;  /* 0x0000008e2b1c7223 */ /* 0x000fe2000001001c */
[-C--:B------:R-:W-:Y:S01]  /*9ef0*/  FFMA.FTZ R43, R41, R36.reuse, -R50 ;  /* 0x00000024292b7223 */ /* 0x080fe20000010832 */
[----:B------:R-:W-:Y:S01]  /*9f00*/  FFMA.FTZ R45, R45, R36, R48 ;  /* 0x000000242d2d7223 */ /* 0x000fe20000010030 */
[----:B------:R-:W-:Y:S01]  /*9f10*/  HADD2.F32 R37, -RZ, R30.H0_H0 ;  /* 0x2000001eff257230 */ /* 0x000fe20000004100 */
[----:B------:R-:W-:Y:S01]  /*9f20*/  MOV R15, R44 ;  /* 0x0000002c000f7202 */ /* 0x000fe20000000f00 */
[----:B------:R-:W-:Y:S01]  /*9f30*/  HADD2.F32 R41, -RZ, R39.H0_H0 ;  /* 0x20000027ff297230 */ /* 0x000fe20000004100 */
[----:B------:R-:W-:Y:S01]  /*9f40*/  F2FP.F16.F32.PACK_AB R12, R43, R12 ;  /* 0x0000000c2b0c723e */ /* 0x000fe200000000ff */
[----:B------:R-:W-:Y:S01]  /*9f50*/  HADD2.F32 R36, -RZ, R14.H0_H0 ;  /* 0x2000000eff247230 */ /* 0x000fe20000004100 */
[----:B------:R-:W-:Y:S01]  /*9f60*/  F2FP.F16.F32.PACK_AB R28, R45, R28 ;  /* 0x0000001c2d1c723e */ /* 0x000fe200000000ff */
[----:B------:R-:W-:-:S02]  /*9f70*/  HADD2.F32 R30, -RZ, R30.H1_H1 ;  /* 0x3000001eff1e7230 */ /* 0x000fc40000004100 */
[----:B------:R-:W-:Y:S02]  /*9f80*/  HADD2.F32 R143, -RZ, R143.H0_H0 ;  /* 0x2000008fff8f7230 */ /* 0x000fe40000004100 */
[----:B------:R-:W-:Y:S02]  /*9f90*/  HADD2.F32 R14, -RZ, R14.H1_H1 ;  /* 0x3000000eff0e7230 */ /* 0x000fe40000004100 */
[----:B------:R-:W-:Y:S01]  /*9fa0*/  FMUL.FTZ R49, R30, R41 ;  /* 0x000000291e317220 */ /* 0x000fe20000410000 */
[----:B------:R-:W-:Y:S02]  /*9fb0*/  HADD2.F32 R141, -RZ, R141.H0_H0 ;  /* 0x2000008dff8d7230 */ /* 0x000fe40000004100 */
[-C--:B------:R-:W-:Y:S01]  /*9fc0*/  FMUL.FTZ R47, R37, R143.reuse ;  /* 0x0000008f252f7220 */ /* 0x080fe20000410000 */
[----:B------:R-:W-:Y:S02]  /*9fd0*/  HADD2.F32 R39, -RZ, R38.H0_H0 ;  /* 0x20000026ff277230 */ /* 0x000fe40000004100 */
[----:B------:R-:W-:Y:S01]  /*9fe0*/  FMUL.FTZ R38, R36, R143 ;  /* 0x0000008f24267220 */ /* 0x000fe20000410000 */
[----:B------:R-:W-:Y:S01]  /*9ff0*/  FMUL.FTZ R41, R14, R41 ;  /* 0x000000290e297220 */ /* 0x000fe20000410000 */
[----:B------:R-:W-:-:S02]  /*a000*/  FFMA.FTZ R47, R36, R141, -R47 ;  /* 0x0000008d242f7223 */ /* 0x000fc4000001082f */
[----:B------:R-:W-:Y:S01]  /*a010*/  FFMA.FTZ R38, R37, R141, R38 ;  /* 0x0000008d25267223 */ /* 0x000fe20000010026 */
[-C--:B------:R-:W-:Y:S01]  /*a020*/  FFMA.FTZ R14, R14, R39.reuse, -R49 ;  /* 0x000000270e0e7223 */ /* 0x080fe20000010831 */
[----:B------:R-:W-:-:S04]  /*a030*/  FFMA.FTZ R41, R30, R39, R41 ;  /* 0x000000271e297223 */ /* 0x000fc80000010029 */
[----:B------:R-:W-:Y:S02]  /*a040*/  F2FP.F16.F32.PACK_AB R14, R14, R47 ;  /* 0x0000002f0e0e723e */ /* 0x000fe400000000ff */
[----:B------:R-:W-:-:S07]  /*a050*/  F2FP.F16.F32.PACK_AB R30, R41, R38 ;  /* 0x00000026291e723e */ /* 0x000fce00000000ff */
.L_x_546:
[----:B------:R-:W-:Y:S05]  /*a060*/  BSYNC B1 ;  /* 0x0000000000017941 */ /* 0x000fea0003800000 */
.L_x_545:
[----:B0-----:R0:W-:Y:S01]  /*a070*/  ST.E.128 desc[UR48][R34.64], R12 ;  /* 0x0000000c22007985 */ /* 0x0011e2000c101d30 */
[----:B------:R-:W-:-:S13]  /*a080*/  ISETP.GE.AND P3, PT, R11, R133, PT ;  /* 0x000000850b00720c */ /* 0x000fda0003f66270 */
[----:B------:R-:W-:Y:S05]  /*a090*/  @P3 BRA `(.L_x_493) ;  /* 0x0000000400d83947 */ /* 0x000fea0003800000 */
[----:B------:R-:W-:-:S05]  /*a0a0*/  IMAD.WIDE R32, R11, 0x2, R32 ;  /* 0x000000020b207825 */ /* 0x000fca00078e0220 */
[----:B-1----:R1:W-:Y:S01]  /*a0b0*/  ST.E.128 desc[UR48][R32.64], R28 ;  /* 0x0000001c20007985 */ /* 0x0023e2000c101d30 */
[----:B------:R-:W-:Y:S05]  /*a0c0*/  BRA `(.L_x_493) ;  /* 0x0000000400cc7947 */ /* 0x000fea0003800000 */
.L_x_458:
[----:B------:R-:W-:-:S06]  /*a0d0*/  UISETP.NE.AND UP0, UPT, UR51, 0x3, UPT ;  /* 0x000000033300788c */ /* 0x000fcc000bf05270 */
[----:B------:R-:W-:-:S13]  /*a0e0*/  PLOP3.LUT P2, PT, PT, PT, UP0, 0x80, 0x0 ;  /* 0x000000000000781c */ /* 0x000fda0003f4f008 */
[----:B------:R-:W-:Y:S05]  /*a0f0*/  @!P2 BRA `(.L_x_547) ;  /* 0x000000000004a947 */ /* 0x000fea0003800000 */
[----:B------:R-:W-:Y:S01]  /*a100*/  BPT.TRAP 0x1 ;  /* 0x000000040000795c */ /* 0x000fe20000300000 */
.L_x_547:
[----:B------:R-:W-:Y:S01]  /*a110*/  IMAD R84, R18, 0x8, R2 ;  /* 0x0000000812547824 */ /* 0x000fe200078e0202 */
[----:B------:R-:W-:Y:S01]  /*a120*/  SHF.L.U32 R85, R203, 0x1f, RZ ;  /* 0x0000001fcb557819 */ /* 0x000fe200000006ff */
[----:B------:R-:W-:Y:S01]  /*a130*/  BSSY B1, `(.L_x_548) ;  /* 0x0000004000017945 */ /* 0x000fe20003800000 */
[----:B------:R-:W-:Y:S02]  /*a140*/  SHF.R.S32.HI R81, RZ, 0x1f, R26 ;  /* 0x0000001fff517819 */ /* 0x000fe4000001141a */
[----:B------:R-:W0:Y:S02]  /*a150*/  SYNCS.PHASECHK.TRANS64.TRYWAIT P3, [R84+URZ+0x30890], R85 ;  /* 0x03089055540075a7 */ /* 0x000e24000806017f */
[----:B0-----:R-:W-:Y:S05]  /*a160*/  @!P3 BRA `(.L_x_549) ;  /* 0x000001900050b947 */ /* 0x001fea0003800000 */
.L_x_811:
[----:B------:R-:W-:Y:S05]  /*a170*/  BSYNC B1 ;  /* 0x0000000000017941 */ /* 0x000fea0003800000 */
.L_x_548:
[----:B------:R-:W-:Y:S01]  /*a180*/  ULDC.64 UR4, c[0x0][0x300] ;  /* 0x0000c00000047ab9 */ /* 0x000fe20000000a00 */
[----:B-----5:R-:W-:Y:S01]  /*a190*/  SHF.R.S32.HI R82, RZ, 0x1f, R21 ;  /* 0x0000001fff527819 */ /* 0x020fe20000011415 */
[----:B------:R-:W-:Y:S01]  /*a1a0*/  IMAD R11, R81, UR4, RZ ;  /* 0x00000004510b7c24 */ /* 0x000fe2000f8e02ff */
[----:B------:R-:W-:Y:S01]  /*a1b0*/  ULDC.64 UR6, c[0x0][0x2e8] ;  /* 0x0000ba0000067ab9 */ /* 0x000fe20000000a00 */
[----:B------:R-:W-:-:S04]  /*a1c0*/  IMAD.WIDE.U32 R12, R26, UR4, RZ ;  /* 0x000000041a0c7c25 */ /* 0x000fc8000f8e00ff */
[----:B------:R-:W-:Y:S01]  /*a1d0*/  IMAD R11, R26, UR5, R11 ;  /* 0x000000051a0b7c24 */ /* 0x000fe2000f8e020b */
[----:B------:R-:W-:Y:S01]  /*a1e0*/  ULDC.64 UR4, c[0x0][0x310] ;  /* 0x0000c40000047ab9 */ /* 0x000fe20000000a00 */
[----:B------:R-:W-:Y:S02]  /*a1f0*/  IMAD R83, R24, -0x60, R25 ;  /* 0xffffffa018537824 */ /* 0x000fe400078e0219 */
[----:B------:R-:W-:Y:S02]  /*a200*/  IMAD R14, R82, UR4, RZ ;  /* 0x00000004520e7c24 */ /* 0x000fe4000f8e02ff */
[----:B------:R-:W-:Y:S01]  /*a210*/  IMAD.IADD R13, R13, 0x1, R11 ;  /* 0x000000010d0d7824 */ /* 0x000fe200078e020b */
[----:B------:R-:W-:Y:S01]  /*a220*/  VIMNMX R83, R83, 0x60, PT ;  /* 0x0000006053537848 */ /* 0x000fe20003fe0100 */
[C---:B------:R-:W-:Y:S02]  /*a230*/  IMAD R11, R21.reuse, UR5, R14 ;  /* 0x00000005150b7c24 */ /* 0x040fe4000f8e020e */
[----:B------:R-:W-:Y:S01]  /*a240*/  IMAD.WIDE.U32 R12, R21, UR4, R12 ;  /* 0x00000004150c7c25 */ /* 0x000fe2000f8e000c */
[----:B------:R-:W-:-:S03]  /*a250*/  ULDC.64 UR4, c[0x0][0x308] ;  /* 0x0000c20000047ab9 */ /* 0x000fc60000000a00 */
[----:B------:R-:W-:Y:S01]  /*a260*/  IMAD.IADD R36, R83, 0x1, -R202 ;  /* 0x0000000153247824 */ /* 0x000fe200078e0aca */
[----:B------:R-:W-:-:S03]  /*a270*/  IADD3 R13, R13, R11, RZ ;  /* 0x0000000b0d0d7210 */ /* 0x000fc60007ffe0ff */
[----:B------:R-:W-:Y:S01]  /*a280*/  IMAD.WIDE.U32 R12, R196, UR4, R12 ;  /* 0x00000004c40c7c25 */ /* 0x000fe2000f8e000c */
[----:B------:R-:W-:-:S03]  /*a290*/  UMOV UR4, 0xffffffff ;  /* 0xffffffff00047882 */ /* 0x000fc60000000000 */
[----:B------:R-:W-:Y:S01]  /*a2a0*/  IMAD R35, R196, UR5, R13 ;  /* 0x00000005c4237c24 */ /* 0x000fe2000f8e020d */
[----:B------:R-:W-:-:S04]  /*a2b0*/  LEA R34, P3, R12, UR6, 0x1 ;  /* 0x000000060c227c11 */ /* 0x000fc8000f8608ff */
[----:B------:R-:W-:Y:S02]  /*a2c0*/  LEA.HI.X R35, R12, UR7, R35, 0x1, P3 ;  /* 0x000000070c237c11 */ /* 0x000fe400098f0c23 */
[----:B------:R-:W-:Y:S01]  /*a2d0*/  ISETP.GE.AND P3, PT, R36, 0x1, PT ;  /* 0x000000012400780c */ /* 0x000fe20003f66270 */
[----:B------:R-:W-:-:S12]  /*a2e0*/  BRA.DIV UR4, `(.L_x_550) ;  /* 0x0000019204047947 */ /* 0x000fd8000b800000 */
[----:B------:R1:W2:Y:S04]  /*a2f0*/  SHFL.IDX PT, R38, R35, RZ, 0x1c1f ;  /* 0x001c1fff23267589 */ /* 0x0002a800000e0000 */
[----:B------:R1:W3:Y:S02]  /*a300*/  SHFL.IDX PT, R37, R34, RZ, 0x1c1f ;  /* 0x001c1fff22257589 */ /* 0x0002e400000e0000 */
.L_x_815:
[----:B------:R-:W-:Y:S04]  /*a310*/  BSSY B1, `(.L_x_551) ;  /* 0x0000025000017945 */ /* 0x000fe80003800000 */
[----:B------:R-:W-:Y:S05]  /*a320*/  @!P3 BRA `(.L_x_552) ;  /* 0x00000000008cb947 */ /* 0x000fea0003800000 */
[----:B------:R-:W-:Y:S02]  /*a330*/  ULDC UR4, c[0x0][0x2f4] ;  /* 0x0000bd0000047ab9 */ /* 0x000fe40000000800 */
[----:B------:R-:W-:Y:S02]  /*a340*/  ISETP.GE.AND P5, PT, R16, UR4, PT ;  /* 0x0000000410007c0c */ /* 0x000fe4000bfa6270 */
[----:B------:R-:W-:-:S11]  /*a350*/  ISETP.GE.AND P4, PT, R22, UR4, PT ;  /* 0x0000000416007c0c */ /* 0x000fd6000bf86270 */
[----:B------:R-:W4:Y:S01]  /*a360*/  @!P5 LDS.128 R12, [R27+0x1e000] ;  /* 0x01e000001b0cd984 */ /* 0x000f220000000c00 */
[----:B---3--:R-:W-:-:S04]  /*a370*/  @!P5 LEA R32, P3, R16, R37, 0x1 ;  /* 0x000000251020d211 */ /* 0x008fc800078608ff */
[----:B--2---:R-:W-:Y:S02]  /*a380*/  @!P5 LEA.HI.X R33, R16, R38, R17, 0x1, P3 ;  /* 0x000000261021d211 */ /* 0x004fe400018f0c11 */
[----:B------:R-:W-:-:S04]  /*a390*/  @!P4 LEA R30, P3, R22, R37, 0x1 ;  /* 0x00000025161ec211 */ /* 0x000fc800078608ff */
[----:B------:R-:W-:Y:S02]  /*a3a0*/  @!P4 LEA.HI.X R31, R22, R38, R201, 0x1, P3 ;  /* 0x00000026161fc211 */ /* 0x000fe400018f0cc9 */
[----:B------:R-:W-:-:S13]  /*a3b0*/  ISETP.GE.AND P3, PT, R19, UR4, PT ;  /* 0x0000000413007c0c */ /* 0x000fda000bf66270 */
[----:B------:R-:W-:-:S04]  /*a3c0*/  @!P3 LEA R28, P6, R19, R37, 0x1 ;  /* 0x00000025131cb211 */ /* 0x000fc800078c08ff */
[----:B------:R-:W-:Y:S01]  /*a3d0*/  @!P3 LEA.HI.X R29, R19, R38, R200, 0x1, P6 ;  /* 0x00000026131db211 */ /* 0x000fe200030f0cc8 */
[----:B----4-:R2:W-:Y:S01]  /*a3e0*/  @!P5 ST.E.128 desc[UR48][R32.64], R12 ;  /* 0x0000000c2000d985 */ /* 0x0105e2000c101d30 */
[----:B------:R-:W-:-:S13]  /*a3f0*/  ISETP.GE.AND P5, PT, R193, UR4, PT ;  /* 0x00000004c1007c0c */ /* 0x000fda000bfa6270 */
[----:B------:R-:W3:Y:S01]  /*a400*/  @!P5 LDS.128 R12, [R80+0x1e000] ;  /* 0x01e00000500cd984 */ /* 0x000ee20000000c00 */
[----:B------:R-:W-:Y:S01]  /*a410*/  @!P5 IMAD.SHL.U32 R11, R197, 0x8, RZ ;  /* 0x00000008c50bd824 */ /* 0x000fe200078e00ff */
[----:B--2---:R-:W-:Y:S01]  /*a420*/  @!P5 MOV R32, R37 ;  /* 0x000000250020d202 */ /* 0x004fe20000000f00 */
[----:B------:R-:W-:-:S04]  /*a430*/  @!P5 IMAD.MOV.U32 R33, RZ, RZ, R38 ;  /* 0x000000ffff21d224 */ /* 0x000fc800078e0026 */
[----:B------:R-:W-:-:S05]  /*a440*/  @!P5 IMAD.WIDE R32, R11, 0x2, R32 ;  /* 0x000000020b20d825 */ /* 0x000fca00078e0220 */
[----:B---3--:R2:W-:Y:S01]  /*a450*/  @!P5 ST.E.128 desc[UR48][R32.64], R12 ;  /* 0x0000000c2000d985 */ /* 0x0085e2000c101d30 */
[----:B------:R-:W-:-:S13]  /*a460*/  ISETP.GE.AND P5, PT, R192, UR4, PT ;  /* 0x00000004c0007c0c */ /* 0x000fda000bfa6270 */
[----:B------:R-:W3:Y:S01]  /*a470*/  @!P5 LDS.128 R12, [R27+0x21000] ;  /* 0x021000001b0cd984 */ /* 0x000ee20000000c00 */
[----:B------:R-:W-:Y:S01]  /*a480*/  @!P5 IMAD.SHL.U32 R11, R198, 0x8, RZ ;  /* 0x00000008c60bd824 */ /* 0x000fe200078e00ff */
[----:B--2---:R-:W-:Y:S01]  /*a490*/  @!P5 MOV R32, R37 ;  /* 0x000000250020d202 */ /* 0x004fe20000000f00 */
[----:B------:R-:W-:-:S04]  /*a4a0*/  @!P5 IMAD.MOV.U32 R33, RZ, RZ, R38 ;  /* 0x000000ffff21d224 */ /* 0x000fc800078e0026 */
[----:B------:R-:W-:-:S05]  /*a4b0*/  @!P5 IMAD.WIDE R32, R11, 0x2, R32 ;  /* 0x000000020b20d825 */ /* 0x000fca00078e0220 */
[----:B---3--:R2:W-:Y:S01]  /*a4c0*/  @!P5 ST.E.128 desc[UR48][R32.64], R12 ;  /* 0x0000000c2000d985 */ /* 0x0085e2000c101d30 */
[----:B------:R-:W-:-:S03]  /*a4d0*/  ISETP.GE.AND P5, PT, R23, UR4, PT ;  /* 0x0000000417007c0c */ /* 0x000fc6000bfa6270 */
[----:B------:R-:W3:Y:S10]  /*a4e0*/  @!P4 LDS.128 R12, [R80+0x21000] ;  /* 0x02100000500cc984 */ /* 0x000ef40000000c00 */
[----:B--2---:R-:W-:-:S04]  /*a4f0*/  @!P5 LEA R32, P6, R23, R37, 0x1 ;  /* 0x000000251720d211 */ /* 0x004fc800078c08ff */
[----:B------:R-:W-:Y:S01]  /*a500*/  @!P5 LEA.HI.X R33, R23, R38, R199, 0x1, P6 ;  /* 0x000000261721d211 */ /* 0x000fe200030f0cc7 */
[----:B---3--:R-:W-:Y:S04]  /*a510*/  @!P4 ST.E.128 desc[UR48][R30.64], R12 ;  /* 0x0000000c1e00c985 */ /* 0x008fe8000c101d30 */
[----:B------:R-:W2:Y:S04]  /*a520*/  @!P3 LDS.128 R12, [R27+0x24000] ;  /* 0x024000001b0cb984 */ /* 0x000ea80000000c00 */
[----:B--2---:R-:W-:Y:S04]  /*a530*/  @!P3 ST.E.128 desc[UR48][R28.64], R12 ;  /* 0x0000000c1c00b985 */ /* 0x004fe8000c101d30 */
[----:B------:R-:W2:Y:S04]  /*a540*/  @!P5 LDS.128 R12, [R80+0x24000] ;  /* 0x02400000500cd984 */ /* 0x000ea80000000c00 */
[----:B--2---:R4:W-:Y:S02]  /*a550*/  @!P5 ST.E.128 desc[UR48][R32.64], R12 ;  /* 0x0000000c2000d985 */ /* 0x0049e4000c101d30 */
.L_x_552:
[----:B------:R-:W-:Y:S05]  /*a560*/  BSYNC B1 ;  /* 0x0000000000017941 */ /* 0x000fea0003800000 */
.L_x_551:
[----:B------:R-:W-:-:S03]  /*a570*/  UMOV UR4, 0xffffffff ;  /* 0xffffffff00047882 */ /* 0x000fc60000000000 */
[----:B------:R-:W-:Y:S05]  /*a580*/  BRA.DIV UR4, `(.L_x_553) ;  /* 0x0000018e04a87947 */ /* 0x000fea000b800000 */
[----:B--2---:R2:W0:Y:S04]  /*a590*/  SHFL.IDX PT, R38, R35, 0x1, 0x1c1f ;  /* 0x003c1f0023267f89 */ /* 0x00442800000e0000 */
[----:B---3--:R2:W3:Y:S02]  /*a5a0*/  SHFL.IDX PT, R37, R34, 0x1, 0x1c1f ;  /* 0x003c1f0022257f89 */ /* 0x0084e400000e0000 */
.L_x_819:
[----:B------:R-:W-:-:S13]  /*a5b0*/  ISETP.GE.AND P3, PT, R36, 0x41, PT ;  /* 0x000000412400780c */ /* 0x000fda0003f66270 */
[----:B------:R-:W-:Y:S05]  /*a5c0*/  @!P3 BRA `(.L_x_493) ;  /* 0x00000000008cb947 */ /* 0x000fea0003800000 */
[----:B------:R-:W-:Y:S02]  /*a5d0*/  ULDC UR4, c[0x0][0x2f4] ;  /* 0x0000bd0000047ab9 */ /* 0x000fe40000000800 */
[----:B------:R-:W-:Y:S02]  /*a5e0*/  ISETP.GE.AND P5, PT, R16, UR4, PT ;  /* 0x0000000410007c0c */ /* 0x000fe4000bfa6270 */
[----:B------:R-:W-:-:S11]  /*a5f0*/  ISETP.GE.AND P4, PT, R22, UR4, PT ;  /* 0x0000000416007c0c */ /* 0x000fd6000bf86270 */
[----:B----4-:R-:W4:Y:S01]  /*a600*/  @!P5 LDS.128 R12, [R27+0x20000] ;  /* 0x020000001b0cd984 */ /* 0x010f220000000c00 */
[----:B---3--:R-:W-:-:S04]  /*a610*/  @!P5 LEA R32, P3, R16, R37, 0x1 ;  /* 0x000000251020d211 */ /* 0x008fc800078608ff */
[----:B0-----:R-:W-:Y:S02]  /*a620*/  @!P5 LEA.HI.X R33, R16, R38, R17, 0x1, P3 ;  /* 0x000000261021d211 */ /* 0x001fe400018f0c11 */
        /* <DEDUP_REMOVED lines=9> */
[----:B0-----:R-:W-:Y:S01]  /*a6c0*/  @!P5 MOV R32, R37 ;  /* 0x000000250020d202 */ /* 0x001fe20000000f00 */
[----:B------:R-:W-:-:S04]  /*a6d0*/  @!P5 IMAD.MOV.U32 R33, RZ, RZ, R38 ;  /* 0x000000ffff21d224 */ /* 0x000fc800078e0026 */
[----:B------:R-:W-:-:S05]  /*a6e0*/  @!P5 IMAD.WIDE R32, R11, 0x2, R32 ;  /* 0x000000020b20d825 */ /* 0x000fca00078e0220 */
[----:B---3--:R0:W-:Y:S01]  /*a6f0*/  @!P5 ST.E.128 desc[UR48][R32.64], R12 ;  /* 0x0000000c2000d985 */ /* 0x0081e2000c101d30 */
[----:B------:R-:W-:-:S13]  /*a700*/  ISETP.GE.AND P5, PT, R192, UR4, PT ;  /* 0x00000004c0007c0c */ /* 0x000fda000bfa6270 */
[----:B------:R-:W3:Y:S01]  /*a710*/  @!P5 LDS.128 R12, [R27+0x23000] ;  /* 0x023000001b0cd984 */ /* 0x000ee20000000c00 */
[----:B------:R-:W-:Y:S01]  /*a720*/  @!P5 IMAD.SHL.U32 R11, R198, 0x8, RZ ;  /* 0x00000008c60bd824 */ /* 0x000fe200078e00ff */
[----:B0-----:R-:W-:Y:S01]  /*a730*/  @!P5 MOV R32, R37 ;  /* 0x000000250020d202 */ /* 0x001fe20000000f00 */
[----:B------:R-:W-:-:S04]  /*a740*/  @!P5 IMAD.MOV.U32 R33, RZ, RZ, R38 ;  /* 0x000000ffff21d224 */ /* 0x000fc800078e0026 */
[----:B------:R-:W-:-:S05]  /*a750*/  @!P5 IMAD.WIDE R32, R11, 0x2, R32 ;  /* 0x000000020b20d825 */ /* 0x000fca00078e0220 */
[----:B---3--:R0:W-:Y:S01]  /*a760*/  @!P5 ST.E.128 desc[UR48][R32.64], R12 ;  /* 0x0000000c2000d985 */ /* 0x0081e2000c101d30 */
[----:B------:R-:W-:-:S03]  /*a770*/  ISETP.GE.AND P5, PT, R23, UR4, PT ;  /* 0x0000000417007c0c */ /* 0x000fc6000bfa6270 */
[----:B------:R-:W3:Y:S10]  /*a780*/  @!P4 LDS.128 R12, [R80+0x23000] ;  /* 0x02300000500cc984 */ /* 0x000ef40000000c00 */
[----:B0-----:R-:W-:-:S04]  /*a790*/  @!P5 LEA R32, P6, R23, R37, 0x1 ;  /* 0x000000251720d211 */ /* 0x001fc800078c08ff */
[----:B------:R-:W-:Y:S01]  /*a7a0*/  @!P5 LEA.HI.X R33, R23, R38, R199, 0x1, P6 ;  /* 0x000000261721d211 */ /* 0x000fe200030f0cc7 */
[----:B---3--:R-:W-:Y:S04]  /*a7b0*/  @!P4 ST.E.128 desc[UR48][R30.64], R12 ;  /* 0x0000000c1e00c985 */ /* 0x008fe8000c101d30 */
[----:B------:R-:W0:Y:S04]  /*a7c0*/  @!P3 LDS.128 R12, [R27+0x26000] ;  /* 0x026000001b0cb984 */ /* 0x000e280000000c00 */
[----:B0-----:R-:W-:Y:S04]  /*a7d0*/  @!P3 ST.E.128 desc[UR48][R28.64], R12 ;  /* 0x0000000c1c00b985 */ /* 0x001fe8000c101d30 */
[----:B------:R-:W0:Y:S04]  /*a7e0*/  @!P5 LDS.128 R12, [R80+0x26000] ;  /* 0x02600000500cd984 */ /* 0x000e280000000c00 */
[----:B0-----:R0:W-:Y:S02]  /*a7f0*/  @!P5 ST.E.128 desc[UR48][R32.64], R12 ;  /* 0x0000000c2000d985 */ /* 0x0011e4000c101d30 */
.L_x_493:
[----:B------:R-:W-:Y:S05]  /*a800*/  BSYNC B0 ;  /* 0x0000000000007941 */ /* 0x000fea0003800000 */
.L_x_457:
[----:B0--3--:R-:W0:Y:S01]  /*a810*/  S2R R11, SR_TID.X ;  /* 0x00000000000b7919 */ /* 0x009e220000002100 */
[----:B------:R-:W-:Y:S01]  /*a820*/  @!PT LDS RZ, [RZ] ;  /* 0x00000000fffff984 */ /* 0x000fe20000000800 */
[----:B------:R-:W-:Y:S01]  /*a830*/  @!PT LDS RZ, [RZ] ;  /* 0x00000000fffff984 */ /* 0x000fe20000000800 */
[----:B------:R-:W-:Y:S01]  /*a840*/  @!PT LDS RZ, [RZ] ;  /* 0x00000000fffff984 */ /* 0x000fe20000000800 */
[----:B------:R-:W-:Y:S01]  /*a850*/  @!PT LDS RZ, [RZ] ;  /* 0x00000000fffff984 */ /* 0x000fe20000000800 */
[----:B------:R3:W-:Y:S06]  /*a860*/  MEMBAR.ALL.CTA ;  /* 0x0000000000007992 */ /* 0x0007ec0000008000 */
[----:B---3--:R-:W3:Y:S01]  /*a870*/  FENCE.VIEW.ASYNC.S ;  /* 0x00000000000073c6 */ /* 0x008ee20000000000 */
[----:B------:R-:W-:Y:S05]  /*a880*/  WARPSYNC.ALL ;  /* 0x0000000000007948 */ /* 0x000fea0003800000 */
[----:B------:R-:W-:Y:S01]  /*a890*/  BSSY B0, `(.L_x_554) ;  /* 0x0000009000007945 */ /* 0x000fe20003800000 */
[----:B0-----:R-:W-:Y:S01]  /*a8a0*/  LOP3.LUT R11, R11, 0x7f, RZ, 0xc0, !PT ;  /* 0x0000007f0b0b7812 */ /* 0x001fe200078ec0ff */
[----:B---3--:R0:W-:Y:S03]  /*a8b0*/  BAR.SYNC.DEFER_BLOCKING R161, 0x80 ;  /* 0x000200a10000751d */ /* 0x0081e60000010000 */
[----:B------:R-:W-:-:S13]  /*a8c0*/  ISETP.NE.AND P3, PT, R11, RZ, PT ;  /* 0x000000ff0b00720c */ /* 0x000fda0003f65270 */
[----:B------:R-:W-:-:S05]  /*a8d0*/  @!P3 VIADD R11, R84, 0x308a0 ;  /* 0x000308a0540bb836 */ /* 0x000fca0000000000 */
[----:B------:R-:W-:-:S04]  /*a8e0*/  @!P3 PRMT R11, RZ, 0x654, R11 ;  /* 0x00000654ff0bb816 */ /* 0x000fc8000000000b */
[----:B------:R0:W-:Y:S01]  /*a8f0*/  @!P3 SYNCS.ARRIVE.TRANS64.RED.A1T0 RZ, [R11+URZ], RZ ;  /* 0x000000ff0bffb9a7 */ /* 0x0001e2000810043f */
[----:B------:R-:W-:Y:S05]  /*a900*/  @!P2 BRA `(.L_x_555) ;  /* 0x000000000004a947 */ /* 0x000fea0003800000 */
[----:B------:R-:W-:Y:S01]  /*a910*/  BPT.TRAP 0x1 ;  /* 0x000000040000795c */ /* 0x000fe20000300000 */
.L_x_555:
[----:B------:R-:W-:Y:S05]  /*a920*/  BSYNC B0 ;  /* 0x0000000000007941 */ /* 0x000fea0003800000 */
.L_x_554:
[----:B------:R-:W3:Y:S01]  /*a930*/  SYNCS.PHASECHK.TRANS64.TRYWAIT P2, [R84+URZ+0x308b0], R85 ;  /* 0x0308b055540075a7 */ /* 0x000ee2000804017f */
[----:B------:R-:W-:Y:S01]  /*a940*/  ULDC UR50, c[0x0][0x2f4] ;  /* 0x0000bd0000327ab9 */ /* 0x000fe20000000800 */
[----:B------:R-:W-:Y:S04]  /*a950*/  BSSY B0, `(.L_x_556) ;  /* 0x0000002000007945 */ /* 0x000fe80003800000 */
[----:B---3--:R-:W-:Y:S05]  /*a960*/  @!P2 BRA `(.L_x_557) ;  /* 0x0000018800fca947 */ /* 0x008fea0003800000 */
.L_x_820:
[----:B------:R-:W-:Y:S05]  /*a970*/  BSYNC B0 ;  /* 0x0000000000007941 */ /* 0x000fea0003800000 */
.L_x_556:
[----:B------:R-:W-:Y:S01]  /*a980*/  ULDC.64 UR4, c[0x0][0x328] ;  /* 0x0000ca0000047ab9 */ /* 0x000fe20000000a00 */
[----:B------:R-:W-:Y:S01]  /*a990*/  ULDC.64 UR6, c[0x0][0x318] ;  /* 0x0000c60000067ab9 */ /* 0x000fe20000000a00 */
[----:B------:R-:W-:Y:S01]  /*a9a0*/  IMAD R81, R81, UR4, RZ ;  /* 0x0000000451517c24 */ /* 0x000fe2000f8e02ff */
[----:B------:R-:W-:Y:S01]  /*a9b0*/  BSSY B0, `(.L_x_558) ;  /* 0x0000033000007945 */ /* 0x000fe20003800000 */
[----:B-12-4-:R-:W-:-:S04]  /*a9c0*/  IMAD.WIDE.U32 R12, R26, UR4, RZ ;  /* 0x000000041a0c7c25 */ /* 0x016fc8000f8e00ff */
[----:B------:R-:W-:Y:S01]  /*a9d0*/  IMAD R81, R26, UR5, R81 ;  /* 0x000000051a517c24 */ /* 0x000fe2000f8e0251 */
[----:B------:R-:W-:Y:S01]  /*a9e0*/  ULDC.64 UR4, c[0x0][0x338] ;  /* 0x0000ce0000047ab9 */ /* 0x000fe20000000a00 */
[----:B------:R-:W-:Y:S02]  /*a9f0*/  IMAD.IADD R83, R83, 0x1, -R202 ;  /* 0x0000000153537824 */ /* 0x000fe400078e0aca */
[----:B------:R-:W-:Y:S01]  /*aa00*/  IMAD R82, R82, UR4, RZ ;  /* 0x0000000452527c24 */ /* 0x000fe2000f8e02ff */
[----:B------:R-:W-:-:S03]  /*aa10*/  IADD3 R13, R13, R81, RZ ;  /* 0x000000510d0d7210 */ /* 0x000fc60007ffe0ff */
[C---:B0-----:R-:W-:Y:S02]  /*aa20*/  IMAD R11, R21.reuse, UR5, R82 ;  /* 0x00000005150b7c24 */ /* 0x041fe4000f8e0252 */
[----:B------:R-:W-:Y:S01]  /*aa30*/  IMAD.WIDE.U32 R12, R21, UR4, R12 ;  /* 0x00000004150c7c25 */ /* 0x000fe2000f8e000c */
[----:B------:R-:W-:-:S03]  /*aa40*/  ULDC.64 UR4, c[0x0][0x330] ;  /* 0x0000cc0000047ab9 */ /* 0x000fc60000000a00 */
[----:B------:R-:W-:Y:S02]  /*aa50*/  IMAD.IADD R13, R13, 0x1, R11 ;  /* 0x000000010d0d7824 */ /* 0x000fe400078e020b */
[----:B------:R-:W-:-:S04]  /*aa60*/  IMAD.WIDE.U32 R12, R196, UR4, R12 ;  /* 0x00000004c40c7c25 */ /* 0x000fc8000f8e000c */
[----:B------:R-:W-:Y:S01]  /*aa70*/  IMAD R11, R196, UR5, R13 ;  /* 0x00000005c40b7c24 */ /* 0x000fe2000f8e020d */
[----:B------:R-:W-:-:S04]  /*aa80*/  LEA R21, P2, R12, UR6, 0x1 ;  /* 0x000000060c157c11 */ /* 0x000fc8000f8408ff */
[----:B------:R-:W-:Y:S01]  /*aa90*/  LEA.HI.X R11, R12, UR7, R11, 0x1, P2 ;  /* 0x000000070c0b7c11 */ /* 0x000fe200090f0c0b */
[----:B------:R0:W1:Y:S01]  /*aaa0*/  SHFL.IDX PT, R32, R21, RZ, 0x1c1f ;  /* 0x001c1fff15207589 */ /* 0x00006200000e0000 */
[----:B------:R-:W-:-:S03]  /*aab0*/  ISETP.GE.AND P2, PT, R83, 0x1, PT ;  /* 0x000000015300780c */ /* 0x000fc60003f46270 */
[----:B------:R0:W2:Y:S10]  /*aac0*/  SHFL.IDX PT, R33, R11, RZ, 0x1c1f ;  /* 0x001c1fff0b217589 */ /* 0x0000b400000e0000 */
[----:B0-----:R-:W-:Y:S05]  /*aad0*/  @!P2 BRA `(.L_x_559) ;  /* 0x000000000080a947 */ /* 0x001fea0003800000 */
[----:B------:R-:W-:Y:S02]  /*aae0*/  ISETP.GE.AND P5, PT, R16, UR50, PT ;  /* 0x0000003210007c0c */ /* 0x000fe4000bfa6270 */
[----:B------:R-:W-:-:S11]  /*aaf0*/  ISETP.GE.AND P4, PT, R22, UR50, PT ;  /* 0x0000003216007c0c */ /* 0x000fd6000bf86270 */
[----:B------:R-:W0:Y:S01]  /*ab00*/  @!P5 LDS.128 R12, [R27] ;  /* 0x000000001b0cd984 */ /* 0x000e220000000c00 */
[----:B-1----:R-:W-:-:S04]  /*ab10*/  @!P5 LEA R34, P2, R16, R32, 0x1 ;  /* 0x000000201022d211 */ /* 0x002fc800078408ff */
[----:B--2---:R-:W-:Y:S02]  /*ab20*/  @!P5 LEA.HI.X R35, R16, R33, R17, 0x1, P2 ;  /* 0x000000211023d211 */ /* 0x004fe400010f0c11 */
[----:B------:R-:W-:-:S04]  /*ab30*/  @!P4 LEA R30, P2, R22, R32, 0x1 ;  /* 0x00000020161ec211 */ /* 0x000fc800078408ff */
[----:B------:R-:W-:Y:S02]  /*ab40*/  @!P4 LEA.HI.X R31, R22, R33, R201, 0x1, P2 ;  /* 0x00000021161fc211 */ /* 0x000fe400010f0cc9 */
[----:B------:R-:W-:-:S13]  /*ab50*/  ISETP.GE.AND P2, PT, R19, UR50, PT ;  /* 0x0000003213007c0c */ /* 0x000fda000bf46270 */
[----:B------:R-:W-:-:S04]  /*ab60*/  @!P2 LEA R28, P6, R19, R32, 0x1 ;  /* 0x00000020131ca211 */ /* 0x000fc800078c08ff */
[----:B------:R-:W-:Y:S01]  /*ab70*/  @!P2 LEA.HI.X R29, R19, R33, R200, 0x1, P6 ;  /* 0x00000021131da211 */ /* 0x000fe200030f0cc8 */
[----:B0-----:R0:W-:Y:S01]  /*ab80*/  @!P5 ST.E.128 desc[UR48][R34.64], R12 ;  /* 0x0000000c2200d985 */ /* 0x0011e2000c101d30 */
[----:B------:R-:W-:-:S13]  /*ab90*/  ISETP.GE.AND P5, PT, R193, UR50, PT ;  /* 0x00000032c1007c0c */ /* 0x000fda000bfa6270 */
[----:B------:R-:W1:Y:S01]  /*aba0*/  @!P5 LDS.128 R12, [R80] ;  /* 0x00000000500cd984 */ /* 0x000e620000000c00 */
[----:B------:R-:W-:-:S05]  /*abb0*/  @!P5 SHF.L.U32 R37, R197, 0x3, RZ ;  /* 0x00000003c525d819 */ /* 0x000fca00000006ff */
[----:B0-----:R-:W-:-:S05]  /*abc0*/  @!P5 IMAD.WIDE R34, R37, 0x2, R32 ;  /* 0x000000022522d825 */ /* 0x001fca00078e0220 */
[----:B-1----:R0:W-:Y:S01]  /*abd0*/  @!P5 ST.E.128 desc[UR48][R34.64], R12 ;  /* 0x0000000c2200d985 */ /* 0x0021e2000c101d30 */
[----:B------:R-:W-:-:S13]  /*abe0*/  ISETP.GE.AND P5, PT, R192, UR50, PT ;  /* 0x00000032c0007c0c */ /* 0x000fda000bfa6270 */
[----:B------:R-:W1:Y:S01]  /*abf0*/  @!P5 LDS.128 R12, [R27+0x3000] ;  /* 0x003000001b0cd984 */ /* 0x000e620000000c00 */
[----:B------:R-:W-:Y:S01]  /*ac00*/  @!P5 IMAD.SHL.U32 R37, R198, 0x8, RZ ;  /* 0x00000008c625d824 */ /* 0x000fe200078e00ff */
[----:B0-----:R-:W-:Y:S01]  /*ac10*/  @!P5 MOV R35, R33 ;  /* 0x000000210023d202 */ /* 0x001fe20000000f00 */
[----:B------:R-:W-:-:S04]  /*ac20*/  @!P5 IMAD.MOV.U32 R34, RZ, RZ, R32 ;  /* 0x000000ffff22d224 */ /* 0x000fc800078e0020 */
[----:B------:R-:W-:-:S05]  /*ac30*/  @!P5 IMAD.WIDE R34, R37, 0x2, R34 ;  /* 0x000000022522d825 */ /* 0x000fca00078e0222 */
[----:B-1----:R-:W-:Y:S01]  /*ac40*/  @!P5 ST.E.128 desc[UR48][R34.64], R12 ;  /* 0x0000000c2200d985 */ /* 0x002fe2000c101d30 */
[----:B------:R-:W-:-:S03]  /*ac50*/  ISETP.GE.AND P5, PT, R23, UR50, PT ;  /* 0x0000003217007c0c */ /* 0x000fc6000bfa6270 */
[----:B------:R-:W0:Y:S10]  /*ac60*/  @!P4 LDS.128 R12, [R80+0x3000] ;  /* 0x00300000500cc984 */ /* 0x000e340000000c00 */
[----:B------:R-:W-:-:S04]  /*ac70*/  @!P5 LEA R32, P6, R23, R32, 0x1 ;  /* 0x000000201720d211 */ /* 0x000fc800078c08ff */
[----:B------:R-:W-:Y:S01]  /*ac80*/  @!P5 LEA.HI.X R33, R23, R33, R199, 0x1, P6 ;  /* 0x000000211721d211 */ /* 0x000fe200030f0cc7 */
[----:B0-----:R-:W-:Y:S04]  /*ac90*/  @!P4 ST.E.128 desc[UR48][R30.64], R12 ;  /* 0x0000000c1e00c985 */ /* 0x001fe8000c101d30 */
[----:B------:R-:W0:Y:S04]  /*aca0*/  @!P2 LDS.128 R12, [R27+0x6000] ;  /* 0x006000001b0ca984 */ /* 0x000e280000000c00 */
[----:B0-----:R-:W-:Y:S04]  /*acb0*/  @!P2 ST.E.128 desc[UR48][R28.64], R12 ;  /* 0x0000000c1c00a985 */ /* 0x001fe8000c101d30 */
[----:B------:R-:W0:Y:S04]  /*acc0*/  @!P5 LDS.128 R12, [R80+0x6000] ;  /* 0x00600000500cd984 */ /* 0x000e280000000c00 */
[----:B0-----:R0:W-:Y:S02]  /*acd0*/  @!P5 ST.E.128 desc[UR48][R32.64], R12 ;  /* 0x0000000c2000d985 */ /* 0x0011e4000c101d30 */
.L_x_559:
[----:B------:R-:W-:Y:S05]  /*ace0*/  BSYNC B0 ;  /* 0x0000000000007941 */ /* 0x000fea0003800000 */
.L_x_558:
[----:B------:R-:W-:Y:S01]  /*acf0*/  ISETP.GE.AND P2, PT, R83, 0x41, PT ;  /* 0x000000415300780c */ /* 0x000fe20003f46270 */
[----:B0-2---:R0:W2:Y:S01]  /*ad00*/  SHFL.IDX PT, R33, R11, 0x1, 0x1c1f ;  /* 0x003c1f000b217f89 */ /* 0x0050a200000e0000 */
[----:B------:R-:W-:Y:S03]  /*ad10*/  BSSY B0, `(.L_x_560) ;  /* 0x0000023000007945 */ /* 0x000fe60003800000 */
[----:B-1----:R0:W1:Y:S08]  /*ad20*/  SHFL.IDX PT, R32, R21, 0x1, 0x1c1f ;  /* 0x003c1f0015207f89 */ /* 0x00207000000e0000 */
[----:B0-----:R-:W-:Y:S05]  /*ad30*/  @!P2 BRA `(.L_x_561) ;  /* 0x000000000080a947 */ /* 0x001fea0003800000 */
[----:B------:R-:W-:Y:S02]  /*ad40*/  ISETP.GE.AND P5, PT, R16, UR50, PT ;  /* 0x0000003210007c0c */ /* 0x000fe4000bfa6270 */
[----:B------:R-:W-:-:S11]  /*ad50*/  ISETP.GE.AND P4, PT, R22, UR50, PT ;  /* 0x0000003216007c0c */ /* 0x000fd6000bf86270 */
[----:B------:R-:W0:Y:S01]  /*ad60*/  @!P5 LDS.128 R12, [R27+0x2000] ;  /* 0x002000001b0cd984 */ /* 0x000e220000000c00 */
        /* <DEDUP_REMOVED lines=9> */
[----:B------:R-:W1:Y:S01]  /*ae00*/  @!P5 LDS.128 R12, [R80+0x2000] ;  /* 0x00200000500cd984 */ /* 0x000e620000000c00 */
[----:B------:R-:W-:-:S04]  /*ae10*/  @!P5 IMAD.SHL.U32 R11, R197, 0x8, RZ ;  /* 0x00000008c50bd824 */ /* 0x000fc800078e00ff */
        /* <DEDUP_REMOVED lines=18> */
.L_x_561:
[----:B------:R-:W-:Y:S05]  /*af40*/  BSYNC B0 ;  /* 0x0000000000007941 */ /* 0x000fea0003800000 */
.L_x_560:
[----:B------:R-:W4:Y:S01]  /*af50*/  LDL R11, [R1] ;  /* 0x00000000010b7983 */ /* 0x000f220000100800 */
[----:B---3--:R-:W-:Y:S01]  /*af60*/  @!P3 VIADD R84, R84, 0x308c0 ;  /* 0x000308c05454b836 */ /* 0x008fe20000000000 */
[----:B------:R-:W-:Y:S01]  /*af70*/  IADD3 R18, R18, 0x1, RZ ;  /* 0x0000000112127810 */ /* 0x000fe20007ffe0ff */
[----:B------:R-:W-:Y:S01]  /*af80*/  @!PT LDS RZ, [RZ] ;  /* 0x00000000fffff984 */ /* 0x000fe20000000800 */
[----:B------:R-:W-:Y:S01]  /*af90*/  @!PT LDS RZ, [RZ] ;  /* 0x00000000fffff984 */ /* 0x000fe20000000800 */
[----:B------:R-:W-:Y:S01]  /*afa0*/  @!PT LDS RZ, [RZ] ;  /* 0x00000000fffff984 */ /* 0x000fe20000000800 */
[----:B------:R-:W-:Y:S01]  /*afb0*/  @!PT LDS RZ, [RZ] ;  /* 0x00000000fffff984 */ /* 0x000fe20000000800 */
[----:B------:R3:W-:Y:S06]  /*afc0*/  MEMBAR.ALL.CTA ;  /* 0x0000000000007992 */ /* 0x0007ec0000008000 */
[----:B---3--:R-:W3:Y:S02]  /*afd0*/  FENCE.VIEW.ASYNC.S ;  /* 0x00000000000073c6 */ /* 0x008ee40000000000 */
[----:B---3--:R3:W-:Y:S01]  /*afe0*/  BAR.SYNC.DEFER_BLOCKING R161, 0x80 ;  /* 0x000200a10000751d */ /* 0x0087e20000010000 */
[----:B------:R-:W-:-:S02]  /*aff0*/  ISETP.NE.AND P2, PT, R18, 0x2, PT ;  /* 0x000000021200780c */ /* 0x000fc40003f45270 */
[----:B------:R-:W-:Y:S02]  /*b000*/  @!P3 PRMT R84, RZ, 0x654, R84 ;  /* 0x00000654ff54b816 */ /* 0x000fe40000000054 */
[----:B------:R-:W-:Y:S02]  /*b010*/  SEL R12, RZ, 0x1, P2 ;  /* 0x00000001ff0c7807 */ /* 0x000fe40001000000 */
[----:B------:R-:W-:Y:S02]  /*b020*/  SEL R18, R18, RZ, P2 ;  /* 0x000000ff12127207 */ /* 0x000fe40001000000 */
[----:B------:R-:W-:Y:S02]  /*b030*/  PLOP3.LUT P2, PT, PT, PT, PT, 0x8, 0x0 ;  /* 0x000000000000781c */ /* 0x000fe40003f4e170 */
[----:B------:R-:W-:Y:S01]  /*b040*/  LOP3.LUT R203, R203, R12, RZ, 0x3c, !PT ;  /* 0x0000000ccbcb7212 */ /* 0x000fe200078e3cff */
[----:B------:R3:W-:Y:S01]  /*b050*/  @!P3 SYNCS.ARRIVE.TRANS64.RED.A1T0 RZ, [R84+URZ], RZ ;  /* 0x000000ff54ffb9a7 */ /* 0x0007e2000810043f */
[----:B----4-:R-:W-:-:S13]  /*b060*/  LOP3.LUT P4, RZ, R11, 0x2, RZ, 0xc0, !PT ;  /* 0x000000020bff7812 */ /* 0x010fda000788c0ff */
[----:B---3--:R-:W-:Y:S05]  /*b070*/  @P4 BRA `(.L_x_562) ;  /* 0xffffff7800e44947 */ /* 0x008fea000383ffff */
.L_x_452:
[----:B------:R-:W-:Y:S01]  /*b080*/  BSSY B0, `(.L_x_563) ;  /* 0x0000005000007945 */ /* 0x000fe20003800000 */
[----:B------:R-:W-:-:S03]  /*b090*/  IMAD.MOV.U32 R72, RZ, RZ, RZ ;  /* 0x000000ffff487224 */ /* 0x000fc600078e00ff */
[----:B------:R-:W-:Y:S05]  /*b0a0*/  @P2 BRA `(.L_x_564) ;  /* 0x0000000000082947 */ /* 0x000fea0003800000 */
[----:B------:R-:W3:Y:S02]  /*b0b0*/  FENCE.VIEW.ASYNC.G ;  /* 0x00000000000073c6 */ /* 0x000ee40000000100 */
[----:B---3--:R-:W-:Y:S06]  /*b0c0*/  BAR.ARV 0xc, 0x180 ;  /* 0x0306000000007b1d */ /* 0x008fec0000002000 */
.L_x_564:
[----:B------:R-:W-:Y:S05]  /*b0d0*/  BSYNC B0 ;  /* 0x0000000000007941 */ /* 0x000fea0003800000 */
.L_x_563:
[----:B------:R-:W3:Y:S01]  /*b0e0*/  LDL R0, [R1] ;  /* 0x0000000001007983 */ /* 0x000ee20000100800 */
[----:B------:R-:W-:Y:S01]  /*b0f0*/  BSSY B0, `(.L_x_565) ;  /* 0x0000020000007945 */ /* 0x000fe20003800000 */
[----:B---3--:R-:W-:-:S13]  /*b100*/  LOP3.LUT P0, RZ, R0, 0x8, RZ, 0xc0, !PT ;  /* 0x0000000800ff7812 */ /* 0x008fda000780c0ff */
        /* <DEDUP_REMOVED lines=14> */
[----:B------:R0:W3:Y:S02]  /*b1f0*/  F2I.FTZ.U32.TRUNC.NTZ R5, R4 ;  /* 0x0000000400057305 */ /* 0x0000e4000021f000 */
[----:B0-----:R-:W-:Y:S01]  /*b200*/  IMAD.MOV.U32 R4, RZ, RZ, RZ ;  /* 0x000000ffff047224 */ /* 0x001fe200078e00ff */
[----:B---3--:R-:W-:-:S05]  /*b210*/  IADD3 R7, RZ, -R5, RZ ;  /* 0x80000005ff077210 */ /* 0x008fca0007ffe0ff */
        /* <DEDUP_REMOVED lines=10> */
[----:B------:R-:W-:Y:S02]  /*b2c0*/  @!P2 IADD3 R5, -R5, RZ, RZ ;  /* 0x000000ff0505a210 */ /* 0x000fe40007ffe1ff */
[----:B------:R-:W-:-:S05]  /*b2d0*/  @!P1 LOP3.LUT R5, RZ, R9, RZ, 0x33, !PT ;  /* 0x00000009ff059212 */ /* 0x000fca00078e33ff */
[----:B------:R-:W-:-:S07]  /*b2e0*/  IMAD.MOV.U32 R72, RZ, RZ, R5 ;  /* 0x000000ffff487224 */ /* 0x000fce00078e0005 */
.L_x_566:
[----:B------:R-:W-:Y:S05]  /*b2f0*/  BSYNC B0 ;  /* 0x0000000000007941 */ /* 0x000fea0003800000 */
.L_x_565:
[----:B------:R-:W3:Y:S01]  /*b300*/  LDL R0, [R1+0x44] ;  /* 0x0000440001007983 */ /* 0x000ee20000100800 */
[----:B------:R-:W-:Y:S01]  /*b310*/  PLOP3.LUT P0, PT, PT, PT, PT, 0x80, 0x0 ;  /* 0x000000000000781c */ /* 0x000fe20003f0f070 */
[----:B------:R-:W-:Y:S01]  /*b320*/  IMAD.MOV.U32 R120, RZ, RZ, RZ ;  /* 0x000000ffff787224 */ /* 0x000fe200078e00ff */
[----:B------:R-:W-:Y:S02]  /*b330*/  MOV R3, RZ ;  /* 0x000000ff00037202 */ /* 0x000fe40000000f00 */
        /* <DEDUP_REMOVED lines=11> */
[----:B0-----:R-:W-:Y:S02]  /*b3f0*/  CS2R R80, SRZ ;  /* 0x0000000000507805 */ /* 0x001fe4000001ff00 */
        /* <DEDUP_REMOVED lines=17> */
[----:B-12---:R-:W-:Y:S02]  /*b510*/  CS2R R32, SRZ ;  /* 0x0000000000207805 */ /* 0x006fe4000001ff00 */
        /* <DEDUP_REMOVED lines=18> */
[----:B---3--:R-:W-:-:S05]  /*b640*/  IMAD R222, R0, R72, RZ ;  /* 0x0000004800de7224 */ /* 0x008fca00078e02ff */
[----:B------:R-:W-:-:S04]  /*b650*/  VIADDMNMX R72, R222, R72, R135, PT ;  /* 0x00000048de487246 */ /* 0x000fc80003800187 */
[----:B------:R-:W-:-:S13]  /*b660*/  ISETP.GT.AND P1, PT, R72, R222, PT ;  /* 0x000000de4800720c */ /* 0x000fda0003f24270 */
[----:B------:R-:W-:Y:S05]  /*b670*/  @!P1 BRA `(.L_x_567) ;  /* 0x000000c400ac9947 */ /* 0x000fea0003800000 */
[----:B------:R-:W0:Y:S01]  /*b680*/  S2R R0, SR_TID.X ;  /* 0x0000000000007919 */ /* 0x000e220000002100 */
[----:B------:R-:W-:-:S06]  /*b690*/  ULOP3.LUT UP0, URZ, UR60, 0x1bf, URZ, 0xc0, !UPT ;  /* 0x000001bf3c3f7892 */ /* 0x000fcc000f80c03f */
[----:B------:R-:W-:Y:S01]  /*b6a0*/  PLOP3.LUT P0, PT, PT, PT, UP0, 0x80, 0x0 ;  /* 0x000000000000781c */ /* 0x000fe20003f0f008 */
[----:B0-----:R-:W-:-:S05]  /*b6b0*/  VIADD R0, R0, 0xffffff80 ;  /* 0xffffff8000007836 */ /* 0x001fca0000000000 */
[----:B------:R-:W-:-:S04]  /*b6c0*/  SHF.R.S32.HI R3, RZ, 0x1f, R0 ;  /* 0x0000001fff037819 */ /* 0x000fc80000011400 */
[----:B------:R-:W-:-:S04]  /*b6d0*/  LEA.HI R3, R3, R0, RZ, 0x7 ;  /* 0x0000000003037211 */ /* 0x000fc800078f38ff */
[----:B------:R-:W-:-:S06]  /*b6e0*/  SHF.R.S32.HI R0, RZ, 0x7, R3 ;  /* 0x00000007ff007819 */ /* 0x000fcc0000011403 */
[----:B------:R-:W0:Y:S02]  /*b6f0*/  SHFL.IDX PT, R0, R0, RZ, 0x1f ;  /* 0x00001fff00007589 */ /* 0x000e2400000e0000 */
[----:B0-----:R-:W-:-:S04]  /*b700*/  LEA.HI R3, R0, R0, RZ, 0x1 ;  /* 0x0000000000037211 */ /* 0x001fc800078f08ff */
[----:B------:R-:W-:-:S05]  /*b710*/  LOP3.LUT R3, R3, 0x1e, RZ, 0xc0, !PT ;  /* 0x0000001e03037812 */ /* 0x000fca00078ec0ff */
[----:B------:R-:W-:-:S05]  /*b720*/  IMAD.IADD R3, R0, 0x1, -R3 ;  /* 0x0000000100037824 */ /* 0x000fca00078e0a03 */
[----:B------:R-:W-:-:S04]  /*b730*/  LEA R3, R3, UR60, 0xd ;  /* 0x0000003c03037c11 */ /* 0x000fc8000f8e68ff */
[----:B------:R-:W-:-:S04]  /*b740*/  SHF.R.U32.HI R3, RZ, 0x4, R3 ;  /* 0x00000004ff037819 */ /* 0x000fc80000011603 */
[----:B------:R-:W-:Y:S01]  /*b750*/  LOP3.LUT R36, R3, 0x3fff, RZ, 0xc0, !PT ;  /* 0x00003fff03247812 */ /* 0x000fe200078ec0ff */
[----:B------:R-:W-:Y:S06]  /*b760*/  @!P0 BRA `(.L_x_568) ;  /* 0x0000000000408947 */ /* 0x000fec0003800000 */
[----:B------:R-:W-:Y:S01]  /*b770*/  MOV R14, 0x0 ;  /* 0x00000000000e7802 */ /* 0x000fe20000000f00 */
[----:B------:R-:W-:Y:S01]  /*b780*/  ULDC.64 UR4, c[0x4][0x88] ;  /* 0x0100220000047ab9 */ /* 0x000fe20000000a00 */
[----:B------:R-:W-:Y:S01]  /*b790*/  ULDC.64 UR6, c[0x4][0x90] ;  /* 0x0100240000067ab9 */ /* 0x000fe20000000a00 */
[----:B------:R-:W-:Y:S01]  /*b7a0*/  MOV R4, UR4 ;  /* 0x0000000400047c02 */ /* 0x000fe20008000f00 */
[----:B------:R-:W-:Y:S01]  /*b7b0*/  IMAD.U32 R5, RZ, RZ, UR5 ;  /* 0x00000005ff057e24 */ /* 0x000fe2000f8e00ff */
[----:B------:R-:W-:Y:S01]  /*b7c0*/  ULDC.64 UR4, c[0x4][0x28] ;  /* 0x01000a0000047ab9 */ /* 0x000fe20000000a00 */
[----:B------:R-:W0:Y:S01]  /*b7d0*/  LDC.64 R14, c[0x4][R14] ;  /* 0x010000000e0e7b82 */ /* 0x000e220000000a00 */
[----:B------:R-:W-:Y:S01]  /*b7e0*/  IMAD.U32 R6, RZ, RZ, UR6 ;  /* 0x00000006ff067e24 */ /* 0x000fe2000f8e00ff */
[----:B------:R-:W-:Y:S01]  /*b7f0*/  MOV R7, UR7 ;  /* 0x0000000700077c02 */ /* 0x000fe20008000f00 */
[----:B------:R-:W-:Y:S01]  /*b800*/  IMAD.U32 R10, RZ, RZ, UR4 ;  /* 0x00000004ff0a7e24 */ /* 0x000fe2000f8e00ff */
[----:B------:R-:W-:Y:S01]  /*b810*/  MOV R8, 0x70 ;  /* 0x0000007000087802 */ /* 0x000fe20000000f00 */
[----:B------:R-:W-:-:S02]  /*b820*/  IMAD.U32 R11, RZ, RZ, UR5 ;  /* 0x00000005ff0b7e24 */ /* 0x000fc4000f8e00ff */
[----:B------:R-:W-:Y:S02]  /*b830*/  IMAD.MOV.U32 R12, RZ, RZ, 0x1 ;  /* 0x00000001ff0c7424 */ /* 0x000fe400078e00ff */
[----:B------:R-:W-:-:S07]  /*b840*/  IMAD.MOV.U32 R13, RZ, RZ, RZ ;  /* 0x000000ffff0d7224 */ /* 0x000fce00078e00ff */
[----:B------:R-:W-:-:S07]  /*b850*/  LEPC R20, `(.L_x_568) ;  /* 0x000000001014794e */ /* 0x000fce0000000000 */
[----:B0----5:R-:W-:Y:S05]  /*b860*/  CALL.ABS.NOINC R14 ;  /* 0x000000000e007343 */ /* 0x021fea0003c00000 */
.L_x_568:
[----:B------:R-:W-:Y:S02]  /*b870*/  ULDC UR4, c[0x0][0x3f4] ;  /* 0x0000fd0000047ab9 */ /* 0x000fe40000000800 */
[----:B------:R-:W-:-:S13]  /*b880*/  ISETP.LT.AND P0, PT, RZ, UR4, PT ;  /* 0x00000004ff007c0c */ /* 0x000fda000bf01270 */
[----:B------:R-:W-:Y:S05]  /*b890*/  @P0 BRA `(.L_x_569) ;  /* 0x0000000000400947 */ /* 0x000fea0003800000 */
[----:B------:R-:W2:Y:S02]  /*b8a0*/  LDL R20, [R1+0x4] ;  /* 0x0000040001147983 */ /* 0x000ea40000100800 */
[----:B--2---:R-:W-:-:S04]  /*b8b0*/  LEA.HI R0, R20, R20, RZ, 0x1 ;  /* 0x0000001414007211 */ /* 0x004fc800078f08ff */
[----:B------:R-:W-:-:S04]  /*b8c0*/  LOP3.LUT R0, R0, 0xfffffffe, RZ, 0xc0, !PT ;  /* 0xfffffffe00007812 */ /* 0x000fc800078ec0ff */
[----:B------:R-:W-:-:S04]  /*b8d0*/  IADD3 R0, R20, -R0, RZ ;  /* 0x8000000014007210 */ /* 0x000fc80007ffe0ff */
[----:B------:R-:W-:-:S04]  /*b8e0*/  SHF.L.U32 R3, R0, 0x1f, RZ ;  /* 0x0000001f00037819 */ /* 0x000fc800000006ff */
[----:B------:R0:W1:Y:S03]  /*b8f0*/  SYNCS.PHASECHK.TRANS64.TRYWAIT P0, [R2+URZ+0x30800], R3 ;  /* 0x03080003020075a7 */ /* 0x000066000800017f */
[----:B-1----:R-:W-:Y:S05]  /*b900*/  @!P0 NANOSLEEP.SYNCS 0x989680 ;  /* 0x009896800000895d */ /* 0x002fea0003900000 */
[----:B------:R-:W1:Y:S01]  /*b910*/  @!P0 SYNCS.PHASECHK.TRANS64 P0, [R2+URZ+0x30800], R3 ;  /* 0x03080003020085a7 */ /* 0x000e62000800007f */
[----:B------:R-:W-:Y:S04]  /*b920*/  BSSY B0, `(.L_x_570) ;  /* 0x0000006000007945 */ /* 0x000fe80003800000 */
[----:B-1----:R-:W-:Y:S05]  /*b930*/  @P0 BRA `(.L_x_571) ;  /* 0x0000000000100947 */ /* 0x002fea0003800000 */
.L_x_572:
[----:B-1----:R1:W2:Y:S02]  /*b940*/  SYNCS.PHASECHK.TRANS64.TRYWAIT P0, [R2+URZ+0x30800], R3 ;  /* 0x03080003020075a7 */ /* 0x0022a4000800017f */
[----:B--2---:R-:W-:Y:S05]  /*b950*/  @!P0 NANOSLEEP.SYNCS 0x989680 ;  /* 0x009896800000895d */ /* 0x004fea0003900000 */
[----:B------:R-:W2:Y:S02]  /*b960*/  @!P0 SYNCS.PHASECHK.TRANS64 P0, [R2+URZ+0x30800], R3 ;  /* 0x03080003020085a7 */ /* 0x000ea4000800007f */
[----:B--2---:R-:W-:Y:S05]  /*b970*/  @!P0 BRA `(.L_x_572) ;  /* 0xfffffffc00f08947 */ /* 0x004fea000383ffff */
.L_x_571:
[----:B------:R-:W-:Y:S05]  /*b980*/  BSYNC B0 ;  /* 0x0000000000007941 */ /* 0x000fea0003800000 */
.L_x_570:
[----:B------:R-:W-:Y:S05]  /*b990*/  BRA `(.L_x_573) ;  /* 0x0000005800e47947 */ /* 0x000fea0003800000 */
.L_x_569:
[----:B-----5:R-:W-:Y:S01]  /*b9a0*/  SHF.R.S32.HI R0, RZ, 0x1f, R132 ;  /* 0x0000001fff007819 */ /* 0x020fe20000011484 */
[----:B------:R-:W-:Y:S01]  /*b9b0*/  ULOP3.LUT UP0, URZ, UR60, 0x3ff, URZ, 0xc0, !UPT ;  /* 0x000003ff3c3f7892 */ /* 0x000fe2000f80c03f */
[----:B------:R-:W-:Y:S01]  /*b9c0*/  ULDC.64 UR4, c[0x0][0x3f8] ;  /* 0x0000fe0000047ab9 */ /* 0x000fe20000000a00 */
[----:B------:R-:W-:Y:S02]  /*b9d0*/  ULDC.64 UR6, c[0x0][0x408] ;  /* 0x0001020000067ab9 */ /* 0x000fe40000000a00 */
[C---:B------:R-:W-:Y:S02]  /*b9e0*/  IMAD R3, R0.reuse, UR4, RZ ;  /* 0x0000000400037c24 */ /* 0x040fe4000f8e02ff */
[----:B------:R-:W-:Y:S01]  /*b9f0*/  IMAD R7, R0, UR6, RZ ;  /* 0x0000000600077c24 */ /* 0x000fe2000f8e02ff */
[----:B------:R-:W-:Y:S01]  /*ba00*/  PLOP3.LUT P2, PT, PT, PT, UP0, 0x80, 0x0 ;  /* 0x000000000000781c */ /* 0x000fe20003f4f008 */
[----:B------:R-:W-:-:S04]  /*ba10*/  IMAD.WIDE.U32 R4, R132, UR4, RZ ;  /* 0x0000000484047c25 */ /* 0x000fc8000f8e00ff */
[C---:B------:R-:W-:Y:S01]  /*ba20*/  IMAD R3, R132.reuse, UR5, R3 ;  /* 0x0000000584037c24 */ /* 0x040fe2000f8e0203 */
[----:B------:R-:W-:Y:S01]  /*ba30*/  ULDC.64 UR4, c[0x0][0x3e8] ;  /* 0x0000fa0000047ab9 */ /* 0x000fe20000000a00 */
[----:B------:R-:W-:Y:S01]  /*ba40*/  IMAD R7, R132, UR7, R7 ;  /* 0x0000000784077c24 */ /* 0x000fe2000f8e0207 */
[----:B------:R-:W-:Y:S01]  /*ba50*/  LEA R38, P0, R4, UR4, 0x1 ;  /* 0x0000000404267c11 */ /* 0x000fe2000f8008ff */
[----:B------:R-:W-:Y:S01]  /*ba60*/  IMAD.WIDE.U32 R132, R132, UR6, RZ ;  /* 0x0000000684847c25 */ /* 0x000fe2000f8e00ff */
[----:B------:R-:W-:-:S03]  /*ba70*/  ULDC.64 UR6, c[0x0][0x400] ;  /* 0x0001000000067ab9 */ /* 0x000fc60000000a00 */
[----:B------:R-:W-:Y:S01]  /*ba80*/  IMAD.IADD R3, R3, 0x1, R5 ;  /* 0x0000000103037824 */ /* 0x000fe200078e0205 */
[----:B------:R-:W-:Y:S01]  /*ba90*/  LEA R40, P1, R132, UR6, 0x1 ;  /* 0x0000000684287c11 */ /* 0x000fe2000f8208ff */
[----:B------:R-:W-:-:S03]  /*baa0*/  IMAD.IADD R41, R7, 0x1, R133 ;  /* 0x0000000107297824 */ /* 0x000fc600078e0285 */
[----:B------:R-:W-:Y:S02]  /*bab0*/  LEA.HI.X R24, R4, UR5, R3, 0x1, P0 ;  /* 0x0000000504187c11 */ /* 0x000fe400080f0c03 */
[----:B------:R-:W-:Y:S01]  /*bac0*/  LEA.HI.X R41, R132, UR7, R41, 0x1, P1 ;  /* 0x0000000784297c11 */ /* 0x000fe200088f0c29 */
        /* <DEDUP_REMOVED lines=16> */
[----:B0-----:R-:W-:Y:S05]  /*bbd0*/  CALL.ABS.NOINC R14 ;  /* 0x000000000e007343 */ /* 0x001fea0003c00000 */
.L_x_574:
[----:B------:R-:W-:Y:S01]  /*bbe0*/  ULDC.U8 UR4, c[0x0][0x410] ;  /* 0x0001040000047ab9 */ /* 0x000fe20000000000 */
[----:B------:R-:W-:Y:S01]  /*bbf0*/  BSSY B0, `(.L_x_575) ;  /* 0x000058b000007945 */ /* 0x000fe20003800000 */
[----:B------:R-:W-:Y:S02]  /*bc00*/  ISETP.NE.AND P0, PT, RZ, UR4, PT ;  /* 0x00000004ff007c0c */ /* 0x000fe4000bf05270 */
[----:B------:R-:W-:-:S11]  /*bc10*/  LEA R6, R137, R202, 0x7 ;  /* 0x000000ca89067211 */ /* 0x000fd600078e38ff */
[----:B------:R-:W-:Y:S05]  /*bc20*/  @!P0 BRA `(.L_x_576) ;  /* 0x0000002800e48947 */ /* 0x000fea0003800000 */
[----:B------:R-:W-:-:S03]  /*bc30*/  UMOV UR4, 0xffffffff ;  /* 0xffffffff00047882 */ /* 0x000fc60000000000 */
[----:B------:R-:W-:Y:S05]  /*bc40*/  BRA.DIV UR4, `(.L_x_577) ;  /* 0x0000017a04587947 */ /* 0x000fea000b800000 */
[----:B------:R0:W1:Y:S04]  /*bc50*/  SHFL.IDX PT, R37, R24, RZ, 0x1c1f ;  /* 0x001c1fff18257589 */ /* 0x00006800000e0000 */
[----:B------:R-:W2:Y:S04]  /*bc60*/  SHFL.IDX PT, R38, R38, RZ, 0x1c1f ;  /* 0x001c1fff26267589 */ /* 0x000ea800000e0000 */
[----:B------:R-:W3:Y:S04]  /*bc70*/  SHFL.IDX PT, R41, R41, RZ, 0x1c1f ;  /* 0x001c1fff29297589 */ /* 0x000ee800000e0000 */
[----:B0-----:R-:W4:Y:S02]  /*bc80*/  SHFL.IDX PT, R40, R40, RZ, 0x1c1f ;  /* 0x001c1fff28287589 */ /* 0x001f2400000e0000 */
.L_x_826:
[----:B------:R-:W-:Y:S01]  /*bc90*/  ULDC UR4, c[0x0][0x448] ;  /* 0x0001120000047ab9 */ /* 0x000fe20000000800 */
[----:B------:R-:W-:Y:S01]  /*bca0*/  LOP3.LUT R3, R217, 0x18, R16, 0xf8, !PT ;  /* 0x00000018d9037812 */ /* 0x000fe200078ef810 */
[----:B------:R-:W-:Y:S01]  /*bcb0*/  IMAD R42, R136, UR4, RZ ;  /* 0x00000004882a7c24 */ /* 0x000fe2000f8e02ff */
[----:B------:R-:W-:Y:S01]  /*bcc0*/  BSSY B1, `(.L_x_578) ;  /* 0x000005e000017945 */ /* 0x000fe20003800000 */
[----:B------:R-:W-:Y:S02]  /*bcd0*/  LOP3.LUT P0, RZ, R225, 0x4, RZ, 0xc0, !PT ;  /* 0x00000004e1ff7812 */ /* 0x000fe4000780c0ff */
[----:B------:R-:W-:Y:S02]  /*bce0*/  CS2R R24, SRZ ;  /* 0x0000000000187805 */ /* 0x000fe4000001ff00 */
[----:B------:R-:W-:Y:S02]  /*bcf0*/  LOP3.LUT R0, R3, R218, RZ, 0x3c, !PT ;  /* 0x000000da03007212 */ /* 0x000fe400078e3cff */
[----:B------:R-:W-:-:S02]  /*bd00*/  CS2R R20, SRZ ;  /* 0x0000000000147805 */ /* 0x000fc4000001ff00 */
[----:B------:R-:W-:Y:S01]  /*bd10*/  ISETP.GE.AND P1, PT, R6, R42, PT ;  /* 0x0000002a0600720c */ /* 0x000fe20003f26270 */
[----:B------:R-:W-:Y:S01]  /*bd20*/  IMAD R42, R137, -0x80, R42 ;  /* 0xffffff80892a7824 */ /* 0x000fe200078e022a */
[----:B------:R-:W-:Y:S01]  /*bd30*/  CS2R R14, SRZ ;  /* 0x00000000000e7805 */ /* 0x000fe2000001ff00 */
[----:B------:R-:W-:Y:S01]  /*bd40*/  IMAD.IADD R3, R219, 0x1, R0 ;  /* 0x00000001db037824 */ /* 0x000fe200078e0200 */
[----:B------:R-:W-:Y:S02]  /*bd50*/  CS2R R12, SRZ ;  /* 0x00000000000c7805 */ /* 0x000fe4000001ff00 */
[----:B------:R-:W-:Y:S02]  /*bd60*/  CS2R R10, SRZ ;  /* 0x00000000000a7805 */ /* 0x000fe4000001ff00 */
[----:B------:R-:W-:Y:S01]  /*bd70*/  CS2R R8, SRZ ;  /* 0x0000000000087805 */ /* 0x000fe2000001ff00 */
[----:B------:R-:W-:Y:S01]  /*bd80*/  IMAD R3, R3, 0x2, R2 ;  /* 0x0000000203037824 */ /* 0x000fe200078e0202 */
[----:B------:R-:W-:-:S02]  /*bd90*/  CS2R R6, SRZ ;  /* 0x0000000000067805 */ /* 0x000fc4000001ff00 */
[----:B------:R-:W-:Y:S02]  /*bda0*/  CS2R R4, SRZ ;  /* 0x0000000000047805 */ /* 0x000fe4000001ff00 */
[----:B------:R-:W-:Y:S02]  /*bdb0*/  CS2R R26, SRZ ;  /* 0x00000000001a7805 */ /* 0x000fe4000001ff00 */
[----:B------:R-:W-:Y:S02]  /*bdc0*/  CS2R R28, SRZ ;  /* 0x00000000001c7805 */ /* 0x000fe4000001ff00 */
[----:B------:R-:W-:Y:S02]  /*bdd0*/  CS2R R30, SRZ ;  /* 0x00000000001e7805 */ /* 0x000fe4000001ff00 */
[C---:B------:R-:W-:Y:S01]  /*bde0*/  IADD3 R43, R3.reuse, 0x12400, RZ ;  /* 0x00012400032b7810 */ /* 0x040fe20007ffe0ff */
[----:B------:R-:W-:Y:S01]  /*bdf0*/  VIADD R0, R3, 0x12440 ;  /* 0x0001244003007836 */ /* 0x000fe20000000000 */
[----:B------:R-:W-:Y:S01]  /*be00*/  CS2R R32, SRZ ;  /* 0x0000000000207805 */ /* 0x000fe2000001ff00 */
[----:B------:R-:W-:Y:S06]  /*be10*/  @P1 BRA `(.L_x_579) ;  /* 0x0000000400201947 */ /* 0x000fec0003800000 */
[----:B------:R-:W-:Y:S01]  /*be20*/  ULDC UR4, c[0x0][0x3f4] ;  /* 0x0000fd0000047ab9 */ /* 0x000fe20000000800 */
[C---:B------:R-:W-:Y:S01]  /*be30*/  IMAD.SHL.U32 R15, R208.reuse, 0x2, RZ ;  /* 0x00000002d00f7824 */ /* 0x040fe200078e00ff */
[----:B------:R-:W-:Y:S01]  /*be40*/  ISETP.GE.AND P4, PT, R208, UR4, PT ;  /* 0x00000004d0007c0c */ /* 0x000fe2000bf86270 */
[----:B------:R-:W-:Y:S01]  /*be50*/  IMAD.SHL.U32 R11, R207, 0x2, RZ ;  /* 0x00000002cf0b7824 */ /* 0x000fe200078e00ff */
[----:B------:R-:W-:Y:S01]  /*be60*/  ISETP.GE.AND P3, PT, R206, UR4, PT ;  /* 0x00000004ce007c0c */ /* 0x000fe2000bf66270 */
[----:B------:R-:W-:Y:S01]  /*be70*/  IMAD.SHL.U32 R35, R205, 0x2, RZ ;  /* 0x00000002cd237824 */ /* 0x000fe200078e00ff */
[----:B------:R-:W-:Y:S02]  /*be80*/  SHF.R.S32.HI R5, RZ, 0x1f, R208 ;  /* 0x0000001fff057819 */ /* 0x000fe400000114d0 */
[----:B------:R-:W-:Y:S02]  /*be90*/  CS2R R24, SRZ ;  /* 0x0000000000187805 */ /* 0x000fe4000001ff00 */
[----:B------:R-:W-:-:S02]  /*bea0*/  ISETP.GE.AND P2, PT, R207, UR4, PT ;  /* 0x00000004cf007c0c */ /* 0x000fc4000bf46270 */
[----:B------:R-:W-:Y:S02]  /*beb0*/  SHF.L.U64.HI R4, R208, 0x1, R5 ;  /* 0x00000001d0047819 */ /* 0x000fe40000010205 */
[----:B------:R-:W-:Y:S02]  /*bec0*/  SHF.R.S32.HI R7, RZ, 0x1f, R206 ;  /* 0x0000001fff077819 */ /* 0x000fe400000114ce */
[----:B------:R-:W-:Y:S02]  /*bed0*/  SHF.L.U32 R13, R206, 0x1, RZ ;  /* 0x00000001ce0d7819 */ /* 0x000fe400000006ff */
[-C--:B--2---:R-:W-:Y:S02]  /*bee0*/  @!P4 IADD3 R26, P5, R38, R15.reuse, RZ ;  /* 0x0000000f261ac210 */ /* 0x084fe40007fbe0ff */
[----:B----4-:R-:W-:Y:S02]  /*bef0*/  @!P4 IADD3 R14, P6, R40, R15, RZ ;  /* 0x0000000f280ec210 */ /* 0x010fe40007fde0ff */
[----:B-1----:R-:W-:-:S02]  /*bf00*/  @!P4 IADD3.X R27, R37, R4, RZ, P5, !PT ;  /* 0x00000004251bc210 */ /* 0x002fc40002ffe4ff */
[----:B------:R-:W-:Y:S01]  /*bf10*/  SHF.L.U64.HI R6, R206, 0x1, R7 ;  /* 0x00000001ce067819 */ /* 0x000fe20000010207 */
[----:B---3--:R-:W-:Y:S01]  /*bf20*/  @!P4 IMAD.X R15, R41, 0x1, R4, P6 ;  /* 0x00000001290fc824 */ /* 0x008fe200030e0604 */
[-C--:B------:R-:W-:Y:S02]  /*bf30*/  @!P3 IADD3 R28, P5, R38, R13.reuse, RZ ;  /* 0x0000000d261cb210 */ /* 0x080fe40007fbe0ff */
[----:B------:R-:W-:Y:S02]  /*bf40*/  ISETP.GE.AND P1, PT, R205, UR4, PT ;  /* 0x00000004cd007c0c */ /* 0x000fe4000bf26270 */
[----:B------:R-:W-:Y:S01]  /*bf50*/  SHF.R.S32.HI R10, RZ, 0x1f, R207 ;  /* 0x0000001fff0a7819 */ /* 0x000fe200000114cf */
[----:B------:R-:W-:Y:S01]  /*bf60*/  @!P3 IMAD.X R29, R37, 0x1, R6, P5 ;  /* 0x00000001251db824 */ /* 0x000fe200028e0606 */
[----:B------:R-:W-:Y:S02]  /*bf70*/  @!P3 IADD3 R12, P6, R40, R13, RZ ;  /* 0x0000000d280cb210 */ /* 0x000fe40007fde0ff */
[----:B------:R-:W-:-:S02]  /*bf80*/  SHF.L.U64.HI R20, R207, 0x1, R10 ;  /* 0x00000001cf147819 */ /* 0x000fc4000001020a */
[-C--:B------:R-:W-:Y:S02]  /*bf90*/  @!P2 IADD3 R30, P5, R38, R11.reuse, RZ ;  /* 0x0000000b261ea210 */ /* 0x080fe40007fbe0ff */
[----:B------:R-:W-:Y:S02]  /*bfa0*/  @!P3 IADD3.X R13, R41, R6, RZ, P6, !PT ;  /* 0x00000006290db210 */ /* 0x000fe400037fe4ff */
[----:B------:R-:W-:Y:S02]  /*bfb0*/  CS2R R6, SRZ ;  /* 0x0000000000067805 */ /* 0x000fe4000001ff00 */
[----:B------:R-:W-:Y:S01]  /*bfc0*/  @!P2 IADD3 R10, P6, R40, R11, RZ ;  /* 0x0000000b280aa210 */ /* 0x000fe20007fde0ff */
[--C-:B------:R-:W-:Y:S01]  /*bfd0*/  @!P2 IMAD.X R31, R37, 0x1, R20.reuse, P5 ;  /* 0x00000001251fa824 */ /* 0x100fe200028e0614 */
[----:B------:R-:W-:Y:S02]  /*bfe0*/  SHF.R.S32.HI R8, RZ, 0x1f, R205 ;  /* 0x0000001fff087819 */ /* 0x000fe400000114cd */
[----:B------:R-:W-:Y:S01]  /*bff0*/  ISETP.GE.AND P5, PT, R194, UR4, PT ;  /* 0x00000004c2007c0c */ /* 0x000fe2000bfa6270 */
[----:B------:R-:W-:Y:S01]  /*c000*/  @!P2 IMAD.X R11, R41, 0x1, R20, P6 ;  /* 0x00000001290ba824 */ /* 0x000fe200030e0614 */
[----:B------:R-:W-:-:S02]  /*c010*/  SHF.L.U64.HI R4, R205, 0x1, R8 ;  /* 0x00000001cd047819 */ /* 0x000fc40000010208 */
[-C--:B------:R-:W-:Y:S02]  /*c020*/  @!P1 IADD3 R8, P6, R38, R35.reuse, RZ ;  /* 0x0000002326089210 */ /* 0x080fe40007fde0ff */
[----:B------:R-:W-:Y:S02]  /*c030*/  SHF.R.S32.HI R32, RZ, 0x1f, R209 ;  /* 0x0000001fff207819 */ /* 0x000fe400000114d1 */
[----:B------:R-:W-:Y:S02]  /*c040*/  @!P1 IADD3.X R9, R37, R4, RZ, P6, !PT ;  /* 0x0000000425099210 */ /* 0x000fe400037fe4ff */
[----:B------:R-:W-:Y:S02]  /*c050*/  @!P1 IADD3 R34, P6, R40, R35, RZ ;  /* 0x0000002328229210 */ /* 0x000fe40007fde0ff */
[----:B------:R-:W-:Y:S01]  /*c060*/  SHF.L.U32 R33, R209, 0x1, RZ ;  /* 0x00000001d1217819 */ /* 0x000fe200000006ff */
[----:B------:R-:W-:Y:S01]  /*c070*/  @!P5 IMAD.MOV.U32 R5, RZ, RZ, R41 ;  /* 0x000000ffff05d224 */ /* 0x000fe200078e0029 */
[----:B------:R-:W-:Y:S01]  /*c080*/  @!P5 MOV R21, R37 ;  /* 0x000000250015d202 */ /* 0x000fe20000000f00 */
[----:B------:R-:W-:Y:S01]  /*c090*/  @!P1 IMAD.X R35, R41, 0x1, R4, P6 ;  /* 0x0000000129239824 */ /* 0x000fe200030e0604 */
[----:B------:R-:W-:Y:S01]  /*c0a0*/  ISETP.GE.AND P6, PT, R209, UR4, PT ;  /* 0x00000004d1007c0c */ /* 0x000fe2000bfc6270 */
[----:B------:R-:W-:-:S02]  /*c0b0*/  @!P5 IMAD.MOV.U32 R4, RZ, RZ, R40 ;  /* 0x000000ffff04d224 */ /* 0x000fc400078e0028 */
[----:B------:R-:W-:Y:S02]  /*c0c0*/  @!P5 IMAD.MOV.U32 R20, RZ, RZ, R38 ;  /* 0x000000ffff14d224 */ /* 0x000fe400078e0026 */
[----:B------:R-:W-:-:S04]  /*c0d0*/  @!P5 IMAD.WIDE R4, R194, 0x2, R4 ;  /* 0x00000002c204d825 */ /* 0x000fc800078e0204 */
[----:B------:R-:W-:Y:S01]  /*c0e0*/  @!P5 IMAD.WIDE R20, R194, 0x2, R20 ;  /* 0x00000002c214d825 */ /* 0x000fe200078e0214 */
[----:B------:R0:W5:Y:S04]  /*c0f0*/  @!P5 LD.E.64 R24, desc[UR48][R4.64] ;  /* 0x000000300418d980 */ /* 0x000168000c101b00 */
[----:B------:R1:W5:Y:S01]  /*c100*/  @!P5 LD.E.64 R6, desc[UR48][R20.64] ;  /* 0x000000301406d980 */ /* 0x000362000c101b00 */
[----:B0-----:R-:W-:Y:S02]  /*c110*/  CS2R R4, SRZ ;  /* 0x0000000000047805 */ /* 0x001fe4000001ff00 */
[----:B-1----:R-:W-:-:S04]  /*c120*/  CS2R R20, SRZ ;  /* 0x0000000000147805 */ /* 0x002fc8000001ff00 */
[----:B------:R0:W5:Y:S01]  /*c130*/  @!P4 LD.E.64 R4, desc[UR48][R26.64] ;  /* 0x000000301a04c980 */ /* 0x000162000c101b00 */
[----:B------:R-:W-:-:S03]  /*c140*/  SHF.L.U64.HI R32, R209, 0x1, R32 ;  /* 0x00000001d1207819 */ /* 0x000fc60000010220 */
[----:B------:R1:W5:Y:S01]  /*c150*/  @!P4 LD.E.64 R20, desc[UR48][R14.64] ;  /* 0x000000300e14c980 */ /* 0x000362000c101b00 */
[----:B0-----:R-:W-:Y:S02]  /*c160*/  CS2R R26, SRZ ;  /* 0x00000000001a7805 */ /* 0x001fe4000001ff00 */
[-C--:B------:R-:W-:Y:S02]  /*c170*/  @!P6 IADD3 R38, P5, R38, R33.reuse, RZ ;  /* 0x000000212626e210 */ /* 0x080fe40007fbe0ff */
[----:B-1----:R-:W-:Y:S02]  /*c180*/  CS2R R14, SRZ ;  /* 0x00000000000e7805 */ /* 0x002fe4000001ff00 */
[----:B------:R0:W5:Y:S01]  /*c190*/  @!P3 LD.E.64 R26, desc[UR48][R28.64] ;  /* 0x000000301c1ab980 */ /* 0x000162000c101b00 */
[----:B------:R-:W-:Y:S01]  /*c1a0*/  @!P6 IMAD.X R39, R37, 0x1, R32, P5 ;  /* 0x000000012527e824 */ /* 0x000fe200028e0620 */
[----:B------:R-:W-:Y:S02]  /*c1b0*/  @!P6 IADD3 R40, P5, R40, R33, RZ ;  /* 0x000000212828e210 */ /* 0x000fe40007fbe0ff */
[----:B------:R1:W5:Y:S01]  /*c1c0*/  @!P3 LD.E.64 R14, desc[UR48][R12.64] ;  /* 0x000000300c0eb980 */ /* 0x000362000c101b00 */
[----:B0-----:R-:W-:-:S02]  /*c1d0*/  CS2R R28, SRZ ;  /* 0x00000000001c7805 */ /* 0x001fc4000001ff00 */
[----:B-1----:R-:W-:-:S04]  /*c1e0*/  CS2R R12, SRZ ;  /* 0x00000000000c7805 */ /* 0x002fc8000001ff00 */
[----:B------:R0:W5:Y:S01]  /*c1f0*/  @!P2 LD.E.64 R28, desc[UR48][R30.64] ;  /* 0x000000301e1ca980 */ /* 0x000162000c101b00 */
[----:B------:R-:W-:Y:S01]  /*c200*/  @!P6 IMAD.X R41, R41, 0x1, R32, P5 ;  /* 0x000000012929e824 */ /* 0x000fe200028e0620 */
[----:B------:R-:W-:Y:S02]  /*c210*/  CS2R R32, SRZ ;  /* 0x0000000000207805 */ /* 0x000fe4000001ff00 */
[----:B------:R1:W5:Y:S04]  /*c220*/  @!P2 LD.E.64 R12, desc[UR48][R10.64] ;  /* 0x000000300a0ca980 */ /* 0x000368000c101b00 */
[----:B------:R-:W5:Y:S01]  /*c230*/  @!P6 LD.E.64 R32, desc[UR48][R38.64] ;  /* 0x000000302620e980 */ /* 0x000f62000c101b00 */
[----:B0-----:R-:W-:Y:S02]  /*c240*/  CS2R R30, SRZ ;  /* 0x00000000001e7805 */ /* 0x001fe4000001ff00 */
[----:B-1----:R-:W-:-:S04]  /*c250*/  CS2R R10, SRZ ;  /* 0x00000000000a7805 */ /* 0x002fc8000001ff00 */
[----:B------:R0:W5:Y:S04]  /*c260*/  @!P1 LD.E.64 R30, desc[UR48][R8.64] ;  /* 0x00000030081e9980 */ /* 0x000168000c101b00 */
[----:B------:R1:W5:Y:S01]  /*c270*/  @!P1 LD.E.64 R10, desc[UR48][R34.64] ;  /* 0x00000030220a9980 */ /* 0x000362000c101b00 */
[----:B0-----:R-:W-:-:S06]  /*c280*/  CS2R R8, SRZ ;  /* 0x0000000000087805 */ /* 0x001fcc000001ff00 */
[----:B------:R1:W5:Y:S02]  /*c290*/  @!P6 LD.E.64 R8, desc[UR48][R40.64] ;  /* 0x000000302808e980 */ /* 0x000364000c101b00 */
.L_x_579:
[----:B------:R-:W-:Y:S05]  /*c2a0*/  BSYNC B1 ;  /* 0x0000000000017941 */ /* 0x000fea0003800000 */
.L_x_578:
[----:B------:R-:W3:Y:S01]  /*c2b0*/  LDL R73, [R1+0x4] ;  /* 0x0000040001497983 */ /* 0x000ee20000100800 */
[----:B-----5:R-:W-:Y:S01]  /*c2c0*/  MOV R39, R4 ;  /* 0x0000000400277202 */ /* 0x020fe20000000f00 */
[----:B-1----:R-:W-:Y:S01]  /*c2d0*/  IMAD.MOV.U32 R35, RZ, RZ, R6 ;  /* 0x000000ffff237224 */ /* 0x002fe200078e0006 */
[----:B------:R-:W-:Y:S01]  /*c2e0*/  SHF.R.U64 R50, R4, 0x10, R5 ;  /* 0x0000001004327819 */ /* 0x000fe20000001205 */
[----:B------:R-:W-:Y:S01]  /*c2f0*/  IMAD.MOV.U32 R45, RZ, RZ, R29 ;  /* 0x000000ffff2d7224 */ /* 0x000fe200078e001d */
[----:B------:R-:W-:Y:S01]  /*c300*/  @P0 IADD3 R0, R43, -0x40, RZ ;  /* 0xffffffc02b000810 */ /* 0x000fe20007ffe0ff */
[--C-:B------:R-:W-:Y:S01]  /*c310*/  IMAD.MOV.U32 R43, RZ, RZ, R5.reuse ;  /* 0x000000ffff2b7224 */ /* 0x100fe200078e0005 */
[----:B------:R-:W-:Y:S01]  /*c320*/  SHF.R.U32.HI R51, RZ, 0x10, R5 ;  /* 0x00000010ff337819 */ /* 0x000fe20000011605 */
[----:B------:R-:W-:Y:S01]  /*c330*/  IMAD.MOV.U32 R5, RZ, RZ, R26 ;  /* 0x000000ffff057224 */ /* 0x000fe200078e001a */
[----:B------:R-:W-:Y:S01]  /*c340*/  MOV R44, R27 ;  /* 0x0000001b002c7202 */ /* 0x000fe20000000f00 */
[----:B------:R-:W-:Y:S01]  /*c350*/  IMAD.MOV.U32 R34, RZ, RZ, R7 ;  /* 0x000000ffff227224 */ /* 0x000fe200078e0007 */
[--C-:B------:R-:W-:Y:S01]  /*c360*/  SHF.R.U64 R52, R26, 0x10, R27.reuse ;  /* 0x000000101a347819 */ /* 0x100fe2000000121b */
[----:B------:R-:W-:Y:S01]  /*c370*/  IMAD.MOV.U32 R26, RZ, RZ, R28 ;  /* 0x000000ffff1a7224 */ /* 0x000fe200078e001c */
[----:B------:R-:W-:Y:S01]  /*c380*/  SHF.R.U32.HI R53, RZ, 0x10, R27 ;  /* 0x00000010ff357819 */ /* 0x000fe2000001161b */
[----:B----4-:R-:W-:Y:S01]  /*c390*/  IMAD.MOV.U32 R40, RZ, RZ, R11 ;  /* 0x000000ffff287224 */ /* 0x010fe200078e000b */
[----:B------:R-:W-:Y:S01]  /*c3a0*/  PRMT R27, R5, 0x5410, R44 ;  /* 0x00005410051b7816 */ /* 0x000fe2000000002c */
[----:B------:R-:W-:Y:S01]  /*c3b0*/  IMAD.MOV.U32 R47, RZ, RZ, R31 ;  /* 0x000000ffff2f7224 */ /* 0x000fe200078e001f */
[----:B------:R-:W-:Y:S01]  /*c3c0*/  MOV R48, R33 ;  /* 0x0000002100307202 */ /* 0x000fe20000000f00 */
[----:B--2---:R-:W-:Y:S01]  /*c3d0*/  IMAD.MOV.U32 R38, RZ, RZ, R24 ;  /* 0x000000ffff267224 */ /* 0x004fe200078e0018 */
[--C-:B------:R-:W-:Y:S01]  /*c3e0*/  SHF.R.U64 R58, R32, 0x10, R33.reuse ;  /* 0x00000010203a7819 */ /* 0x100fe20000001221 */
[----:B------:R-:W-:Y:S01]  /*c3f0*/  BSSY B1, `(.L_x_580) ;  /* 0x000003e000017945 */ /* 0x000fe20003800000 */
[----:B------:R-:W-:-:S02]  /*c400*/  SHF.R.U32.HI R59, RZ, 0x10, R33 ;  /* 0x00000010ff3b7819 */ /* 0x000fc40000011621 */
[----:B------:R-:W-:Y:S01]  /*c410*/  SHF.R.U64 R37, R6, 0x10, R7 ;  /* 0x0000001006257819 */ /* 0x000fe20000001207 */
[----:B------:R-:W-:Y:S01]  /*c420*/  IMAD.MOV.U32 R6, RZ, RZ, R25 ;  /* 0x000000ffff067224 */ /* 0x000fe200078e0019 */
[----:B------:R-:W-:Y:S02]  /*c430*/  MOV R33, R20 ;  /* 0x0000001400217202 */ /* 0x000fe40000000f00 */
[----:B------:R-:W-:Y:S02]  /*c440*/  SHF.R.U64 R62, R20, 0x10, R21 ;  /* 0x00000010143e7819 */ /* 0x000fe40000001215 */
[--C-:B------:R-:W-:Y:S02]  /*c450*/  SHF.R.U64 R54, R28, 0x10, R29.reuse ;  /* 0x000000101c367819 */ /* 0x100fe4000000121d */
[----:B------:R-:W-:Y:S01]  /*c460*/  SHF.R.U32.HI R55, RZ, 0x10, R29 ;  /* 0x00000010ff377819 */ /* 0x000fe2000001161d */
[----:B------:R-:W-:Y:S01]  /*c470*/  IMAD.MOV.U32 R29, RZ, RZ, R14 ;  /* 0x000000ffff1d7224 */ /* 0x000fe200078e000e */
[----:B------:R-:W-:-:S02]  /*c480*/  MOV R46, R30 ;  /* 0x0000001e002e7202 */ /* 0x000fc40000000f00 */
[----:B------:R-:W-:Y:S01]  /*c490*/  SHF.R.U64 R56, R30, 0x10, R31 ;  /* 0x000000101e387819 */ /* 0x000fe2000000121f */
[----:B------:R-:W-:Y:S01]  /*c4a0*/  IMAD.MOV.U32 R30, RZ, RZ, R32 ;  /* 0x000000ffff1e7224 */ /* 0x000fe200078e0020 */
[--C-:B------:R-:W-:Y:S02]  /*c4b0*/  SHF.R.U64 R60, R24, 0x10, R25.reuse ;  /* 0x00000010183c7819 */ /* 0x100fe40000001219 */
[----:B------:R-:W-:Y:S01]  /*c4c0*/  SHF.R.U32.HI R61, RZ, 0x10, R25 ;  /* 0x00000010ff3d7819 */ /* 0x000fe20000011619 */
[----:B------:R-:W-:Y:S01]  /*c4d0*/  IMAD.MOV.U32 R25, RZ, RZ, R12 ;  /* 0x000000ffff197224 */ /* 0x000fe200078e000c */
[----:B------:R-:W-:Y:S02]  /*c4e0*/  MOV R20, R15 ;  /* 0x0000000f00147202 */ /* 0x000fe40000000f00 */
[--C-:B------:R-:W-:Y:S02]  /*c4f0*/  SHF.R.U64 R64, R14, 0x10, R15.reuse ;  /* 0x000000100e407819 */ /* 0x100fe4000000120f */
[----:B------:R-:W-:Y:S01]  /*c500*/  SHF.R.U32.HI R65, RZ, 0x10, R15 ;  /* 0x00000010ff417819 */ /* 0x000fe2000001160f */
[----:B------:R-:W-:Y:S01]  /*c510*/  IMAD.MOV.U32 R15, RZ, RZ, R13 ;  /* 0x000000ffff0f7224 */ /* 0x000fe200078e000d */
[----:B------:R-:W-:Y:S01]  /*c520*/  SHF.R.U32.HI R49, RZ, 0x10, R7 ;  /* 0x00000010ff317819 */ /* 0x000fe20000011607 */
[----:B------:R-:W-:Y:S01]  /*c530*/  IMAD.MOV.U32 R7, RZ, RZ, R21 ;  /* 0x000000ffff077224 */ /* 0x000fe200078e0015 */
[----:B------:R-:W-:-:S02]  /*c540*/  SHF.R.U64 R68, R10, 0x10, R11 ;  /* 0x000000100a447819 */ /* 0x000fc4000000120b */
[----:B------:R-:W-:Y:S01]  /*c550*/  SHF.R.U32.HI R69, RZ, 0x10, R11 ;  /* 0x00000010ff457819 */ /* 0x000fe2000001160b */
[----:B------:R-:W-:Y:S01]  /*c560*/  IMAD.MOV.U32 R11, RZ, RZ, R8 ;  /* 0x000000ffff0b7224 */ /* 0x000fe200078e0008 */
[----:B------:R-:W-:Y:S02]  /*c570*/  SHF.R.U64 R66, R12, 0x10, R13 ;  /* 0x000000100c427819 */ /* 0x000fe4000000120d */
[----:B---3--:R-:W-:Y:S02]  /*c580*/  MOV R41, R9 ;  /* 0x0000000900297202 */ /* 0x008fe40000000f00 */
[--C-:B------:R-:W-:Y:S02]  /*c590*/  SHF.R.U64 R70, R8, 0x10, R9.reuse ;  /* 0x0000001008467819 */ /* 0x100fe40000001209 */
[----:B------:R-:W-:Y:S02]  /*c5a0*/  SHF.R.U32.HI R71, RZ, 0x10, R9 ;  /* 0x00000010ff477819 */ /* 0x000fe40000011609 */
[----:B------:R-:W-:-:S02]  /*c5b0*/  SHF.R.U32.HI R57, RZ, 0x10, R31 ;  /* 0x00000010ff397819 */ /* 0x000fc4000001161f */
[----:B------:R-:W-:Y:S02]  /*c5c0*/  SHF.R.U32.HI R63, RZ, 0x10, R21 ;  /* 0x00000010ff3f7819 */ /* 0x000fe40000011615 */
[----:B------:R-:W-:Y:S02]  /*c5d0*/  SHF.R.U32.HI R67, RZ, 0x10, R13 ;  /* 0x00000010ff437819 */ /* 0x000fe4000001160d */
[----:B------:R-:W-:Y:S02]  /*c5e0*/  MOV R12, R10 ;  /* 0x0000000a000c7202 */ /* 0x000fe40000000f00 */
[----:B------:R-:W-:Y:S02]  /*c5f0*/  VIMNMX R9, R42, 0x80, PT ;  /* 0x000000802a097848 */ /* 0x000fe40003fe0100 */
[----:B------:R-:W-:Y:S02]  /*c600*/  PRMT R35, R35, 0x5410, R34 ;  /* 0x0000541023237816 */ /* 0x000fe40000000022 */
[----:B------:R-:W-:-:S02]  /*c610*/  PRMT R31, R39, 0x5410, R43 ;  /* 0x00005410271f7816 */ /* 0x000fc4000000002b */
[----:B------:R-:W-:Y:S02]  /*c620*/  PRMT R21, R26, 0x5410, R45 ;  /* 0x000054101a157816 */ /* 0x000fe4000000002d */
[----:B------:R-:W-:Y:S02]  /*c630*/  PRMT R8, R30, 0x5410, R48 ;  /* 0x000054101e087816 */ /* 0x000fe40000000030 */
[----:B------:R-:W-:Y:S02]  /*c640*/  PRMT R29, R29, 0x5410, R20 ;  /* 0x000054101d1d7816 */ /* 0x000fe40000000014 */
[----:B------:R-:W-:Y:S02]  /*c650*/  PRMT R25, R25, 0x5410, R15 ;  /* 0x0000541019197816 */ /* 0x000fe4000000000f */
        /* <DEDUP_REMOVED lines=13> */
[----:B------:R-:W-:-:S02]  /*c730*/  ISETP.GE.AND P1, PT, R202, R9, PT ;  /* 0x00000009ca00720c */ /* 0x000fc40003f26270 */
[----:B------:R-:W-:Y:S02]  /*c740*/  PRMT R15, R12, 0x5410, R40 ;  /* 0x000054100c0f7816 */ /* 0x000fe40000000028 */
[----:B------:R-:W-:Y:S02]  /*c750*/  PRMT R20, R68, 0x5410, R69 ;  /* 0x0000541044147816 */ /* 0x000fe40000000045 */
[----:B------:R-:W-:Y:S02]  /*c760*/  PRMT R11, R11, 0x5410, R41 ;  /* 0x000054100b0b7816 */ /* 0x000fe40000000029 */
[----:B------:R-:W-:-:S04]  /*c770*/  LEA.HI R4, R73, R73, RZ, 0x1 ;  /* 0x0000004949047211 */ /* 0x000fc800078f08ff */
[----:B------:R-:W-:-:S05]  /*c780*/  LOP3.LUT R4, R4, 0xfffffffe, RZ, 0xc0, !PT ;  /* 0xfffffffe04047812 */ /* 0x000fca00078ec0ff */
[----:B------:R-:W-:-:S05]  /*c790*/  IMAD.IADD R4, R73, 0x1, -R4 ;  /* 0x0000000149047824 */ /* 0x000fca00078e0a04 */
[----:B------:R-:W-:-:S04]  /*c7a0*/  SHF.L.U32 R5, R4, 0x1f, RZ ;  /* 0x0000001f04057819 */ /* 0x000fc800000006ff */
[----:B------:R-:W0:Y:S02]  /*c7b0*/  SYNCS.PHASECHK.TRANS64.TRYWAIT P0, [R2+URZ+0x30800], R5 ;  /* 0x03080005020075a7 */ /* 0x000e24000800017f */
[----:B0-----:R-:W-:Y:S05]  /*c7c0*/  @!P0 BRA `(.L_x_581) ;  /* 0x0000016c00ec8947 */ /* 0x001fea0003800000 */
.L_x_827:
[----:B------:R-:W-:Y:S05]  /*c7d0*/  BSYNC B1 ;  /* 0x0000000000017941 */ /* 0x000fea0003800000 */
.L_x_580:
[----:B------:R-:W-:Y:S01]  /*c7e0*/  BSSY B1, `(.L_x_582) ;  /* 0x00000fe000017945 */ /* 0x000fe20003800000 */
[----:B------:R-:W-:-:S03]  /*c7f0*/  PRMT R12, R70, 0x5410, R71 ;  /* 0x00005410460c7816 */ /* 0x000fc60000000047 */
[----:B------:R-:W-:Y:S05]  /*c800*/  @P1 BRA `(.L_x_583) ;  /* 0x0000000c00ec1947 */ /* 0x000fea0003800000 */
[----:B------:R-:W1:Y:S01]  /*c810*/  LDC R4, c[0x0][0x3f4] ;  /* 0x0000fd00ff047b82 */ /* 0x000e620000000800 */
[----:B------:R-:W-:Y:S01]  /*c820*/  BSSY B2, `(.L_x_584) ;  /* 0x000002e000027945 */ /* 0x000fe20003800000 */
[-C--:B-1----:R-:W-:Y:S02]  /*c830*/  ISETP.GE.AND P0, PT, R194, R4.reuse, PT ;  /* 0x00000004c200720c */ /* 0x082fe40003f06270 */
[-C--:B------:R-:W-:Y:S02]  /*c840*/  ISETP.GE.AND P1, PT, R208, R4.reuse, PT ;  /* 0x00000004d000720c */ /* 0x080fe40003f26270 */
[-C--:B------:R-:W-:Y:S02]  /*c850*/  ISETP.GE.AND P2, PT, R206, R4.reuse, PT ;  /* 0x00000004ce00720c */ /* 0x080fe40003f46270 */
[-C--:B------:R-:W-:Y:S02]  /*c860*/  ISETP.GE.AND P3, PT, R207, R4.reuse, PT ;  /* 0x00000004cf00720c */ /* 0x080fe40003f66270 */
[----:B------:R-:W-:-:S02]  /*c870*/  ISETP.GE.AND P4, PT, R205, R4, PT ;  /* 0x00000004cd00720c */ /* 0x000fc40003f86270 */
[----:B------:R-:W-:-:S03]  /*c880*/  ISETP.GE.AND P5, PT, R209, R4, PT ;  /* 0x00000004d100720c */ /* 0x000fc60003fa6270 */
[----:B------:R-:W-:Y:S10]  /*c890*/  @P0 BRA `(.L_x_585) ;  /* 0x0000000000980947 */ /* 0x000ff40003800000 */
[----:B0-----:R-:W0:Y:S01]  /*c8a0*/  LDS.128 R4, [R3+0x12400] ;  /* 0x0124000003047984 */ /* 0x001e220000000c00 */
[----:B------:R-:W-:Y:S02]  /*c8b0*/  HADD2.F32 R47, -RZ, R38.H0_H0 ;  /* 0x20000026ff2f7230 */ /* 0x000fe40000004100 */
[----:B------:R-:W-:Y:S02]  /*c8c0*/  HADD2.F32 R45, -RZ, R35.H0_H0 ;  /* 0x20000023ff2d7230 */ /* 0x000fe40000004100 */
[----:B------:R-:W-:Y:S02]  /*c8d0*/  HADD2.F32 R44, -RZ, R37.H0_H0 ;  /* 0x20000025ff2c7230 */ /* 0x000fe40000004100 */
[----:B------:R-:W-:Y:S02]  /*c8e0*/  HADD2.F32 R46, -RZ, R39.H0_H0 ;  /* 0x20000027ff2e7230 */ /* 0x000fe40000004100 */
[--C-:B0-----:R-:W-:Y:S02]  /*c8f0*/  HADD2.F32 R40, -RZ, R4.reuse.H0_H0 ;  /* 0x20000004ff287230 */ /* 0x101fe40000004100 */
[----:B------:R-:W-:-:S02]  /*c900*/  HADD2.F32 R4, -RZ, R4.H1_H1 ;  /* 0x30000004ff047230 */ /* 0x000fc40000004100 */
[--C-:B------:R-:W-:Y:S02]  /*c910*/  HADD2.F32 R41, -RZ, R5.reuse.H0_H0 ;  /* 0x20000005ff297230 */ /* 0x100fe40000004100 */
[----:B------:R-:W-:Y:S02]  /*c920*/  HADD2.F32 R5, -RZ, R5.H1_H1 ;  /* 0x30000005ff057230 */ /* 0x000fe40000004100 */
[C---:B------:R-:W-:Y:S01]  /*c930*/  FMUL.FTZ R49, R4.reuse, R47 ;  /* 0x0000002f04317220 */ /* 0x040fe20000410000 */
[-C--:B------:R-:W-:Y:S01]  /*c940*/  FMUL.FTZ R4, R4, R45.reuse ;  /* 0x0000002d04047220 */ /* 0x080fe20000410000 */
[--C-:B------:R-:W-:Y:S02]  /*c950*/  HADD2.F32 R42, -RZ, R6.reuse.H0_H0 ;  /* 0x20000006ff2a7230 */ /* 0x100fe40000004100 */
[----:B------:R-:W-:Y:S02]  /*c960*/  HADD2.F32 R43, -RZ, R7.H0_H0 ;  /* 0x20000007ff2b7230 */ /* 0x000fe40000004100 */
[C---:B------:R-:W-:Y:S01]  /*c970*/  FMUL.FTZ R50, R5.reuse, R46 ;  /* 0x0000002e05327220 */ /* 0x040fe20000410000 */
[C---:B------:R-:W-:Y:S01]  /*c980*/  FFMA.FTZ R49, R40.reuse, R45, -R49 ;  /* 0x0000002d28317223 */ /* 0x040fe20000010831 */
[----:B------:R-:W-:Y:S01]  /*c990*/  FFMA.FTZ R48, R40, R47, R4 ;  /* 0x0000002f28307223 */ /* 0x000fe20000010004 */
[----:B------:R-:W-:Y:S01]  /*c9a0*/  FMUL.FTZ R52, R5, R44 ;  /* 0x0000002c05347220 */ /* 0x000fe20000410000 */
[----:B------:R-:W-:-:S02]  /*c9b0*/  HADD2.F32 R6, -RZ, R6.H1_H1 ;  /* 0x30000006ff067230 */ /* 0x000fc40000004100 */
[C---:B------:R-:W-:Y:S01]  /*c9c0*/  FFMA.FTZ R50, R41.reuse, R44, -R50 ;  /* 0x0000002c29327223 */ /* 0x040fe20000010832 */
[----:B------:R-:W-:Y:S02]  /*c9d0*/  HADD2.F32 R7, -RZ, R7.H1_H1 ;  /* 0x30000007ff077230 */ /* 0x000fe40000004100 */
[----:B------:R-:W-:Y:S01]  /*c9e0*/  FFMA.FTZ R41, R41, R46, R52 ;  /* 0x0000002e29297223 */ /* 0x000fe20000010034 */
[----:B------:R-:W-:Y:S02]  /*c9f0*/  HADD2.F32 R45, -RZ, R38.H1_H1 ;  /* 0x30000026ff2d7230 */ /* 0x000fe40000004100 */
[----:B------:R-:W-:Y:S02]  /*ca00*/  HADD2.F32 R5, -RZ, R35.H1_H1 ;  /* 0x30000023ff057230 */ /* 0x000fe40000004100 */
[----:B------:R-:W-:Y:S02]  /*ca10*/  HADD2.F32 R40, -RZ, R39.H1_H1 ;  /* 0x30000027ff287230 */ /* 0x000fe40000004100 */
[----:B------:R-:W-:Y:S01]  /*ca20*/  FMUL.FTZ R47, R6, R45 ;  /* 0x0000002d062f7220 */ /* 0x000fe20000410000 */
[----:B------:R-:W-:-:S02]  /*ca30*/  HADD2.F32 R4, -RZ, R37.H1_H1 ;  /* 0x30000025ff047230 */ /* 0x000fc40000004100 */
[-C--:B------:R-:W-:Y:S01]  /*ca40*/  FMUL.FTZ R44, R6, R5.reuse ;  /* 0x00000005062c7220 */ /* 0x080fe20000410000 */
[C---:B------:R-:W-:Y:S01]  /*ca50*/  FMUL.FTZ R46, R7.reuse, R40 ;  /* 0x00000028072e7220 */ /* 0x040fe20000410000 */
[C---:B------:R-:W-:Y:S01]  /*ca60*/  FFMA.FTZ R6, R42.reuse, R5, -R47 ;  /* 0x000000052a067223 */ /* 0x040fe2000001082f */
[-C--:B------:R-:W-:Y:S01]  /*ca70*/  FMUL.FTZ R51, R7, R4.reuse ;  /* 0x0000000407337220 */ /* 0x080fe20000410000 */
[----:B------:R-:W-:Y:S01]  /*ca80*/  FFMA.FTZ R45, R42, R45, R44 ;  /* 0x0000002d2a2d7223 */ /* 0x000fe2000001002c */
[C---:B------:R-:W-:Y:S01]  /*ca90*/  FFMA.FTZ R7, R43.reuse, R4, -R46 ;  /* 0x000000042b077223 */ /* 0x040fe2000001082e */
[----:B------:R-:W-:Y:S01]  /*caa0*/  F2FP.F16.F32.PACK_AB R4, R48, R49 ;  /* 0x000000313004723e */ /* 0x000fe200000000ff */
[----:B------:R-:W-:Y:S01]  /*cab0*/  FFMA.FTZ R40, R43, R40, R51 ;  /* 0x000000282b287223 */ /* 0x000fe20000010033 */
[----:B------:R-:W-:Y:S02]  /*cac0*/  F2FP.F16.F32.PACK_AB R5, R41, R50 ;  /* 0x000000322905723e */ /* 0x000fe400000000ff */
[----:B------:R-:W-:-:S02]  /*cad0*/  F2FP.F16.F32.PACK_AB R6, R45, R6 ;  /* 0x000000062d06723e */ /* 0x000fc400000000ff */
[----:B------:R-:W-:-:S05]  /*cae0*/  F2FP.F16.F32.PACK_AB R7, R40, R7 ;  /* 0x000000072807723e */ /* 0x000fca00000000ff */
[----:B------:R1:W-:Y:S02]  /*caf0*/  STS.128 [R3+0x12400], R4 ;  /* 0x0124000403007388 */ /* 0x0003e40000000c00 */
.L_x_585:
[----:B------:R-:W-:Y:S05]  /*cb00*/  BSYNC B2 ;  /* 0x0000000000027941 */ /* 0x000fea0003800000 */
.L_x_584:
[----:B------:R-:W-:Y:S04]  /*cb10*/  BSSY B2, `(.L_x_586) ;  /* 0x0000028000027945 */ /* 0x000fe80003800000 */
[----:B------:R-:W-:Y:S05]  /*cb20*/  @P1 BRA `(.L_x_587) ;  /* 0x0000000000981947 */ /* 0x000fea0003800000 */
[----:B01----:R-:W0:Y:S01]  /*cb30*/  LDS.128 R4, [R0] ;  /* 0x0000000000047984 */ /* 0x003e220000000c00 */
        /* <DEDUP_REMOVED lines=36> */
[----:B------:R2:W-:Y:S02]  /*cd80*/  STS.128 [R0], R4 ;  /* 0x0000000400007388 */ /* 0x0005e40000000c00 */
.L_x_587:
[----:B------:R-:W-:Y:S05]  /*cd90*/  BSYNC B2 ;  /* 0x0000000000027941 */ /* 0x000fea0003800000 */
.L_x_586:
[----:B------:R-:W-:Y:S04]  /*cda0*/  BSSY B2, `(.L_x_588) ;  /* 0x0000028000027945 */ /* 0x000fe80003800000 */
[----:B------:R-:W-:Y:S05]  /*cdb0*/  @P2 BRA `(.L_x_589) ;  /* 0x0000000000982947 */ /* 0x000fea0003800000 */
[----:B012---:R-:W0:Y:S01]  /*cdc0*/  LDS.128 R4, [R3+0x16400] ;  /* 0x0164000003047984 */ /* 0x007e220000000c00 */
        /* <DEDUP_REMOVED lines=37> */
.L_x_589:
[----:B------:R-:W-:Y:S05]  /*d020*/  BSYNC B2 ;  /* 0x0000000000027941 */ /* 0x000fea0003800000 */
.L_x_588:
[----:B------:R-:W-:Y:S04]  /*d030*/  BSSY B2, `(.L_x_590) ;  /* 0x0000028000027945 */ /* 0x000fe80003800000 */
[----:B------:R-:W-:Y:S05]  /*d040*/  @P3 BRA `(.L_x_591) ;  /* 0x0000000000983947 */ /* 0x000fea0003800000 */
[----:B0123--:R-:W0:Y:S01]  /*d050*/  LDS.128 R4, [R0+0x4000] ;  /* 0x0040000000047984 */ /* 0x00fe220000000c00 */
        /* <DEDUP_REMOVED lines=37> */
.L_x_591:
[----:B------:R-:W-:Y:S05]  /*d2b0*/  BSYNC B2 ;  /* 0x0000000000027941 */ /* 0x000fea0003800000 */
.L_x_590:
[----:B------:R-:W-:Y:S04]  /*d2c0*/  BSSY B2, `(.L_x_592) ;  /* 0x0000028000027945 */ /* 0x000fe80003800000 */
[----:B------:R-:W-:Y:S05]  /*d2d0*/  @P4 BRA `(.L_x_593) ;  /* 0x0000000000984947 */ /* 0x000fea0003800000 */
[----:B01234-:R-:W0:Y:S01]  /*d2e0*/  LDS.128 R4, [R3+0x1a400] ;  /* 0x01a4000003047984 */ /* 0x01fe220000000c00 */
        /* <DEDUP_REMOVED lines=37> */
.L_x_593:
[----:B------:R-:W-:Y:S05]  /*d540*/  BSYNC B2 ;  /* 0x0000000000027941 */ /* 0x000fea0003800000 */
.L_x_592:
        /* <DEDUP_REMOVED lines=39> */
.L_x_583:
[----:B------:R-:W-:Y:S05]  /*d7c0*/  BSYNC B1 ;  /* 0x0000000000017941 */ /* 0x000fea0003800000 */
.L_x_582:
[----:B01234-:R-:W-:-:S05]  /*d7d0*/  VIADD R4, R202, 0x40 ;  /* 0x00000040ca047836 */ /* 0x01ffca0000000000 */
[----:B------:R-:W-:-:S13]  /*d7e0*/  ISETP.GE.AND P0, PT, R4, R9, PT ;  /* 0x000000090400720c */ /* 0x000fda0003f06270 */
[----:B------:R-:W-:Y:S05]  /*d7f0*/  @P0 BRA `(.L_x_594) ;  /* 0x0000003c00280947 */ /* 0x000fea0003800000 */
[----:B------:R-:W0:Y:S01]  /*d800*/  LDC R4, c[0x0][0x3f4] ;  /* 0x0000fd00ff047b82 */ /* 0x000e220000000800 */
[----:B------:R-:W-:Y:S01]  /*d810*/  BSSY B1, `(.L_x_595) ;  /* 0x000002e000017945 */ /* 0x000fe20003800000 */
[-C--:B0-----:R-:W-:Y:S02]  /*d820*/  ISETP.GE.AND P0, PT, R194, R4.reuse, PT ;  /* 0x00000004c200720c */ /* 0x081fe40003f06270 */
[-C--:B------:R-:W-:Y:S02]  /*d830*/  ISETP.GE.AND P1, PT, R208, R4.reuse, PT ;  /* 0x00000004d000720c */ /* 0x080fe40003f26270 */
[-C--:B------:R-:W-:Y:S02]  /*d840*/  ISETP.GE.AND P2, PT, R206, R4.reuse, PT ;  /* 0x00000004ce00720c */ /* 0x080fe40003f46270 */
[-C--:B------:R-:W-:Y:S02]  /*d850*/  ISETP.GE.AND P3, PT, R207, R4.reuse, PT ;  /* 0x00000004cf00720c */ /* 0x080fe40003f66270 */
[----:B------:R-:W-:-:S02]  /*d860*/  ISETP.GE.AND P4, PT, R205, R4, PT ;  /* 0x00000004cd00720c */ /* 0x000fc40003f86270 */
[----:B------:R-:W-:-:S03]  /*d870*/  ISETP.GE.AND P5, PT, R209, R4, PT ;  /* 0x00000004d100720c */ /* 0x000fc60003fa6270 */
[----:B------:R-:W-:Y:S10]  /*d880*/  @P0 BRA `(.L_x_596) ;  /* 0x0000000000980947 */ /* 0x000ff40003800000 */
[----:B------:R-:W0:Y:S01]  /*d890*/  LDS.128 R4, [R3+0x14400] ;  /* 0x0144000003047984 */ /* 0x000e220000000c00 */
        /* <DEDUP_REMOVED lines=8> */
[-C--:B------:R-:W-:Y:S01]  /*d920*/  FMUL.FTZ R44, R47, R4.reuse ;  /* 0x000000042f2c7220 */ /* 0x080fe20000410000 */
[C---:B------:R-:W-:Y:S01]  /*d930*/  FMUL.FTZ R46, R45.reuse, R4 ;  /* 0x000000042d2e7220 */ /* 0x040fe20000410000 */
[----:B------:R-:W-:Y:S02]  /*d940*/  HADD2.F32 R41, -RZ, R6.H0_H0 ;  /* 0x20000006ff297230 */ /* 0x000fe40000004100 */
[----:B------:R-:W-:Y:S01]  /*d950*/  FMUL.FTZ R43, R50, R5 ;  /* 0x00000005322b7220 */ /* 0x000fe20000410000 */
[----:B------:R-:W-:Y:S01]  /*d960*/  FFMA.FTZ R4, R45, R9, -R44 ;  /* 0x000000092d047223 */ /* 0x000fe2000001082c */
[----:B------:R-:W-:Y:S01]  /*d970*/  FMUL.FTZ R45, R48, R5 ;  /* 0x00000005302d7220 */ /* 0x000fe20000410000 */
[----:B------:R-:W-:-:S02]  /*d980*/  HADD2.F32 R42, -RZ, R7.H0_H0 ;  /* 0x20000007ff2a7230 */ /* 0x000fc40000004100 */
[----:B------:R-:W-:Y:S01]  /*d990*/  FFMA.FTZ R9, R47, R9, R46 ;  /* 0x000000092f097223 */ /* 0x000fe2000001002e */
[-C--:B------:R-:W-:Y:S01]  /*d9a0*/  FFMA.FTZ R5, R48, R40.reuse, -R43 ;  /* 0x0000002830057223 */ /* 0x080fe2000001082b */
[----:B------:R-:W-:Y:S02]  /*d9b0*/  HADD2.F32 R6, -RZ, R6.H1_H1 ;  /* 0x30000006ff067230 */ /* 0x000fe40000004100 */
[----:B------:R-:W-:Y:S01]  /*d9c0*/  FFMA.FTZ R40, R50, R40, R45 ;  /* 0x0000002832287223 */ /* 0x000fe2000001002d */
[----:B------:R-:W-:Y:S01]  /*d9d0*/  HADD2.F32 R7, -RZ, R7.H1_H1 ;  /* 0x30000007ff077230 */ /* 0x000fe20000004100 */
[----:B------:R-:W-:Y:S01]  /*d9e0*/  F2FP.F16.F32.PACK_AB R4, R9, R4 ;  /* 0x000000040904723e */ /* 0x000fe200000000ff */
[----:B------:R-:W-:Y:S02]  /*d9f0*/  HADD2.F32 R47, -RZ, R38.H1_H1 ;  /* 0x30000026ff2f7230 */ /* 0x000fe40000004100 */
[----:B------:R-:W-:Y:S01]  /*da00*/  HADD2.F32 R48, -RZ, R39.H1_H1 ;  /* 0x30000027ff307230 */ /* 0x000fe20000004100 */
[----:B------:R-:W-:Y:S01]  /*da10*/  F2FP.F16.F32.PACK_AB R5, R40, R5 ;  /* 0x000000052805723e */ /* 0x000fe200000000ff */
[----:B------:R-:W-:-:S02]  /*da20*/  HADD2.F32 R43, -RZ, R35.H1_H1 ;  /* 0x30000023ff2b7230 */ /* 0x000fc40000004100 */
[-C--:B------:R-:W-:Y:S01]  /*da30*/  FMUL.FTZ R38, R47, R6.reuse ;  /* 0x000000062f267220 */ /* 0x080fe20000410000 */
[----:B------:R-:W-:Y:S02]  /*da40*/  HADD2.F32 R46, -RZ, R37.H1_H1 ;  /* 0x30000025ff2e7230 */ /* 0x000fe40000004100 */
[----:B------:R-:W-:Y:S01]  /*da50*/  FMUL.FTZ R35, R48, R7 ;  /* 0x0000000730237220 */ /* 0x000fe20000410000 */
[C---:B------:R-:W-:Y:S01]  /*da60*/  FMUL.FTZ R44, R43.reuse, R6 ;  /* 0x000000062b2c7220 */ /* 0x040fe20000410000 */
[----:B------:R-:W-:Y:S01]  /*da70*/  FFMA.FTZ R6, R43, R41, -R38 ;  /* 0x000000292b067223 */ /* 0x000fe20000010826 */
[C---:B------:R-:W-:Y:S01]  /*da80*/  FMUL.FTZ R37, R46.reuse, R7 ;  /* 0x000000072e257220 */ /* 0x040fe20000410000 */
[-C--:B------:R-:W-:Y:S01]  /*da90*/  FFMA.FTZ R7, R46, R42.reuse, -R35 ;  /* 0x0000002a2e077223 */ /* 0x080fe20000010823 */
[----:B------:R-:W-:Y:S02]  /*daa0*/  FFMA.FTZ R41, R47, R41, R44 ;  /* 0x000000292f297223 */ /* 0x000fe4000001002c */
[----:B------:R-:W-:-:S03]  /*dab0*/  FFMA.FTZ R42, R48, R42, R37 ;  /* 0x0000002a302a7223 */ /* 0x000fc60000010025 */
[----:B------:R-:W-:Y:S02]  /*dac0*/  F2FP.F16.F32.PACK_AB R6, R41, R6 ;  /* 0x000000062906723e */ /* 0x000fe400000000ff */
[----:B------:R-:W-:-:S05]  /*dad0*/  F2FP.F16.F32.PACK_AB R7, R42, R7 ;  /* 0x000000072a07723e */ /* 0x000fca00000000ff */
[----:B------:R0:W-:Y:S02]  /*dae0*/  STS.128 [R3+0x14400], R4 ;  /* 0x0144000403007388 */ /* 0x0001e40000000c00 */
.L_x_596:
[----:B------:R-:W-:Y:S05]  /*daf0*/  BSYNC B1 ;  /* 0x0000000000017941 */ /* 0x000fea0003800000 */
.L_x_595:
[----:B------:R-:W-:Y:S04]  /*db00*/  BSSY B1, `(.L_x_597) ;  /* 0x0000028000017945 */ /* 0x000fe80003800000 */
[----:B------:R-:W-:Y:S05]  /*db10*/  @P1 BRA `(.L_x_598) ;  /* 0x0000000000981947 */ /* 0x000fea0003800000 */
        /* <DEDUP_REMOVED lines=10> */
[----:B------:R-:W-:Y:S01]  /*dbc0*/  FMUL.FTZ R42, R39, R4 ;  /* 0x00000004272a7220 */ /* 0x000fe20000410000 */
[----:B------:R-:W-:Y:S02]  /*dbd0*/  HADD2.F32 R37, -RZ, R6.H0_H0 ;  /* 0x20000006ff257230 */ /* 0x000fe40000004100 */
[----:B------:R-:W-:Y:S01]  /*dbe0*/  FMUL.FTZ R44, R45, R5 ;  /* 0x000000052d2c7220 */ /* 0x000fe20000410000 */
[----:B------:R-:W-:Y:S01]  /*dbf0*/  FFMA.FTZ R4, R39, R9, -R40 ;  /* 0x0000000927047223 */ /* 0x000fe20000010828 */
[----:B------:R-:W-:Y:S01]  /*dc00*/  FMUL.FTZ R40, R41, R5 ;  /* 0x0000000529287220 */ /* 0x000fe20000410000 */
[----:B------:R-:W-:-:S02]  /*dc10*/  HADD2.F32 R38, -RZ, R7.H0_H0 ;  /* 0x20000007ff267230 */ /* 0x000fc40000004100 */
[----:B------:R-:W-:Y:S01]  /*dc20*/  FFMA.FTZ R5, R41, R35, -R44 ;  /* 0x0000002329057223 */ /* 0x000fe2000001082c */
[----:B------:R-:W-:Y:S02]  /*dc30*/  HADD2.F32 R6, -RZ, R6.H1_H1 ;  /* 0x30000006ff067230 */ /* 0x000fe40000004100 */
[----:B------:R-:W-:Y:S01]  /*dc40*/  FFMA.FTZ R9, R43, R9, R42 ;  /* 0x000000092b097223 */ /* 0x000fe2000001002a */
[----:B------:R-:W-:Y:S02]  /*dc50*/  HADD2.F32 R7, -RZ, R7.H1_H1 ;  /* 0x30000007ff077230 */ /* 0x000fe40000004100 */
[----:B------:R-:W-:Y:S01]  /*dc60*/  FFMA.FTZ R40, R45, R35, R40 ;  /* 0x000000232d287223 */ /* 0x000fe20000010028 */
[----:B------:R-:W-:Y:S02]  /*dc70*/  HADD2.F32 R41, -RZ, R33.H1_H1 ;  /* 0x30000021ff297230 */ /* 0x000fe40000004100 */
[----:B------:R-:W-:Y:S01]  /*dc80*/  HADD2.F32 R44, -RZ, R34.H1_H1 ;  /* 0x30000022ff2c7230 */ /* 0x000fe20000004100 */
[----:B------:R-:W-:Y:S01]  /*dc90*/  F2FP.F16.F32.PACK_AB R4, R9, R4 ;  /* 0x000000040904723e */ /* 0x000fe200000000ff */
[----:B------:R-:W-:Y:S01]  /*dca0*/  HADD2.F32 R39, -RZ, R31.H1_H1 ;  /* 0x3000001fff277230 */ /* 0x000fe20000004100 */
[----:B------:R-:W-:Y:S01]  /*dcb0*/  F2FP.F16.F32.PACK_AB R5, R40, R5 ;  /* 0x000000052805723e */ /* 0x000fe200000000ff */
[----:B------:R-:W-:-:S02]  /*dcc0*/  HADD2.F32 R42, -RZ, R32.H1_H1 ;  /* 0x30000020ff2a7230 */ /* 0x000fc40000004100 */
[-C--:B------:R-:W-:Y:S01]  /*dcd0*/  FMUL.FTZ R32, R41, R6.reuse ;  /* 0x0000000629207220 */ /* 0x080fe20000410000 */
[-C--:B------:R-:W-:Y:S01]  /*dce0*/  FMUL.FTZ R31, R44, R7.reuse ;  /* 0x000000072c1f7220 */ /* 0x080fe20000410000 */
[C---:B------:R-:W-:Y:S01]  /*dcf0*/  FMUL.FTZ R34, R39.reuse, R6 ;  /* 0x0000000627227220 */ /* 0x040fe20000410000 */
[C---:B------:R-:W-:Y:S01]  /*dd00*/  FMUL.FTZ R33, R42.reuse, R7 ;  /* 0x000000072a217220 */ /* 0x040fe20000410000 */
[-C--:B------:R-:W-:Y:S01]  /*dd10*/  FFMA.FTZ R6, R39, R37.reuse, -R32 ;  /* 0x0000002527067223 */ /* 0x080fe20000010820 */
[-C--:B------:R-:W-:Y:S01]  /*dd20*/  FFMA.FTZ R7, R42, R38.reuse, -R31 ;  /* 0x000000262a077223 */ /* 0x080fe2000001081f */
[----:B------:R-:W-:Y:S01]  /*dd30*/  FFMA.FTZ R37, R41, R37, R34 ;  /* 0x0000002529257223 */ /* 0x000fe20000010022 */
[----:B------:R-:W-:-:S04]  /*dd40*/  FFMA.FTZ R38, R44, R38, R33 ;  /* 0x000000262c267223 */ /* 0x000fc80000010021 */
[----:B------:R-:W-:Y:S02]  /*dd50*/  F2FP.F16.F32.PACK_AB R6, R37, R6 ;  /* 0x000000062506723e */ /* 0x000fe400000000ff */
[----:B------:R-:W-:-:S05]  /*dd60*/  F2FP.F16.F32.PACK_AB R7, R38, R7 ;  /* 0x000000072607723e */ /* 0x000fca00000000ff */
[----:B------:R1:W-:Y:S02]  /*dd70*/  STS.128 [R0+0x2000], R4 ;  /* 0x0020000400007388 */ /* 0x0003e40000000c00 */
.L_x_598:
[----:B------:R-:W-:Y:S05]  /*dd80*/  BSYNC B1 ;  /* 0x0000000000017941 */ /* 0x000fea0003800000 */
.L_x_597:
[----:B------:R-:W-:Y:S04]  /*dd90*/  BSSY B1, `(.L_x_599) ;  /* 0x0000028000017945 */ /* 0x000fe80003800000 */
[----:B------:R-:W-:Y:S05]  /*dda0*/  @P2 BRA `(.L_x_600) ;  /* 0x0000000000982947 */ /* 0x000fea0003800000 */
[----:B01----:R-:W0:Y:S01]  /*ddb0*/  LDS.128 R4, [R3+0x18400] ;  /* 0x0184000003047984 */ /* 0x003e220000000c00 */
        /* <DEDUP_REMOVED lines=27> */
[C---:B------:R-:W-:Y:S01]  /*df70*/  FMUL.FTZ R29, R38.reuse, R6 ;  /* 0x00000006261d7220 */ /* 0x040fe20000410000 */
[-C--:B------:R-:W-:Y:S01]  /*df80*/  FMUL.FTZ R28, R37, R7.reuse ;  /* 0x00000007251c7220 */ /* 0x080fe20000410000 */
[-C--:B------:R-:W-:Y:S01]  /*df90*/  FFMA.FTZ R6, R38, R32.reuse, -R27 ;  /* 0x0000002026067223 */ /* 0x080fe2000001081b */
[C---:B------:R-:W-:Y:S01]  /*dfa0*/  FMUL.FTZ R30, R35.reuse, R7 ;  /* 0x00000007231e7220 */ /* 0x040fe20000410000 */
[----:B------:R-:W-:Y:S01]  /*dfb0*/  FFMA.FTZ R29, R40, R32, R29 ;  /* 0x00000020281d7223 */ /* 0x000fe2000001001d */
[-C--:B------:R-:W-:Y:S02]  /*dfc0*/  FFMA.FTZ R7, R35, R33.reuse, -R28 ;  /* 0x0000002123077223 */ /* 0x080fe4000001081c */
[----:B------:R-:W-:-:S02]  /*dfd0*/  FFMA.FTZ R30, R37, R33, R30 ;  /* 0x00000021251e7223 */ /* 0x000fc4000001001e */
[----:B------:R-:W-:-:S03]  /*dfe0*/  F2FP.F16.F32.PACK_AB R6, R29, R6 ;  /* 0x000000061d06723e */ /* 0x000fc600000000ff */
[----:B------:R-:W-:-:S05]  /*dff0*/  F2FP.F16.F32.PACK_AB R7, R30, R7 ;  /* 0x000000071e07723e */ /* 0x000fca00000000ff */
[----:B------:R2:W-:Y:S02]  /*e000*/  STS.128 [R3+0x18400], R4 ;  /* 0x0184000403007388 */ /* 0x0005e40000000c00 */
.L_x_600:
[----:B------:R-:W-:Y:S05]  /*e010*/  BSYNC B1 ;  /* 0x0000000000017941 */ /* 0x000fea0003800000 */
.L_x_599:
        /* <DEDUP_REMOVED lines=40> */
.L_x_602:
[----:B------:R-:W-:Y:S05]  /*e2a0*/  BSYNC B1 ;  /* 0x0000000000017941 */ /* 0x000fea0003800000 */
.L_x_601:
        /* <DEDUP_REMOVED lines=40> */
.L_x_604:
[----:B------:R-:W-:Y:S05]  /*e530*/  BSYNC B1 ;  /* 0x0000000000017941 */ /* 0x000fea0003800000 */
.L_x_603:
        /* <DEDUP_REMOVED lines=38> */
[----:B------:R0:W-:Y:S01]  /*e7a0*/  STS.128 [R0+0xa000], R4 ;  /* 0x00a0000400007388 */ /* 0x0001e20000000c00 */
[----:B------:R-:W-:Y:S05]  /*e7b0*/  BRA `(.L_x_594) ;  /* 0x0000002c00387947 */ /* 0x000fea0003800000 */
.L_x_576:
[----:B------:R-:W-:-:S03]  /*e7c0*/  UMOV UR4, 0xffffffff ;  /* 0xffffffff00047882 */ /* 0x000fc60000000000 */
[----:B------:R-:W-:Y:S05]  /*e7d0*/  BRA.DIV UR4, `(.L_x_605) ;  /* 0x0000014e04fc7947 */ /* 0x000fea000b800000 */
[----:B------:R0:W1:Y:S04]  /*e7e0*/  SHFL.IDX PT, R0, R24, RZ, 0x1c1f ;  /* 0x001c1fff18007589 */ /* 0x00006800000e0000 */
[----:B------:R0:W2:Y:S04]  /*e7f0*/  SHFL.IDX PT, R3, R38, RZ, 0x1c1f ;  /* 0x001c1fff26037589 */ /* 0x0000a800000e0000 */
[----:B------:R0:W3:Y:S04]  /*e800*/  SHFL.IDX PT, R37, R41, RZ, 0x1c1f ;  /* 0x001c1fff29257589 */ /* 0x0000e800000e0000 */
[----:B------:R-:W4:Y:S02]  /*e810*/  SHFL.IDX PT, R40, R40, RZ, 0x1c1f ;  /* 0x001c1fff28287589 */ /* 0x000f2400000e0000 */
.L_x_833:
[----:B------:R-:W-:Y:S01]  /*e820*/  ULDC UR4, c[0x0][0x448] ;  /* 0x0001120000047ab9 */ /* 0x000fe20000000800 */
[----:B------:R-:W-:Y:S01]  /*e830*/  BSSY B1, `(.L_x_606) ;  /* 0x0000037000017945 */ /* 0x000fe20003800000 */
[----:B------:R-:W-:Y:S01]  /*e840*/  IMAD R45, R136, UR4, RZ ;  /* 0x00000004882d7c24 */ /* 0x000fe2000f8e02ff */
[----:B------:R-:W-:Y:S02]  /*e850*/  CS2R R4, SRZ ;  /* 0x0000000000047805 */ /* 0x000fe4000001ff00 */
[----:B------:R-:W-:Y:S02]  /*e860*/  CS2R R8, SRZ ;  /* 0x0000000000087805 */ /* 0x000fe4000001ff00 */
[----:B------:R-:W-:Y:S02]  /*e870*/  CS2R R10, SRZ ;  /* 0x00000000000a7805 */ /* 0x000fe4000001ff00 */
[----:B------:R-:W-:Y:S02]  /*e880*/  CS2R R12, SRZ ;  /* 0x00000000000c7805 */ /* 0x000fe4000001ff00 */
[----:B------:R-:W-:Y:S01]  /*e890*/  ISETP.GE.AND P0, PT, R6, R45, PT ;  /* 0x0000002d0600720c */ /* 0x000fe20003f06270 */
[----:B------:R-:W-:Y:S01]  /*e8a0*/  IMAD R45, R137, -0x80, R45 ;  /* 0xffffff80892d7824 */ /* 0x000fe200078e022d */
[----:B------:R-:W-:-:S02]  /*e8b0*/  CS2R R6, SRZ ;  /* 0x0000000000067805 */ /* 0x000fc4000001ff00 */
[----:B------:R-:W-:Y:S02]  /*e8c0*/  CS2R R14, SRZ ;  /* 0x00000000000e7805 */ /* 0x000fe4000001ff00 */
[----:B0-----:R-:W-:Y:S02]  /*e8d0*/  CS2R R24, SRZ ;  /* 0x0000000000187805 */ /* 0x001fe4000001ff00 */
[----:B------:R-:W-:Y:S02]  /*e8e0*/  CS2R R26, SRZ ;  /* 0x00000000001a7805 */ /* 0x000fe4000001ff00 */
[----:B------:R-:W-:Y:S02]  /*e8f0*/  CS2R R28, SRZ ;  /* 0x00000000001c7805 */ /* 0x000fe4000001ff00 */
[----:B------:R-:W-:Y:S02]  /*e900*/  CS2R R30, SRZ ;  /* 0x00000000001e7805 */ /* 0x000fe4000001ff00 */
[----:B------:R-:W-:-:S02]  /*e910*/  CS2R R32, SRZ ;  /* 0x0000000000207805 */ /* 0x000fc4000001ff00 */
[----:B------:R-:W-:Y:S01]  /*e920*/  CS2R R34, SRZ ;  /* 0x0000000000227805 */ /* 0x000fe2000001ff00 */
[----:B------:R-:W-:Y:S06]  /*e930*/  @P0 BRA `(.L_x_607) ;  /* 0x0000000000980947 */ /* 0x000fec0003800000 */
[----:B------:R-:W-:Y:S01]  /*e940*/  ULDC UR4, c[0x0][0x3f4] ;  /* 0x0000fd0000047ab9 */ /* 0x000fe20000000800 */
[----:B--2---:R-:W-:Y:S01]  /*e950*/  IMAD.MOV.U32 R6, RZ, RZ, R3 ;  /* 0x000000ffff067224 */ /* 0x004fe200078e0003 */
[----:B------:R-:W-:Y:S01]  /*e960*/  ISETP.GE.AND P3, PT, R193, UR4, PT ;  /* 0x00000004c1007c0c */ /* 0x000fe2000bf66270 */
[----:B-1----:R-:W-:Y:S01]  /*e970*/  IMAD.MOV.U32 R7, RZ, RZ, R0 ;  /* 0x000000ffff077224 */ /* 0x002fe200078e0000 */
[----:B------:R-:W-:Y:S01]  /*e980*/  ISETP.GE.AND P2, PT, R16, UR4, PT ;  /* 0x0000000410007c0c */ /* 0x000fe2000bf46270 */
[----:B----4-:R-:W-:Y:S01]  /*e990*/  IMAD.MOV.U32 R8, RZ, RZ, R40 ;  /* 0x000000ffff087224 */ /* 0x010fe200078e0028 */
[----:B------:R-:W-:Y:S02]  /*e9a0*/  ISETP.GE.AND P4, PT, R192, UR4, PT ;  /* 0x00000004c0007c0c */ /* 0x000fe4000bf86270 */
[----:B------:R-:W-:Y:S02]  /*e9b0*/  CS2R R28, SRZ ;  /* 0x00000000001c7805 */ /* 0x000fe4000001ff00 */
[----:B---3--:R-:W-:-:S02]  /*e9c0*/  MOV R9, R37 ;  /* 0x0000002500097202 */ /* 0x008fc40000000f00 */
[----:B------:R-:W-:Y:S02]  /*e9d0*/  CS2R R30, SRZ ;  /* 0x00000000001e7805 */ /* 0x000fe4000001ff00 */
[----:B------:R-:W-:Y:S02]  /*e9e0*/  CS2R R10, SRZ ;  /* 0x00000000000a7805 */ /* 0x000fe4000001ff00 */
[----:B------:R-:W-:Y:S02]  /*e9f0*/  CS2R R32, SRZ ;  /* 0x0000000000207805 */ /* 0x000fe4000001ff00 */
[----:B------:R-:W-:Y:S02]  /*ea00*/  CS2R R34, SRZ ;  /* 0x0000000000227805 */ /* 0x000fe4000001ff00 */
[----:B------:R-:W-:Y:S02]  /*ea10*/  @!P3 SHF.L.U32 R13, R197, 0x3, RZ ;  /* 0x00000003c50db819 */ /* 0x000fe400000006ff */
[----:B------:R-:W-:Y:S01]  /*ea20*/  @!P2 SHF.L.U32 R38, R16, 0x1, RZ ;  /* 0x000000011026a819 */ /* 0x000fe200000006ff */
[----:B------:R-:W-:-:S03]  /*ea30*/  @!P4 IMAD.SHL.U32 R41, R198, 0x8, RZ ;  /* 0x00000008c629c824 */ /* 0x000fc600078e00ff */
[-C--:B------:R-:W-:Y:S01]  /*ea40*/  @!P2 IADD3 R20, P0, R3, R38.reuse, RZ ;  /* 0x000000260314a210 */ /* 0x080fe20007f1e0ff */
[----:B------:R-:W-:Y:S01]  /*ea50*/  @!P3 IMAD.WIDE R4, R13, 0x2, R6 ;  /* 0x000000020d04b825 */ /* 0x000fe200078e0206 */
[----:B------:R-:W-:Y:S02]  /*ea60*/  @!P2 IADD3 R38, P1, R40, R38, RZ ;  /* 0x000000262826a210 */ /* 0x000fe40007f3e0ff */
[----:B------:R-:W-:Y:S01]  /*ea70*/  @!P2 SHF.L.U64.HI R3, R16, 0x1, R17 ;  /* 0x000000011003a819 */ /* 0x000fe20000010211 */
[----:B------:R-:W-:Y:S01]  /*ea80*/  @!P4 IMAD.WIDE R6, R41, 0x2, R6 ;  /* 0x000000022906c825 */ /* 0x000fe200078e0206 */
[----:B------:R0:W5:Y:S03]  /*ea90*/  @!P3 LD.E.128 R28, desc[UR48][R4.64] ;  /* 0x00000030041cb980 */ /* 0x000166000c101d00 */
[--C-:B------:R-:W-:Y:S01]  /*eaa0*/  @!P3 IMAD.WIDE R12, R13, 0x2, R8.reuse ;  /* 0x000000020d0cb825 */ /* 0x100fe200078e0208 */
[----:B------:R1:W5:Y:S03]  /*eab0*/  @!P4 LD.E.128 R32, desc[UR48][R6.64] ;  /* 0x000000300620c980 */ /* 0x000366000c101d00 */
[----:B------:R-:W-:Y:S01]  /*eac0*/  @!P4 IMAD.WIDE R40, R41, 0x2, R8 ;  /* 0x000000022928c825 */ /* 0x000fe200078e0208 */
[----:B------:R-:W-:-:S02]  /*ead0*/  CS2R R8, SRZ ;  /* 0x0000000000087805 */ /* 0x000fc4000001ff00 */
[----:B------:R-:W-:Y:S02]  /*eae0*/  CS2R R14, SRZ ;  /* 0x00000000000e7805 */ /* 0x000fe4000001ff00 */
[----:B------:R-:W-:Y:S02]  /*eaf0*/  CS2R R24, SRZ ;  /* 0x0000000000187805 */ /* 0x000fe4000001ff00 */
[----:B------:R-:W-:Y:S02]  /*eb00*/  CS2R R26, SRZ ;  /* 0x00000000001a7805 */ /* 0x000fe4000001ff00 */
[----:B0-----:R-:W-:Y:S01]  /*eb10*/  CS2R R4, SRZ ;  /* 0x0000000000047805 */ /* 0x001fe2000001ff00 */
[--C-:B------:R-:W-:Y:S01]  /*eb20*/  @!P2 IMAD.X R21, R0, 0x1, R3.reuse, P0 ;  /* 0x000000010015a824 */ /* 0x100fe200000e0603 */
[----:B------:R0:W5:Y:S01]  /*eb30*/  @!P3 LD.E.128 R8, desc[UR48][R12.64] ;  /* 0x000000300c08b980 */ /* 0x000162000c101d00 */
[----:B-1----:R-:W-:Y:S01]  /*eb40*/  CS2R R6, SRZ ;  /* 0x0000000000067805 */ /* 0x002fe2000001ff00 */
[----:B------:R-:W-:-:S02]  /*eb50*/  @!P2 IMAD.X R39, R37, 0x1, R3, P1 ;  /* 0x000000012527a824 */ /* 0x000fc400008e0603 */
[----:B------:R1:W5:Y:S04]  /*eb60*/  @!P2 LD.E.128 R24, desc[UR48][R20.64] ;  /* 0x000000301418a980 */ /* 0x000368000c101d00 */
[----:B------:R1:W5:Y:S01]  /*eb70*/  @!P2 LD.E.128 R4, desc[UR48][R38.64] ;  /* 0x000000302604a980 */ /* 0x000362000c101d00 */
[----:B0-----:R-:W-:-:S06]  /*eb80*/  CS2R R12, SRZ ;  /* 0x00000000000c7805 */ /* 0x001fcc000001ff00 */
[----:B------:R1:W5:Y:S02]  /*eb90*/  @!P4 LD.E.128 R12, desc[UR48][R40.64] ;  /* 0x00000030280cc980 */ /* 0x000364000c101d00 */
.L_x_607:
[----:B------:R-:W-:Y:S05]  /*eba0*/  BSYNC B1 ;  /* 0x0000000000017941 */ /* 0x000fea0003800000 */
.L_x_606:
[----:B------:R-:W4:Y:S01]  /*ebb0*/  LDL R62, [R1+0x4] ;  /* 0x00000400013e7983 */ /* 0x000f220000100800 */
[----:B-1---5:R-:W-:Y:S01]  /*ebc0*/  IMAD.MOV.U32 R0, RZ, RZ, R25 ;  /* 0x000000ffff007224 */ /* 0x022fe200078e0019 */
[----:B---3--:R-:W-:Y:S01]  /*ebd0*/  MOV R37, R24 ;  /* 0x0000001800257202 */ /* 0x008fe20000000f00 */
[--C-:B--2---:R-:W-:Y:S01]  /*ebe0*/  IMAD.MOV.U32 R3, RZ, RZ, R5.reuse ;  /* 0x000000ffff037224 */ /* 0x104fe200078e0005 */
[--C-:B------:R-:W-:Y:S01]  /*ebf0*/  SHF.R.U64 R53, R4, 0x10, R5.reuse ;  /* 0x0000001004357819 */ /* 0x100fe20000001205 */
[----:B------:R-:W-:Y:S01]  /*ec00*/  IMAD.MOV.U32 R39, RZ, RZ, R26 ;  /* 0x000000ffff277224 */ /* 0x000fe200078e001a */
[----:B------:R-:W-:Y:S01]  /*ec10*/  PRMT R37, R37, 0x5410, R0 ;  /* 0x0000541025257816 */ /* 0x000fe20000000000 */
[----:B------:R-:W-:Y:S01]  /*ec20*/  IMAD.MOV.U32 R43, RZ, RZ, R6 ;  /* 0x000000ffff2b7224 */ /* 0x000fe200078e0006 */
[----:B------:R-:W-:Y:S01]  /*ec30*/  SHF.R.U32.HI R54, RZ, 0x10, R5 ;  /* 0x00000010ff367819 */ /* 0x000fe20000011605 */
[----:B------:R-:W-:Y:S01]  /*ec40*/  IMAD.MOV.U32 R44, RZ, RZ, R35 ;  /* 0x000000ffff2c7224 */ /* 0x000fe200078e0023 */
[--C-:B------:R-:W-:Y:S01]  /*ec50*/  SHF.R.U64 R38, R24, 0x10, R25.reuse ;  /* 0x0000001018267819 */ /* 0x100fe20000001219 */
[----:B------:R-:W-:Y:S01]  /*ec60*/  IMAD.MOV.U32 R20, RZ, RZ, R12 ;  /* 0x000000ffff147224 */ /* 0x000fe200078e000c */
[----:B----4-:R-:W-:Y:S01]  /*ec70*/  SHF.R.U32.HI R40, RZ, 0x10, R25 ;  /* 0x00000010ff287819 */ /* 0x010fe20000011619 */
[----:B------:R-:W-:Y:S01]  /*ec80*/  IMAD.MOV.U32 R25, RZ, RZ, R29 ;  /* 0x000000ffff197224 */ /* 0x000fe200078e001d */
[----:B------:R-:W-:Y:S01]  /*ec90*/  SHF.R.U64 R46, R26, 0x10, R27 ;  /* 0x000000101a2e7819 */ /* 0x000fe2000000121b */
[----:B------:R-:W-:Y:S01]  /*eca0*/  IMAD.MOV.U32 R26, RZ, RZ, R28 ;  /* 0x000000ffff1a7224 */ /* 0x000fe200078e001c */
[--C-:B------:R-:W-:Y:S01]  /*ecb0*/  SHF.R.U64 R47, R28, 0x10, R29.reuse ;  /* 0x000000101c2f7819 */ /* 0x100fe2000000121d */
[----:B------:R-:W-:Y:S01]  /*ecc0*/  IMAD.MOV.U32 R24, RZ, RZ, R14 ;  /* 0x000000ffff187224 */ /* 0x000fe200078e000e */
[----:B------:R-:W-:Y:S01]  /*ecd0*/  SHF.R.U32.HI R48, RZ, 0x10, R29 ;  /* 0x00000010ff307819 */ /* 0x000fe2000001161d */
[--C-:B------:R-:W-:Y:S01]  /*ece0*/  IMAD.MOV.U32 R29, RZ, RZ, R31.reuse ;  /* 0x000000ffff1d7224 */ /* 0x100fe200078e001f */
[----:B------:R-:W-:Y:S01]  /*ecf0*/  MOV R41, R4 ;  /* 0x0000000400297202 */ /* 0x000fe20000000f00 */
[----:B------:R-:W-:Y:S01]  /*ed00*/  BSSY B1, `(.L_x_608) ;  /* 0x000003c000017945 */ /* 0x000fe20003800000 */
[----:B------:R-:W-:-:S02]  /*ed10*/  SHF.R.U64 R49, R30, 0x10, R31 ;  /* 0x000000101e317819 */ /* 0x000fc4000000121f */
[----:B------:R-:W-:Y:S01]  /*ed20*/  SHF.R.U32.HI R50, RZ, 0x10, R31 ;  /* 0x00000010ff327819 */ /* 0x000fe2000001161f */
[----:B------:R-:W-:Y:S01]  /*ed30*/  IMAD.MOV.U32 R31, RZ, RZ, R32 ;  /* 0x000000ffff1f7224 */ /* 0x000fe200078e0020 */
[----:B------:R-:W-:Y:S01]  /*ed40*/  MOV R28, R30 ;  /* 0x0000001e001c7202 */ /* 0x000fe20000000f00 */
[----:B------:R-:W-:Y:S01]  /*ed50*/  IMAD.MOV.U32 R30, RZ, RZ, R8 ;  /* 0x000000ffff1e7224 */ /* 0x000fe200078e0008 */
[----:B------:R-:W-:Y:S02]  /*ed60*/  MOV R42, R33 ;  /* 0x00000021002a7202 */ /* 0x000fe40000000f00 */
[--C-:B------:R-:W-:Y:S02]  /*ed70*/  SHF.R.U64 R51, R32, 0x10, R33.reuse ;  /* 0x0000001020337819 */ /* 0x100fe40000001221 */
[----:B------:R-:W-:Y:S01]  /*ed80*/  SHF.R.U32.HI R52, RZ, 0x10, R33 ;  /* 0x00000010ff347819 */ /* 0x000fe20000011621 */
[----:B------:R-:W-:Y:S01]  /*ed90*/  IMAD.MOV.U32 R33, RZ, RZ, R34 ;  /* 0x000000ffff217224 */ /* 0x000fe200078e0022 */
[----:B------:R-:W-:Y:S01]  /*eda0*/  SHF.R.U64 R55, R6, 0x10, R7 ;  /* 0x0000001006377819 */ /* 0x000fe20000001207 */
[----:B------:R-:W-:Y:S01]  /*edb0*/  IMAD.MOV.U32 R6, RZ, RZ, R9 ;  /* 0x000000ffff067224 */ /* 0x000fe200078e0009 */
[----:B------:R-:W-:-:S02]  /*edc0*/  MOV R21, R27 ;  /* 0x0000001b00157202 */ /* 0x000fc40000000f00 */
[----:B------:R-:W-:Y:S02]  /*edd0*/  MOV R4, R7 ;  /* 0x0000000700047202 */ /* 0x000fe40000000f00 */
[----:B------:R-:W-:Y:S01]  /*ede0*/  SHF.R.U32.HI R56, RZ, 0x10, R7 ;  /* 0x00000010ff387819 */ /* 0x000fe20000011607 */
[----:B------:R-:W-:Y:S01]  /*edf0*/  IMAD.MOV.U32 R7, RZ, RZ, R11 ;  /* 0x000000ffff077224 */ /* 0x000fe200078e000b */
[--C-:B------:R-:W-:Y:S02]  /*ee00*/  SHF.R.U64 R57, R8, 0x10, R9.reuse ;  /* 0x0000001008397819 */ /* 0x100fe40000001209 */
[----:B------:R-:W-:Y:S01]  /*ee10*/  SHF.R.U32.HI R58, RZ, 0x10, R9 ;  /* 0x00000010ff3a7819 */ /* 0x000fe20000011609 */
[----:B------:R-:W-:Y:S01]  /*ee20*/  IMAD.MOV.U32 R9, RZ, RZ, R15 ;  /* 0x000000ffff097224 */ /* 0x000fe200078e000f */
[----:B------:R-:W-:Y:S02]  /*ee30*/  MOV R32, R10 ;  /* 0x0000000a00207202 */ /* 0x000fe40000000f00 */
[----:B------:R-:W-:-:S02]  /*ee40*/  SHF.R.U32.HI R27, RZ, 0x10, R27 ;  /* 0x00000010ff1b7819 */ /* 0x000fc4000001161b */
[----:B------:R-:W-:Y:S02]  /*ee50*/  SHF.R.U64 R34, R34, 0x10, R35 ;  /* 0x0000001022227819 */ /* 0x000fe40000001223 */
[----:B------:R-:W-:Y:S02]  /*ee60*/  SHF.R.U64 R10, R10, 0x10, R11 ;  /* 0x000000100a0a7819 */ /* 0x000fe4000000120b */
[----:B------:R-:W-:Y:S02]  /*ee70*/  MOV R8, R13 ;  /* 0x0000000d00087202 */ /* 0x000fe40000000f00 */
[----:B------:R-:W-:Y:S02]  /*ee80*/  SHF.R.U64 R59, R12, 0x10, R13 ;  /* 0x000000100c3b7819 */ /* 0x000fe4000000120d */
[----:B------:R-:W-:Y:S02]  /*ee90*/  PRMT R41, R41, 0x5410, R3 ;  /* 0x0000541029297816 */ /* 0x000fe40000000003 */
[----:B------:R-:W-:-:S02]  /*eea0*/  SHF.R.U32.HI R35, RZ, 0x10, R35 ;  /* 0x00000010ff237819 */ /* 0x000fc40000011623 */
[----:B------:R-:W-:Y:S02]  /*eeb0*/  SHF.R.U32.HI R11, RZ, 0x10, R11 ;  /* 0x00000010ff0b7819 */ /* 0x000fe4000001160b */
[----:B------:R-:W-:Y:S02]  /*eec0*/  SHF.R.U32.HI R13, RZ, 0x10, R13 ;  /* 0x00000010ff0d7819 */ /* 0x000fe4000001160d */
[----:B------:R-:W-:Y:S02]  /*eed0*/  VIMNMX R3, R45, 0x80, PT ;  /* 0x000000802d037848 */ /* 0x000fe40003fe0100 */
[--C-:B------:R-:W-:Y:S02]  /*eee0*/  SHF.R.U64 R60, R14, 0x10, R15.reuse ;  /* 0x000000100e3c7819 */ /* 0x100fe4000000120f */
[----:B------:R-:W-:Y:S02]  /*eef0*/  PRMT R38, R38, 0x5410, R40 ;  /* 0x0000541026267816 */ /* 0x000fe40000000028 */
[----:B------:R-:W-:-:S02]  /*ef00*/  SHF.R.U32.HI R61, RZ, 0x10, R15 ;  /* 0x00000010ff3d7819 */ /* 0x000fc4000001160f */
        /* <DEDUP_REMOVED lines=14> */
[----:B------:R-:W-:Y:S02]  /*eff0*/  ISETP.GE.AND P1, PT, R202, R3, PT ;  /* 0x00000003ca00720c */ /* 0x000fe40003f26270 */
[----:B------:R-:W-:Y:S02]  /*f000*/  PRMT R20, R20, 0x5410, R8 ;  /* 0x0000541014147816 */ /* 0x000fe40000000008 */
[----:B------:R-:W-:Y:S02]  /*f010*/  PRMT R21, R59, 0x5410, R13 ;  /* 0x000054103b157816 */ /* 0x000fe4000000000d */
[----:B------:R-:W-:-:S02]  /*f020*/  PRMT R24, R24, 0x5410, R9 ;  /* 0x0000541018187816 */ /* 0x000fc40000000009 */
[----:B------:R-:W-:-:S04]  /*f030*/  LEA.HI R0, R62, R62, RZ, 0x1 ;  /* 0x0000003e3e007211 */ /* 0x000fc800078f08ff */
[----:B------:R-:W-:-:S04]  /*f040*/  LOP3.LUT R0, R0, 0xfffffffe, RZ, 0xc0, !PT ;  /* 0xfffffffe00007812 */ /* 0x000fc800078ec0ff */
[----:B------:R-:W-:-:S04]  /*f050*/  IADD3 R0, R62, -R0, RZ ;  /* 0x800000003e007210 */ /* 0x000fc80007ffe0ff */
[----:B------:R-:W-:Y:S02]  /*f060*/  SHF.L.U32 R5, R0, 0x1f, RZ ;  /* 0x0000001f00057819 */ /* 0x000fe400000006ff */
[----:B------:R-:W-:Y:S02]  /*f070*/  PRMT R0, R31, 0x5410, R42 ;  /* 0x000054101f007816 */ /* 0x000fe4000000002a */
[----:B------:R-:W0:Y:S01]  /*f080*/  SYNCS.PHASECHK.TRANS64.TRYWAIT P0, [R2+URZ+0x30800], R5 ;  /* 0x03080005020075a7 */ /* 0x000e22000800017f */
[----:B------:R-:W-:Y:S02]  /*f090*/  PRMT R42, R53, 0x5410, R54 ;  /* 0x00005410352a7816 */ /* 0x000fe40000000036 */
[----:B------:R-:W-:Y:S01]  /*f0a0*/  PRMT R31, R57, 0x5410, R58 ;  /* 0x00005410391f7816 */ /* 0x000fe2000000003a */
[----:B0-----:R-:W-:Y:S06]  /*f0b0*/  @!P0 BRA `(.L_x_609) ;  /* 0x0000014800388947 */ /* 0x001fec0003800000 */
.L_x_834:
[----:B------:R-:W-:Y:S05]  /*f0c0*/  BSYNC B1 ;  /* 0x0000000000017941 */ /* 0x000fea0003800000 */
.L_x_608:
[----:B------:R-:W-:Y:S01]  /*f0d0*/  BSSY B1, `(.L_x_610) ;  /* 0x0000117000017945 */ /* 0x000fe20003800000 */
[----:B------:R-:W-:-:S03]  /*f0e0*/  PRMT R25, R60, 0x5410, R61 ;  /* 0x000054103c197816 */ /* 0x000fc6000000003d */
[----:B------:R-:W-:Y:S05]  /*f0f0*/  @P1 BRA `(.L_x_611) ;  /* 0x0000001000501947 */ /* 0x000fea0003800000 */
[----:B------:R-:W1:Y:S01]  /*f100*/  LDC R13, c[0x0][0x3f4] ;  /* 0x0000fd00ff0d7b82 */ /* 0x000e620000000800 */
[----:B------:R-:W-:Y:S01]  /*f110*/  BSSY B2, `(.L_x_612) ;  /* 0x0000060000027945 */ /* 0x000fe20003800000 */
[-C--:B-1----:R-:W-:Y:S02]  /*f120*/  ISETP.GE.AND P0, PT, R16, R13.reuse, PT ;  /* 0x0000000d1000720c */ /* 0x082fe40003f06270 */
[-C--:B------:R-:W-:Y:S02]  /*f130*/  ISETP.GE.AND P1, PT, R193, R13.reuse, PT ;  /* 0x0000000dc100720c */ /* 0x080fe40003f26270 */
[----:B------:R-:W-:-:S09]  /*f140*/  ISETP.GE.AND P2, PT, R192, R13, PT ;  /* 0x0000000dc000720c */ /* 0x000fd20003f46270 */
[----:B------:R-:W-:Y:S05]  /*f150*/  @P0 BRA `(.L_x_613) ;  /* 0x00000004006c0947 */ /* 0x000fea0003800000 */
[----:B------:R-:W2:Y:S01]  /*f160*/  LDL R4, [R1+0xa8] ;  /* 0x0000a80001047983 */ /* 0x000ea20000100800 */
[----:B0-----:R-:W-:Y:S01]  /*f170*/  LOP3.LUT R5, R217, 0x38, R16, 0xf8, !PT ;  /* 0x00000038d9057812 */ /* 0x001fe200078ef810 */
[----:B------:R-:W-:Y:S02]  /*f180*/  HADD2.F32 R56, -RZ, R41.H0_H0 ;  /* 0x20000029ff387230 */ /* 0x000fe40000004100 */
[----:B------:R-:W-:Y:S02]  /*f190*/  HADD2.F32 R54, -RZ, R37.H0_H0 ;  /* 0x20000025ff367230 */ /* 0x000fe40000004100 */
[----:B------:R-:W-:Y:S02]  /*f1a0*/  HADD2.F32 R55, -RZ, R42.H0_H0 ;  /* 0x2000002aff377230 */ /* 0x000fe40000004100 */
[----:B------:R-:W-:Y:S01]  /*f1b0*/  HADD2.F32 R53, -RZ, R38.H0_H0 ;  /* 0x20000026ff357230 */ /* 0x000fe20000004100 */
[----:B--2---:R-:W-:Y:S02]  /*f1c0*/  LEA.HI R6, R13, R4, RZ, 0x1d ;  /* 0x000000040d067211 */ /* 0x004fe400078fe8ff */
[----:B------:R-:W-:-:S02]  /*f1d0*/  LOP3.LUT R4, R5, R218, RZ, 0x3c, !PT ;  /* 0x000000da05047212 */ /* 0x000fc400078e3cff */
[----:B------:R-:W-:Y:S01]  /*f1e0*/  SHF.R.S32.HI R7, RZ, 0x1f, R6 ;  /* 0x0000001fff077819 */ /* 0x000fe20000011406 */
[----:B------:R-:W-:Y:S02]  /*f1f0*/  IMAD.SHL.U32 R8, R6, 0x8, RZ ;  /* 0x0000000806087824 */ /* 0x000fe400078e00ff */
[----:B------:R-:W-:Y:S01]  /*f200*/  IMAD.IADD R5, R219, 0x1, R4 ;  /* 0x00000001db057824 */ /* 0x000fe200078e0204 */
[----:B------:R-:W-:Y:S02]  /*f210*/  LEA.HI R6, R7, R6, RZ, 0x3 ;  /* 0x0000000607067211 */ /* 0x000fe400078f18ff */
[----:B------:R-:W-:Y:S01]  /*f220*/  LOP3.LUT R7, R217, 0x38, R8, 0xf8, !PT ;  /* 0x00000038d9077812 */ /* 0x000fe200078ef808 */
[----:B------:R-:W-:Y:S01]  /*f230*/  IMAD R34, R5, 0x2, R2 ;  /* 0x0000000205227824 */ /* 0x000fe200078e0202 */
[----:B------:R-:W-:Y:S02]  /*f240*/  SHF.L.U32 R6, R6, 0xa, RZ ;  /* 0x0000000a06067819 */ /* 0x000fe400000006ff */
[----:B------:R-:W-:-:S02]  /*f250*/  LOP3.LUT R9, R7, R218, RZ, 0x3c, !PT ;  /* 0x000000da07097212 */ /* 0x000fc400078e3cff */
[----:B------:R-:W-:Y:S02]  /*f260*/  LOP3.LUT R8, R6, 0x7fffe000, RZ, 0xc0, !PT ;  /* 0x7fffe00006087812 */ /* 0x000fe400078ec0ff */
[----:B------:R-:W0:Y:S02]  /*f270*/  LDS.128 R4, [R34+0x12400] ;  /* 0x0124000022047984 */ /* 0x000e240000000c00 */
[----:B------:R-:W-:-:S05]  /*f280*/  IADD3 R9, R9, R8, R219 ;  /* 0x0000000809097210 */ /* 0x000fca0007ffe0db */
[----:B------:R-:W-:-:S05]  /*f290*/  IMAD R35, R9, 0x2, R2 ;  /* 0x0000000209237824 */ /* 0x000fca00078e0202 */
[----:B------:R-:W1:Y:S01]  /*f2a0*/  LDS.128 R8, [R35+0x12400] ;  /* 0x0124000023087984 */ /* 0x000e620000000c00 */
[--C-:B0-----:R-:W-:Y:S02]  /*f2b0*/  HADD2.F32 R47, -RZ, R5.reuse.H0_H0 ;  /* 0x20000005ff2f7230 */ /* 0x101fe40000004100 */
[----:B------:R-:W-:Y:S02]  /*f2c0*/  HADD2.F32 R48, -RZ, R5.H1_H1 ;  /* 0x30000005ff307230 */ /* 0x000fe40000004100 */
[--C-:B------:R-:W-:Y:S02]  /*f2d0*/  HADD2.F32 R45, -RZ, R4.reuse.H0_H0 ;  /* 0x20000004ff2d7230 */ /* 0x100fe40000004100 */
[----:B------:R-:W-:Y:S02]  /*f2e0*/  HADD2.F32 R46, -RZ, R4.H1_H1 ;  /* 0x30000004ff2e7230 */ /* 0x000fe40000004100 */
[--C-:B------:R-:W-:Y:S02]  /*f2f0*/  HADD2.F32 R49, -RZ, R6.reuse.H0_H0 ;  /* 0x20000006ff317230 */ /* 0x100fe40000004100 */
[----:B------:R-:W-:-:S02]  /*f300*/  HADD2.F32 R6, -RZ, R6.H1_H1 ;  /* 0x30000006ff067230 */ /* 0x000fc40000004100 */
[--C-:B-1----:R-:W-:Y:S02]  /*f310*/  HADD2.F32 R5, -RZ, R8.reuse.H0_H0 ;  /* 0x20000008ff057230 */ /* 0x102fe40000004100 */
[----:B------:R-:W-:Y:S02]  /*f320*/  HADD2.F32 R8, -RZ, R8.H1_H1 ;  /* 0x30000008ff087230 */ /* 0x000fe40000004100 */
[----:B------:R-:W-:Y:S02]  /*f330*/  HADD2.F32 R50, -RZ, R9.H0_H0 ;  /* 0x20000009ff327230 */ /* 0x000fe40000004100 */
[C---:B------:R-:W-:Y:S01]  /*f340*/  FMUL.FTZ R58, R5.reuse, R56 ;  /* 0x00000038053a7220 */ /* 0x040fe20000410000 */
[-C--:B------:R-:W-:Y:S01]  /*f350*/  FMUL.FTZ R60, R5, R54.reuse ;  /* 0x00000036053c7220 */ /* 0x080fe20000410000 */
[C---:B------:R-:W-:Y:S01]  /*f360*/  FMUL.FTZ R57, R8.reuse, R55 ;  /* 0x0000003708397220 */ /* 0x040fe20000410000 */
[----:B------:R-:W-:Y:S01]  /*f370*/  FMUL.FTZ R59, R8, R53 ;  /* 0x00000035083b7220 */ /* 0x000fe20000410000 */
[----:B------:R-:W-:Y:S01]  /*f380*/  FFMA.FTZ R5, R45, R54, -R58 ;  /* 0x000000362d057223 */ /* 0x000fe2000001083a */
[----:B------:R-:W-:-:S02]  /*f390*/  HADD2.F32 R54, -RZ, R41.H1_H1 ;  /* 0x30000029ff367230 */ /* 0x000fc40000004100 */
[----:B------:R-:W-:Y:S01]  /*f3a0*/  FFMA.FTZ R60, R45, R56, R60 ;  /* 0x000000382d3c7223 */ /* 0x000fe2000001003c */
[----:B------:R-:W-:Y:S02]  /*f3b0*/  HADD2.F32 R45, -RZ, R37.H1_H1 ;  /* 0x30000025ff2d7230 */ /* 0x000fe40000004100 */
[----:B------:R-:W-:Y:S01]  /*f3c0*/  FFMA.FTZ R56, R46, R53, -R57 ;  /* 0x000000352e387223 */ /* 0x000fe20000010839 */
[----:B------:R-:W-:Y:S02]  /*f3d0*/  HADD2.F32 R9, -RZ, R9.H1_H1 ;  /* 0x30000009ff097230 */ /* 0x000fe40000004100 */
[----:B------:R-:W-:Y:S01]  /*f3e0*/  FMUL.FTZ R8, R50, R54 ;  /* 0x0000003632087220 */ /* 0x000fe20000410000 */
[----:B------:R-:W-:Y:S02]  /*f3f0*/  HADD2.F32 R53, -RZ, R42.H1_H1 ;  /* 0x3000002aff357230 */ /* 0x000fe40000004100 */
[----:B------:R-:W-:Y:S01]  /*f400*/  FFMA.FTZ R59, R46, R55, R59 ;  /* 0x000000372e3b7223 */ /* 0x000fe2000001003b */
[-C--:B------:R-:W-:Y:S01]  /*f410*/  FMUL.FTZ R57, R50, R45.reuse ;  /* 0x0000002d32397220 */ /* 0x080fe20000410000 */
[----:B------:R-:W-:Y:S01]  /*f420*/  FFMA.FTZ R55, R47, R45, -R8 ;  /* 0x0000002d2f377223 */ /* 0x000fe20000010808 */
[----:B------:R-:W-:-:S02]  /*f430*/  HADD2.F32 R8, -RZ, R38.H1_H1 ;  /* 0x30000026ff087230 */ /* 0x000fc40000004100 */
[----:B------:R-:W-:Y:S01]  /*f440*/  FMUL.FTZ R45, R9, R53 ;  /* 0x00000035092d7220 */ /* 0x000fe20000410000 */
[--C-:B------:R-:W-:Y:S02]  /*f450*/  HADD2.F32 R51, -RZ, R10.reuse.H0_H0 ;  /* 0x2000000aff337230 */ /* 0x100fe40000004100 */
[----:B------:R-:W-:Y:S01]  /*f460*/  FFMA.FTZ R57, R47, R54, R57 ;  /* 0x000000362f397223 */ /* 0x000fe20000010039 */
[----:B------:R-:W-:Y:S02]  /*f470*/  HADD2.F32 R50, -RZ, R43.H0_H0 ;  /* 0x2000002bff327230 */ /* 0x000fe40000004100 */
[-C--:B------:R-:W-:Y:S01]  /*f480*/  FFMA.FTZ R54, R48, R8.reuse, -R45 ;  /* 0x0000000830367223 */ /* 0x080fe2000001082d */
[----:B------:R-:W-:Y:S02]  /*f490*/  HADD2.F32 R46, -RZ, R39.H0_H0 ;  /* 0x20000027ff2e7230 */ /* 0x000fe40000004100 */
[----:B------:R-:W-:Y:S01]  /*f4a0*/  FMUL.FTZ R47, R9, R8 ;  /* 0x00000008092f7220 */ /* 0x000fe20000410000 */
[----:B------:R-:W-:-:S02]  /*f4b0*/  HADD2.F32 R10, -RZ, R10.H1_H1 ;  /* 0x3000000aff0a7230 */ /* 0x000fc40000004100 */
[C---:B------:R-:W-:Y:S01]  /*f4c0*/  FMUL.FTZ R8, R51.reuse, R50 ;  /* 0x0000003233087220 */ /* 0x040fe20000410000 */
[----:B------:R-:W-:Y:S02]  /*f4d0*/  HADD2.F32 R45, -RZ, R44.H0_H0 ;  /* 0x2000002cff2d7230 */ /* 0x000fe40000004100 */
[-C--:B------:R-:W-:Y:S01]  /*f4e0*/  FMUL.FTZ R51, R51, R46.reuse ;  /* 0x0000002e33337220 */ /* 0x080fe20000410000 */
[----:B------:R-:W-:Y:S02]  /*f4f0*/  HADD2.F32 R9, -RZ, R40.H0_H0 ;  /* 0x20000028ff097230 */ /* 0x000fe40000004100 */
[----:B------:R-:W-:Y:S01]  /*f500*/  FFMA.FTZ R48, R48, R53, R47 ;  /* 0x0000003530307223 */ /* 0x000fe2000001002f */
[C---:B------:R-:W-:Y:S01]  /*f510*/  FFMA.FTZ R46, R49.reuse, R46, -R8 ;  /* 0x0000002e312e7223 */ /* 0x040fe20000010808 */
[----:B------:R-:W-:Y:S01]  /*f520*/  FMUL.FTZ R47, R10, R45 ;  /* 0x0000002d0a2f7220 */ /* 0x000fe20000410000 */
[----:B------:R-:W-:Y:S01]  /*f530*/  FFMA.FTZ R51, R49, R50, R51 ;  /* 0x0000003231337223 */ /* 0x000fe20000010033 */
[----:B------:R-:W-:-:S02]  /*f540*/  HADD2.F32 R52, -RZ, R11.H0_H0 ;  /* 0x2000000bff347230 */ /* 0x000fc40000004100 */
[-C--:B------:R-:W-:Y:S01]  /*f550*/  FMUL.FTZ R53, R10, R9.reuse ;  /* 0x000000090a357220 */ /* 0x080fe20000410000 */
[C---:B------:R-:W-:Y:S01]  /*f560*/  FFMA.FTZ R49, R6.reuse, R9, -R47 ;  /* 0x0000000906317223 */ /* 0x040fe2000001082f */
[----:B------:R-:W-:Y:S02]  /*f570*/  HADD2.F32 R47, -RZ, R43.H1_H1 ;  /* 0x3000002bff2f7230 */ /* 0x000fe40000004100 */
[----:B------:R-:W-:Y:S02]  /*f580*/  HADD2.F32 R9, -RZ, R39.H1_H1 ;  /* 0x30000027ff097230 */ /* 0x000fe40000004100 */
[----:B------:R-:W-:Y:S01]  /*f590*/  FFMA.FTZ R50, R6, R45, R53 ;  /* 0x0000002d06327223 */ /* 0x000fe20000010035 */
[----:B------:R-:W-:Y:S02]  /*f5a0*/  HADD2.F32 R11, -RZ, R11.H1_H1 ;  /* 0x3000000bff0b7230 */ /* 0x000fe40000004100 */
[----:B------:R-:W-:Y:S01]  /*f5b0*/  FMUL.FTZ R45, R52, R47 ;  /* 0x0000002f342d7220 */ /* 0x000fe20000410000 */
[----:B------:R-:W-:-:S02]  /*f5c0*/  HADD2.F32 R10, -RZ, R44.H1_H1 ;  /* 0x3000002cff0a7230 */ /* 0x000fc40000004100 */
[----:B------:R-:W-:Y:S01]  /*f5d0*/  FMUL.FTZ R52, R52, R9 ;  /* 0x0000000934347220 */ /* 0x000fe20000410000 */
[----:B------:R-:W-:Y:S02]  /*f5e0*/  HADD2.F32 R8, -RZ, R40.H1_H1 ;  /* 0x30000028ff087230 */ /* 0x000fe40000004100 */
[--C-:B------:R-:W-:Y:S02]  /*f5f0*/  HADD2.F32 R4, -RZ, R7.reuse.H0_H0 ;  /* 0x20000007ff047230 */ /* 0x100fe40000004100 */
[C---:B------:R-:W-:Y:S01]  /*f600*/  FMUL.FTZ R6, R11.reuse, R10 ;  /* 0x0000000a0b067220 */ /* 0x040fe20000410000 */
[----:B------:R-:W-:Y:S02]  /*f610*/  HADD2.F32 R7, -RZ, R7.H1_H1 ;  /* 0x30000007ff077230 */ /* 0x000fe40000004100 */
[-C--:B------:R-:W-:Y:S01]  /*f620*/  FMUL.FTZ R53, R11, R8.reuse ;  /* 0x000000080b357220 */ /* 0x080fe20000410000 */
[C---:B------:R-:W-:Y:S01]  /*f630*/  FFMA.FTZ R11, R4.reuse, R47, R52 ;  /* 0x0000002f040b7223 */ /* 0x040fe20000010034 */
[----:B------:R-:W-:Y:S01]  /*f640*/  FFMA.FTZ R45, R4, R9, -R45 ;  /* 0x00000009042d7223 */ /* 0x000fe2000001082d */
[C---:B------:R-:W-:Y:S01]  /*f650*/  FFMA.FTZ R52, R7.reuse, R8, -R6 ;  /* 0x0000000807347223 */ /* 0x040fe20000010806 */
[----:B------:R-:W-:Y:S01]  /*f660*/  FFMA.FTZ R58, R7, R10, R53 ;  /* 0x0000000a073a7223 */ /* 0x000fe20000010035 */
[----:B------:R-:W-:-:S02]  /*f670*/  F2FP.F16.F32.PACK_AB R4, R56, R5 ;  /* 0x000000053804723e */ /* 0x000fc400000000ff */
[----:B------:R-:W-:Y:S02]  /*f680*/  F2FP.F16.F32.PACK_AB R5, R54, R55 ;  /* 0x000000373605723e */ /* 0x000fe400000000ff */
[----:B------:R-:W-:Y:S02]  /*f690*/  F2FP.F16.F32.PACK_AB R6, R49, R46 ;  /* 0x0000002e3106723e */ /* 0x000fe400000000ff */
[----:B------:R-:W-:Y:S02]  /*f6a0*/  F2FP.F16.F32.PACK_AB R7, R52, R45 ;  /* 0x0000002d3407723e */ /* 0x000fe400000000ff */
[----:B------:R-:W-:Y:S02]  /*f6b0*/  F2FP.F16.F32.PACK_AB R8, R59, R60 ;  /* 0x0000003c3b08723e */ /* 0x000fe400000000ff */
[----:B------:R-:W-:Y:S01]  /*f6c0*/  F2FP.F16.F32.PACK_AB R9, R48, R57 ;  /* 0x000000393009723e */ /* 0x000fe200000000ff */
[----:B------:R1:W-:Y:S01]  /*f6d0*/  STS.128 [R34+0x12400], R4 ;  /* 0x0124000422007388 */ /* 0x0003e20000000c00 */
[----:B------:R-:W-:-:S02]  /*f6e0*/  F2FP.F16.F32.PACK_AB R10, R50, R51 ;  /* 0x00000033320a723e */ /* 0x000fc400000000ff */
[----:B------:R-:W-:-:S05]  /*f6f0*/  F2FP.F16.F32.PACK_AB R11, R58, R11 ;  /* 0x0000000b3a0b723e */ /* 0x000fca00000000ff */
[----:B------:R1:W-:Y:S02]  /*f700*/  STS.128 [R35+0x12400], R8 ;  /* 0x0124000823007388 */ /* 0x0003e40000000c00 */
.L_x_613:
[----:B------:R-:W-:Y:S05]  /*f710*/  BSYNC B2 ;  /* 0x0000000000027941 */ /* 0x000fea0003800000 */
.L_x_612:
[----:B------:R-:W-:Y:S04]  /*f720*/  BSSY B2, `(.L_x_614) ;  /* 0x0000059000027945 */ /* 0x000fe80003800000 */
[----:B------:R-:W-:Y:S05]  /*f730*/  @P1 BRA `(.L_x_615) ;  /* 0x00000004005c1947 */ /* 0x000fea0003800000 */
[----:B------:R-:W2:Y:S01]  /*f740*/  LDL R61, [R1+0x118] ;  /* 0x00011800013d7983 */ /* 0x000ea20000100800 */
[----:B-1----:R-:W-:Y:S01]  /*f750*/  LEA.HI R4, R13, R197, RZ, 0x1d ;  /* 0x000000c50d047211 */ /* 0x002fe200078fe8ff */
[----:B------:R-:W-:Y:S02]  /*f760*/  HADD2.F32 R54, -RZ, R30.H0_H0 ;  /* 0x2000001eff367230 */ /* 0x000fe40000004100 */
[----:B------:R-:W-:Y:S01]  /*f770*/  HADD2.F32 R52, -RZ, R26.H0_H0 ;  /* 0x2000001aff347230 */ /* 0x000fe20000004100 */
[----:B0-----:R-:W-:Y:S01]  /*f780*/  SHF.R.S32.HI R5, RZ, 0x1f, R4 ;  /* 0x0000001fff057819 */ /* 0x001fe20000011404 */
[----:B------:R-:W-:Y:S01]  /*f790*/  HADD2.F32 R53, -RZ, R31.H0_H0 ;  /* 0x2000001fff357230 */ /* 0x000fe20000004100 */
[----:B------:R-:W-:Y:S01]  /*f7a0*/  SHF.L.U32 R6, R4, 0x3, RZ ;  /* 0x0000000304067819 */ /* 0x000fe200000006ff */
[----:B------:R-:W-:Y:S01]  /*f7b0*/  HADD2.F32 R55, -RZ, R30.H1_H1 ;  /* 0x3000001eff377230 */ /* 0x000fe20000004100 */
[----:B------:R-:W-:Y:S02]  /*f7c0*/  LEA.HI R4, R5, R4, RZ, 0x3 ;  /* 0x0000000405047211 */ /* 0x000fe400078f18ff */
[----:B------:R-:W-:-:S03]  /*f7d0*/  LOP3.LUT R5, R217, 0x38, R6, 0xf8, !PT ;  /* 0x00000038d9057812 */ /* 0x000fc600078ef806 */
[----:B------:R-:W-:Y:S01]  /*f7e0*/  IMAD.SHL.U32 R4, R4, 0x400, RZ ;  /* 0x0000040004047824 */ /* 0x000fe200078e00ff */
[----:B------:R-:W-:-:S04]  /*f7f0*/  LOP3.LUT R9, R5, R218, RZ, 0x3c, !PT ;  /* 0x000000da05097212 */ /* 0x000fc800078e3cff */
[----:B------:R-:W-:-:S04]  /*f800*/  LOP3.LUT R8, R4, 0x7fffe000, RZ, 0xc0, !PT ;  /* 0x7fffe00004087812 */ /* 0x000fc800078ec0ff */
[----:B------:R-:W-:-:S05]  /*f810*/  IADD3 R9, R9, R8, R219 ;  /* 0x0000000809097210 */ /* 0x000fca0007ffe0db */
[----:B------:R-:W-:-:S05]  /*f820*/  IMAD R34, R9, 0x2, R2 ;  /* 0x0000000209227824 */ /* 0x000fca00078e0202 */
[----:B------:R-:W0:Y:S02]  /*f830*/  LDS.128 R8, [R34+0x12400] ;  /* 0x0124000022087984 */ /* 0x000e240000000c00 */
[--C-:B0-----:R-:W-:Y:S02]  /*f840*/  HADD2.F32 R49, -RZ, R9.reuse.H0_H0 ;  /* 0x20000009ff317230 */ /* 0x101fe40000004100 */
[----:B------:R-:W-:Y:S02]  /*f850*/  HADD2.F32 R9, -RZ, R9.H1_H1 ;  /* 0x30000009ff097230 */ /* 0x000fe40000004100 */
[--C-:B------:R-:W-:Y:S02]  /*f860*/  HADD2.F32 R50, -RZ, R10.reuse.H0_H0 ;  /* 0x2000000aff327230 */ /* 0x100fe40000004100 */
[----:B------:R-:W-:Y:S01]  /*f870*/  FMUL.FTZ R57, R49, R55 ;  /* 0x0000003731397220 */ /* 0x000fe20000410000 */
[----:B------:R-:W-:Y:S02]  /*f880*/  HADD2.F32 R10, -RZ, R10.H1_H1 ;  /* 0x3000000aff0a7230 */ /* 0x000fe40000004100 */
[----:B------:R-:W-:-:S02]  /*f890*/  HADD2.F32 R51, -RZ, R11.H0_H0 ;  /* 0x2000000bff337230 */ /* 0x000fc40000004100 */
[----:B------:R-:W-:Y:S01]  /*f8a0*/  HADD2.F32 R11, -RZ, R11.H1_H1 ;  /* 0x3000000bff0b7230 */ /* 0x000fe20000004100 */
[----:B--2---:R-:W0:Y:S02]  /*f8b0*/  LDS.128 R4, [R61] ;  /* 0x000000003d047984 */ /* 0x004e240000000c00 */
[--C-:B0-----:R-:W-:Y:S02]  /*f8c0*/  HADD2.F32 R46, -RZ, R5.reuse.H0_H0 ;  /* 0x20000005ff2e7230 */ /* 0x101fe40000004100 */
[----:B------:R-:W-:Y:S02]  /*f8d0*/  HADD2.F32 R47, -RZ, R5.H1_H1 ;  /* 0x30000005ff2f7230 */ /* 0x000fe40000004100 */
[----:B------:R-:W-:Y:S02]  /*f8e0*/  HADD2.F32 R5, -RZ, R8.H0_H0 ;  /* 0x20000008ff057230 */ /* 0x000fe40000004100 */
[----:B------:R-:W-:Y:S02]  /*f8f0*/  HADD2.F32 R35, -RZ, R4.H0_H0 ;  /* 0x20000004ff237230 */ /* 0x000fe40000004100 */
[----:B------:R-:W-:-:S02]  /*f900*/  HADD2.F32 R8, -RZ, R8.H1_H1 ;  /* 0x30000008ff087230 */ /* 0x000fc40000004100 */
[C---:B------:R-:W-:Y:S01]  /*f910*/  FMUL.FTZ R56, R5.reuse, R54 ;  /* 0x0000003605387220 */ /* 0x040fe20000410000 */
[-C--:B------:R-:W-:Y:S01]  /*f920*/  FMUL.FTZ R58, R5, R52.reuse ;  /* 0x00000034053a7220 */ /* 0x080fe20000410000 */
[----:B------:R-:W-:Y:S02]  /*f930*/  HADD2.F32 R45, -RZ, R4.H1_H1 ;  /* 0x30000004ff2d7230 */ /* 0x000fe40000004100 */
[C---:B------:R-:W-:Y:S01]  /*f940*/  FFMA.FTZ R5, R35.reuse, R52, -R56 ;  /* 0x0000003423057223 */ /* 0x040fe20000010838 */
[----:B------:R-:W-:Y:S02]  /*f950*/  HADD2.F32 R52, -RZ, R27.H0_H0 ;  /* 0x2000001bff347230 */ /* 0x000fe40000004100 */
[C---:B------:R-:W-:Y:S01]  /*f960*/  FMUL.FTZ R56, R8.reuse, R53 ;  /* 0x0000003508387220 */ /* 0x040fe20000410000 */
[----:B------:R-:W-:Y:S01]  /*f970*/  FFMA.FTZ R58, R35, R54, R58 ;  /* 0x00000036233a7223 */ /* 0x000fe2000001003a */
[----:B------:R-:W-:Y:S02]  /*f980*/  HADD2.F32 R35, -RZ, R26.H1_H1 ;  /* 0x3000001aff237230 */ /* 0x000fe40000004100 */
[-C--:B------:R-:W-:Y:S01]  /*f990*/  FMUL.FTZ R8, R8, R52.reuse ;  /* 0x0000003408087220 */ /* 0x080fe20000410000 */
[----:B------:R-:W-:Y:S01]  /*f9a0*/  FFMA.FTZ R56, R45, R52, -R56 ;  /* 0x000000342d387223 */ /* 0x000fe20000010838 */
[----:B------:R-:W-:-:S02]  /*f9b0*/  HADD2.F32 R52, -RZ, R31.H1_H1 ;  /* 0x3000001fff347230 */ /* 0x000fc40000004100 */
[----:B------:R-:W-:Y:S01]  /*f9c0*/  FMUL.FTZ R54, R49, R35 ;  /* 0x0000002331367220 */ /* 0x000fe20000410000 */
[----:B------:R-:W-:Y:S01]  /*f9d0*/  FFMA.FTZ R53, R45, R53, R8 ;  /* 0x000000352d357223 */ /* 0x000fe20000010008 */
[C---:B------:R-:W-:Y:S01]  /*f9e0*/  FFMA.FTZ R57, R46.reuse, R35, -R57 ;  /* 0x000000232e397223 */ /* 0x040fe20000010839 */
[----:B------:R-:W-:Y:S02]  /*f9f0*/  HADD2.F32 R8, -RZ, R27.H1_H1 ;  /* 0x3000001bff087230 */ /* 0x000fe40000004100 */
[----:B------:R-:W-:Y:S01]  /*fa00*/  FFMA.FTZ R54, R46, R55, R54 ;  /* 0x000000372e367223 */ /* 0x000fe20000010036 */
[----:B------:R-:W-:Y:S02]  /*fa10*/  HADD2.F32 R45, -RZ, R32.H0_H0 ;  /* 0x20000020ff2d7230 */ /* 0x000fe40000004100 */
[C---:B------:R-:W-:Y:S01]  /*fa20*/  FMUL.FTZ R46, R9.reuse, R52 ;  /* 0x00000034092e7220 */ /* 0x040fe20000410000 */
[----:B------:R-:W-:Y:S02]  /*fa30*/  HADD2.F32 R35, -RZ, R28.H0_H0 ;  /* 0x2000001cff237230 */ /* 0x000fe40000004100 */
[----:B------:R-:W-:Y:S01]  /*fa40*/  FMUL.FTZ R62, R9, R8 ;  /* 0x00000008093e7220 */ /* 0x000fe20000410000 */
[----:B------:R-:W-:-:S02]  /*fa50*/  HADD2.F32 R49, -RZ, R33.H0_H0 ;  /* 0x20000021ff317230 */ /* 0x000fc40000004100 */
[C---:B------:R-:W-:Y:S01]  /*fa60*/  FMUL.FTZ R55, R50.reuse, R45 ;  /* 0x0000002d32377220 */ /* 0x040fe20000410000 */
[--C-:B------:R-:W-:Y:S02]  /*fa70*/  HADD2.F32 R48, -RZ, R6.reuse.H0_H0 ;  /* 0x20000006ff307230 */ /* 0x100fe40000004100 */
[----:B------:R-:W-:Y:S01]  /*fa80*/  FMUL.FTZ R50, R50, R35 ;  /* 0x0000002332327220 */ /* 0x000fe20000410000 */
[----:B------:R-:W-:Y:S02]  /*fa90*/  HADD2.F32 R6, -RZ, R6.H1_H1 ;  /* 0x30000006ff067230 */ /* 0x000fe40000004100 */
[----:B------:R-:W-:Y:S01]  /*faa0*/  FMUL.FTZ R59, R10, R49 ;  /* 0x000000310a3b7220 */ /* 0x000fe20000410000 */
[----:B------:R-:W-:Y:S02]  /*fab0*/  HADD2.F32 R9, -RZ, R29.H0_H0 ;  /* 0x2000001dff097230 */ /* 0x000fe40000004100 */
[C---:B------:R-:W-:Y:S01]  /*fac0*/  FFMA.FTZ R55, R48.reuse, R35, -R55 ;  /* 0x0000002330377223 */ /* 0x040fe20000010837 */
[----:B------:R-:W-:Y:S01]  /*fad0*/  FFMA.FTZ R50, R48, R45, R50 ;  /* 0x0000002d30327223 */ /* 0x000fe20000010032 */
[----:B------:R-:W-:Y:S01]  /*fae0*/  FFMA.FTZ R60, R47, R8, -R46 ;  /* 0x000000082f3c7223 */ /* 0x000fe2000001082e */
[----:B------:R-:W-:-:S02]  /*faf0*/  HADD2.F32 R46, -RZ, R33.H1_H1 ;  /* 0x30000021ff2e7230 */ /* 0x000fc40000004100 */
[-C--:B------:R-:W-:Y:S01]  /*fb00*/  FMUL.FTZ R35, R10, R9.reuse ;  /* 0x000000090a237220 */ /* 0x080fe20000410000 */
[C---:B------:R-:W-:Y:S01]  /*fb10*/  FFMA.FTZ R48, R6.reuse, R9, -R59 ;  /* 0x0000000906307223 */ /* 0x040fe2000001083b */
[----:B------:R-:W-:Y:S02]  /*fb20*/  HADD2.F32 R9, -RZ, R32.H1_H1 ;  /* 0x30000020ff097230 */ /* 0x000fe40000004100 */
[----:B------:R-:W-:Y:S01]  /*fb30*/  FFMA.FTZ R47, R47, R52, R62 ;  /* 0x000000342f2f7223 */ /* 0x000fe2000001003e */
[----:B------:R-:W-:Y:S02]  /*fb40*/  HADD2.F32 R8, -RZ, R28.H1_H1 ;  /* 0x3000001cff087230 */ /* 0x000fe40000004100 */
[----:B------:R-:W-:Y:S01]  /*fb50*/  FFMA.FTZ R35, R6, R49, R35 ;  /* 0x0000003106237223 */ /* 0x000fe20000010023 */
[----:B------:R-:W-:Y:S02]  /*fb60*/  HADD2.F32 R10, -RZ, R29.H1_H1 ;  /* 0x3000001dff0a7230 */ /* 0x000fe40000004100 */
[----:B------:R-:W-:Y:S01]  /*fb70*/  FMUL.FTZ R45, R51, R9 ;  /* 0x00000009332d7220 */ /* 0x000fe20000410000 */
[----:B------:R-:W-:-:S02]  /*fb80*/  HADD2.F32 R4, -RZ, R7.H0_H0 ;  /* 0x20000007ff047230 */ /* 0x000fc40000004100 */
[----:B------:R-:W-:Y:S01]  /*fb90*/  FMUL.FTZ R52, R11, R46 ;  /* 0x0000002e0b347220 */ /* 0x000fe20000410000 */
[----:B------:R-:W-:Y:S02]  /*fba0*/  HADD2.F32 R7, -RZ, R7.H1_H1 ;  /* 0x30000007ff077230 */ /* 0x000fe40000004100 */
[----:B------:R-:W-:Y:S01]  /*fbb0*/  FMUL.FTZ R6, R51, R8 ;  /* 0x0000000833067220 */ /* 0x000fe20000410000 */
[----:B------:R-:W-:Y:S01]  /*fbc0*/  FMUL.FTZ R49, R11, R10 ;  /* 0x0000000a0b317220 */ /* 0x000fe20000410000 */
[C---:B------:R-:W-:Y:S01]  /*fbd0*/  FFMA.FTZ R45, R4.reuse, R8, -R45 ;  /* 0x00000008042d7223 */ /* 0x040fe2000001082d */
[----:B------:R-:W-:Y:S01]  /*fbe0*/  F2FP.F16.F32.PACK_AB R8, R53, R58 ;  /* 0x0000003a3508723e */ /* 0x000fe200000000ff */
[C---:B------:R-:W-:Y:S01]  /*fbf0*/  FFMA.FTZ R52, R7.reuse, R10, -R52 ;  /* 0x0000000a07347223 */ /* 0x040fe20000010834 */
[----:B------:R-:W-:Y:S01]  /*fc00*/  FFMA.FTZ R11, R4, R9, R6 ;  /* 0x00000009040b7223 */ /* 0x000fe20000010006 */
[----:B------:R-:W-:Y:S01]  /*fc10*/  FFMA.FTZ R46, R7, R46, R49 ;  /* 0x0000002e072e7223 */ /* 0x000fe20000010031 */
[----:B------:R-:W-:-:S02]  /*fc20*/  F2FP.F16.F32.PACK_AB R4, R56, R5 ;  /* 0x000000053804723e */ /* 0x000fc400000000ff */
[----:B------:R-:W-:Y:S02]  /*fc30*/  F2FP.F16.F32.PACK_AB R5, R60, R57 ;  /* 0x000000393c05723e */ /* 0x000fe400000000ff */
[----:B------:R-:W-:Y:S02]  /*fc40*/  F2FP.F16.F32.PACK_AB R6, R48, R55 ;  /* 0x000000373006723e */ /* 0x000fe400000000ff */
[----:B------:R-:W-:Y:S02]  /*fc50*/  F2FP.F16.F32.PACK_AB R7, R52, R45 ;  /* 0x0000002d3407723e */ /* 0x000fe400000000ff */
[----:B------:R-:W-:Y:S02]  /*fc60*/  F2FP.F16.F32.PACK_AB R9, R47, R54 ;  /* 0x000000362f09723e */ /* 0x000fe400000000ff */
[----:B------:R-:W-:Y:S01]  /*fc70*/  F2FP.F16.F32.PACK_AB R10, R35, R50 ;  /* 0x00000032230a723e */ /* 0x000fe200000000ff */
[----:B------:R2:W-:Y:S01]  /*fc80*/  STS.128 [R61], R4 ;  /* 0x000000043d007388 */ /* 0x0005e20000000c00 */
[----:B------:R-:W-:-:S05]  /*fc90*/  F2FP.F16.F32.PACK_AB R11, R46, R11 ;  /* 0x0000000b2e0b723e */ /* 0x000fca00000000ff */
[----:B------:R2:W-:Y:S02]  /*fca0*/  STS.128 [R34+0x12400], R8 ;  /* 0x0124000822007388 */ /* 0x0005e40000000c00 */
.L_x_615:
[----:B------:R-:W-:Y:S05]  /*fcb0*/  BSYNC B2 ;  /* 0x0000000000027941 */ /* 0x000fea0003800000 */
.L_x_614:
[----:B------:R-:W-:Y:S05]  /*fcc0*/  @P2 BRA `(.L_x_611) ;  /* 0x00000004005c2947 */ /* 0x000fea0003800000 */
[----:B------:R-:W3:Y:S01]  /*fcd0*/  LDL R59, [R1+0x110] ;  /* 0x00011000013b7983 */ /* 0x000ee20000100800 */
[----:B------:R-:W-:Y:S01]  /*fce0*/  LEA.HI R13, R13, R198, RZ, 0x1d ;  /* 0x000000c60d0d7211 */ /* 0x000fe200078fe8ff */
[----:B------:R-:W-:Y:S02]  /*fcf0*/  HADD2.F32 R51, -RZ, R0.H0_H0 ;  /* 0x20000000ff337230 */ /* 0x000fe40000004100 */
[----:B------:R-:W-:Y:S01]  /*fd00*/  HADD2.F32 R52, -RZ, R20.H0_H0 ;  /* 0x20000014ff347230 */ /* 0x000fe20000004100 */
[----:B-12---:R-:W-:Y:S01]  /*fd10*/  SHF.R.S32.HI R6, RZ, 0x1f, R13 ;  /* 0x0000001fff067819 */ /* 0x006fe2000001140d */
[----:B------:R-:W-:Y:S01]  /*fd20*/  HADD2.F32 R53, -RZ, R21.H0_H0 ;  /* 0x20000015ff357230 */ /* 0x000fe20000004100 */
[----:B------:R-:W-:Y:S02]  /*fd30*/  SHF.L.U32 R4, R13, 0x3, RZ ;  /* 0x000000030d047819 */ /* 0x000fe400000006ff */
[----:B------:R-:W-:Y:S02]  /*fd40*/  LEA.HI R6, R6, R13, RZ, 0x3 ;  /* 0x0000000d06067211 */ /* 0x000fe400078f18ff */
[----:B0-----:R-:W-:-:S03]  /*fd50*/  LOP3.LUT R5, R217, 0x38, R4, 0xf8, !PT ;  /* 0x00000038d9057812 */ /* 0x001fc600078ef804 */
        /* <DEDUP_REMOVED lines=8> */
[----:B------:R-:W-:Y:S02]  /*fde0*/  HADD2.F32 R48, -RZ, R9.H0_H0 ;  /* 0x20000009ff307230 */ /* 0x000fe40000004100 */
[C---:B------:R-:W-:Y:S01]  /*fdf0*/  FMUL.FTZ R55, R47.reuse, R52 ;  /* 0x000000342f377220 */ /* 0x040fe20000410000 */
[----:B------:R-:W-:Y:S01]  /*fe00*/  FMUL.FTZ R57, R47, R51 ;  /* 0x000000332f397220 */ /* 0x000fe20000410000 */
[----:B------:R-:W-:-:S02]  /*fe10*/  HADD2.F32 R47, -RZ, R12.H0_H0 ;  /* 0x2000000cff2f7230 */ /* 0x000fc40000004100 */
[C---:B------:R-:W-:Y:S01]  /*fe20*/  FMUL.FTZ R54, R8.reuse, R53 ;  /* 0x0000003508367220 */ /* 0x040fe20000410000 */
[----:B------:R-:W-:Y:S02]  /*fe30*/  HADD2.F32 R9, -RZ, R9.H1_H1 ;  /* 0x30000009ff097230 */ /* 0x000fe40000004100 */
[--C-:B------:R-:W-:Y:S02]  /*fe40*/  HADD2.F32 R49, -RZ, R10.reuse.H0_H0 ;  /* 0x2000000aff317230 */ /* 0x100fe40000004100 */
[----:B------:R-:W-:Y:S01]  /*fe50*/  FMUL.FTZ R8, R8, R47 ;  /* 0x0000002f08087220 */ /* 0x000fe20000410000 */
[----:B------:R-:W-:Y:S02]  /*fe60*/  HADD2.F32 R10, -RZ, R10.H1_H1 ;  /* 0x3000000aff0a7230 */ /* 0x000fe40000004100 */
[--C-:B------:R-:W-:Y:S02]  /*fe70*/  HADD2.F32 R50, -RZ, R11.reuse.H0_H0 ;  /* 0x2000000bff327230 */ /* 0x100fe40000004100 */
[----:B------:R-:W-:Y:S01]  /*fe80*/  HADD2.F32 R11, -RZ, R11.H1_H1 ;  /* 0x3000000bff0b7230 */ /* 0x000fe20000004100 */
[----:B---3--:R-:W0:Y:S02]  /*fe90*/  LDS.128 R4, [R59] ;  /* 0x000000003b047984 */ /* 0x008e240000000c00 */
[----:B0-----:R-:W-:-:S02]  /*fea0*/  HADD2.F32 R34, -RZ, R4.H0_H0 ;  /* 0x20000004ff227230 */ /* 0x001fc40000004100 */
[----:B------:R-:W-:Y:S02]  /*feb0*/  HADD2.F32 R35, -RZ, R4.H1_H1 ;  /* 0x30000004ff237230 */ /* 0x000fe40000004100 */
[----:B------:R-:W-:Y:S02]  /*fec0*/  HADD2.F32 R45, -RZ, R5.H0_H0 ;  /* 0x20000005ff2d7230 */ /* 0x000fe40000004100 */
[C---:B------:R-:W-:Y:S01]  /*fed0*/  FFMA.FTZ R55, R34.reuse, R51, -R55 ;  /* 0x0000003322377223 */ /* 0x040fe20000010837 */
[----:B------:R-:W-:Y:S01]  /*fee0*/  FFMA.FTZ R57, R34, R52, R57 ;  /* 0x0000003422397223 */ /* 0x000fe20000010039 */
[----:B------:R-:W-:Y:S02]  /*fef0*/  HADD2.F32 R51, -RZ, R20.H1_H1 ;  /* 0x30000014ff337230 */ /* 0x000fe40000004100 */
[----:B------:R-:W-:Y:S01]  /*ff00*/  FFMA.FTZ R54, R35, R47, -R54 ;  /* 0x0000002f23367223 */ /* 0x000fe20000010836 */
[----:B------:R-:W-:Y:S02]  /*ff10*/  HADD2.F32 R34, -RZ, R0.H1_H1 ;  /* 0x30000000ff227230 */ /* 0x000fe40000004100 */
[----:B------:R-:W-:-:S02]  /*ff20*/  HADD2.F32 R52, -RZ, R21.H1_H1 ;  /* 0x30000015ff347230 */ /* 0x000fc40000004100 */
[C---:B------:R-:W-:Y:S01]  /*ff30*/  FMUL.FTZ R56, R48.reuse, R51 ;  /* 0x0000003330387220 */ /* 0x040fe20000410000 */
[----:B------:R-:W-:Y:S02]  /*ff40*/  HADD2.F32 R5, -RZ, R5.H1_H1 ;  /* 0x30000005ff057230 */ /* 0x000fe40000004100 */
[-C--:B------:R-:W-:Y:S01]  /*ff50*/  FMUL.FTZ R58, R48, R34.reuse ;  /* 0x00000022303a7220 */ /* 0x080fe20000410000 */
[----:B------:R-:W-:Y:S01]  /*ff60*/  FFMA.FTZ R48, R35, R53, R8 ;  /* 0x0000003523307223 */ /* 0x000fe20000010008 */
[----:B------:R-:W-:Y:S02]  /*ff70*/  HADD2.F32 R8, -RZ, R12.H1_H1 ;  /* 0x3000000cff087230 */ /* 0x000fe40000004100 */
[----:B------:R-:W-:Y:S01]  /*ff80*/  FFMA.FTZ R56, R45, R34, -R56 ;  /* 0x000000222d387223 */ /* 0x000fe20000010838 */
[----:B------:R-:W-:Y:S01]  /*ff90*/  FMUL.FTZ R60, R9, R52 ;  /* 0x00000034093c7220 */ /* 0x000fe20000410000 */
[----:B------:R-:W-:Y:S02]  /*ffa0*/  HADD2.F32 R34, -RZ, R14.H0_H0 ;  /* 0x2000000eff227230 */ /* 0x000fe40000004100 */
[----:B------:R-:W-:Y:S01]  /*ffb0*/  FFMA.FTZ R58, R45, R51, R58 ;  /* 0x000000332d3a7223 */ /* 0x000fe2000001003a */
[----:B------:R-:W-:-:S02]  /*ffc0*/  HADD2.F32 R35, -RZ, R24.H0_H0 ;  /* 0x20000018ff237230 */ /* 0x000fc40000004100 */
[-C--:B------:R-:W-:Y:S01]  /*ffd0*/  FMUL.FTZ R62, R9, R8.reuse ;  /* 0x00000008093e7220 */ /* 0x080fe20000410000 */
[----:B------:R-:W-:Y:S02]  /*ffe0*/  HADD2.F32 R45, -RZ, R25.H0_H0 ;  /* 0x20000019ff2d7230 */ /* 0x000fe40000004100 */
[----:B------:R-:W-:Y:S01]  /*fff0*/  FFMA.FTZ R47, R5, R8, -R60 ;  /* 0x00000008052f7223 */ /* 0x000fe2000001083c */
[--C-:B------:R-:W-:Y:S02]  /*10000*/  HADD2.F32 R46, -RZ, R6.reuse.H0_H0 ;  /* 0x20000006ff2e7230 */ /* 0x100fe40000004100 */
[C---:B------:R-:W-:Y:S01]  /*10010*/  FMUL.FTZ R51, R49.reuse, R35 ;  /* 0x0000002331337220 */ /* 0x040fe20000410000 */
[----:B------:R-:W-:Y:S01]  /*10020*/  FMUL.FTZ R8, R49, R34 ;  /* 0x0000002231087220 */ /* 0x000fe20000410000 */
[----:B------:R-:W-:Y:S02]  /*10030*/  HADD2.F32 R6, -RZ, R6.H1_H1 ;  /* 0x30000006ff067230 */ /* 0x000fe40000004100 */
[----:B------:R-:W-:Y:S01]  /*10040*/  FFMA.FTZ R49, R5, R52, R62 ;  /* 0x0000003405317223 */ /* 0x000fe2000001003e */
[----:B------:R-:W-:-:S02]  /*10050*/  HADD2.F32 R9, -RZ, R15.H0_H0 ;  /* 0x2000000fff097230 */ /* 0x000fc40000004100 */
[----:B------:R-:W-:Y:S01]  /*10060*/  FMUL.FTZ R5, R10, R45 ;  /* 0x0000002d0a057220 */ /* 0x000fe20000410000 */
[C---:B------:R-:W-:Y:S01]  /*10070*/  FFMA.FTZ R51, R46.reuse, R34, -R51 ;  /* 0x000000222e337223 */ /* 0x040fe20000010833 */
[----:B------:R-:W-:Y:S01]  /*10080*/  FFMA.FTZ R35, R46, R35, R8 ;  /* 0x000000232e237223 */ /* 0x000fe20000010008 */
[----:B------:R-:W-:Y:S02]  /*10090*/  HADD2.F32 R8, -RZ, R15.H1_H1 ;  /* 0x3000000fff087230 */ /* 0x000fe40000004100 */
[-C--:B------:R-:W-:Y:S01]  /*100a0*/  FMUL.FTZ R53, R10, R9.reuse ;  /* 0x000000090a357220 */ /* 0x080fe20000410000 */
[C---:B------:R-:W-:Y:S01]  /*100b0*/  FFMA.FTZ R34, R6.reuse, R9, -R5 ;  /* 0x0000000906227223 */ /* 0x040fe20000010805 */
[----:B------:R-:W-:Y:S02]  /*100c0*/  HADD2.F32 R9, -RZ, R24.H1_H1 ;  /* 0x30000018ff097230 */ /* 0x000fe40000004100 */
[----:B------:R-:W-:Y:S02]  /*100d0*/  HADD2.F32 R5, -RZ, R14.H1_H1 ;  /* 0x3000000eff057230 */ /* 0x000fe40000004100 */
[----:B------:R-:W-:Y:S01]  /*100e0*/  FFMA.FTZ R46, R6, R45, R53 ;  /* 0x0000002d062e7223 */ /* 0x000fe20000010035 */
[----:B------:R-:W-:-:S02]  /*100f0*/  HADD2.F32 R10, -RZ, R25.H1_H1 ;  /* 0x30000019ff0a7230 */ /* 0x000fc40000004100 */
[C---:B------:R-:W-:Y:S01]  /*10100*/  FMUL.FTZ R45, R50.reuse, R9 ;  /* 0x00000009322d7220 */ /* 0x040fe20000410000 */
[--C-:B------:R-:W-:Y:S02]  /*10110*/  HADD2.F32 R4, -RZ, R7.reuse.H0_H0 ;  /* 0x20000007ff047230 */ /* 0x100fe40000004100 */
[----:B------:R-:W-:Y:S01]  /*10120*/  FMUL.FTZ R50, R50, R5 ;  /* 0x0000000532327220 */ /* 0x000fe20000410000 */
[----:B------:R-:W-:Y:S02]  /*10130*/  HADD2.F32 R7, -RZ, R7.H1_H1 ;  /* 0x30000007ff077230 */ /* 0x000fe40000004100 */
[C---:B------:R-:W-:Y:S01]  /*10140*/  FMUL.FTZ R6, R11.reuse, R10 ;  /* 0x0000000a0b067220 */ /* 0x040fe20000410000 */
        /* <DEDUP_REMOVED lines=12> */
[----:B------:R-:W-:-:S02]  /*10210*/  F2FP.F16.F32.PACK_AB R10, R46, R35 ;  /* 0x000000232e0a723e */ /* 0x000fc400000000ff */
[----:B------:R-:W-:-:S05]  /*10220*/  F2FP.F16.F32.PACK_AB R11, R52, R11 ;  /* 0x0000000b340b723e */ /* 0x000fca00000000ff */
[----:B------:R3:W-:Y:S02]  /*10230*/  STS.128 [R13+0x12400], R8 ;  /* 0x012400080d007388 */ /* 0x0007e40000000c00 */
.L_x_611:
[----:B------:R-:W-:Y:S05]  /*10240*/  BSYNC B1 ;  /* 0x0000000000017941 */ /* 0x000fea0003800000 */
.L_x_610:
[----:B-123--:R-:W-:-:S04]  /*10250*/  IADD3 R4, R202, 0x40, RZ ;  /* 0x00000040ca047810 */ /* 0x00efc80007ffe0ff */
[----:B------:R-:W-:-:S13]  /*10260*/  ISETP.GE.AND P0, PT, R4, R3, PT ;  /* 0x000000030400720c */ /* 0x000fda0003f06270 */
[----:B------:R-:W-:Y:S05]  /*10270*/  @P0 BRA `(.L_x_594) ;  /* 0x0000001000880947 */ /* 0x000fea0003800000 */
[----:B------:R-:W1:Y:S01]  /*10280*/  LDC R3, c[0x0][0x3f4] ;  /* 0x0000fd00ff037b82 */ /* 0x000e620000000800 */
[----:B------:R-:W-:Y:S01]  /*10290*/  BSSY B1, `(.L_x_616) ;  /* 0x000005e000017945 */ /* 0x000fe20003800000 */
[----:B------:R-:W-:Y:S02]  /*102a0*/  SHF.R.U32.HI R57, RZ, 0x3, R204 ;  /* 0x00000003ff397819 */ /* 0x000fe400000116cc */
[-C--:B-1----:R-:W-:Y:S02]  /*102b0*/  ISETP.GE.AND P0, PT, R16, R3.reuse, PT ;  /* 0x000000031000720c */ /* 0x082fe40003f06270 */
[-C--:B------:R-:W-:Y:S02]  /*102c0*/  ISETP.GE.AND P1, PT, R193, R3.reuse, PT ;  /* 0x00000003c100720c */ /* 0x080fe40003f26270 */
[----:B------:R-:W-:-:S09]  /*102d0*/  ISETP.GE.AND P2, PT, R192, R3, PT ;  /* 0x00000003c000720c */ /* 0x000fd20003f46270 */
[----:B------:R-:W-:Y:S05]  /*102e0*/  @P0 BRA `(.L_x_617) ;  /* 0x0000000400600947 */ /* 0x000fea0003800000 */
[----:B------:R-:W2:Y:S04]  /*102f0*/  LDL R4, [R1+0xa8] ;  /* 0x0000a80001047983 */ /* 0x000ea80000100800 */
[----:B------:R-:W3:Y:S01]  /*10300*/  LDL R59, [R1+0x114] ;  /* 0x00011400013b7983 */ /* 0x000ee20000100800 */
[----:B------:R-:W-:Y:S02]  /*10310*/  HADD2.F32 R54, -RZ, R41.H0_H0 ;  /* 0x20000029ff367230 */ /* 0x000fe40000004100 */
[----:B------:R-:W-:Y:S02]  /*10320*/  HADD2.F32 R52, -RZ, R37.H0_H0 ;  /* 0x20000025ff347230 */ /* 0x000fe40000004100 */
[----:B------:R-:W-:Y:S02]  /*10330*/  HADD2.F32 R55, -RZ, R42.H0_H0 ;  /* 0x2000002aff377230 */ /* 0x000fe40000004100 */
[----:B------:R-:W-:-:S02]  /*10340*/  HADD2.F32 R53, -RZ, R38.H0_H0 ;  /* 0x20000026ff357230 */ /* 0x000fc40000004100 */
[----:B------:R-:W-:Y:S02]  /*10350*/  HADD2.F32 R41, -RZ, R41.H1_H1 ;  /* 0x30000029ff297230 */ /* 0x000fe40000004100 */
[----:B------:R-:W-:Y:S02]  /*10360*/  HADD2.F32 R37, -RZ, R37.H1_H1 ;  /* 0x30000025ff257230 */ /* 0x000fe40000004100 */
[----:B------:R-:W-:Y:S02]  /*10370*/  HADD2.F32 R56, -RZ, R43.H0_H0 ;  /* 0x2000002bff387230 */ /* 0x000fe40000004100 */
[----:B------:R-:W-:Y:S01]  /*10380*/  HADD2.F32 R58, -RZ, R44.H0_H0 ;  /* 0x2000002cff3a7230 */ /* 0x000fe20000004100 */
[----:B--2---:R-:W-:-:S04]  /*10390*/  LEA.HI R4, R3, R4, RZ, 0x1d ;  /* 0x0000000403047211 */ /* 0x004fc800078fe8ff */
[----:B------:R-:W-:Y:S01]  /*103a0*/  SHF.R.S32.HI R7, RZ, 0x1f, R4 ;  /* 0x0000001fff077819 */ /* 0x000fe20000011404 */
[----:B0-----:R-:W-:-:S03]  /*103b0*/  IMAD.SHL.U32 R5, R4, 0x8, RZ ;  /* 0x0000000804057824 */ /* 0x001fc600078e00ff */
[----:B------:R-:W-:Y:S02]  /*103c0*/  LEA.HI R7, R7, R4, RZ, 0x3 ;  /* 0x0000000407077211 */ /* 0x000fe400078f18ff */
[----:B------:R-:W-:-:S03]  /*103d0*/  LOP3.LUT R4, R204, 0x38, R5, 0xf8, !PT ;  /* 0x00000038cc047812 */ /* 0x000fc600078ef805 */
[----:B------:R-:W-:Y:S01]  /*103e0*/  IMAD.SHL.U32 R7, R7, 0x400, RZ ;  /* 0x0000040007077824 */ /* 0x000fe200078e00ff */
[----:B------:R-:W-:-:S04]  /*103f0*/  LOP3.LUT R9, R4, R57, RZ, 0x3c, !PT ;  /* 0x0000003904097212 */ /* 0x000fc800078e3cff */
[----:B------:R-:W-:Y:S02]  /*10400*/  LOP3.LUT R8, R7, 0x7fffe000, RZ, 0xc0, !PT ;  /* 0x7fffe00007087812 */ /* 0x000fe400078ec0ff */
[----:B---3--:R-:W0:Y:S02]  /*10410*/  LDS.128 R4, [R59] ;  /* 0x000000003b047984 */ /* 0x008e240000000c00 */
[----:B------:R-:W-:-:S04]  /*10420*/  IADD3 R9, R9, R8, R220 ;  /* 0x0000000809097210 */ /* 0x000fc80007ffe0dc */
[----:B------:R-:W-:-:S05]  /*10430*/  LEA R13, R9, R2, 0x1 ;  /* 0x00000002090d7211 */ /* 0x000fca00078e08ff */
        /* <DEDUP_REMOVED lines=9> */
[--C-:B------:R-:W-:Y:S02]  /*104d0*/  HADD2.F32 R48, -RZ, R9.reuse.H0_H0 ;  /* 0x20000009ff307230 */ /* 0x100fe40000004100 */
[-C--:B------:R-:W-:Y:S01]  /*104e0*/  FMUL.FTZ R51, R54, R47.reuse ;  /* 0x0000002f36337220 */ /* 0x080fe20000410000 */
[C---:B------:R-:W-:Y:S01]  /*104f0*/  FMUL.FTZ R47, R52.reuse, R47 ;  /* 0x0000002f342f7220 */ /* 0x040fe20000410000 */
[----:B------:R-:W-:Y:S02]  /*10500*/  HADD2.F32 R9, -RZ, R9.H1_H1 ;  /* 0x30000009ff097230 */ /* 0x000fe40000004100 */
[----:B------:R-:W-:Y:S01]  /*10510*/  FFMA.FTZ R51, R52, R34, -R51 ;  /* 0x0000002234337223 */ /* 0x000fe20000010833 */
[-C--:B------:R-:W-:Y:S01]  /*10520*/  FMUL.FTZ R52, R55, R8.reuse ;  /* 0x0000000837347220 */ /* 0x080fe20000410000 */
[----:B------:R-:W-:Y:S01]  /*10530*/  FMUL.FTZ R8, R53, R8 ;  /* 0x0000000835087220 */ /* 0x000fe20000410000 */
[----:B------:R-:W-:Y:S01]  /*10540*/  FFMA.FTZ R47, R54, R34, R47 ;  /* 0x00000022362f7223 */ /* 0x000fe2000001002f */
[----:B------:R-:W-:-:S02]  /*10550*/  HADD2.F32 R49, -RZ, R10.H0_H0 ;  /* 0x2000000aff317230 */ /* 0x000fc40000004100 */
[-C--:B------:R-:W-:Y:S01]  /*10560*/  FFMA.FTZ R52, R53, R35.reuse, -R52 ;  /* 0x0000002335347223 */ /* 0x080fe20000010834 */
[----:B------:R-:W-:Y:S02]  /*10570*/  HADD2.F32 R53, -RZ, R42.H1_H1 ;  /* 0x3000002aff357230 */ /* 0x000fe40000004100 */
[----:B------:R-:W-:Y:S01]  /*10580*/  FFMA.FTZ R8, R55, R35, R8 ;  /* 0x0000002337087223 */ /* 0x000fe20000010008 */
[----:B------:R-:W-:Y:S02]  /*10590*/  HADD2.F32 R35, -RZ, R38.H1_H1 ;  /* 0x30000026ff237230 */ /* 0x000fe40000004100 */
[----:B------:R-:W-:Y:S01]  /*105a0*/  FMUL.FTZ R34, R41, R48 ;  /* 0x0000003029227220 */ /* 0x000fe20000410000 */
[----:B------:R-:W-:Y:S02]  /*105b0*/  HADD2.F32 R54, -RZ, R39.H0_H0 ;  /* 0x20000027ff367230 */ /* 0x000fe40000004100 */
[----:B------:R-:W-:Y:S01]  /*105c0*/  FMUL.FTZ R38, R53, R9 ;  /* 0x0000000935267220 */ /* 0x000fe20000410000 */
[----:B------:R-:W-:-:S02]  /*105d0*/  HADD2.F32 R10, -RZ, R10.H1_H1 ;  /* 0x3000000aff0a7230 */ /* 0x000fc40000004100 */
[----:B------:R-:W-:Y:S01]  /*105e0*/  FMUL.FTZ R42, R35, R9 ;  /* 0x00000009232a7220 */ /* 0x000fe20000410000 */
[C---:B------:R-:W-:Y:S01]  /*105f0*/  FMUL.FTZ R48, R37.reuse, R48 ;  /* 0x0000003025307220 */ /* 0x040fe20000410000 */
[----:B------:R-:W-:Y:S01]  /*10600*/  FFMA.FTZ R34, R37, R45, -R34 ;  /* 0x0000002d25227223 */ /* 0x000fe20000010822 */
[----:B------:R-:W-:Y:S01]  /*10610*/  FFMA.FTZ R9, R35, R5, -R38 ;  /* 0x0000000523097223 */ /* 0x000fe20000010826 */
[----:B------:R-:W-:Y:S02]  /*10620*/  HADD2.F32 R38, -RZ, R40.H0_H0 ;  /* 0x20000028ff267230 */ /* 0x000fe40000004100 */
[-C--:B------:R-:W-:Y:S01]  /*10630*/  FMUL.FTZ R37, R56, R49.reuse ;  /* 0x0000003138257220 */ /* 0x080fe20000410000 */
[----:B------:R-:W-:Y:S01]  /*10640*/  FMUL.FTZ R49, R54, R49 ;  /* 0x0000003136317220 */ /* 0x000fe20000410000 */
[----:B------:R-:W-:Y:S01]  /*10650*/  FFMA.FTZ R35, R53, R5, R42 ;  /* 0x0000000535237223 */ /* 0x000fe2000001002a */
[--C-:B------:R-:W-:Y:S02]  /*10660*/  HADD2.F32 R50, -RZ, R11.reuse.H0_H0 ;  /* 0x2000000bff327230 */ /* 0x100fe40000004100 */
[----:B------:R-:W-:Y:S01]  /*10670*/  FFMA.FTZ R48, R41, R45, R48 ;  /* 0x0000002d29307223 */ /* 0x000fe20000010030 */
[----:B------:R-:W-:Y:S01]  /*10680*/  FMUL.FTZ R5, R58, R10 ;  /* 0x0000000a3a057220 */ /* 0x000fe20000410000 */
[----:B------:R-:W-:Y:S01]  /*10690*/  FFMA.FTZ R37, R54, R46, -R37 ;  /* 0x0000002e36257223 */ /* 0x000fe20000010825 */
[----:B------:R-:W-:-:S02]  /*106a0*/  HADD2.F32 R11, -RZ, R11.H1_H1 ;  /* 0x3000000bff0b7230 */ /* 0x000fc40000004100 */
[----:B------:R-:W-:Y:S01]  /*106b0*/  FFMA.FTZ R49, R56, R46, R49 ;  /* 0x0000002e38317223 */ /* 0x000fe20000010031 */
[C---:B------:R-:W-:Y:S01]  /*106c0*/  FMUL.FTZ R41, R38.reuse, R10 ;  /* 0x0000000a26297220 */ /* 0x040fe20000410000 */
[----:B------:R-:W-:Y:S02]  /*106d0*/  HADD2.F32 R54, -RZ, R43.H1_H1 ;  /* 0x3000002bff367230 */ /* 0x000fe40000004100 */
[-C--:B------:R-:W-:Y:S01]  /*106e0*/  FFMA.FTZ R10, R38, R6.reuse, -R5 ;  /* 0x00000006260a7223 */ /* 0x080fe20000010805 */
[----:B------:R-:W-:Y:S02]  /*106f0*/  HADD2.F32 R45, -RZ, R44.H1_H1 ;  /* 0x3000002cff2d7230 */ /* 0x000fe40000004100 */
[----:B------:R-:W-:Y:S01]  /*10700*/  FFMA.FTZ R38, R58, R6, R41 ;  /* 0x000000063a267223 */ /* 0x000fe20000010029 */
[----:B------:R-:W-:Y:S02]  /*10710*/  HADD2.F32 R46, -RZ, R39.H1_H1 ;  /* 0x30000027ff2e7230 */ /* 0x000fe40000004100 */
[----:B------:R-:W-:Y:S01]  /*10720*/  FMUL.FTZ R5, R54, R50 ;  /* 0x0000003236057220 */ /* 0x000fe20000410000 */
[----:B------:R-:W-:-:S02]  /*10730*/  HADD2.F32 R43, -RZ, R40.H1_H1 ;  /* 0x30000028ff2b7230 */ /* 0x000fc40000004100 */
[-C--:B------:R-:W-:Y:S01]  /*10740*/  FMUL.FTZ R6, R45, R11.reuse ;  /* 0x0000000b2d067220 */ /* 0x080fe20000410000 */
[--C-:B------:R-:W-:Y:S02]  /*10750*/  HADD2.F32 R4, -RZ, R7.reuse.H0_H0 ;  /* 0x20000007ff047230 */ /* 0x100fe40000004100 */
[----:B------:R-:W-:Y:S01]  /*10760*/  FMUL.FTZ R39, R46, R50 ;  /* 0x000000322e277220 */ /* 0x000fe20000410000 */
[----:B------:R-:W-:Y:S02]  /*10770*/  HADD2.F32 R7, -RZ, R7.H1_H1 ;  /* 0x30000007ff077230 */ /* 0x000fe40000004100 */
[C---:B------:R-:W-:Y:S01]  /*10780*/  FMUL.FTZ R42, R43.reuse, R11 ;  /* 0x0000000b2b2a7220 */ /* 0x040fe20000410000 */
[----:B------:R-:W-:Y:S01]  /*10790*/  F2FP.F16.F32.PACK_AB R8, R8, R47 ;  /* 0x0000002f0808723e */ /* 0x000fe200000000ff */
[-C--:B------:R-:W-:Y:S01]  /*107a0*/  FFMA.FTZ R11, R46, R4.reuse, -R5 ;  /* 0x000000042e0b7223 */ /* 0x080fe20000010805 */
[----:B------:R-:W-:Y:S01]  /*107b0*/  FFMA.FTZ R39, R54, R4, R39 ;  /* 0x0000000436277223 */ /* 0x000fe20000010027 */
[-C--:B------:R-:W-:Y:S01]  /*107c0*/  FFMA.FTZ R40, R43, R7.reuse, -R6 ;  /* 0x000000072b287223 */ /* 0x080fe20000010806 */
        /* <DEDUP_REMOVED lines=10> */
.L_x_617:
[----:B------:R-:W-:Y:S05]  /*10870*/  BSYNC B1 ;  /* 0x0000000000017941 */ /* 0x000fea0003800000 */
.L_x_616:
[----:B------:R-:W-:Y:S04]  /*10880*/  BSSY B1, `(.L_x_618) ;  /* 0x0000061000017945 */ /* 0x000fe80003800000 */
[----:B------:R-:W-:Y:S05]  /*10890*/  @P1 BRA `(.L_x_619) ;  /* 0x00000004007c1947 */ /* 0x000fea0003800000 */
[----:B-1----:R-:W-:Y:S01]  /*108a0*/  SHF.R.S32.HI R4, RZ, 0x1f, R193 ;  /* 0x0000001fff047819 */ /* 0x002fe200000114c1 */
[----:B------:R-:W-:Y:S02]  /*108b0*/  HADD2.F32 R47, -RZ, R30.H0_H0 ;  /* 0x2000001eff2f7230 */ /* 0x000fe40000004100 */
[----:B------:R-:W-:Y:S01]  /*108c0*/  HADD2.F32 R45, -RZ, R26.H0_H0 ;  /* 0x2000001aff2d7230 */ /* 0x000fe20000004100 */
[CC--:B------:R-:W-:Y:S01]  /*108d0*/  LEA.HI R6, R4.reuse, R193.reuse, RZ, 0x6 ;  /* 0x000000c104067211 */ /* 0x0c0fe200078f30ff */
[----:B------:R-:W-:Y:S01]  /*108e0*/  HADD2.F32 R48, -RZ, R31.H0_H0 ;  /* 0x2000001fff307230 */ /* 0x000fe20000004100 */
[----:B0-----:R-:W-:Y:S01]  /*108f0*/  LEA.HI R5, R4, R193, RZ, 0x3 ;  /* 0x000000c104057211 */ /* 0x001fe200078f18ff */
[----:B------:R-:W-:Y:S01]  /*10900*/  HADD2.F32 R46, -RZ, R27.H0_H0 ;  /* 0x2000001bff2e7230 */ /* 0x000fe20000004100 */
[----:B------:R-:W-:Y:S01]  /*10910*/  LEA.HI R4, R3, R197, RZ, 0x1d ;  /* 0x000000c503047211 */ /* 0x000fe200078fe8ff */
[----:B------:R-:W-:Y:S01]  /*10920*/  IMAD.SHL.U32 R6, R6, 0x80, RZ ;  /* 0x0000008006067824 */ /* 0x000fe200078e00ff */
[----:B------:R-:W-:Y:S01]  /*10930*/  LOP3.LUT R5, R204, 0x38, R5, 0xf8, !PT ;  /* 0x00000038cc057812 */ /* 0x000fe200078ef805 */
[----:B------:R-:W-:Y:S01]  /*10940*/  HADD2.F32 R49, -RZ, R30.H1_H1 ;  /* 0x3000001eff317230 */ /* 0x000fe20000004100 */
[----:B------:R-:W-:Y:S01]  /*10950*/  SHF.R.S32.HI R7, RZ, 0x1f, R4 ;  /* 0x0000001fff077819 */ /* 0x000fe20000011404 */
[----:B------:R-:W-:Y:S01]  /*10960*/  HADD2.F32 R51, -RZ, R31.H1_H1 ;  /* 0x3000001fff337230 */ /* 0x000fe20000004100 */
[----:B------:R-:W-:Y:S01]  /*10970*/  LOP3.LUT R9, R6, 0xffffe000, RZ, 0xc0, !PT ;  /* 0xffffe00006097812 */ /* 0x000fe200078ec0ff */
[----:B------:R-:W-:Y:S01]  /*10980*/  HADD2.F32 R27, -RZ, R27.H1_H1 ;  /* 0x3000001bff1b7230 */ /* 0x000fe20000004100 */
[----:B------:R-:W-:Y:S01]  /*10990*/  LOP3.LUT R6, R5, R57, RZ, 0x3c, !PT ;  /* 0x0000003905067212 */ /* 0x000fe200078e3cff */
[----:B------:R-:W-:Y:S01]  /*109a0*/  IMAD.SHL.U32 R5, R4, 0x8, RZ ;  /* 0x0000000804057824 */ /* 0x000fe200078e00ff */
[----:B------:R-:W-:Y:S01]  /*109b0*/  LEA.HI R7, R7, R4, RZ, 0x3 ;  /* 0x0000000407077211 */ /* 0x000fe200078f18ff */
[--C-:B------:R-:W-:Y:S01]  /*109c0*/  HADD2.F32 R50, -RZ, R33.reuse.H0_H0 ;  /* 0x20000021ff327230 */ /* 0x100fe20000004100 */
[----:B------:R-:W-:Y:S01]  /*109d0*/  IADD3 R6, R6, R9, R220 ;  /* 0x0000000906067210 */ /* 0x000fe20007ffe0dc */
[----:B------:R-:W-:Y:S01]  /*109e0*/  HADD2.F32 R33, -RZ, R33.H1_H1 ;  /* 0x30000021ff217230 */ /* 0x000fe20000004100 */
[----:B------:R-:W-:-:S02]  /*109f0*/  LOP3.LUT R4, R204, 0x38, R5, 0xf8, !PT ;  /* 0x00000038cc047812 */ /* 0x000fc400078ef805 */
[----:B------:R-:W-:Y:S02]  /*10a00*/  SHF.L.U32 R7, R7, 0xa, RZ ;  /* 0x0000000a07077819 */ /* 0x000fe400000006ff */
[----:B------:R-:W-:Y:S02]  /*10a10*/  LOP3.LUT R9, R4, R57, RZ, 0x3c, !PT ;  /* 0x0000003904097212 */ /* 0x000fe400078e3cff */
[----:B------:R-:W-:Y:S02]  /*10a20*/  LOP3.LUT R8, R7, 0x7fffe000, RZ, 0xc0, !PT ;  /* 0x7fffe00007087812 */ /* 0x000fe400078ec0ff */
[----:B------:R-:W-:Y:S02]  /*10a30*/  LEA R13, R6, UR60, 0x1 ;  /* 0x0000003c060d7c11 */ /* 0x000fe4000f8e08ff */
[----:B------:R-:W-:-:S03]  /*10a40*/  IADD3 R9, R9, R8, R220 ;  /* 0x0000000809097210 */ /* 0x000fc60007ffe0dc */
[----:B------:R-:W0:Y:S02]  /*10a50*/  LDS.128 R4, [R13] ;  /* 0x000000000d047984 */ /* 0x000e240000000c00 */
[----:B------:R-:W-:-:S05]  /*10a60*/  IMAD R34, R9, 0x2, R2 ;  /* 0x0000000209227824 */ /* 0x000fca00078e0202 */
[----:B------:R-:W1:Y:S01]  /*10a70*/  LDS.128 R8, [R34+0x12400] ;  /* 0x0124000022087984 */ /* 0x000e620000000c00 */
[--C-:B0-----:R-:W-:Y:S02]  /*10a80*/  HADD2.F32 R35, -RZ, R4.reuse.H0_H0 ;  /* 0x20000004ff237230 */ /* 0x101fe40000004100 */
[----:B------:R-:W-:Y:S02]  /*10a90*/  HADD2.F32 R4, -RZ, R4.H1_H1 ;  /* 0x30000004ff047230 */ /* 0x000fe40000004100 */
[--C-:B------:R-:W-:Y:S02]  /*10aa0*/  HADD2.F32 R37, -RZ, R5.reuse.H0_H0 ;  /* 0x20000005ff257230 */ /* 0x100fe40000004100 */
[----:B------:R-:W-:Y:S02]  /*10ab0*/  HADD2.F32 R5, -RZ, R5.H1_H1 ;  /* 0x30000005ff057230 */ /* 0x000fe40000004100 */
[--C-:B-1----:R-:W-:Y:S02]  /*10ac0*/  HADD2.F32 R40, -RZ, R8.reuse.H0_H0 ;  /* 0x20000008ff287230 */ /* 0x102fe40000004100 */
[----:B------:R-:W-:-:S02]  /*10ad0*/  HADD2.F32 R8, -RZ, R8.H1_H1 ;  /* 0x30000008ff087230 */ /* 0x000fc40000004100 */
[--C-:B------:R-:W-:Y:S02]  /*10ae0*/  HADD2.F32 R41, -RZ, R9.reuse.H0_H0 ;  /* 0x20000009ff297230 */ /* 0x100fe40000004100 */
[-C--:B------:R-:W-:Y:S01]  /*10af0*/  FMUL.FTZ R44, R47, R40.reuse ;  /* 0x000000282f2c7220 */ /* 0x080fe20000410000 */
[C---:B------:R-:W-:Y:S01]  /*10b00*/  FMUL.FTZ R40, R45.reuse, R40 ;  /* 0x000000282d287220 */ /* 0x040fe20000410000 */
[----:B------:R-:W-:Y:S02]  /*10b10*/  HADD2.F32 R9, -RZ, R9.H1_H1 ;  /* 0x30000009ff097230 */ /* 0x000fe40000004100 */
[-C--:B------:R-:W-:Y:S01]  /*10b20*/  FFMA.FTZ R44, R45, R35.reuse, -R44 ;  /* 0x000000232d2c7223 */ /* 0x080fe2000001082c */
[----:B------:R-:W-:Y:S01]  /*10b30*/  FFMA.FTZ R40, R47, R35, R40 ;  /* 0x000000232f287223 */ /* 0x000fe20000010028 */
[-C--:B------:R-:W-:Y:S01]  /*10b40*/  FMUL.FTZ R45, R48, R8.reuse ;  /* 0x00000008302d7220 */ /* 0x080fe20000410000 */
[----:B------:R-:W-:Y:S01]  /*10b50*/  FMUL.FTZ R35, R46, R8 ;  /* 0x000000082e237220 */ /* 0x000fe20000410000 */
[----:B------:R-:W-:-:S02]  /*10b60*/  HADD2.F32 R47, -RZ, R26.H1_H1 ;  /* 0x3000001aff2f7230 */ /* 0x000fc40000004100 */
[----:B------:R-:W-:Y:S01]  /*10b70*/  FMUL.FTZ R8, R49, R41 ;  /* 0x0000002931087220 */ /* 0x000fe20000410000 */
[-C--:B------:R-:W-:Y:S01]  /*10b80*/  FFMA.FTZ R45, R46, R4.reuse, -R45 ;  /* 0x000000042e2d7223 */ /* 0x080fe2000001082d */
[----:B------:R-:W-:Y:S01]  /*10b90*/  FFMA.FTZ R35, R48, R4, R35 ;  /* 0x0000000430237223 */ /* 0x000fe20000010023 */
[----:B------:R-:W-:Y:S01]  /*10ba0*/  FMUL.FTZ R4, R51, R9 ;  /* 0x0000000933047220 */ /* 0x000fe20000410000 */
[--C-:B------:R-:W-:Y:S02]  /*10bb0*/  HADD2.F32 R42, -RZ, R10.reuse.H0_H0 ;  /* 0x2000000aff2a7230 */ /* 0x100fe40000004100 */
[----:B------:R-:W-:Y:S01]  /*10bc0*/  FFMA.FTZ R26, R47, R37, -R8 ;  /* 0x000000252f1a7223 */ /* 0x000fe20000010808 */
[----:B------:R-:W-:Y:S02]  /*10bd0*/  HADD2.F32 R10, -RZ, R10.H1_H1 ;  /* 0x3000000aff0a7230 */ /* 0x000fe40000004100 */
[C---:B------:R-:W-:Y:S01]  /*10be0*/  FMUL.FTZ R8, R27.reuse, R9 ;  /* 0x000000091b087220 */ /* 0x040fe20000410000 */
[----:B------:R-:W-:Y:S01]  /*10bf0*/  FFMA.FTZ R9, R27, R5, -R4 ;  /* 0x000000051b097223 */ /* 0x000fe20000010804 */
[----:B------:R-:W-:-:S02]  /*10c00*/  HADD2.F32 R38, -RZ, R6.H0_H0 ;  /* 0x20000006ff267230 */ /* 0x000fc40000004100 */
[----:B------:R-:W-:Y:S01]  /*10c10*/  FMUL.FTZ R30, R47, R41 ;  /* 0x000000292f1e7220 */ /* 0x000fe20000410000 */
[----:B------:R-:W-:Y:S02]  /*10c20*/  HADD2.F32 R4, -RZ, R29.H0_H0 ;  /* 0x2000001dff047230 */ /* 0x000fe40000004100 */
[----:B------:R-:W-:Y:S01]  /*10c30*/  FFMA.FTZ R27, R51, R5, R8 ;  /* 0x00000005331b7223 */ /* 0x000fe20000010008 */
[----:B------:R-:W-:Y:S02]  /*10c40*/  HADD2.F32 R6, -RZ, R6.H1_H1 ;  /* 0x30000006ff067230 */ /* 0x000fe40000004100 */
[-C--:B------:R-:W-:Y:S01]  /*10c50*/  FMUL.FTZ R5, R50, R10.reuse ;  /* 0x0000000a32057220 */ /* 0x080fe20000410000 */
[----:B------:R-:W-:Y:S02]  /*10c60*/  HADD2.F32 R46, -RZ, R28.H0_H0 ;  /* 0x2000001cff2e7230 */ /* 0x000fe40000004100 */
[----:B------:R-:W-:Y:S01]  /*10c70*/  FMUL.FTZ R41, R4, R10 ;  /* 0x0000000a04297220 */ /* 0x000fe20000410000 */
[----:B------:R-:W-:-:S02]  /*10c80*/  HADD2.F32 R48, -RZ, R32.H0_H0 ;  /* 0x20000020ff307230 */ /* 0x000fc40000004100 */
[----:B------:R-:W-:Y:S01]  /*10c90*/  FFMA.FTZ R30, R49, R37, R30 ;  /* 0x00000025311e7223 */ /* 0x000fe2000001001e */
[--C-:B------:R-:W-:Y:S02]  /*10ca0*/  HADD2.F32 R43, -RZ, R11.reuse.H0_H0 ;  /* 0x2000000bff2b7230 */ /* 0x100fe40000004100 */
[----:B------:R-:W-:Y:S01]  /*10cb0*/  FFMA.FTZ R10, R4, R6, -R5 ;  /* 0x00000006040a7223 */ /* 0x000fe20000010805 */
[----:B------:R-:W-:Y:S02]  /*10cc0*/  HADD2.F32 R11, -RZ, R11.H1_H1 ;  /* 0x3000000bff0b7230 */ /* 0x000fe40000004100 */
[-C--:B------:R-:W-:Y:S01]  /*10cd0*/  FMUL.FTZ R31, R48, R42.reuse ;  /* 0x0000002a301f7220 */ /* 0x080fe20000410000 */
[----:B------:R-:W-:Y:S02]  /*10ce0*/  HADD2.F32 R47, -RZ, R32.H1_H1 ;  /* 0x30000020ff2f7230 */ /* 0x000fe40000004100 */
[----:B------:R-:W-:Y:S01]  /*10cf0*/  FMUL.FTZ R37, R46, R42 ;  /* 0x0000002a2e257220 */ /* 0x000fe20000410000 */
[----:B------:R-:W-:-:S02]  /*10d00*/  HADD2.F32 R5, -RZ, R28.H1_H1 ;  /* 0x3000001cff057230 */ /* 0x000fc40000004100 */
[-C--:B------:R-:W-:Y:S01]  /*10d10*/  FFMA.FTZ R31, R46, R38.reuse, -R31 ;  /* 0x000000262e1f7223 */ /* 0x080fe2000001081f */
[----:B------:R-:W-:Y:S02]  /*10d20*/  HADD2.F32 R29, -RZ, R29.H1_H1 ;  /* 0x3000001dff1d7230 */ /* 0x000fe40000004100 */
[----:B------:R-:W-:Y:S01]  /*10d30*/  FFMA.FTZ R37, R48, R38, R37 ;  /* 0x0000002630257223 */ /* 0x000fe20000010025 */
[--C-:B------:R-:W-:Y:S02]  /*10d40*/  HADD2.F32 R39, -RZ, R7.reuse.H0_H0 ;  /* 0x20000007ff277230 */ /* 0x100fe40000004100 */
[----:B------:R-:W-:Y:S01]  /*10d50*/  FFMA.FTZ R28, R50, R6, R41 ;  /* 0x00000006321c7223 */ /* 0x000fe20000010029 */
[----:B------:R-:W-:Y:S02]  /*10d60*/  HADD2.F32 R7, -RZ, R7.H1_H1 ;  /* 0x30000007ff077230 */ /* 0x000fe40000004100 */
[----:B------:R-:W-:Y:S01]  /*10d70*/  FMUL.FTZ R4, R47, R43 ;  /* 0x0000002b2f047220 */ /* 0x000fe20000410000 */
[----:B------:R-:W-:Y:S01]  /*10d80*/  FMUL.FTZ R8, R33, R11 ;  /* 0x0000000b21087220 */ /* 0x000fe20000410000 */
[----:B------:R-:W-:Y:S01]  /*10d90*/  FMUL.FTZ R6, R5, R43 ;  /* 0x0000002b05067220 */ /* 0x000fe20000410000 */
[----:B------:R-:W-:Y:S01]  /*10da0*/  FMUL.FTZ R38, R29, R11 ;  /* 0x0000000b1d267220 */ /* 0x000fe20000410000 */
[----:B------:R-:W-:Y:S01]  /*10db0*/  FFMA.FTZ R11, R5, R39, -R4 ;  /* 0x00000027050b7223 */ /* 0x000fe20000010804 */
[----:B------:R-:W-:Y:S01]  /*10dc0*/  FFMA.FTZ R32, R29, R7, -R8 ;  /* 0x000000071d207223 */ /* 0x000fe20000010808 */
        /* <DEDUP_REMOVED lines=12> */
.L_x_619:
[----:B------:R-:W-:Y:S05]  /*10e90*/  BSYNC B1 ;  /* 0x0000000000017941 */ /* 0x000fea0003800000 */
.L_x_618:
[----:B------:R-:W-:Y:S05]  /*10ea0*/  @P2 BRA `(.L_x_594) ;  /* 0x00000004007c2947 */ /* 0x000fea0003800000 */
[----:B012---:R-:W-:Y:S01]  /*10eb0*/  SHF.R.S32.HI R5, RZ, 0x1f, R192 ;  /* 0x0000001fff057819 */ /* 0x007fe200000114c0 */
[----:B------:R-:W-:Y:S01]  /*10ec0*/  HADD2.F32 R33, -RZ, R0.H0_H0 ;  /* 0x20000000ff217230 */ /* 0x000fe20000004100 */
[----:B------:R-:W-:Y:S01]  /*10ed0*/  LEA.HI R3, R3, R198, RZ, 0x1d ;  /* 0x000000c603037211 */ /* 0x000fe200078fe8ff */
[----:B------:R-:W-:Y:S01]  /*10ee0*/  HADD2.F32 R35, -RZ, R20.H0_H0 ;  /* 0x20000014ff237230 */ /* 0x000fe20000004100 */
[CC--:B------:R-:W-:Y:S01]  /*10ef0*/  LEA.HI R4, R5.reuse, R192.reuse, RZ, 0x6 ;  /* 0x000000c005047211 */ /* 0x0c0fe200078f30ff */
[--C-:B------:R-:W-:Y:S01]  /*10f00*/  HADD2.F32 R42, -RZ, R21.reuse.H0_H0 ;  /* 0x20000015ff2a7230 */ /* 0x100fe20000004100 */
[----:B------:R-:W-:Y:S01]  /*10f10*/  LEA.HI R5, R5, R192, RZ, 0x3 ;  /* 0x000000c005057211 */ /* 0x000fe200078f18ff */
[----:B------:R-:W-:Y:S02]  /*10f20*/  HADD2.F32 R40, -RZ, R12.H0_H0 ;  /* 0x2000000cff287230 */ /* 0x000fe40000004100 */
[----:B------:R-:W-:Y:S01]  /*10f30*/  IMAD.SHL.U32 R6, R4, 0x80, RZ ;  /* 0x0000008004067824 */ /* 0x000fe200078e00ff */
[----:B------:R-:W-:Y:S01]  /*10f40*/  SHF.R.S32.HI R4, RZ, 0x1f, R3 ;  /* 0x0000001fff047819 */ /* 0x000fe20000011403 */
[----:B------:R-:W-:Y:S01]  /*10f50*/  HADD2.F32 R20, -RZ, R20.H1_H1 ;  /* 0x30000014ff147230 */ /* 0x000fe20000004100 */
[----:B------:R-:W-:Y:S01]  /*10f60*/  LOP3.LUT R5, R204, 0x38, R5, 0xf8, !PT ;  /* 0x00000038cc057812 */ /* 0x000fe200078ef805 */
[----:B------:R-:W-:Y:S01]  /*10f70*/  HADD2.F32 R0, -RZ, R0.H1_H1 ;  /* 0x30000000ff007230 */ /* 0x000fe20000004100 */
[----:B------:R-:W-:Y:S01]  /*10f80*/  LOP3.LUT R7, R6, 0xffffe000, RZ, 0xc0, !PT ;  /* 0xffffe00006077812 */ /* 0x000fe200078ec0ff */
[----:B------:R-:W-:Y:S01]  /*10f90*/  HADD2.F32 R39, -RZ, R21.H1_H1 ;  /* 0x30000015ff277230 */ /* 0x000fe20000004100 */
[----:B------:R-:W-:Y:S01]  /*10fa0*/  LEA.HI R4, R4, R3, RZ, 0x3 ;  /* 0x0000000304047211 */ /* 0x000fe200078f18ff */
[----:B------:R-:W-:Y:S01]  /*10fb0*/  HADD2.F32 R37, -RZ, R14.H0_H0 ;  /* 0x2000000eff257230 */ /* 0x000fe20000004100 */
[----:B------:R-:W-:Y:S01]  /*10fc0*/  LOP3.LUT R6, R5, R57, RZ, 0x3c, !PT ;  /* 0x0000003905067212 */ /* 0x000fe200078e3cff */
[--C-:B------:R-:W-:Y:S01]  /*10fd0*/  HADD2.F32 R41, -RZ, R24.reuse.H0_H0 ;  /* 0x20000018ff297230 */ /* 0x100fe20000004100 */
[----:B------:R-:W-:Y:S01]  /*10fe0*/  SHF.L.U32 R5, R3, 0x3, RZ ;  /* 0x0000000303057819 */ /* 0x000fe200000006ff */
[----:B------:R-:W-:Y:S01]  /*10ff0*/  IMAD.SHL.U32 R4, R4, 0x400, RZ ;  /* 0x0000040004047824 */ /* 0x000fe200078e00ff */
[----:B------:R-:W-:Y:S01]  /*11000*/  IADD3 R6, R6, R7, R220 ;  /* 0x0000000706067210 */ /* 0x000fe20007ffe0dc */
[----:B------:R-:W-:Y:S01]  /*11010*/  HADD2.F32 R24, -RZ, R24.H1_H1 ;  /* 0x30000018ff187230 */ /* 0x000fe20000004100 */
[----:B------:R-:W-:Y:S01]  /*11020*/  LOP3.LUT R3, R204, 0x38, R5, 0xf8, !PT ;  /* 0x00000038cc037812 */ /* 0x000fe200078ef805 */
[----:B------:R-:W-:Y:S01]  /*11030*/  HADD2.F32 R14, -RZ, R14.H1_H1 ;  /* 0x3000000eff0e7230 */ /* 0x000fe20000004100 */
[----:B------:R-:W-:-:S02]  /*11040*/  LOP3.LUT R8, R4, 0x7fffe000, RZ, 0xc0, !PT ;  /* 0x7fffe00004087812 */ /* 0x000fc400078ec0ff */
[----:B------:R-:W-:Y:S02]  /*11050*/  LOP3.LUT R3, R3, R57, RZ, 0x3c, !PT ;  /* 0x0000003903037212 */ /* 0x000fe400078e3cff */
        /* <DEDUP_REMOVED lines=15> */
[-C--:B------:R-:W-:Y:S01]  /*11150*/  FMUL.FTZ R29, R42, R8.reuse ;  /* 0x000000082a1d7220 */ /* 0x080fe20000410000 */
[-C--:B------:R-:W-:Y:S01]  /*11160*/  FFMA.FTZ R34, R33, R13.reuse, -R34 ;  /* 0x0000000d21227223 */ /* 0x080fe20000010822 */
[----:B------:R-:W-:Y:S01]  /*11170*/  FFMA.FTZ R38, R35, R13, R38 ;  /* 0x0000000d23267223 */ /* 0x000fe20000010026 */
[----:B------:R-:W-:Y:S01]  /*11180*/  FMUL.FTZ R13, R40, R8 ;  /* 0x00000008280d7220 */ /* 0x000fe20000410000 */
[----:B------:R-:W-:Y:S01]  /*11190*/  FMUL.FTZ R33, R20, R30 ;  /* 0x0000001e14217220 */ /* 0x000fe20000410000 */
[----:B------:R-:W-:-:S02]  /*111a0*/  HADD2.F32 R35, -RZ, R12.H1_H1 ;  /* 0x3000000cff237230 */ /* 0x000fc40000004100 */
[----:B------:R-:W-:Y:S01]  /*111b0*/  FFMA.FTZ R29, R40, R4, -R29 ;  /* 0x00000004281d7223 */ /* 0x000fe2000001081d */
[--C-:B------:R-:W-:Y:S02]  /*111c0*/  HADD2.F32 R31, -RZ, R10.reuse.H0_H0 ;  /* 0x2000000aff1f7230 */ /* 0x100fe40000004100 */
[----:B------:R-:W-:Y:S01]  /*111d0*/  FMUL.FTZ R21, R0, R30 ;  /* 0x0000001e00157220 */ /* 0x000fe20000410000 */
[----:B------:R-:W-:Y:S01]  /*111e0*/  FFMA.FTZ R13, R42, R4, R13 ;  /* 0x000000042a0d7223 */ /* 0x000fe2000001000d */
[----:B------:R-:W-:Y:S01]  /*111f0*/  FFMA.FTZ R33, R0, R26, -R33 ;  /* 0x0000001a00217223 */ /* 0x000fe20000010821 */
[----:B------:R-:W-:Y:S02]  /*11200*/  HADD2.F32 R10, -RZ, R10.H1_H1 ;  /* 0x3000000aff0a7230 */ /* 0x000fe40000004100 */
[-C--:B------:R-:W-:Y:S01]  /*11210*/  FMUL.FTZ R0, R39, R9.reuse ;  /* 0x0000000927007220 */ /* 0x080fe20000410000 */
[----:B------:R-:W-:Y:S01]  /*11220*/  FMUL.FTZ R4, R35, R9 ;  /* 0x0000000923047220 */ /* 0x000fe20000410000 */
[----:B------:R-:W-:-:S02]  /*11230*/  HADD2.F32 R40, -RZ, R25.H0_H0 ;  /* 0x20000019ff287230 */ /* 0x000fc40000004100 */
[----:B------:R-:W-:Y:S01]  /*11240*/  FFMA.FTZ R21, R20, R26, R21 ;  /* 0x0000001a14157223 */ /* 0x000fe20000010015 */
[----:B------:R-:W-:Y:S02]  /*11250*/  HADD2.F32 R30, -RZ, R15.H0_H0 ;  /* 0x2000000fff1e7230 */ /* 0x000fe40000004100 */
[----:B------:R-:W-:Y:S01]  /*11260*/  FFMA.FTZ R0, R35, R5, -R0 ;  /* 0x0000000523007223 */ /* 0x000fe20000010800 */
[--C-:B------:R-:W-:Y:S02]  /*11270*/  HADD2.F32 R27, -RZ, R6.reuse.H0_H0 ;  /* 0x20000006ff1b7230 */ /* 0x100fe40000004100 */
[-C--:B------:R-:W-:Y:S01]  /*11280*/  FMUL.FTZ R8, R41, R31.reuse ;  /* 0x0000001f29087220 */ /* 0x080fe20000410000 */
[----:B------:R-:W-:Y:S02]  /*11290*/  HADD2.F32 R6, -RZ, R6.H1_H1 ;  /* 0x30000006ff067230 */ /* 0x000fe40000004100 */
[----:B------:R-:W-:Y:S01]  /*112a0*/  FMUL.FTZ R26, R37, R31 ;  /* 0x0000001f251a7220 */ /* 0x000fe20000410000 */
[----:B------:R-:W-:Y:S01]  /*112b0*/  FFMA.FTZ R12, R39, R5, R4 ;  /* 0x00000005270c7223 */ /* 0x000fe20000010004 */
[----:B------:R-:W-:-:S02]  /*112c0*/  HADD2.F32 R32, -RZ, R11.H0_H0 ;  /* 0x2000000bff207230 */ /* 0x000fc40000004100 */
[-C--:B------:R-:W-:Y:S01]  /*112d0*/  FMUL.FTZ R5, R40, R10.reuse ;  /* 0x0000000a28057220 */ /* 0x080fe20000410000 */
[----:B------:R-:W-:Y:S02]  /*112e0*/  HADD2.F32 R11, -RZ, R11.H1_H1 ;  /* 0x3000000bff0b7230 */ /* 0x000fe40000004100 */
[----:B------:R-:W-:Y:S01]  /*112f0*/  FMUL.FTZ R9, R30, R10 ;  /* 0x0000000a1e097220 */ /* 0x000fe20000410000 */
[----:B------:R-:W-:Y:S02]  /*11300*/  HADD2.F32 R31, -RZ, R25.H1_H1 ;  /* 0x30000019ff1f7230 */ /* 0x000fe40000004100 */
[-C--:B------:R-:W-:Y:S01]  /*11310*/  FFMA.FTZ R20, R37, R27.reuse, -R8 ;  /* 0x0000001b25147223 */ /* 0x080fe20000010808 */
[----:B------:R-:W-:Y:S02]  /*11320*/  HADD2.F32 R25, -RZ, R15.H1_H1 ;  /* 0x3000000fff197230 */ /* 0x000fe40000004100 */
[----:B------:R-:W-:Y:S01]  /*11330*/  FFMA.FTZ R26, R41, R27, R26 ;  /* 0x0000001b291a7223 */ /* 0x000fe2000001001a */
[----:B------:R-:W-:-:S02]  /*11340*/  HADD2.F32 R28, -RZ, R7.H0_H0 ;  /* 0x20000007ff1c7230 */ /* 0x000fc40000004100 */
[----:B------:R-:W-:Y:S01]  /*11350*/  FFMA.FTZ R27, R30, R6, -R5 ;  /* 0x000000061e1b7223 */ /* 0x000fe20000010805 */
[----:B------:R-:W-:Y:S02]  /*11360*/  HADD2.F32 R7, -RZ, R7.H1_H1 ;  /* 0x30000007ff077230 */ /* 0x000fe40000004100 */
[----:B------:R-:W-:Y:S01]  /*11370*/  FMUL.FTZ R5, R24, R32 ;  /* 0x0000002018057220 */ /* 0x000fe20000410000 */
[----:B------:R-:W-:Y:S01]  /*11380*/  FFMA.FTZ R15, R40, R6, R9 ;  /* 0x00000006280f7223 */ /* 0x000fe20000010009 */
[-C--:B------:R-:W-:Y:S01]  /*11390*/  FMUL.FTZ R4, R31, R11.reuse ;  /* 0x0000000b1f047220 */ /* 0x080fe20000410000 */
[C---:B------:R-:W-:Y:S01]  /*113a0*/  FMUL.FTZ R9, R14.reuse, R32 ;  /* 0x000000200e097220 */ /* 0x040fe20000410000 */
[C---:B------:R-:W-:Y:S01]  /*113b0*/  FMUL.FTZ R6, R25.reuse, R11 ;  /* 0x0000000b19067220 */ /* 0x040fe20000410000 */
[-C--:B------:R-:W-:Y:S01]  /*113c0*/  FFMA.FTZ R11, R14, R28.reuse, -R5 ;  /* 0x0000001c0e0b7223 */ /* 0x080fe20000010805 */
[-C--:B------:R-:W-:Y:S01]  /*113d0*/  FFMA.FTZ R14, R25, R7.reuse, -R4 ;  /* 0x00000007190e7223 */ /* 0x080fe20000010804 */
        /* <DEDUP_REMOVED lines=12> */
.L_x_594:
[----:B------:R-:W-:Y:S05]  /*114a0*/  BSYNC B0 ;  /* 0x0000000000007941 */ /* 0x000fea0003800000 */
.L_x_575:
[----:B------:R-:W-:Y:S01]  /*114b0*/  @!PT LDS RZ, [RZ] ;  /* 0x00000000fffff984 */ /* 0x000fe20000000800 */
[----:B------:R-:W-:Y:S01]  /*114c0*/  @!PT LDS RZ, [RZ] ;  /* 0x00000000fffff984 */ /* 0x000fe20000000800 */
[----:B------:R-:W-:Y:S01]  /*114d0*/  @!PT LDS RZ, [RZ] ;  /* 0x00000000fffff984 */ /* 0x000fe20000000800 */
[----:B------:R-:W-:Y:S01]  /*114e0*/  @!PT LDS RZ, [RZ] ;  /* 0x00000000fffff984 */ /* 0x000fe20000000800 */
[----:B------:R5:W-:Y:S06]  /*114f0*/  MEMBAR.ALL.CTA ;  /* 0x0000000000007992 */ /* 0x000bec0000008000 */
[----:B-----5:R-:W5:Y:S01]  /*11500*/  FENCE.VIEW.ASYNC.S ;  /* 0x00000000000073c6 */ /* 0x020f620000000000 */
[----:B------:R-:W-:Y:S05]  /*11510*/  WARPSYNC.ALL ;  /* 0x0000000000007948 */ /* 0x000fea0003800000 */
[----:B-----5:R-:W-:Y:S06]  /*11520*/  BAR.SYNC.DEFER_BLOCKING 0xd, 0x100 ;  /* 0x0344000000007b1d */ /* 0x020fec0000010000 */
.L_x_573:
[----:B01-3--:R-:W-:-:S04]  /*11530*/  MOV R0, UR51 ;  /* 0x0000003300007c02 */ /* 0x00bfc80008000f00 */
[----:B------:R-:W-:-:S13]  /*11540*/  ISETP.NE.AND P0, PT, R0, 0x3, PT ;  /* 0x000000030000780c */ /* 0x000fda0003f05270 */
[----:B------:R-:W-:Y:S05]  /*11550*/  @!P0 BRA `(.L_x_620) ;  /* 0x0000000000048947 */ /* 0x000fea0003800000 */
[----:B------:R-:W-:Y:S01]  /*11560*/  BPT.TRAP 0x1 ;  /* 0x000000040000795c */ /* 0x000fe20000300000 */
.L_x_620:
[----:B--2-4-:R-:W-:Y:S01]  /*11570*/  IMAD R3, R214, 0x8, R2 ;  /* 0x00000008d6037824 */ /* 0x014fe200078e0202 */
[----:B------:R-:W-:-:S04]  /*11580*/  SHF.L.U32 R0, R221, 0x1f, RZ ;  /* 0x0000001fdd007819 */ /* 0x000fc800000006ff */
[----:B------:R0:W1:Y:S01]  /*11590*/  SYNCS.PHASECHK.TRANS64.TRYWAIT P1, [R3+URZ+0x30830], R0 ;  /* 0x03083000030075a7 */ /* 0x000062000802017f */
[----:B------:R-:W-:Y:S05]  /*115a0*/  @!P0 BRA `(.L_x_621) ;  /* 0x0000000000048947 */ /* 0x000fea0003800000 */
[----:B------:R-:W-:Y:S01]  /*115b0*/  BPT.TRAP 0x1 ;  /* 0x000000040000795c */ /* 0x000fe20000300000 */
.L_x_621:
[----:B------:R-:W-:Y:S01]  /*115c0*/  IMAD.MOV.U32 R119, RZ, RZ, RZ ;  /* 0x000000ffff777224 */ /* 0x000fe200078e00ff */
[----:B-1----:R-:W-:Y:S06]  /*115d0*/  @P1 BRA `(.L_x_622) ;  /* 0x0000000000081947 */ /* 0x002fec0003800000 */
[----:B------:R-:W1:Y:S02]  /*115e0*/  SYNCS.PHASECHK.TRANS64.TRYWAIT P1, [R3+URZ+0x30830], R0 ;  /* 0x03083000030075a7 */ /* 0x000e64000802017f */
[----:B-1----:R-:W-:Y:S05]  /*115f0*/  @!P1 BRA `(.L_x_623) ;  /* 0x0000012000fc9947 */ /* 0x002fea0003800000 */
.L_x_622:
[----:B------:R-:W-:Y:S05]  /*11600*/  WARPSYNC.ALL ;  /* 0x0000000000007948 */ /* 0x000fea0003800000 */
[----:B01----:R-:W-:Y:S01]  /*11610*/  IADD3 R0, R2, 0x1e400, RZ ;  /* 0x0001e40002007810 */ /* 0x003fe20007ffe0ff */
[----:B------:R-:W-:Y:S01]  /*11620*/  IMAD.MOV.U32 R5, RZ, RZ, 0x40000040 ;  /* 0x40000040ff057424 */ /* 0x000fe200078e00ff */
[----:B------:R-:W-:Y:S01]  /*11630*/  R2UR UR4, R36 ;  /* 0x00000000240472ca */ /* 0x000fe200000e0000 */
[----:B------:R-:W-:Y:S01]  /*11640*/  UMOV UR9, 0x40000040 ;  /* 0x4000004000097882 */ /* 0x000fe20000000000 */
[----:B------:R-:W-:Y:S01]  /*11650*/  SHF.R.U32.HI R0, RZ, 0x4, R0 ;  /* 0x00000004ff007819 */ /* 0x000fe20000011600 */
[----:B------:R-:W-:Y:S01]  /*11660*/  WARPGROUP.ARRIVE ;  /* 0x00000000000079c5 */ /* 0x000fe20000000000 */
[----:B------:R-:W-:Y:S01]  /*11670*/  R2UR UR11, R5 ;  /* 0x00000000050b72ca */ /* 0x000fe200000e0000 */
[----:B------:R-:W-:Y:S01]  /*11680*/  IMAD.MOV.U32 R7, RZ, RZ, 0x40000040 ;  /* 0x40000040ff077424 */ /* 0x000fe200078e00ff */
[----:B------:R-:W-:Y:S01]  /*11690*/  LOP3.LUT R0, R0, 0x3fff, RZ, 0xc0, !PT ;  /* 0x00003fff00007812 */ /* 0x000fe200078ec0ff */
[----:B------:R-:W-:Y:S01]  /*116a0*/  UMOV UR57, 0x40000040 ;  /* 0x4000004000397882 */ /* 0x000fe20000000000 */
[----:B------:R-:W-:Y:S01]  /*116b0*/  MOV R9, UR9 ;  /* 0x0000000900097c02 */ /* 0x000fe20008000f00 */
[----:B------:R-:W-:Y:S01]  /*116c0*/  UMOV UR53, 0x40000040 ;  /* 0x4000004000357882 */ /* 0x000fe20000000000 */
[----:B------:R-:W-:Y:S01]  /*116d0*/  LOP3.LUT R223, R0, 0x10000, RZ, 0xfc, !PT ;  /* 0x0001000000df7812 */ /* 0x000fe200078efcff */
[----:B------:R-:W-:Y:S01]  /*116e0*/  UMOV UR45, 0x40000040 ;  /* 0x40000040002d7882 */ /* 0x000fe20000000000 */
[----:B------:R-:W-:Y:S01]  /*116f0*/  UMOV UR41, 0x40000040 ;  /* 0x4000004000297882 */ /* 0x000fe20000000000 */
[----:B------:R-:W-:Y:S01]  /*11700*/  ULOP3.LUT UR4, UR4, 0x10000, URZ, 0xfc, !UPT ;  /* 0x0001000004047892 */ /* 0x000fe2000f8efc3f */
[----:B------:R-:W-:Y:S01]  /*11710*/  IMAD.MOV.U32 R5, RZ, RZ, 0x40000040 ;  /* 0x40000040ff057424 */ /* 0x000fe200078e00ff */
[----:B------:R-:W-:Y:S01]  /*11720*/  UMOV UR37, 0x40000040 ;  /* 0x4000004000257882 */ /* 0x000fe20000000000 */
[----:B------:R-:W-:Y:S01]  /*11730*/  IMAD R4, R214, 0x900, R223 ;  /* 0x00000900d6047824 */ /* 0x000fe200078e02df */
[----:B------:R-:W-:-:S02]  /*11740*/  UIADD3 UR5, UR4, 0x2, URZ ;  /* 0x0000000204057890 */ /* 0x000fc4000fffe03f */
[----:B------:R-:W-:Y:S01]  /*11750*/  UIADD3 UR56, UR4, 0x406, URZ ;  /* 0x0000040604387890 */ /* 0x000fe2000fffe03f */
[C---:B------:R-:W-:Y:S01]  /*11760*/  VIADD R6, R4.reuse, 0x2 ;  /* 0x0000000204067836 */ /* 0x040fe20000000000 */
[----:B------:R-:W-:Y:S01]  /*11770*/  R2UR UR10, R4 ;  /* 0x00000000040a72ca */ /* 0x000fe200000e0000 */
[----:B------:R-:W-:Y:S01]  /*11780*/  UMOV UR8, UR4 ;  /* 0x0000000400087c82 */ /* 0x000fe20008000000 */
[----:B------:R-:W-:Y:S01]  /*11790*/  UIADD3 UR52, UR4, 0x800, URZ ;  /* 0x0000080004347890 */ /* 0x000fe2000fffe03f */
[----:B------:R-:W-:Y:S01]  /*117a0*/  IMAD.U32 R8, RZ, RZ, UR8 ;  /* 0x00000008ff087e24 */ /* 0x000fe2000f8e00ff */
[----:B------:R-:W-:Y:S01]  /*117b0*/  UIADD3 UR44, UR4, 0x802, URZ ;  /* 0x00000802042c7890 */ /* 0x000fe2000fffe03f */
[----:B------:R-:W-:Y:S01]  /*117c0*/  R2UR UR39, R5 ;  /* 0x00000000052772ca */ /* 0x000fe200000e0000 */
[----:B------:R-:W-:Y:S02]  /*117d0*/  UIADD3 UR40, UR4, 0x804, URZ ;  /* 0x0000080404287890 */ /* 0x000fe4000fffe03f */
[----:B------:R0:W-:Y:S01]  /*117e0*/  STL.64 [R1+0x38], R8 ;  /* 0x0000380801007387 */ /* 0x0001e20000100a00 */
[----:B------:R-:W-:-:S04]  /*117f0*/  UIADD3 UR36, UR4, 0x806, URZ ;  /* 0x0000080604247890 */ /* 0x000fc8000fffe03f */
[----:B------:R-:W-:Y:S01]  /*11800*/  HGMMA.64x96x16.F32 R24, gdesc[UR8], RZ, !UPT, gsb0 ;  /* 0x01600000081879f0 */ /* 0x000fe2000c0008ff */
[----:B------:R-:W-:Y:S01]  /*11810*/  R2UR UR10, R6 ;  /* 0x00000000060a72ca */ /* 0x000fe200000e0000 */
[----:B------:R-:W-:Y:S01]  /*11820*/  UMOV UR8, UR5 ;  /* 0x0000000500087c82 */ /* 0x000fe20008000000 */
[----:B------:R-:W-:Y:S01]  /*11830*/  R2UR UR11, R7 ;  /* 0x00000000070b72ca */ /* 0x000fe200000e0000 */
[----:B------:R-:W-:Y:S01]  /*11840*/  UMOV UR9, 0x40000040 ;  /* 0x4000004000097882 */ /* 0x000fe20000000000 */
[----:B------:R-:W-:Y:S01]  /*11850*/  VIADD R6, R4, 0x4 ;  /* 0x0000000404067836 */ /* 0x000fe20000000000 */
[----:B------:R-:W-:Y:S01]  /*11860*/  MOV R7, 0x40000040 ;  /* 0x4000004000077802 */ /* 0x000fe20000000f00 */
[----:B------:R-:W-:Y:S01]  /*11870*/  UIADD3 UR5, UR4, 0x4, URZ ;  /* 0x0000000404057890 */ /* 0x000fe2000fffe03f */
[----:B0-----:R-:W-:Y:S01]  /*11880*/  MOV R8, UR8 ;  /* 0x0000000800087c02 */ /* 0x001fe20008000f00 */
[----:B------:R-:W-:-:S05]  /*11890*/  IMAD.U32 R9, RZ, RZ, UR9 ;  /* 0x00000009ff097e24 */ /* 0x000fca000f8e00ff */
[----:B------:R0:W-:Y:S01]  /*118a0*/  STL.64 [R1+0x30], R8 ;  /* 0x0000300801007387 */ /* 0x0001e20000100a00 */
[----:B------:R-:W-:Y:S02]  /*118b0*/  WARPGROUP.DEPBAR.LE gsb0, 0x0 ;  /* 0x00008000000079c5 */ /* 0x000fe40000010000 */
[----:B------:R-:W-:-:S06]  /*118c0*/  WARPGROUP.ARRIVE ;  /* 0x00000000000079c5 */ /* 0x000fcc0000000000 */
[----:B------:R-:W-:Y:S01]  /*118d0*/  HGMMA.64x96x16.F32 R24, gdesc[UR8], R24, gsb0 ;  /* 0x01600000081879f0 */ /* 0x000fe20008000818 */
[----:B------:R-:W-:Y:S01]  /*118e0*/  R2UR UR10, R6 ;  /* 0x00000000060a72ca */ /* 0x000fe200000e0000 */
[----:B------:R-:W-:Y:S01]  /*118f0*/  UMOV UR8, UR5 ;  /* 0x0000000500087c82 */ /* 0x000fe20008000000 */
[----:B------:R-:W-:Y:S01]  /*11900*/  R2UR UR11, R7 ;  /* 0x00000000070b72ca */ /* 0x000fe200000e0000 */
[----:B------:R-:W-:Y:S01]  /*11910*/  UMOV UR9, 0x40000040 ;  /* 0x4000004000097882 */ /* 0x000fe20000000000 */
[----:B------:R-:W-:Y:S01]  /*11920*/  IMAD.MOV.U32 R7, RZ, RZ, 0x40000040 ;  /* 0x40000040ff077424 */ /* 0x000fe200078e00ff */
[----:B------:R-:W-:Y:S01]  /*11930*/  IADD3 R6, R4, 0x6, RZ ;  /* 0x0000000604067810 */ /* 0x000fe20007ffe0ff */
[----:B------:R-:W-:Y:S01]  /*11940*/  UIADD3 UR5, UR4, 0x6, URZ ;  /* 0x0000000604057890 */ /* 0x000fe2000fffe03f */
[----:B0-----:R-:W-:Y:S02]  /*11950*/  IMAD.U32 R8, RZ, RZ, UR8 ;  /* 0x00000008ff087e24 */ /* 0x001fe4000f8e00ff */
        /* <DEDUP_REMOVED lines=9> */
[----:B------:R-:W-:Y:S01]  /*119f0*/  VIADD R6, R4, 0x300 ;  /* 0x0000030004067836 */ /* 0x000fe20000000000 */
[----:B------:R-:W-:Y:S01]  /*11a00*/  UIADD3 UR5, UR4, 0x400, URZ ;  /* 0x0000040004057890 */ /* 0x000fe2000fffe03f */
[----:B------:R-:W-:Y:S01]  /*11a10*/  IMAD.MOV.U32 R7, RZ, RZ, 0x40000040 ;  /* 0x40000040ff077424 */ /* 0x000fe200078e00ff */
        /* <DEDUP_REMOVED lines=37> */
[----:B0-----:R-:W-:Y:S01]  /*11c70*/  MOV R9, UR9 ;  /* 0x0000000900097c02 */ /* 0x001fe20008000f00 */
[----:B------:R-:W-:Y:S02]  /*11c80*/  IMAD.MOV.U32 R7, RZ, RZ, 0x40000040 ;  /* 0x40000040ff077424 */ /* 0x000fe400078e00ff */
[----:B------:R-:W-:Y:S01]  /*11c90*/  IMAD.U32 R8, RZ, RZ, UR8 ;  /* 0x00000008ff087e24 */ /* 0x000fe2000f8e00ff */
[----:B------:R-:W-:-:S02]  /*11ca0*/  R2UR UR58, R6 ;  /* 0x00000000063a72ca */ /* 0x000fc400000e0000 */
[----:B------:R-:W-:Y:S01]  /*11cb0*/  R2UR UR59, R7 ;  /* 0x00000000073b72ca */ /* 0x000fe200000e0000 */
[----:B------:R-:W-:Y:S01]  /*11cc0*/  IMAD.MOV.U32 R7, RZ, RZ, 0x40000040 ;  /* 0x40000040ff077424 */ /* 0x000fe200078e00ff */
[----:B------:R-:W-:Y:S01]  /*11cd0*/  IADD3 R6, R4, 0x600, RZ ;  /* 0x0000060004067810 */ /* 0x000fe20007ffe0ff */
[----:B------:R0:W-:Y:S03]  /*11ce0*/  STL.64 [R1+0x8], R8 ;  /* 0x0000080801007387 */ /* 0x0001e60000100a00 */
[----:B------:R-:W-:Y:S01]  /*11cf0*/  R2UR UR54, R6 ;  /* 0x00000000063672ca */ /* 0x000fe200000e0000 */
[----:B------:R-:W-:Y:S01]  /*11d00*/  VIADD R6, R4, 0x602 ;  /* 0x0000060204067836 */ /* 0x000fe20000000000 */
[----:B------:R-:W-:Y:S02]  /*11d10*/  R2UR UR55, R7 ;  /* 0x00000000073772ca */ /* 0x000fe400000e0000 */
[----:B------:R-:W-:-:S02]  /*11d20*/  MOV R7, 0x40000040 ;  /* 0x4000004000077802 */ /* 0x000fc40000000f00 */
[----:B------:R-:W-:Y:S01]  /*11d30*/  R2UR UR46, R6 ;  /* 0x00000000062e72ca */ /* 0x000fe200000e0000 */
[C---:B------:R-:W-:Y:S01]  /*11d40*/  VIADD R6, R4.reuse, 0x604 ;  /* 0x0000060404067836 */ /* 0x040fe20000000000 */
[----:B------:R-:W-:Y:S01]  /*11d50*/  R2UR UR47, R7 ;  /* 0x00000000072f72ca */ /* 0x000fe200000e0000 */
[----:B------:R-:W-:Y:S01]  /*11d60*/  IMAD.MOV.U32 R7, RZ, RZ, 0x40000040 ;  /* 0x40000040ff077424 */ /* 0x000fe200078e00ff */
[----:B------:R-:W-:Y:S02]  /*11d70*/  IADD3 R4, R4, 0x606, RZ ;  /* 0x0000060604047810 */ /* 0x000fe40007ffe0ff */
[----:B------:R-:W-:Y:S02]  /*11d80*/  R2UR UR42, R6 ;  /* 0x00000000062a72ca */ /* 0x000fe400000e0000 */
[----:B------:R-:W-:Y:S02]  /*11d90*/  R2UR UR43, R7 ;  /* 0x00000000072b72ca */ /* 0x000fe400000e0000 */
[----:B------:R-:W-:Y:S01]  /*11da0*/  R2UR UR38, R4 ;  /* 0x00000000042672ca */ /* 0x000fe200000e0000 */
[----:B------:R-:W-:-:S02]  /*11db0*/  WARPGROUP.DEPBAR.LE gsb0, 0x0 ;  /* 0x00008000000079c5 */ /* 0x000fc40000010000 */
        /* <DEDUP_REMOVED lines=18> */
[----:B0-----:R-:W-:Y:S05]  /*11ee0*/  @!P0 BRA `(.L_x_624) ;  /* 0x0000000000048947 */ /* 0x001fea0003800000 */
[----:B------:R-:W-:Y:S01]  /*11ef0*/  BPT.TRAP 0x1 ;  /* 0x000000040000795c */ /* 0x000fe20000300000 */
.L_x_624:
[----:B------:R-:W2:Y:S01]  /*11f00*/  LDL R74, [R1+0x48] ;  /* 0x00004800014a7983 */ /* 0x000ea20000100800 */
[----:B------:R-:W-:Y:S01]  /*11f10*/  ULDC UR4, c[0x0][0x9d8] ;  /* 0x0002760000047ab9 */ /* 0x000fe20000000800 */
[----:B------:R-:W-:Y:S01]  /*11f20*/  ULDC UR5, c[0x0][0x988] ;  /* 0x0002620000057ab9 */ /* 0x000fe20000000800 */
        /* <DEDUP_REMOVED lines=30> */
[----:B------:R-:W4:Y:S01]  /*12110*/  MUFU.TANH R8, R8 ;  /* 0x0000000800087308 */ /* 0x000f220000002400 */
        /* <DEDUP_REMOVED lines=20> */
[----:B------:R-:W-:Y:S01]  /*12260*/  P2R R73, PR, RZ, 0x1 ;  /* 0x00000001ff497803 */ /* 0x000fe20000000000 */
[----:B------:R-:W-:Y:S01]  /*12270*/  FMUL.FTZ R67, R67, UR4 ;  /* 0x0000000443437c20 */ /* 0x000fe20008410000 */
[----:B------:R-:W-:Y:S01]  /*12280*/  FMUL.FTZ R70, R70, UR4 ;  /* 0x0000000446467c20 */ /* 0x000fe20008410000 */
[----:B------:R-:W4:Y:S01]  /*12290*/  MUFU.TANH R10, R10 ;  /* 0x0000000a000a7308 */ /* 0x000f220000002400 */
[----:B------:R-:W-:Y:S01]  /*122a0*/  FMUL.FTZ R71, R71, UR4 ;  /* 0x0000000447477c20 */ /* 0x000fe20008410000 */
[----:B------:R-:W-:Y:S01]  /*122b0*/  IADD3 R3, R3, 0x30840, RZ ;  /* 0x0003084003037810 */ /* 0x000fe20007ffe0ff */
[----:B------:R-:W-:Y:S01]  /*122c0*/  ULDC UR38, c[0x0][0x9d8] ;  /* 0x0002760000267ab9 */ /* 0x000fe20000000800 */
[----:B------:R-:W-:Y:S01]  /*122d0*/  ULDC UR39, c[0x0][0x988] ;  /* 0x0002620000277ab9 */ /* 0x000fe20000000800 */
[----:B------:R-:W-:Y:S01]  /*122e0*/  BSSY B0, `(.L_x_625) ;  /* 0x0000482000007945 */ /* 0x000fe20003800000 */
[----:B------:R-:W-:Y:S01]  /*122f0*/  PRMT R3, R224, 0x654, R3 ;  /* 0x00000654e0037816 */ /* 0x000fe20000000003 */
[--C-:B------:R-:W-:Y:S01]  /*12300*/  IMAD.MOV.U32 R118, RZ, RZ, R119.reuse ;  /* 0x000000ffff767224 */ /* 0x100fe200078e0077 */
[----:B------:R-:W4:Y:S01]  /*12310*/  MUFU.TANH R6, R6 ;  /* 0x0000000600067308 */ /* 0x000f220000002400 */
[--C-:B------:R-:W-:Y:S01]  /*12320*/  IMAD.MOV.U32 R117, RZ, RZ, R119.reuse ;  /* 0x000000ffff757224 */ /* 0x100fe200078e0077 */
[----:B------:R4:W-:Y:S01]  /*12330*/  SYNCS.ARRIVE.TRANS64.RED.A1T0 RZ, [R3+URZ], RZ ;  /* 0x000000ff03ff79a7 */ /* 0x0009e2000810043f */
[-C--:B------:R-:W-:Y:S01]  /*12340*/  MOV R116, R119.reuse ;  /* 0x0000007700747202 */ /* 0x080fe20000000f00 */
[--C-:B------:R-:W-:Y:S01]  /*12350*/  IMAD.MOV.U32 R115, RZ, RZ, R119.reuse ;  /* 0x000000ffff737224 */ /* 0x100fe200078e0077 */
[-C--:B------:R-:W-:Y:S01]  /*12360*/  MOV R113, R119.reuse ;  /* 0x0000007700717202 */ /* 0x080fe20000000f00 */
[--C-:B------:R-:W-:Y:S01]  /*12370*/  IMAD.MOV.U32 R114, RZ, RZ, R119.reuse ;  /* 0x000000ffff727224 */ /* 0x100fe200078e0077 */
[-C--:B------:R-:W-:Y:S01]  /*12380*/  MOV R110, R119.reuse ;  /* 0x00000077006e7202 */ /* 0x080fe20000000f00 */
[----:B------:R-:W4:Y:S01]  /*12390*/  MUFU.TANH R26, R26 ;  /* 0x0000001a001a7308 */ /* 0x000f220000002400 */
[--C-:B------:R-:W-:Y:S01]  /*123a0*/  IMAD.MOV.U32 R112, RZ, RZ, R119.reuse ;  /* 0x000000ffff707224 */ /* 0x100fe200078e0077 */
[-C--:B------:R-:W-:Y:S01]  /*123b0*/  MOV R107, R119.reuse ;  /* 0x00000077006b7202 */ /* 0x080fe20000000f00 */
[--C-:B------:R-:W-:Y:S01]  /*123c0*/  IMAD.MOV.U32 R111, RZ, RZ, R119.reuse ;  /* 0x000000ffff6f7224 */ /* 0x100fe200078e0077 */
[-C--:B------:R-:W-:Y:S01]  /*123d0*/  MOV R104, R119.reuse ;  /* 0x0000007700687202 */ /* 0x080fe20000000f00 */
[--C-:B------:R-:W-:Y:S01]  /*123e0*/  IMAD.MOV.U32 R109, RZ, RZ, R119.reuse ;  /* 0x000000ffff6d7224 */ /* 0x100fe200078e0077 */
[-C--:B------:R-:W-:Y:S01]  /*123f0*/  MOV R101, R119.reuse ;  /* 0x0000007700657202 */ /* 0x080fe20000000f00 */
[--C-:B------:R-:W-:Y:S01]  /*12400*/  IMAD.MOV.U32 R108, RZ, RZ, R119.reuse ;  /* 0x000000ffff6c7224 */ /* 0x100fe200078e0077 */
        /* <DEDUP_REMOVED lines=18> */
[----:B------:R-:W-:Y:S01]  /*12530*/  MOV R44, R119 ;  /* 0x00000077002c7202 */ /* 0x000fe20000000f00 */
[----:B------:R-:W-:-:S02]  /*12540*/  IMAD.MOV.U32 R84, RZ, RZ, R119 ;  /* 0x000000ffff547224 */ /* 0x000fc400078e0077 */
[--C-:B------:R-:W-:Y:S02]  /*12550*/  IMAD.MOV.U32 R82, RZ, RZ, R119.reuse ;  /* 0x000000ffff527224 */ /* 0x100fe400078e0077 */
[--C-:B------:R-:W-:Y:S01]  /*12560*/  IMAD.MOV.U32 R78, RZ, RZ, R119.reuse ;  /* 0x000000ffff4e7224 */ /* 0x100fe200078e0077 */
[----:B------:R-:W4:Y:S01]  /*12570*/  MUFU.TANH R28, R28 ;  /* 0x0000001c001c7308 */ /* 0x000f220000002400 */
[--C-:B------:R-:W-:Y:S02]  /*12580*/  IMAD.MOV.U32 R76, RZ, RZ, R119.reuse ;  /* 0x000000ffff4c7224 */ /* 0x100fe400078e0077 */
[--C-:B------:R-:W-:Y:S02]  /*12590*/  IMAD.MOV.U32 R64, RZ, RZ, R119.reuse ;  /* 0x000000ffff407224 */ /* 0x100fe400078e0077 */
[--C-:B------:R-:W-:Y:S02]  /*125a0*/  IMAD.MOV.U32 R58, RZ, RZ, R119.reuse ;  /* 0x000000ffff3a7224 */ /* 0x100fe400078e0077 */
[--C-:B------:R-:W-:Y:S01]  /*125b0*/  IMAD.MOV.U32 R54, RZ, RZ, R119.reuse ;  /* 0x000000ffff367224 */ /* 0x100fe200078e0077 */
[----:B------:R-:W4:Y:S01]  /*125c0*/  MUFU.TANH R13, R13 ;  /* 0x0000000d000d7308 */ /* 0x000f220000002400 */
[----:B------:R-:W-:-:S02]  /*125d0*/  IMAD.MOV.U32 R52, RZ, RZ, R119 ;  /* 0x000000ffff347224 */ /* 0x000fc400078e0077 */
[--C-:B------:R-:W-:Y:S02]  /*125e0*/  IMAD.MOV.U32 R48, RZ, RZ, R119.reuse ;  /* 0x000000ffff307224 */ /* 0x100fe400078e0077 */
[----:B------:R-:W-:-:S03]  /*125f0*/  IMAD.MOV.U32 R46, RZ, RZ, R119 ;  /* 0x000000ffff2e7224 */ /* 0x000fc600078e0077 */
[----:B------:R-:W4:Y:S08]  /*12600*/  MUFU.TANH R27, R27 ;  /* 0x0000001b001b7308 */ /* 0x000f300000002400 */
[----:B------:R-:W4:Y:S08]  /*12610*/  MUFU.TANH R15, R15 ;  /* 0x0000000f000f7308 */ /* 0x000f300000002400 */
[----:B------:R-:W4:Y:S08]  /*12620*/  MUFU.TANH R30, R30 ;  /* 0x0000001e001e7308 */ /* 0x000f300000002400 */
[----:B------:R-:W4:Y:S08]  /*12630*/  MUFU.TANH R21, R21 ;  /* 0x0000001500157308 */ /* 0x000f300000002400 */
[----:B------:R-:W4:Y:S08]  /*12640*/  MUFU.TANH R29, R29 ;  /* 0x0000001d001d7308 */ /* 0x000f300000002400 */
[----:B------:R-:W4:Y:S08]  /*12650*/  MUFU.TANH R25, R25 ;  /* 0x0000001900197308 */ /* 0x000f300000002400 */
[----:B------:R-:W4:Y:S08]  /*12660*/  MUFU.TANH R36, R36 ;  /* 0x0000002400247308 */ /* 0x000f300000002400 */
[----:B------:R4:W-:Y:S08]  /*12670*/  MUFU.TANH R99, R69 ;  /* 0x0000004500637308 */ /* 0x0009f00000002400 */
[----:B------:R-:W4:Y:S08]  /*12680*/  MUFU.TANH R20, R20 ;  /* 0x0000001400147308 */ /* 0x000f300000002400 */
        /* <DEDUP_REMOVED lines=13> */
[----:B------:R-:W4:Y:S01]  /*12760*/  MUFU.TANH R41, R41 ;  /* 0x0000002900297308 */ /* 0x000f220000002400 */
[----:B--2---:R-:W-:-:S02]  /*12770*/  IADD3 R47, R138, 0x60, -R74 ;  /* 0x000000608a2f7810 */ /* 0x004fc40007ffe84a */
[----:B------:R-:W-:-:S03]  /*12780*/  MOV R74, R119 ;  /* 0x00000077004a7202 */ /* 0x000fc60000000f00 */
[----:B------:R-:W-:Y:S02]  /*12790*/  IMAD R42, R72, -0x60, R47 ;  /* 0xffffffa0482a7824 */ /* 0x000fe400078e022f */
[----:B------:R-:W2:Y:S03]  /*127a0*/  MUFU.TANH R93, R93 ;  /* 0x0000005d005d7308 */ /* 0x000ea60000002400 */
[C---:B------:R-:W-:Y:S02]  /*127b0*/  ISETP.GT.AND P6, PT, R42.reuse, RZ, PT ;  /* 0x000000ff2a00720c */ /* 0x040fe40003fc4270 */
[C---:B------:R-:W-:Y:S02]  /*127c0*/  ISETP.GT.AND P5, PT, R42.reuse, 0x1, PT ;  /* 0x000000012a00780c */ /* 0x040fe40003fa4270 */
[----:B------:R-:W-:Y:S01]  /*127d0*/  ISETP.GT.AND P4, PT, R42, 0x8, PT ;  /* 0x000000082a00780c */ /* 0x000fe20003f84270 */
[----:B------:R-:W2:Y:S01]  /*127e0*/  MUFU.TANH R45, R45 ;  /* 0x0000002d002d7308 */ /* 0x000ea20000002400 */
[----:B0-----:R-:W-:-:S02]  /*127f0*/  FSEL R32, R0, -INF , P6 ;  /* 0xff80000000207808 */ /* 0x001fc40003000000 */
[----:B-1----:R-:W-:Y:S02]  /*12800*/  FSEL R47, R4, -INF , P5 ;  /* 0xff800000042f7808 */ /* 0x002fe40002800000 */
[----:B------:R-:W-:Y:S02]  /*12810*/  ISETP.GT.AND P3, PT, R42, 0x9, PT ;  /* 0x000000092a00780c */ /* 0x000fe40003f64270 */
[----:B---3--:R-:W-:Y:S01]  /*12820*/  FSEL R49, R5, -INF , P4 ;  /* 0xff80000005317808 */ /* 0x008fe20002000000 */
[----:B------:R-:W0:Y:S01]  /*12830*/  MUFU.TANH R95, R95 ;  /* 0x0000005f005f7308 */ /* 0x000e220000002400 */
[----:B------:R-:W-:Y:S02]  /*12840*/  FMNMX.FTZ R0, R32, R47, !PT ;  /* 0x0000002f20007209 */ /* 0x000fe40007810000 */
[----:B------:R-:W-:Y:S02]  /*12850*/  ISETP.GT.AND P2, PT, R42, 0x10, PT ;  /* 0x000000102a00780c */ /* 0x000fe40003f44270 */
[----:B----4-:R-:W-:-:S02]  /*12860*/  FSEL R51, R8, -INF , P3 ;  /* 0xff80000008337808 */ /* 0x010fc40001800000 */
[----:B------:R-:W-:Y:S01]  /*12870*/  FMNMX.FTZ R0, R49, R0, !PT ;  /* 0x0000000031007209 */ /* 0x000fe20007810000 */
[----:B------:R-:W1:Y:S01]  /*12880*/  MUFU.TANH R43, R43 ;  /* 0x0000002b002b7308 */ /* 0x000e620000002400 */
[----:B------:R-:W-:Y:S02]  /*12890*/  ISETP.GT.AND P1, PT, R42, 0x11, PT ;  /* 0x000000112a00780c */ /* 0x000fe40003f24270 */
[----:B------:R-:W-:Y:S02]  /*128a0*/  FSEL R53, R12, -INF , P2 ;  /* 0xff8000000c357808 */ /* 0x000fe40001000000 */
[----:B------:R-:W-:Y:S02]  /*128b0*/  FMNMX.FTZ R0, R51, R0, !PT ;  /* 0x0000000033007209 */ /* 0x000fe40007810000 */
[----:B------:R-:W-:Y:S01]  /*128c0*/  FSEL R7, R7, -INF , P6 ;  /* 0xff80000007077808 */ /* 0x000fe20003000000 */
[----:B------:R-:W3:Y:S01]  /*128d0*/  MUFU.TANH R68, R68 ;  /* 0x0000004400447308 */ /* 0x000ee20000002400 */
[----:B------:R-:W-:-:S02]  /*128e0*/  ISETP.GT.AND P6, PT, R42, 0x18, PT ;  /* 0x000000182a00780c */ /* 0x000fc40003fc4270 */
[----:B------:R-:W-:Y:S02]  /*128f0*/  FSEL R55, R10, -INF , P1 ;  /* 0xff8000000a377808 */ /* 0x000fe40000800000 */
[----:B------:R-:W-:Y:S02]  /*12900*/  FMNMX.FTZ R0, R53, R0, !PT ;  /* 0x0000000035007209 */ /* 0x000fe40007810000 */
[----:B------:R-:W-:Y:S01]  /*12910*/  FSEL R6, R6, -INF , P5 ;  /* 0xff80000006067808 */ /* 0x000fe20002800000 */
[----:B------:R-:W4:Y:S01]  /*12920*/  MUFU.TANH R62, R62 ;  /* 0x0000003e003e7308 */ /* 0x000f220000002400 */
[----:B------:R-:W-:Y:S02]  /*12930*/  ISETP.GT.AND P5, PT, R42, 0x19, PT ;  /* 0x000000192a00780c */ /* 0x000fe40003fa4270 */
[----:B------:R-:W-:Y:S02]  /*12940*/  FSEL R61, R26, -INF , P6 ;  /* 0xff8000001a3d7808 */ /* 0x000fe40003000000 */
[----:B------:R-:W-:-:S02]  /*12950*/  FMNMX.FTZ R0, R55, R0, !PT ;  /* 0x0000000037007209 */ /* 0x000fc40007810000 */
[----:B------:R-:W-:Y:S01]  /*12960*/  FSEL R9, R9, -INF , P4 ;  /* 0xff80000009097808 */ /* 0x000fe20002000000 */
[----:B------:R-:W4:Y:S01]  /*12970*/  MUFU.TANH R63, R63 ;  /* 0x0000003f003f7308 */ /* 0x000f220000002400 */
[----:B------:R-:W-:Y:S02]  /*12980*/  ISETP.GT.AND P4, PT, R42, 0x20, PT ;  /* 0x000000202a00780c */ /* 0x000fe40003f84270 */
[----:B------:R-:W-:Y:S02]  /*12990*/  FSEL R65, R24, -INF , P5 ;  /* 0xff80000018417808 */ /* 0x000fe40002800000 */
[----:B------:R-:W-:Y:S02]  /*129a0*/  FMNMX.FTZ R0, R61, R0, !PT ;  /* 0x000000003d007209 */ /* 0x000fe40007810000 */
[----:B------:R-:W-:Y:S01]  /*129b0*/  FSEL R11, R11, -INF , P3 ;  /* 0xff8000000b0b7808 */ /* 0x000fe20001800000 */
[----:B------:R-:W4:Y:S01]  /*129c0*/  MUFU.TANH R66, R66 ;  /* 0x0000004200427308 */ /* 0x000f220000002400 */
        /* <DEDUP_REMOVED lines=18> */
[----:B------:R-:W-:Y:S02]  /*12af0*/  FSEL R25, R25, -INF , P5 ;  /* 0xff80000019197808 */ /* 0x000fe40002800000 */
[----:B------:R-:W-:Y:S02]  /*12b00*/  ISETP.GT.AND P5, PT, R42, 0x31, PT ;  /* 0x000000312a00780c */ /* 0x000fe40003fa4270 */
[----:B------:R-:W-:Y:S02]  /*12b10*/  FSEL R77, R36, -INF , P6 ;  /* 0xff800000244d7808 */ /* 0x000fe40003000000 */
[----:B------:R-:W-:-:S02]  /*12b20*/  FMNMX.FTZ R0, R75, R0, !PT ;  /* 0x000000004b007209 */ /* 0x000fc40007810000 */
[----:B------:R-:W-:Y:S02]  /*12b30*/  FSEL R27, R20, -INF , P4 ;  /* 0xff800000141b7808 */ /* 0x000fe40002000000 */
[----:B------:R-:W-:Y:S02]  /*12b40*/  ISETP.GT.AND P4, PT, R42, 0x38, PT ;  /* 0x000000382a00780c */ /* 0x000fe40003f84270 */
[----:B------:R-:W-:Y:S02]  /*12b50*/  FSEL R79, R34, -INF , P5 ;  /* 0xff800000224f7808 */ /* 0x000fe40002800000 */
[----:B------:R-:W-:Y:S02]  /*12b60*/  FMNMX.FTZ R0, R77, R0, !PT ;  /* 0x000000004d007209 */ /* 0x000fe40007810000 */
[----:B------:R-:W-:Y:S02]  /*12b70*/  FSEL R29, R14, -INF , P3 ;  /* 0xff8000000e1d7808 */ /* 0x000fe40001800000 */
[----:B------:R-:W-:-:S02]  /*12b80*/  ISETP.GT.AND P3, PT, R42, 0x39, PT ;  /* 0x000000392a00780c */ /* 0x000fc40003f64270 */
[----:B------:R-:W-:Y:S01]  /*12b90*/  FSEL R81, R40, -INF , P4 ;  /* 0xff80000028517808 */ /* 0x000fe20002000000 */
[----:B------:R-:W-:Y:S01]  /*12ba0*/  IMAD.MOV.U32 R40, RZ, RZ, R119 ;  /* 0x000000ffff287224 */ /* 0x000fe200078e0077 */
[----:B------:R-:W-:Y:S02]  /*12bb0*/  FMNMX.FTZ R0, R79, R0, !PT ;  /* 0x000000004f007209 */ /* 0x000fe40007810000 */
[----:B------:R-:W-:Y:S02]  /*12bc0*/  FSEL R31, R31, -INF , P2 ;  /* 0xff8000001f1f7808 */ /* 0x000fe40001000000 */
[----:B------:R-:W-:Y:S02]  /*12bd0*/  ISETP.GT.AND P2, PT, R42, 0x40, PT ;  /* 0x000000402a00780c */ /* 0x000fe40003f44270 */
[----:B------:R-:W-:Y:S02]  /*12be0*/  FSEL R83, R38, -INF , P3 ;  /* 0xff80000026537808 */ /* 0x000fe40001800000 */
[----:B------:R-:W-:-:S02]  /*12bf0*/  FMNMX.FTZ R0, R81, R0, !PT ;  /* 0x0000000051007209 */ /* 0x000fc40007810000 */
[----:B------:R-:W-:Y:S02]  /*12c00*/  FSEL R33, R33, -INF , P1 ;  /* 0xff80000021217808 */ /* 0x000fe40000800000 */
[C---:B------:R-:W-:Y:S02]  /*12c10*/  ISETP.GT.AND P1, PT, R42.reuse, 0x41, PT ;  /* 0x000000412a00780c */ /* 0x040fe40003f24270 */
[----:B------:R-:W-:Y:S02]  /*12c20*/  FSEL R85, R85, -INF , P2 ;  /* 0xff80000055557808 */ /* 0x000fe40001000000 */
[----:B------:R-:W-:Y:S02]  /*12c30*/  FMNMX.FTZ R0, R83, R0, !PT ;  /* 0x0000000053007209 */ /* 0x000fe40007810000 */
[----:B------:R-:W-:Y:S02]  /*12c40*/  FSEL R35, R35, -INF , P6 ;  /* 0xff80000023237808 */ /* 0x000fe40003000000 */
[----:B------:R-:W-:-:S02]  /*12c50*/  ISETP.GT.AND P6, PT, R42, 0x48, PT ;  /* 0x000000482a00780c */ /* 0x000fc40003fc4270 */
[----:B------:R-:W-:Y:S02]  /*12c60*/  FSEL R87, R87, -INF , P1 ;  /* 0xff80000057577808 */ /* 0x000fe40000800000 */
[----:B------:R-:W-:Y:S02]  /*12c70*/  FMNMX.FTZ R0, R85, R0, !PT ;  /* 0x0000000055007209 */ /* 0x000fe40007810000 */
[----:B------:R-:W-:Y:S02]  /*12c80*/  FSEL R37, R37, -INF , P5 ;  /* 0xff80000025257808 */ /* 0x000fe40002800000 */
[----:B------:R-:W-:Y:S02]  /*12c90*/  ISETP.GT.AND P5, PT, R42, 0x49, PT ;  /* 0x000000492a00780c */ /* 0x000fe40003fa4270 */
[----:B------:R-:W-:Y:S01]  /*12ca0*/  FSEL R89, R60, -INF , P6 ;  /* 0xff8000003c597808 */ /* 0x000fe20003000000 */
[----:B------:R-:W-:Y:S01]  /*12cb0*/  IMAD.MOV.U32 R60, RZ, RZ, R119 ;  /* 0x000000ffff3c7224 */ /* 0x000fe200078e0077 */
[----:B------:R-:W-:-:S02]  /*12cc0*/  FMNMX.FTZ R0, R87, R0, !PT ;  /* 0x0000000057007209 */ /* 0x000fc40007810000 */
[----:B------:R-:W-:Y:S02]  /*12cd0*/  FSEL R39, R39, -INF , P4 ;  /* 0xff80000027277808 */ /* 0x000fe40002000000 */
[C---:B------:R-:W-:Y:S02]  /*12ce0*/  ISETP.GT.AND P4, PT, R42.reuse, 0x50, PT ;  /* 0x000000502a00780c */ /* 0x040fe40003f84270 */
[----:B------:R-:W-:Y:S02]  /*12cf0*/  FSEL R91, R91, -INF , P5 ;  /* 0xff8000005b5b7808 */ /* 0x000fe40002800000 */
[----:B------:R-:W-:Y:S02]  /*12d00*/  FMNMX.FTZ R0, R89, R0, !PT ;  /* 0x0000000059007209 */ /* 0x000fe40007810000 */
[----:B------:R-:W-:Y:S02]  /*12d10*/  FSEL R41, R41, -INF , P3 ;  /* 0xff80000029297808 */ /* 0x000fe40001800000 */
[----:B------:R-:W-:-:S02]  /*12d20*/  ISETP.GT.AND P3, PT, R42, 0x51, PT ;  /* 0x000000512a00780c */ /* 0x000fc40003f64270 */
[----:B--2---:R-:W-:Y:S02]  /*12d30*/  FSEL R93, R93, -INF , P4 ;  /* 0xff8000005d5d7808 */ /* 0x004fe40002000000 */
[----:B------:R-:W-:Y:S02]  /*12d40*/  FMNMX.FTZ R0, R91, R0, !PT ;  /* 0x000000005b007209 */ /* 0x000fe40007810000 */
[----:B------:R-:W-:Y:S02]  /*12d50*/  FSEL R45, R45, -INF , P2 ;  /* 0xff8000002d2d7808 */ /* 0x000fe40001000000 */
[----:B------:R-:W-:Y:S02]  /*12d60*/  ISETP.GT.AND P2, PT, R42, 0x58, PT ;  /* 0x000000582a00780c */ /* 0x000fe40003f44270 */
[----:B0-----:R-:W-:Y:S02]  /*12d70*/  FSEL R95, R95, -INF , P3 ;  /* 0xff8000005f5f7808 */ /* 0x001fe40001800000 */
[----:B------:R-:W-:-:S02]  /*12d80*/  FMNMX.FTZ R0, R93, R0, !PT ;  /* 0x000000005d007209 */ /* 0x000fc40007810000 */
[----:B-1----:R-:W-:Y:S02]  /*12d90*/  FSEL R43, R43, -INF , P1 ;  /* 0xff8000002b2b7808 */ /* 0x002fe40000800000 */
[----:B------:R-:W-:Y:S01]  /*12da0*/  ISETP.GT.AND P1, PT, R42, 0x59, PT ;  /* 0x000000592a00780c */ /* 0x000fe20003f24270 */
[----:B------:R-:W-:Y:S01]  /*12db0*/  IMAD.MOV.U32 R42, RZ, RZ, R119 ;  /* 0x000000ffff2a7224 */ /* 0x000fe200078e0077 */
[----:B---3--:R-:W-:Y:S02]  /*12dc0*/  FSEL R97, R68, -INF , P2 ;  /* 0xff80000044617808 */ /* 0x008fe40001000000 */
[----:B------:R-:W-:Y:S02]  /*12dd0*/  FMNMX.FTZ R0, R95, R0, !PT ;  /* 0x000000005f007209 */ /* 0x000fe40007810000 */
[----:B------:R-:W-:Y:S02]  /*12de0*/  FSEL R99, R99, -INF , P1 ;  /* 0xff80000063637808 */ /* 0x000fe40000800000 */
[----:B------:R-:W-:-:S02]  /*12df0*/  FMNMX.FTZ R0, R97, R0, !PT ;  /* 0x0000000061007209 */ /* 0x000fc40007810000 */
[-C--:B------:R-:W-:Y:S02]  /*12e00*/  MOV R68, R119.reuse ;  /* 0x0000007700447202 */ /* 0x080fe40000000f00 */
[----:B------:R-:W-:Y:S01]  /*12e10*/  FMNMX.FTZ R4, R99, R0, !PT ;  /* 0x0000000063047209 */ /* 0x000fe20007810000 */
[----:B------:R-:W-:Y:S01]  /*12e20*/  IMAD.U32 R0, RZ, RZ, UR5 ;  /* 0x00000005ff007e24 */ /* 0x000fe2000f8e00ff */
[----:B------:R-:W-:-:S03]  /*12e30*/  MOV R38, R119 ;  /* 0x0000007700267202 */ /* 0x000fc60000000f00 */
[----:B------:R-:W0:Y:S02]  /*12e40*/  SHFL.BFLY PT, R5, R4, 0x2, 0x1f ;  /* 0x0c401f0004057f89 */ /* 0x000e2400000e0000 */
[----:B0-----:R-:W-:Y:S02]  /*12e50*/  FMNMX.FTZ R10, R4, R5, !PT ;  /* 0x00000005040a7209 */ /* 0x001fe40007810000 */
[----:B------:R-:W-:-:S03]  /*12e60*/  FMNMX.FTZ R4, R7, R6, !PT ;  /* 0x0000000607047209 */ /* 0x000fc60007810000 */
[----:B------:R-:W0:Y:S01]  /*12e70*/  SHFL.BFLY PT, R5, R10, 0x1, 0x1f ;  /* 0x0c201f000a057f89 */ /* 0x000e2200000e0000 */
[----:B------:R-:W-:-:S04]  /*12e80*/  FMNMX.FTZ R4, R9, R4, !PT ;  /* 0x0000000409047209 */ /* 0x000fc80007810000 */
[----:B------:R-:W-:-:S04]  /*12e90*/  FMNMX.FTZ R4, R11, R4, !PT ;  /* 0x000000040b047209 */ /* 0x000fc80007810000 */
[----:B------:R-:W-:-:S04]  /*12ea0*/  FMNMX.FTZ R4, R13, R4, !PT ;  /* 0x000000040d047209 */ /* 0x000fc80007810000 */
        /* <DEDUP_REMOVED lines=15> */
[----:B----4-:R-:W-:Y:S01]  /*12fa0*/  FSEL R53, R62, -INF , P6 ;  /* 0xff8000003e357808 */ /* 0x010fe20003000000 */
[--C-:B------:R-:W-:Y:S01]  /*12fb0*/  FFMA.FTZ R190, R49, R0, -R8.reuse ;  /* 0x0000000031be7223 */ /* 0x100fe20000010808 */
[----:B------:R-:W-:Y:S01]  /*12fc0*/  FMNMX.FTZ R4, R37, R4, !PT ;  /* 0x0000000425047209 */ /* 0x000fe20007810000 */
[-CC-:B------:R-:W-:Y:S01]  /*12fd0*/  FFMA.FTZ R49, R51, R0.reuse, -R8.reuse ;  /* 0x0000000033317223 */ /* 0x180fe20000010808 */
[----:B------:R-:W-:Y:S01]  /*12fe0*/  FSEL R61, R63, -INF , P5 ;  /* 0xff8000003f3d7808 */ /* 0x000fe20002800000 */
        /* <DEDUP_REMOVED lines=14> */
[----:B------:R-:W-:Y:S01]  /*130d0*/  MUFU.EX2 R190, R190 ;  /* 0x000000be00be7308 */ /* 0x000fe20000000800 */
[----:B------:R-:W-:Y:S01]  /*130e0*/  FSEL R69, R71, -INF , P1 ;  /* 0xff80000047457808 */ /* 0x000fe20000800000 */
[--C-:B------:R-:W-:Y:S01]  /*130f0*/  FFMA.FTZ R71, R79, R0, -R8.reuse ;  /* 0x000000004f477223 */ /* 0x100fe20000010808 */
[----:B------:R-:W-:Y:S01]  /*13100*/  FMNMX.FTZ R4, R53, R4, !PT ;  /* 0x0000000435047209 */ /* 0x000fe20007810000 */
[-CC-:B------:R-:W-:Y:S01]  /*13110*/  FFMA.FTZ R176, R77, R0.reuse, -R8.reuse ;  /* 0x000000004db07223 */ /* 0x180fe20000010808 */
[-CC-:B------:R-:W-:Y:S01]  /*13120*/  FFMA.FTZ R178, R81, R0.reuse, -R8.reuse ;  /* 0x0000000051b27223 */ /* 0x180fe20000010808 */
[--C-:B------:R-:W-:Y:S01]  /*13130*/  FFMA.FTZ R57, R57, R0, -R8.reuse ;  /* 0x0000000039397223 */ /* 0x100fe20000010808 */
[----:B------:R-:W-:Y:S01]  /*13140*/  FMNMX.FTZ R4, R61, R4, !PT ;  /* 0x000000043d047209 */ /* 0x000fe20007810000 */
[----:B------:R-:W-:Y:S01]  /*13150*/  MUFU.EX2 R188, R188 ;  /* 0x000000bc00bc7308 */ /* 0x000fe20000000800 */
[-CC-:B------:R-:W-:Y:S01]  /*13160*/  FFMA.FTZ R73, R83, R0.reuse, -R8.reuse ;  /* 0x0000000053497223 */ /* 0x180fe20000010808 */
[--C-:B------:R-:W-:Y:S01]  /*13170*/  FFMA.FTZ R172, R85, R0, -R8.reuse ;  /* 0x0000000055ac7223 */ /* 0x100fe20000010808 */
[----:B------:R-:W-:Y:S01]  /*13180*/  FMNMX.FTZ R4, R63, R4, !PT ;  /* 0x000000043f047209 */ /* 0x000fe20007810000 */
[-CC-:B------:R-:W-:Y:S01]  /*13190*/  FFMA.FTZ R174, R89, R0.reuse, -R8.reuse ;  /* 0x0000000059ae7223 */ /* 0x180fe20000010808 */
[-CC-:B------:R-:W-:Y:S01]  /*131a0*/  FFMA.FTZ R77, R91, R0.reuse, -R8.reuse ;  /* 0x000000005b4d7223 */ /* 0x180fe20000010808 */
[--C-:B------:R-:W-:Y:S01]  /*131b0*/  FFMA.FTZ R168, R93, R0, -R8.reuse ;  /* 0x000000005da87223 */ /* 0x100fe20000010808 */
[----:B------:R-:W-:Y:S01]  /*131c0*/  FMNMX.FTZ R4, R65, R4, !PT ;  /* 0x0000000441047209 */ /* 0x000fe20007810000 */
[----:B------:R-:W0:Y:S01]  /*131d0*/  MUFU.EX2 R47, R47 ;  /* 0x0000002f002f7308 */ /* 0x000e220000000800 */
[-CC-:B------:R-:W-:Y:S01]  /*131e0*/  FFMA.FTZ R95, R95, R0.reuse, -R8.reuse ;  /* 0x000000005f5f7223 */ /* 0x180fe20000010808 */
[--C-:B------:R-:W-:Y:S01]  /*131f0*/  FFMA.FTZ R170, R97, R0, -R8.reuse ;  /* 0x0000000061aa7223 */ /* 0x100fe20000010808 */
[----:B------:R-:W-:Y:S01]  /*13200*/  FMNMX.FTZ R4, R67, R4, !PT ;  /* 0x0000000443047209 */ /* 0x000fe20007810000 */
[----:B------:R-:W-:Y:S01]  /*13210*/  FFMA.FTZ R81, R99, R0, -R8 ;  /* 0x0000000063517223 */ /* 0x000fe20000010808 */
[--C-:B------:R-:W-:Y:S01]  /*13220*/  IMAD.MOV.U32 R99, RZ, RZ, R119.reuse ;  /* 0x000000ffff637224 */ /* 0x100fe200078e0077 */
[-C--:B------:R-:W-:Y:S01]  /*13230*/  MOV R89, R119.reuse ;  /* 0x0000007700597202 */ /* 0x080fe20000000f00 */
[--C-:B------:R-:W-:Y:S01]  /*13240*/  IMAD.MOV.U32 R97, RZ, RZ, R119.reuse ;  /* 0x000000ffff617224 */ /* 0x100fe200078e0077 */
[----:B------:R-:W-:Y:S01]  /*13250*/  FMNMX.FTZ R4, R69, R4, !PT ;  /* 0x0000000445047209 */ /* 0x000fe20007810000 */
[----:B------:R-:W1:Y:S01]  /*13260*/  MUFU.EX2 R49, R49 ;  /* 0x0000003100317308 */ /* 0x000e620000000800 */
[--C-:B------:R-:W-:Y:S01]  /*13270*/  IMAD.MOV.U32 R93, RZ, RZ, R119.reuse ;  /* 0x000000ffff5d7224 */ /* 0x100fe200078e0077 */
[-C--:B------:R-:W-:Y:S01]  /*13280*/  MOV R83, R119.reuse ;  /* 0x0000007700537202 */ /* 0x080fe20000000f00 */
[--C-:B------:R-:W-:Y:S01]  /*13290*/  IMAD.MOV.U32 R91, RZ, RZ, R119.reuse ;  /* 0x000000ffff5b7224 */ /* 0x100fe200078e0077 */
[----:B------:R-:W2:Y:S01]  /*132a0*/  SHFL.BFLY PT, R75, R4, 0x2, 0x1f ;  /* 0x0c401f00044b7f89 */ /* 0x000ea200000e0000 */
[--C-:B------:R-:W-:Y:S01]  /*132b0*/  IMAD.MOV.U32 R85, RZ, RZ, R119.reuse ;  /* 0x000000ffff557224 */ /* 0x100fe200078e0077 */
[----:B------:R-:W-:Y:S01]  /*132c0*/  MOV R62, R119 ;  /* 0x00000077003e7202 */ /* 0x000fe20000000f00 */
[--C-:B------:R-:W-:Y:S01]  /*132d0*/  IMAD.MOV.U32 R70, RZ, RZ, R119.reuse ;  /* 0x000000ffff467224 */ /* 0x100fe200078e0077 */
[----:B------:R-:W3:Y:S01]  /*132e0*/  MUFU.EX2 R184, R184 ;  /* 0x000000b800b87308 */ /* 0x000ee20000000800 */
[----:B------:R-:W-:-:S07]  /*132f0*/  IMAD.MOV.U32 R66, RZ, RZ, R119 ;  /* 0x000000ffff427224 */ /* 0x000fce00078e0077 */
[----:B------:R-:W4:Y:S08]  /*13300*/  MUFU.EX2 R51, R51 ;  /* 0x0000003300337308 */ /* 0x000f300000000800 */
[----:B------:R-:W4:Y:S01]  /*13310*/  MUFU.EX2 R186, R186 ;  /* 0x000000ba00ba7308 */ /* 0x000f220000000800 */
[----:B--2---:R-:W-:Y:S01]  /*13320*/  FMNMX.FTZ R10, R4, R75, !PT ;  /* 0x0000004b040a7209 */ /* 0x004fe20007810000 */
[----:B------:R-:W-:Y:S01]  /*13330*/  FFMA.FTZ R75, R87, R0, -R8 ;  /* 0x00000000574b7223 */ /* 0x000fe20000010808 */
[----:B------:R-:W-:-:S05]  /*13340*/  IMAD.MOV.U32 R87, RZ, RZ, R119 ;  /* 0x000000ffff577224 */ /* 0x000fca00078e0077 */
[----:B------:R-:W2:Y:S01]  /*13350*/  MUFU.EX2 R55, R55 ;  /* 0x0000003700377308 */ /* 0x000ea20000000800 */
[----:B------:R-:W0:Y:S07]  /*13360*/  SHFL.BFLY PT, R79, R10, 0x1, 0x1f ;  /* 0x0c201f000a4f7f89 */ /* 0x000e2e00000e0000 */
[----:B------:R-:W-:Y:S08]  /*13370*/  MUFU.EX2 R180, R180 ;  /* 0x000000b400b47308 */ /* 0x000ff00000000800 */
[----:B------:R-:W-:Y:S08]  /*13380*/  MUFU.EX2 R57, R57 ;  /* 0x0000003900397308 */ /* 0x000ff00000000800 */
[----:B------:R-:W-:Y:S01]  /*13390*/  MUFU.EX2 R182, R182 ;  /* 0x000000b600b67308 */ /* 0x000fe20000000800 */
[----:B0-----:R-:W-:-:S04]  /*133a0*/  FMNMX.FTZ R4, R10, R79, !PT ;  /* 0x0000004f0a047209 */ /* 0x001fc80007810000 */
[C---:B------:R-:W-:Y:S01]  /*133b0*/  FSETP.NEU.FTZ.AND P1, PT, R4.reuse, -INF , PT ;  /* 0xff8000000400780b */ /* 0x040fe20003f3d000 */
[----:B------:R-:W-:Y:S02]  /*133c0*/  FMUL.FTZ R20, R4, R0 ;  /* 0x0000000004147220 */ /* 0x000fe40000410000 */
[----:B------:R-:W-:Y:S03]  /*133d0*/  MUFU.EX2 R59, R59 ;  /* 0x0000003b003b7308 */ /* 0x000fe60000000800 */
[----:B------:R-:W-:-:S05]  /*133e0*/  FSEL R20, R20, RZ, P1 ;  /* 0x000000ff14147208 */ /* 0x000fca0000800000 */
[-CC-:B------:R-:W-:Y:S01]  /*133f0*/  FFMA.FTZ R189, R7, R0.reuse, -R20.reuse ;  /* 0x0000000007bd7223 */ /* 0x180fe20000010814 */
[-CC-:B------:R-:W-:Y:S01]  /*13400*/  FFMA.FTZ R6, R6, R0.reuse, -R20.reuse ;  /* 0x0000000006067223 */ /* 0x180fe20000010814 */
[-CC-:B------:R-:W-:Y:S01]  /*13410*/  FFMA.FTZ R191, R9, R0.reuse, -R20.reuse ;  /* 0x0000000009bf7223 */ /* 0x180fe20000010814 */
[-CC-:B------:R-:W-:Y:S01]  /*13420*/  FFMA.FTZ R8, R11, R0.reuse, -R20.reuse ;  /* 0x000000000b087223 */ /* 0x180fe20000010814 */
[-CC-:B------:R-:W-:Y:S01]  /*13430*/  FFMA.FTZ R185, R13, R0.reuse, -R20.reuse ;  /* 0x000000000db97223 */ /* 0x180fe20000010814 */
[----:B------:R-:W-:Y:S01]  /*13440*/  FADD.FTZ R7, R188, R47 ;  /* 0x0000002fbc077221 */ /* 0x000fe20000010000 */
[----:B------:R-:W-:Y:S01]  /*13450*/  MUFU.EX2 R189, R189 ;  /* 0x000000bd00bd7308 */ /* 0x000fe20000000800 */
[-CC-:B------:R-:W-:Y:S01]  /*13460*/  FFMA.FTZ R10, R15, R0.reuse, -R20.reuse ;  /* 0x000000000f0a7223 */ /* 0x180fe20000010814 */
[-CC-:B------:R-:W-:Y:S01]  /*13470*/  FFMA.FTZ R187, R21, R0.reuse, -R20.reuse ;  /* 0x0000000015bb7223 */ /* 0x180fe20000010814 */
[----:B------:R-:W-:Y:S01]  /*13480*/  FADD.FTZ R28, R190, R7 ;  /* 0x00000007be1c7221 */ /* 0x000fe20000010000 */
[-CC-:B------:R-:W-:Y:S01]  /*13490*/  FFMA.FTZ R12, R25, R0.reuse, -R20.reuse ;  /* 0x00000000190c7223 */ /* 0x180fe20000010814 */
[-CC-:B------:R-:W-:Y:S01]  /*134a0*/  FFMA.FTZ R181, R27, R0.reuse, -R20.reuse ;  /* 0x000000001bb57223 */ /* 0x180fe20000010814 */
[-C--:B------:R-:W-:Y:S01]  /*134b0*/  FFMA.FTZ R14, R29, R0.reuse, -R20 ;  /* 0x000000001d0e7223 */ /* 0x080fe20000010814 */
[----:B-1----:R-:W-:Y:S01]  /*134c0*/  FADD.FTZ R7, R49, R28 ;  /* 0x0000001c31077221 */ /* 0x002fe20000010000 */
[----:B------:R-:W0:Y:S01]  /*134d0*/  MUFU.EX2 R6, R6 ;  /* 0x0000000600067308 */ /* 0x000e220000000800 */
[-CC-:B------:R-:W-:Y:S01]  /*134e0*/  FFMA.FTZ R183, R31, R0.reuse, -R20.reuse ;  /* 0x000000001fb77223 */ /* 0x180fe20000010814 */
[-CC-:B------:R-:W-:Y:S01]  /*134f0*/  FFMA.FTZ R24, R33, R0.reuse, -R20.reuse ;  /* 0x0000000021187223 */ /* 0x180fe20000010814 */
[----:B---3--:R-:W-:Y:S01]  /*13500*/  FADD.FTZ R28, R184, R7 ;  /* 0x00000007b81c7221 */ /* 0x008fe20000010000 */
[-CC-:B------:R-:W-:Y:S01]  /*13510*/  FFMA.FTZ R177, R35, R0.reuse, -R20.reuse ;  /* 0x0000000023b17223 */ /* 0x180fe20000010814 */
[-CC-:B------:R-:W-:Y:S01]  /*13520*/  FFMA.FTZ R26, R37, R0.reuse, -R20.reuse ;  /* 0x00000000251a7223 */ /* 0x180fe20000010814 */
[-C--:B------:R-:W-:Y:S01]  /*13530*/  FFMA.FTZ R179, R39, R0.reuse, -R20 ;  /* 0x0000000027b37223 */ /* 0x080fe20000010814 */
[----:B----4-:R-:W-:Y:S01]  /*13540*/  FADD.FTZ R9, R51, R28 ;  /* 0x0000001c33097221 */ /* 0x010fe20000010000 */
[----:B------:R-:W1:Y:S01]  /*13550*/  MUFU.EX2 R191, R191 ;  /* 0x000000bf00bf7308 */ /* 0x000e620000000800 */
[-CC-:B------:R-:W-:Y:S01]  /*13560*/  FFMA.FTZ R28, R41, R0.reuse, -R20.reuse ;  /* 0x00000000291c7223 */ /* 0x180fe20000010814 */
[-CC-:B------:R-:W-:Y:S01]  /*13570*/  FFMA.FTZ R173, R45, R0.reuse, -R20.reuse ;  /* 0x000000002dad7223 */ /* 0x180fe20000010814 */
[----:B------:R-:W-:Y:S01]  /*13580*/  FADD.FTZ R32, R186, R9 ;  /* 0x00000009ba207221 */ /* 0x000fe20000010000 */
[-CC-:B------:R-:W-:Y:S01]  /*13590*/  FFMA.FTZ R53, R53, R0.reuse, -R20.reuse ;  /* 0x0000000035357223 */ /* 0x180fe20000010814 */
[-CC-:B------:R-:W-:Y:S01]  /*135a0*/  FFMA.FTZ R61, R61, R0.reuse, -R20.reuse ;  /* 0x000000003d3d7223 */ /* 0x180fe20000010814 */
[-C--:B------:R-:W-:Y:S01]  /*135b0*/  FFMA.FTZ R63, R63, R0.reuse, -R20 ;  /* 0x000000003f3f7223 */ /* 0x080fe20000010814 */
[----:B--2---:R-:W-:Y:S01]  /*135c0*/  FADD.FTZ R9, R55, R32 ;  /* 0x0000002037097221 */ /* 0x004fe20000010000 */
[----:B------:R-:W2:Y:S01]  /*135d0*/  MUFU.EX2 R8, R8 ;  /* 0x0000000800087308 */ /* 0x000ea20000000800 */
[----:B0-----:R-:W-:Y:S01]  /*135e0*/  FADD.FTZ R30, R189, R6 ;  /* 0x00000006bd1e7221 */ /* 0x001fe20000010000 */
[-CC-:B------:R-:W-:Y:S01]  /*135f0*/  FFMA.FTZ R65, R65, R0.reuse, -R20.reuse ;  /* 0x0000000041417223 */ /* 0x180fe20000010814 */
[-CC-:B------:R-:W-:Y:S01]  /*13600*/  FFMA.FTZ R67, R67, R0.reuse, -R20.reuse ;  /* 0x0000000043437223 */ /* 0x180fe20000010814 */
[----:B------:R-:W-:Y:S01]  /*13610*/  FFMA.FTZ R69, R69, R0, -R20 ;  /* 0x0000000045457223 */ /* 0x000fe20000010814 */
[----:B------:R-:W-:Y:S01]  /*13620*/  F2FP.F16.F32.PACK_AB R189, R6, R189 ;  /* 0x000000bd06bd723e */ /* 0x000fe200000000ff */
[--C-:B------:R-:W-:Y:S01]  /*13630*/  IMAD.MOV.U32 R45, RZ, RZ, R119.reuse ;  /* 0x000000ffff2d7224 */ /* 0x100fe200078e0077 */
[----:B------:R-:W-:Y:S01]  /*13640*/  F2FP.F16.F32.PACK_AB R188, R47, R188 ;  /* 0x000000bc2fbc723e */ /* 0x000fe200000000ff */
[----:B------:R-:W0:Y:S01]  /*13650*/  MUFU.EX2 R185, R185 ;  /* 0x000000b900b97308 */ /* 0x000e220000000800 */
[----:B-1----:R-:W-:Y:S01]  /*13660*/  FADD.FTZ R7, R191, R30 ;  /* 0x0000001ebf077221 */ /* 0x002fe20000010000 */
[----:B------:R-:W-:Y:S01]  /*13670*/  F2FP.F16.F32.PACK_AB R190, R49, R190 ;  /* 0x000000be31be723e */ /* 0x000fe200000000ff */
[--C-:B------:R-:W-:Y:S01]  /*13680*/  IMAD.MOV.U32 R49, RZ, RZ, R119.reuse ;  /* 0x000000ffff317224 */ /* 0x100fe200078e0077 */
[----:B------:R-:W-:Y:S01]  /*13690*/  F2FP.F16.F32.PACK_AB R184, R51, R184 ;  /* 0x000000b833b8723e */ /* 0x000fe200000000ff */
[--C-:B------:R-:W-:Y:S01]  /*136a0*/  IMAD.MOV.U32 R51, RZ, RZ, R119.reuse ;  /* 0x000000ffff337224 */ /* 0x100fe200078e0077 */
[----:B------:R-:W-:Y:S01]  /*136b0*/  F2FP.F16.F32.PACK_AB R186, R55, R186 ;  /* 0x000000ba37ba723e */ /* 0x000fe200000000ff */
[----:B------:R-:W-:Y:S01]  /*136c0*/  IMAD.MOV.U32 R55, RZ, RZ, R119 ;  /* 0x000000ffff377224 */ /* 0x000fe200078e0077 */
[----:B------:R-:W1:Y:S01]  /*136d0*/  MUFU.EX2 R10, R10 ;  /* 0x0000000a000a7308 */ /* 0x000e620000000800 */
[C---:B--2---:R-:W-:Y:S01]  /*136e0*/  FADD.FTZ R30, R8.reuse, R7 ;  /* 0x00000007081e7221 */ /* 0x044fe20000010000 */
[----:B------:R-:W-:Y:S01]  /*136f0*/  F2FP.F16.F32.PACK_AB R191, R8, R191 ;  /* 0x000000bf08bf723e */ /* 0x000fe200000000ff */
[----:B------:R-:W-:Y:S01]  /*13700*/  VIADD R8, R72, 0xfffffffe ;  /* 0xfffffffe48087836 */ /* 0x000fe20000000000 */
[----:B------:R-:W-:Y:S01]  /*13710*/  MOV R11, 0x3f800000 ;  /* 0x3f800000000b7802 */ /* 0x000fe20000000f00 */
[--C-:B------:R-:W-:Y:S01]  /*13720*/  IMAD.MOV.U32 R72, RZ, RZ, R119.reuse ;  /* 0x000000ffff487224 */ /* 0x100fe200078e0077 */
[----:B------:R-:W-:Y:S01]  /*13730*/  MOV R47, R119 ;  /* 0x00000077002f7202 */ /* 0x000fe20000000f00 */
[----:B------:R-:W-:Y:S01]  /*13740*/  IMAD.MOV.U32 R39, RZ, RZ, R119 ;  /* 0x000000ffff277224 */ /* 0x000fe200078e0077 */
[----:B------:R-:W2:Y:S01]  /*13750*/  MUFU.EX2 R187, R187 ;  /* 0x000000bb00bb7308 */ /* 0x000ea20000000800 */
[----:B0-----:R-:W-:Y:S01]  /*13760*/  FADD.FTZ R7, R185, R30 ;  /* 0x0000001eb9077221 */ /* 0x001fe20000010000 */
[----:B------:R-:W-:Y:S01]  /*13770*/  FADD.FTZ R30, R180, R9 ;  /* 0x00000009b41e7221 */ /* 0x000fe20000010000 */
[----:B------:R-:W-:Y:S01]  /*13780*/  ISETP.GE.AND P1, PT, R8, R222, PT ;  /* 0x000000de0800720c */ /* 0x000fe20003f26270 */
[----:B------:R-:W-:Y:S01]  /*13790*/  IMAD.MOV.U32 R37, RZ, RZ, R119 ;  /* 0x000000ffff257224 */ /* 0x000fe200078e0077 */
[C---:B------:R-:W-:Y:S01]  /*137a0*/  F2FP.F16.F32.PACK_AB R180, R57.reuse, R180 ;  /* 0x000000b439b4723e */ /* 0x040fe200000000ff */
[----:B------:R-:W-:Y:S01]  /*137b0*/  FADD.FTZ R9, R57, R30 ;  /* 0x0000001e39097221 */ /* 0x000fe20000010000 */
[----:B------:R-:W-:Y:S01]  /*137c0*/  FFMA.FTZ R30, R43, R0, -R20 ;  /* 0x000000002b1e7223 */ /* 0x000fe20000010814 */
[----:B------:R-:W0:Y:S01]  /*137d0*/  MUFU.EX2 R12, R12 ;  /* 0x0000000c000c7308 */ /* 0x000e220000000800 */
[----:B-1----:R-:W-:Y:S01]  /*137e0*/  FADD.FTZ R32, R10, R7 ;  /* 0x000000070a207221 */ /* 0x002fe20000010000 */
[----:B------:R-:W-:Y:S01]  /*137f0*/  FADD.FTZ R34, R182, R9 ;  /* 0x00000009b6227221 */ /* 0x000fe20000010000 */
[----:B------:R-:W-:Y:S01]  /*13800*/  F2FP.F16.F32.PACK_AB R182, R59, R182 ;  /* 0x000000b63bb6723e */ /* 0x000fe200000000ff */
[--C-:B------:R-:W-:Y:S01]  /*13810*/  IMAD.MOV.U32 R57, RZ, RZ, R119.reuse ;  /* 0x000000ffff397224 */ /* 0x100fe200078e0077 */
[----:B------:R-:W-:Y:S01]  /*13820*/  F2FP.F16.F32.PACK_AB R185, R10, R185 ;  /* 0x000000b90ab9723e */ /* 0x000fe200000000ff */
[--C-:B------:R-:W-:Y:S01]  /*13830*/  IMAD.MOV.U32 R43, RZ, RZ, R119.reuse ;  /* 0x000000ffff2b7224 */ /* 0x100fe200078e0077 */
[-C--:B------:R-:W-:Y:S01]  /*13840*/  MOV R41, R119.reuse ;  /* 0x0000007700297202 */ /* 0x080fe20000000f00 */
[----:B------:R-:W1:Y:S01]  /*13850*/  MUFU.EX2 R181, R181 ;  /* 0x000000b500b57308 */ /* 0x000e620000000800 */
[----:B--2---:R-:W-:Y:S01]  /*13860*/  FADD.FTZ R7, R187, R32 ;  /* 0x00000020bb077221 */ /* 0x004fe20000010000 */
[-C--:B------:R-:W-:Y:S01]  /*13870*/  MOV R35, R119.reuse ;  /* 0x0000007700237202 */ /* 0x080fe20000000f00 */
[--C-:B------:R-:W-:Y:S01]  /*13880*/  IMAD.MOV.U32 R33, RZ, RZ, R119.reuse ;  /* 0x000000ffff217224 */ /* 0x100fe200078e0077 */
[----:B------:R-:W-:Y:S01]  /*13890*/  MOV R29, R119 ;  /* 0x00000077001d7202 */ /* 0x000fe20000000f00 */
[----:B------:R-:W-:-:S02]  /*138a0*/  IMAD.MOV.U32 R31, RZ, RZ, R119 ;  /* 0x000000ffff1f7224 */ /* 0x000fc400078e0077 */
[----:B------:R-:W-:Y:S01]  /*138b0*/  IMAD.MOV.U32 R27, RZ, RZ, R119 ;  /* 0x000000ffff1b7224 */ /* 0x000fe200078e0077 */
[----:B------:R-:W2:Y:S01]  /*138c0*/  MUFU.EX2 R14, R14 ;  /* 0x0000000e000e7308 */ /* 0x000ea20000000800 */
[C---:B0-----:R-:W-:Y:S01]  /*138d0*/  FADD.FTZ R32, R12.reuse, R7 ;  /* 0x000000070c207221 */ /* 0x041fe20000010000 */
[----:B------:R-:W-:Y:S01]  /*138e0*/  FADD.FTZ R7, R59, R34 ;  /* 0x000000223b077221 */ /* 0x000fe20000010000 */
[----:B------:R-:W-:Y:S01]  /*138f0*/  F2FP.F16.F32.PACK_AB R187, R12, R187 ;  /* 0x000000bb0cbb723e */ /* 0x000fe200000000ff */
[----:B------:R-:W-:Y:S01]  /*13900*/  IMAD.MOV.U32 R25, RZ, RZ, R119 ;  /* 0x000000ffff197224 */ /* 0x000fe200078e0077 */
[----:B------:R-:W-:-:S03]  /*13910*/  MOV R59, R119 ;  /* 0x00000077003b7202 */ /* 0x000fc60000000f00 */
[----:B------:R-:W0:Y:S01]  /*13920*/  MUFU.EX2 R176, R176 ;  /* 0x000000b000b07308 */ /* 0x000e220000000800 */
[----:B-1----:R-:W-:-:S07]  /*13930*/  FADD.FTZ R3, R181, R32 ;  /* 0x00000020b5037221 */ /* 0x002fce0000010000 */
[----:B------:R-:W1:Y:S01]  /*13940*/  MUFU.EX2 R183, R183 ;  /* 0x000000b700b77308 */ /* 0x000e620000000800 */
[C---:B--2---:R-:W-:Y:S01]  /*13950*/  FADD.FTZ R32, R14.reuse, R3 ;  /* 0x000000030e207221 */ /* 0x044fe20000010000 */
[----:B------:R-:W-:-:S06]  /*13960*/  F2FP.F16.F32.PACK_AB R181, R14, R181 ;  /* 0x000000b50eb5723e */ /* 0x000fcc00000000ff */
[----:B------:R-:W2:Y:S01]  /*13970*/  MUFU.EX2 R71, R71 ;  /* 0x0000004700477308 */ /* 0x000ea20000000800 */
[----:B0-----:R-:W-:-:S07]  /*13980*/  FADD.FTZ R34, R176, R7 ;  /* 0x00000007b0227221 */ /* 0x001fce0000010000 */
[----:B------:R-:W0:Y:S01]  /*13990*/  MUFU.EX2 R24, R24 ;  /* 0x0000001800187308 */ /* 0x000e220000000800 */
[----:B-1----:R-:W-:-:S07]  /*139a0*/  FADD.FTZ R3, R183, R32 ;  /* 0x00000020b7037221 */ /* 0x002fce0000010000 */
[----:B------:R-:W1:Y:S01]  /*139b0*/  MUFU.EX2 R178, R178 ;  /* 0x000000b200b27308 */ /* 0x000e620000000800 */
[C---:B--2---:R-:W-:Y:S01]  /*139c0*/  FADD.FTZ R7, R71.reuse, R34 ;  /* 0x0000002247077221 */ /* 0x044fe20000010000 */
[----:B------:R-:W-:Y:S02]  /*139d0*/  F2FP.F16.F32.PACK_AB R176, R71, R176 ;  /* 0x000000b047b0723e */ /* 0x000fe400000000ff */
[----:B------:R-:W-:-:S04]  /*139e0*/  MOV R71, R119 ;  /* 0x0000007700477202 */ /* 0x000fc80000000f00 */
[----:B------:R-:W2:Y:S01]  /*139f0*/  MUFU.EX2 R177, R177 ;  /* 0x000000b100b17308 */ /* 0x000ea20000000800 */
[C---:B0-----:R-:W-:Y:S01]  /*13a00*/  FADD.FTZ R34, R24.reuse, R3 ;  /* 0x0000000318227221 */ /* 0x041fe20000010000 */
[----:B------:R-:W-:Y:S01]  /*13a10*/  F2FP.F16.F32.PACK_AB R183, R24, R183 ;  /* 0x000000b718b7723e */ /* 0x000fe200000000ff */
[----:B------:R-:W-:-:S05]  /*13a20*/  IMAD.MOV.U32 R24, RZ, RZ, R119 ;  /* 0x000000ffff187224 */ /* 0x000fca00078e0077 */
[----:B------:R-:W0:Y:S01]  /*13a30*/  MUFU.EX2 R73, R73 ;  /* 0x0000004900497308 */ /* 0x000e220000000800 */
[----:B-1----:R-:W-:-:S07]  /*13a40*/  FADD.FTZ R36, R178, R7 ;  /* 0x00000007b2247221 */ /* 0x002fce0000010000 */
[----:B------:R-:W1:Y:S01]  /*13a50*/  MUFU.EX2 R26, R26 ;  /* 0x0000001a001a7308 */ /* 0x000e620000000800 */
[----:B--2---:R-:W-:-:S07]  /*13a60*/  FADD.FTZ R3, R177, R34 ;  /* 0x00000022b1037221 */ /* 0x004fce0000010000 */
[----:B------:R-:W2:Y:S01]  /*13a70*/  MUFU.EX2 R172, R172 ;  /* 0x000000ac00ac7308 */ /* 0x000ea20000000800 */
[C---:B0-----:R-:W-:Y:S01]  /*13a80*/  FADD.FTZ R7, R73.reuse, R36 ;  /* 0x0000002449077221 */ /* 0x041fe20000010000 */
[----:B------:R-:W-:Y:S01]  /*13a90*/  F2FP.F16.F32.PACK_AB R178, R73, R178 ;  /* 0x000000b249b2723e */ /* 0x000fe200000000ff */
[----:B------:R-:W-:-:S05]  /*13aa0*/  IMAD.MOV.U32 R73, RZ, RZ, R119 ;  /* 0x000000ffff497224 */ /* 0x000fca00078e0077 */
[----:B------:R-:W0:Y:S01]  /*13ab0*/  MUFU.EX2 R179, R179 ;  /* 0x000000b300b37308 */ /* 0x000e220000000800 */
[C---:B-1----:R-:W-:Y:S01]  /*13ac0*/  FADD.FTZ R20, R26.reuse, R3 ;  /* 0x000000031a147221 */ /* 0x042fe20000010000 */
[----:B------:R-:W-:Y:S02]  /*13ad0*/  F2FP.F16.F32.PACK_AB R177, R26, R177 ;  /* 0x000000b11ab1723e */ /* 0x000fe400000000ff */
[----:B------:R-:W-:-:S04]  /*13ae0*/  MOV R26, R119 ;  /* 0x00000077001a7202 */ /* 0x000fc80000000f00 */
[----:B------:R-:W1:Y:S01]  /*13af0*/  MUFU.EX2 R75, R75 ;  /* 0x0000004b004b7308 */ /* 0x000e620000000800 */
[----:B--2---:R-:W-:-:S07]  /*13b00*/  FADD.FTZ R34, R172, R7 ;  /* 0x00000007ac227221 */ /* 0x004fce0000010000 */
[----:B------:R-:W2:Y:S01]  /*13b10*/  MUFU.EX2 R28, R28 ;  /* 0x0000001c001c7308 */ /* 0x000ea20000000800 */
[----:B0-----:R-:W-:-:S07]  /*13b20*/  FADD.FTZ R3, R179, R20 ;  /* 0x00000014b3037221 */ /* 0x001fce0000010000 */
[----:B------:R-:W0:Y:S01]  /*13b30*/  MUFU.EX2 R174, R174 ;  /* 0x000000ae00ae7308 */ /* 0x000e220000000800 */
[C---:B-1----:R-:W-:Y:S01]  /*13b40*/  FADD.FTZ R7, R75.reuse, R34 ;  /* 0x000000224b077221 */ /* 0x042fe20000010000 */
[----:B------:R-:W-:Y:S01]  /*13b50*/  F2FP.F16.F32.PACK_AB R172, R75, R172 ;  /* 0x000000ac4bac723e */ /* 0x000fe200000000ff */
[----:B------:R-:W-:-:S05]  /*13b60*/  IMAD.MOV.U32 R75, RZ, RZ, R119 ;  /* 0x000000ffff4b7224 */ /* 0x000fca00078e0077 */
[----:B------:R-:W1:Y:S01]  /*13b70*/  MUFU.EX2 R173, R173 ;  /* 0x000000ad00ad7308 */ /* 0x000e620000000800 */
[C---:B--2---:R-:W-:Y:S01]  /*13b80*/  FADD.FTZ R34, R28.reuse, R3 ;  /* 0x000000031c227221 */ /* 0x044fe20000010000 */
[----:B------:R-:W-:Y:S01]  /*13b90*/  F2FP.F16.F32.PACK_AB R179, R28, R179 ;  /* 0x000000b31cb3723e */ /* 0x000fe200000000ff */
[----:B------:R-:W-:-:S05]  /*13ba0*/  IMAD.MOV.U32 R28, RZ, RZ, R119 ;  /* 0x000000ffff1c7224 */ /* 0x000fca00078e0077 */
        /* <DEDUP_REMOVED lines=12> */
[----:B------:R0:W3:Y:S01]  /*13c70*/  MUFU.EX2 R79, R95 ;  /* 0x0000005f004f7308 */ /* 0x0000e20000000800 */
[----:B-1----:R-:W-:-:S07]  /*13c80*/  FADD.FTZ R36, R168, R7 ;  /* 0x00000007a8247221 */ /* 0x002fce0000010000 */
[----:B------:R1:W4:Y:S01]  /*13c90*/  MUFU.EX2 R32, R61 ;  /* 0x0000003d00207308 */ /* 0x0003220000000800 */
[----:B--2---:R-:W-:Y:S01]  /*13ca0*/  FADD.FTZ R3, R53, R34 ;  /* 0x0000002235037221 */ /* 0x004fe20000010000 */
[----:B0-----:R-:W-:-:S06]  /*13cb0*/  MOV R95, R119 ;  /* 0x00000077005f7202 */ /* 0x001fcc0000000f00 */
[----:B------:R-:W0:Y:S01]  /*13cc0*/  MUFU.EX2 R63, R63 ;  /* 0x0000003f003f7308 */ /* 0x000e220000000800 */
[C---:B---3--:R-:W-:Y:S01]  /*13cd0*/  FADD.FTZ R7, R79.reuse, R36 ;  /* 0x000000244f077221 */ /* 0x048fe20000010000 */
[----:B------:R-:W-:Y:S01]  /*13ce0*/  F2FP.F16.F32.PACK_AB R168, R79, R168 ;  /* 0x000000a84fa8723e */ /* 0x000fe200000000ff */
[--C-:B------:R-:W-:Y:S02]  /*13cf0*/  IMAD.MOV.U32 R79, RZ, RZ, R119.reuse ;  /* 0x000000ffff4f7224 */ /* 0x100fe400078e0077 */
[----:B-1----:R-:W-:-:S03]  /*13d00*/  IMAD.MOV.U32 R61, RZ, RZ, R119 ;  /* 0x000000ffff3d7224 */ /* 0x002fc600078e0077 */
[----:B------:R1:W2:Y:S01]  /*13d10*/  MUFU.EX2 R20, R65 ;  /* 0x0000004100147308 */ /* 0x0002a20000000800 */
[C---:B----4-:R-:W-:Y:S01]  /*13d20*/  FADD.FTZ R36, R32.reuse, R3 ;  /* 0x0000000320247221 */ /* 0x050fe20000010000 */
[----:B------:R-:W-:Y:S02]  /*13d30*/  F2FP.F16.F32.PACK_AB R175, R32, R53 ;  /* 0x0000003520af723e */ /* 0x000fe400000000ff */
[-C--:B------:R-:W-:Y:S02]  /*13d40*/  MOV R53, R119.reuse ;  /* 0x0000007700357202 */ /* 0x080fe40000000f00 */
[-C--:B------:R-:W-:Y:S02]  /*13d50*/  MOV R32, R119.reuse ;  /* 0x0000007700207202 */ /* 0x080fe40000000f00 */
[----:B------:R-:W3:Y:S01]  /*13d60*/  MUFU.EX2 R170, R170 ;  /* 0x000000aa00aa7308 */ /* 0x000ee20000000800 */
[----:B0-----:R-:W-:Y:S01]  /*13d70*/  FADD.FTZ R3, R63, R36 ;  /* 0x000000243f037221 */ /* 0x001fe20000010000 */
[----:B-1----:R-:W-:Y:S01]  /*13d80*/  MOV R65, R119 ;  /* 0x0000007700417202 */ /* 0x002fe20000000f00 */
[----:B------:R-:W-:-:S05]  /*13d90*/  IMAD.MOV.U32 R36, RZ, RZ, R119 ;  /* 0x000000ffff247224 */ /* 0x000fca00078e0077 */
[----:B------:R-:W0:Y:S01]  /*13da0*/  MUFU.EX2 R67, R67 ;  /* 0x0000004300437308 */ /* 0x000e220000000800 */
[C---:B--2---:R-:W-:Y:S01]  /*13db0*/  FADD.FTZ R6, R20.reuse, R3 ;  /* 0x0000000314067221 */ /* 0x044fe20000010000 */
[----:B------:R-:W-:Y:S01]  /*13dc0*/  F2FP.F16.F32.PACK_AB R169, R20, R63 ;  /* 0x0000003f14a9723e */ /* 0x000fe200000000ff */
[----:B------:R-:W-:Y:S02]  /*13dd0*/  IMAD.MOV.U32 R3, RZ, RZ, 0x3f800000 ;  /* 0x3f800000ff037424 */ /* 0x000fe400078e00ff */
[----:B------:R-:W-:-:S03]  /*13de0*/  IMAD.MOV.U32 R63, RZ, RZ, R119 ;  /* 0x000000ffff3f7224 */ /* 0x000fc600078e0077 */
[----:B------:R-:W1:Y:S01]  /*13df0*/  MUFU.EX2 R81, R81 ;  /* 0x0000005100517308 */ /* 0x000e620000000800 */
[----:B---3--:R-:W-:-:S07]  /*13e00*/  FADD.FTZ R216, R170, R7 ;  /* 0x00000007aad87221 */ /* 0x008fce0000010000 */
[----:B------:R2:W3:Y:S01]  /*13e10*/  MUFU.EX2 R34, R69 ;  /* 0x0000004500227308 */ /* 0x0004e20000000800 */
[----:B0-----:R-:W-:Y:S01]  /*13e20*/  FADD.FTZ R215, R67, R6 ;  /* 0x0000000643d77221 */ /* 0x001fe20000010000 */
[C---:B-1----:R-:W-:Y:S01]  /*13e30*/  FADD.FTZ R216, R81.reuse, R216 ;  /* 0x000000d851d87221 */ /* 0x042fe20000010000 */
[----:B------:R-:W-:Y:S01]  /*13e40*/  F2FP.F16.F32.PACK_AB R170, R81, R170 ;  /* 0x000000aa51aa723e */ /* 0x000fe200000000ff */
[--C-:B------:R-:W-:Y:S02]  /*13e50*/  IMAD.MOV.U32 R81, RZ, RZ, R119.reuse ;  /* 0x000000ffff517224 */ /* 0x100fe400078e0077 */
[----:B--2---:R-:W-:Y:S02]  /*13e60*/  IMAD.MOV.U32 R69, RZ, RZ, R119 ;  /* 0x000000ffff457224 */ /* 0x004fe400078e0077 */
[C---:B---3--:R-:W-:Y:S01]  /*13e70*/  FADD.FTZ R215, R34.reuse, R215 ;  /* 0x000000d722d77221 */ /* 0x048fe20000010000 */
[----:B------:R-:W-:Y:S01]  /*13e80*/  F2FP.F16.F32.PACK_AB R171, R34, R67 ;  /* 0x0000004322ab723e */ /* 0x000fe200000000ff */
[----:B------:R-:W-:-:S02]  /*13e90*/  IMAD.MOV.U32 R67, RZ, RZ, R119 ;  /* 0x000000ffff437224 */ /* 0x000fc400078e0077 */
[----:B------:R-:W-:Y:S01]  /*13ea0*/  IMAD.MOV.U32 R34, RZ, RZ, R119 ;  /* 0x000000ffff227224 */ /* 0x000fe200078e0077 */
[----:B------:R-:W-:Y:S06]  /*13eb0*/  @!P1 BRA `(.L_x_626) ;  /* 0x0000002c00109947 */ /* 0x000fec0003800000 */
[----:B------:R-:W-:Y:S01]  /*13ec0*/  MOV R9, R4 ;  /* 0x0000000400097202 */ /* 0x000fe20000000f00 */
[----:B------:R-:W-:Y:S01]  /*13ed0*/  IMAD.MOV.U32 R10, RZ, RZ, R5 ;  /* 0x000000ffff0a7224 */ /* 0x000fe200078e0005 */
[----:B------:R-:W-:Y:S01]  /*13ee0*/  MOV R7, R214 ;  /* 0x000000d600077202 */ /* 0x000fe20000000f00 */
[----:B------:R-:W-:Y:S01]  /*13ef0*/  IMAD.MOV.U32 R6, RZ, RZ, R221 ;  /* 0x000000ffff067224 */ /* 0x000fe200078e00dd */
[----:B------:R-:W-:Y:S01]  /*13f00*/  CS2R R118, SRZ ;  /* 0x0000000000767805 */ /* 0x000fe2000001ff00 */
[----:B------:R-:W-:Y:S01]  /*13f10*/  IMAD.MOV.U32 R3, RZ, RZ, 0x3f800000 ;  /* 0x3f800000ff037424 */ /* 0x000fe200078e00ff */
        /* <DEDUP_REMOVED lines=46> */
[----:B------:R-:W-:-:S07]  /*14200*/  CS2R R24, SRZ ;  /* 0x0000000000187805 */ /* 0x000fce000001ff00 */
.L_x_639:
[----:B------:R-:W-:-:S04]  /*14210*/  ISETP.NE.AND P1, PT, R7, 0x1, PT ;  /* 0x000000010700780c */ /* 0x000fc80003f25270 */
[----:B------:R-:W-:-:S04]  /*14220*/  SEL R221, RZ, 0x1, P1 ;  /* 0x00000001ffdd7807 */ /* 0x000fc80000800000 */
[----:B------:R-:W-:Y:S01]  /*14230*/  LOP3.LUT R221, R6, R221, RZ, 0x3c, !PT ;  /* 0x000000dd06dd7212 */ /* 0x000fe200078e3cff */
[----:B------:R-:W-:Y:S06]  /*14240*/  @!P0 BRA `(.L_x_627) ;  /* 0x0000000000048947 */ /* 0x000fec0003800000 */
[----:B------:R-:W-:Y:S01]  /*14250*/  BPT.TRAP 0x1 ;  /* 0x000000040000795c */ /* 0x000fe20000300000 */
.L_x_627:
[----:B------:R-:W-:Y:S01]  /*14260*/  VIADD R214, R7, 0x1 ;  /* 0x0000000107d67836 */ /* 0x000fe20000000000 */
[----:B------:R-:W-:-:S04]  /*14270*/  SHF.L.U32 R4, R221, 0x1f, RZ ;  /* 0x0000001fdd047819 */ /* 0x000fc800000006ff */
[----:B------:R-:W-:-:S04]  /*14280*/  ISETP.NE.AND P1, PT, R214, 0x2, PT ;  /* 0x00000002d600780c */ /* 0x000fc80003f25270 */
[----:B------:R-:W-:-:S04]  /*14290*/  SEL R214, R214, RZ, P1 ;  /* 0x000000ffd6d67207 */ /* 0x000fc80000800000 */
[----:B------:R-:W-:-:S04]  /*142a0*/  LEA R0, R214, R2, 0x3 ;  /* 0x00000002d6007211 */ /* 0x000fc800078e18ff */
[----:B------:R0:W1:Y:S01]  /*142b0*/  SYNCS.PHASECHK.TRANS64.TRYWAIT P1, [R0+URZ+0x30830], R4 ;  /* 0x03083004000075a7 */ /* 0x000062000802017f */
[----:B------:R-:W-:Y:S05]  /*142c0*/  @!P0 BRA `(.L_x_628) ;  /* 0x0000000000048947 */ /* 0x000fea0003800000 */
[----:B------:R-:W-:Y:S01]  /*142d0*/  BPT.TRAP 0x1 ;  /* 0x000000040000795c */ /* 0x000fe20000300000 */
.L_x_628:
[----:B------:R-:W-:Y:S01]  /*142e0*/  IMAD R126, R214, 0x900, R223 ;  /* 0x00000900d67e7824 */ /* 0x000fe200078e02df */
[----:B------:R-:W-:Y:S03]  /*142f0*/  BSSY B1, `(.L_x_629) ;  /* 0x0000006000017945 */ /* 0x000fe60003800000 */
[C---:B------:R-:W-:Y:S02]  /*14300*/  VIADD R124, R126.reuse, 0x2 ;  /* 0x000000027e7c7836 */ /* 0x040fe40000000000 */
[----:B------:R-:W-:Y:S01]  /*14310*/  VIADD R123, R126, 0x4 ;  /* 0x000000047e7b7836 */ /* 0x000fe20000000000 */
[----:B-1----:R-:W-:Y:S06]  /*14320*/  @P1 BRA `(.L_x_630) ;  /* 0x0000000000081947 */ /* 0x002fec0003800000 */
[----:B------:R-:W1:Y:S02]  /*14330*/  SYNCS.PHASECHK.TRANS64.TRYWAIT P1, [R0+URZ+0x30830], R4 ;  /* 0x03083004000075a7 */ /* 0x000e64000802017f */
[----:B-1----:R-:W-:Y:S05]  /*14340*/  @!P1 BRA `(.L_x_631) ;  /* 0x000000f400bc9947 */ /* 0x002fea0003800000 */
.L_x_630:
[----:B------:R-:W-:Y:S05]  /*14350*/  BSYNC B1 ;  /* 0x0000000000017941 */ /* 0x000fea0003800000 */
.L_x_629:
[----:B------:R-:W2:Y:S04]  /*14360*/  LDL.64 R128, [R1+0x38] ;  /* 0x0000380001807983 */ /* 0x000ea80000100a00 */
[----:B------:R3:W-:Y:S04]  /*14370*/  STL.64 [R1+0x138], R8 ;  /* 0x0001380801007387 */ /* 0x0007e80000100a00 */
[----:B---3--:R-:W3:Y:S01]  /*14380*/  LDL.64 R8, [R1+0x30] ;  /* 0x0000300001087983 */ /* 0x008ee20000100a00 */
[----:B------:R-:W-:Y:S01]  /*14390*/  MOV R120, R126 ;  /* 0x0000007e00787202 */ /* 0x000fe20000000f00 */
[----:B------:R-:W-:Y:S01]  /*143a0*/  VIADD R122, R126, 0x6 ;  /* 0x000000067e7a7836 */ /* 0x000fe20000000000 */
[----:B------:R-:W-:Y:S01]  /*143b0*/  MOV R12, UR50 ;  /* 0x00000032000c7c02 */ /* 0x000fe20008000f00 */
[----:B------:R-:W-:Y:S01]  /*143c0*/  IMAD.MOV.U32 R121, RZ, RZ, 0x40000040 ;  /* 0x40000040ff797424 */ /* 0x000fe200078e00ff */
[----:B------:R-:W-:Y:S01]  /*143d0*/  R2UR UR46, R120 ;  /* 0x00000000782e72ca */ /* 0x000fe200000e0000 */
[----:B------:R-:W-:Y:S01]  /*143e0*/  IMAD.MOV.U32 R125, RZ, RZ, 0x40000040 ;  /* 0x40000040ff7d7424 */ /* 0x000fe200078e00ff */
[----:B------:R-:W-:Y:S01]  /*143f0*/  MOV R120, R124 ;  /* 0x0000007c00787202 */ /* 0x000fe20000000f00 */
[----:B------:R-:W-:Y:S01]  /*14400*/  VIADD R124, R126, 0x304 ;  /* 0x000003047e7c7836 */ /* 0x000fe20000000000 */
[----:B------:R-:W-:Y:S01]  /*14410*/  MOV R20, UR38 ;  /* 0x0000002600147c02 */ /* 0x000fe20008000f00 */
[----:B------:R4:W-:Y:S01]  /*14420*/  STL.64 [R1+0x130], R6 ;  /* 0x0001300601007387 */ /* 0x0009e20000100a00 */
[----:B------:R-:W-:Y:S01]  /*14430*/  R2UR UR42, R120 ;  /* 0x00000000782a72ca */ /* 0x000fe200000e0000 */
[----:B------:R-:W-:Y:S01]  /*14440*/  IMAD.MOV.U32 R120, RZ, RZ, R123 ;  /* 0x000000ffff787224 */ /* 0x000fe200078e007b */
[----:B------:R-:W-:Y:S01]  /*14450*/  R2UR UR50, R122 ;  /* 0x000000007a3272ca */ /* 0x000fe200000e0000 */
[----:B------:R-:W-:Y:S01]  /*14460*/  VIADD R122, R126, 0x302 ;  /* 0x000003027e7a7836 */ /* 0x000fe20000000000 */
[----:B------:R-:W-:Y:S01]  /*14470*/  MOV R213, UR45 ;  /* 0x0000002d00d57c02 */ /* 0x000fe20008000f00 */
[-C--:B------:R-:W-:Y:S01]  /*14480*/  FMUL.FTZ R24, R24, R11.reuse ;  /* 0x0000000b18187220 */ /* 0x080fe20000410000 */
[----:B------:R-:W-:Y:S01]  /*14490*/  R2UR UR38, R120 ;  /* 0x00000000782672ca */ /* 0x000fe200000e0000 */
[----:B------:R-:W-:Y:S01]  /*144a0*/  VIADD R120, R126, 0x300 ;  /* 0x000003007e787836 */ /* 0x000fe20000000000 */
[----:B------:R-:W-:Y:S01]  /*144b0*/  R2UR UR30, R122 ;  /* 0x000000007a1e72ca */ /* 0x000fe200000e0000 */
[----:B------:R-:W-:Y:S01]  /*144c0*/  VIADD R122, R126, 0x600 ;  /* 0x000006007e7a7836 */ /* 0x000fe20000000000 */
[----:B01----:R-:W-:Y:S01]  /*144d0*/  MOV R4, UR44 ;  /* 0x0000002c00047c02 */ /* 0x003fe20008000f00 */
[----:B----4-:R-:W4:Y:S01]  /*144e0*/  LDL.64 R6, [R1+0x20] ;  /* 0x0000200001067983 */ /* 0x010f220000100a00 */
[----:B------:R-:W-:Y:S01]  /*144f0*/  R2UR UR34, R120 ;  /* 0x00000000782272ca */ /* 0x000fe200000e0000 */
[-C--:B------:R-:W-:Y:S01]  /*14500*/  FMUL.FTZ R25, R25, R11.reuse ;  /* 0x0000000b19197220 */ /* 0x080fe20000410000 */
[----:B------:R-:W-:Y:S01]  /*14510*/  IADD3 R120, R126, 0x306, RZ ;  /* 0x000003067e787810 */ /* 0x000fe20007ffe0ff */
[-C--:B------:R-:W-:Y:S01]  /*14520*/  FMUL.FTZ R28, R28, R11.reuse ;  /* 0x0000000b1c1c7220 */ /* 0x080fe20000410000 */
[----:B------:R-:W-:Y:S01]  /*14530*/  R2UR UR47, R121 ;  /* 0x00000000792f72ca */ /* 0x000fe200000e0000 */
[-C--:B------:R-:W-:Y:S01]  /*14540*/  FMUL.FTZ R29, R29, R11.reuse ;  /* 0x0000000b1d1d7220 */ /* 0x080fe20000410000 */
[----:B------:R-:W-:Y:S01]  /*14550*/  R2UR UR26, R124 ;  /* 0x000000007c1a72ca */ /* 0x000fe200000e0000 */
[-C--:B------:R-:W-:Y:S01]  /*14560*/  FMUL.FTZ R32, R32, R11.reuse ;  /* 0x0000000b20207220 */ /* 0x080fe20000410000 */
[----:B------:R-:W-:Y:S01]  /*14570*/  R2UR UR22, R120 ;  /* 0x00000000781672ca */ /* 0x000fe200000e0000 */
[----:B------:R-:W-:Y:S01]  /*14580*/  VIADD R120, R126, 0x604 ;  /* 0x000006047e787836 */ /* 0x000fe20000000000 */
[----:B------:R-:W-:Y:S01]  /*14590*/  R2UR UR18, R122 ;  /* 0x000000007a1272ca */ /* 0x000fe200000e0000 */
[C---:B------:R-:W-:Y:S01]  /*145a0*/  VIADD R122, R126.reuse, 0x606 ;  /* 0x000006067e7a7836 */ /* 0x040fe20000000000 */
[----:B------:R-:W-:Y:S01]  /*145b0*/  MOV R123, 0x40000040 ;  /* 0x40000040007b7802 */ /* 0x000fe20000000f00 */
[-C--:B------:R-:W-:Y:S01]  /*145c0*/  FMUL.FTZ R33, R33, R11.reuse ;  /* 0x0000000b21217220 */ /* 0x080fe20000410000 */
[----:B------:R-:W-:Y:S01]  /*145d0*/  IADD3 R124, R126, 0x602, RZ ;  /* 0x000006027e7c7810 */ /* 0x000fe20007ffe0ff */
[-C--:B------:R-:W-:Y:S01]  /*145e0*/  FMUL.FTZ R36, R36, R11.reuse ;  /* 0x0000000b24247220 */ /* 0x080fe20000410000 */
[----:B------:R-:W-:Y:S01]  /*145f0*/  MOV R15, UR39 ;  /* 0x00000027000f7c02 */ /* 0x000fe20008000f00 */
[-C--:B------:R-:W-:Y:S01]  /*14600*/  FMUL.FTZ R37, R37, R11.reuse ;  /* 0x0000000b25257220 */ /* 0x080fe20000410000 */
[----:B------:R-:W-:Y:S01]  /*14610*/  MOV R5, UR51 ;  /* 0x0000003300057c02 */ /* 0x000fe20008000f00 */
[-C--:B------:R-:W-:Y:S01]  /*14620*/  FMUL.FTZ R40, R40, R11.reuse ;  /* 0x0000000b28287220 */ /* 0x080fe20000410000 */
[----:B------:R-:W-:Y:S01]  /*14630*/  R2UR UR43, R121 ;  /* 0x00000000792b72ca */ /* 0x000fe200000e0000 */
        /* <DEDUP_REMOVED lines=27> */
[----:B------:R-:W-:Y:S01]  /*147f0*/  MOV R211, UR41 ;  /* 0x0000002900d37c02 */ /* 0x000fe20008000f00 */
        /* <DEDUP_REMOVED lines=77> */
[----:B--2---:R-:W-:-:S02]  /*14cd0*/  R2UR UR44, R128 ;  /* 0x00000000802c72ca */ /* 0x004fc400000e0000 */
[----:B------:R-:W-:Y:S02]  /*14ce0*/  R2UR UR45, R129 ;  /* 0x00000000812d72ca */ /* 0x000fe400000e0000 */
[----:B-----5:R-:W-:-:S11]  /*14cf0*/  WARPGROUP.ARRIVE ;  /* 0x00000000000079c5 */ /* 0x020fd60000000000 */
[----:B------:R-:W-:Y:S01]  /*14d00*/  HGMMA.64x96x16.F32 R120, gdesc[UR44], RZ, !UPT, gsb0 ;  /* 0x016000002c7879f0 */ /* 0x000fe2000c0008ff */
[----:B---3--:R-:W-:Y:S02]  /*14d10*/  R2UR UR40, R8 ;  /* 0x00000000082872ca */ /* 0x008fe400000e0000 */
[----:B------:R-:W-:Y:S02]  /*14d20*/  R2UR UR41, R9 ;  /* 0x00000000092972ca */ /* 0x000fe400000e0000 */
[----:B------:R-:W-:Y:S01]  /*14d30*/  R2UR UR45, R213 ;  /* 0x00000000d52d72ca */ /* 0x000fe200000e0000 */
[----:B------:R0:W5:Y:S01]  /*14d40*/  LDL.LU.64 R8, [R1+0x138] ;  /* 0x0001380001087983 */ /* 0x0001620000300a00 */
[----:B------:R-:W-:Y:S02]  /*14d50*/  WARPGROUP.DEPBAR.LE gsb0, 0x0 ;  /* 0x00008000000079c5 */ /* 0x000fe40000010000 */
[----:B------:R-:W-:-:S07]  /*14d60*/  WARPGROUP.ARRIVE ;  /* 0x00000000000079c5 */ /* 0x000fce0000000000 */
[----:B------:R-:W-:Y:S01]  /*14d70*/  HGMMA.64x96x16.F32 R120, gdesc[UR40], R120, gsb0 ;  /* 0x01600000287879f0 */ /* 0x000fe20008000878 */
[----:B------:R-:W-:Y:S02]  /*14d80*/  R2UR UR40, R212 ;  /* 0x00000000d42872ca */ /* 0x000fe400000e0000 */
[----:B------:R-:W2:Y:S01]  /*14d90*/  LDL.64 R212, [R1+0x28] ;  /* 0x0000280001d47983 */ /* 0x000ea20000100a00 */
[----:B------:R-:W-:Y:S01]  /*14da0*/  R2UR UR41, R211 ;  /* 0x00000000d32972ca */ /* 0x000fe200000e0000 */
[----:B------:R-:W-:Y:S02]  /*14db0*/  WARPGROUP.DEPBAR.LE gsb0, 0x0 ;  /* 0x00008000000079c5 */ /* 0x000fe40000010000 */
[----:B------:R-:W-:Y:S01]  /*14dc0*/  WARPGROUP.ARRIVE ;  /* 0x00000000000079c5 */ /* 0x000fe20000000000 */
[----:B--2---:R-:W-:Y:S02]  /*14dd0*/  R2UR UR36, R212 ;  /* 0x00000000d42472ca */ /* 0x004fe400000e0000 */
[----:B------:R-:W-:-:S02]  /*14de0*/  R2UR UR37, R213 ;  /* 0x00000000d52572ca */ /* 0x000fc400000e0000 */
[----:B------:R-:W2:Y:S11]  /*14df0*/  LDL.64 R212, [R1+0x8] ;  /* 0x0000080001d47983 */ /* 0x000eb60000100a00 */
[----:B------:R-:W-:Y:S01]  /*14e00*/  HGMMA.64x96x16.F32 R120, gdesc[UR36], R120, gsb0 ;  /* 0x01600000247879f0 */ /* 0x000fe20008000878 */
[----:B------:R-:W-:-:S02]  /*14e10*/  R2UR UR36, R210 ;  /* 0x00000000d22472ca */ /* 0x000fc400000e0000 */
[----:B------:R-:W3:Y:S01]  /*14e20*/  LDL.64 R210, [R1+0x18] ;  /* 0x0000180001d27983 */ /* 0x000ee20000100a00 */
[----:B------:R-:W-:Y:S02]  /*14e30*/  R2UR UR38, R20 ;  /* 0x00000000142672ca */ /* 0x000fe400000e0000 */
[----:B------:R-:W-:Y:S02]  /*14e40*/  R2UR UR37, R21 ;  /* 0x00000000152572ca */ /* 0x000fe400000e0000 */
[----:B------:R-:W2:Y:S01]  /*14e50*/  LDL.64 R20, [R1+0x10] ;  /* 0x0000100001147983 */ /* 0x000ea20000100a00 */
[----:B----4-:R-:W-:Y:S02]  /*14e60*/  R2UR UR48, R6 ;  /* 0x00000000063072ca */ /* 0x010fe400000e0000 */
[----:B------:R-:W-:Y:S01]  /*14e70*/  R2UR UR49, R7 ;  /* 0x00000000073172ca */ /* 0x000fe200000e0000 */
[----:B------:R-:W-:Y:S01]  /*14e80*/  UMOV UR20, UR56 ;  /* 0x0000003800147c82 */ /* 0x000fe20008000000 */
[----:B------:R-:W-:Y:S01]  /*14e90*/  UMOV UR21, UR57 ;  /* 0x0000003900157c82 */ /* 0x000fe20008000000 */
[----:B------:R-:W-:Y:S01]  /*14ea0*/  UMOV UR16, UR52 ;  /* 0x0000003400107c82 */ /* 0x000fe20008000000 */
[----:B------:R-:W-:Y:S01]  /*14eb0*/  UMOV UR17, UR53 ;  /* 0x0000003500117c82 */ /* 0x000fe20008000000 */
[----:B------:R-:W-:Y:S01]  /*14ec0*/  R2UR UR44, R4 ;  /* 0x00000000042c72ca */ /* 0x000fe200000e0000 */
[----:B------:R0:W5:Y:S01]  /*14ed0*/  LDL.LU.64 R6, [R1+0x130] ;  /* 0x0001300001067983 */ /* 0x0001620000300a00 */
[----:B------:R-:W-:-:S02]  /*14ee0*/  WARPGROUP.DEPBAR.LE gsb0, 0x0 ;  /* 0x00008000000079c5 */ /* 0x000fc40000010000 */
[----:B------:R-:W-:-:S06]  /*14ef0*/  WARPGROUP.ARRIVE ;  /* 0x00000000000079c5 */ /* 0x000fcc0000000000 */
[----:B------:R-:W-:Y:S03]  /*14f00*/  HGMMA.64x96x16.F32 R120, gdesc[UR48], R120, gsb0 ;  /* 0x01600000307879f0 */ /* 0x000fe60008000878 */
[----:B------:R-:W-:Y:S02]  /*14f10*/  WARPGROUP.DEPBAR.LE gsb0, 0x0 ;  /* 0x00008000000079c5 */ /* 0x000fe40000010000 */
[----:B------:R-:W-:Y:S01]  /*14f20*/  WARPGROUP.ARRIVE ;  /* 0x00000000000079c5 */ /* 0x000fe20000000000 */
[----:B---3--:R-:W-:Y:S02]  /*14f30*/  R2UR UR32, R210 ;  /* 0x00000000d22072ca */ /* 0x008fe400000e0000 */
[----:B------:R-:W-:-:S13]  /*14f40*/  R2UR UR33, R211 ;  /* 0x00000000d32172ca */ /* 0x000fda00000e0000 */
[----:B------:R-:W-:Y:S01]  /*14f50*/  HGMMA.64x96x16.F32 R120, gdesc[UR32], R120, gsb0 ;  /* 0x01600000207879f0 */ /* 0x000fe20008000878 */
[----:B--2---:R-:W-:Y:S02]  /*14f60*/  R2UR UR28, R20 ;  /* 0x00000000141c72ca */ /* 0x004fe400000e0000 */
[----:B------:R-:W-:Y:S02]  /*14f70*/  R2UR UR29, R21 ;  /* 0x00000000151d72ca */ /* 0x000fe400000e0000 */
[----:B------:R-:W-:Y:S02]  /*14f80*/  R2UR UR24, R212 ;  /* 0x00000000d41872ca */ /* 0x000fe400000e0000 */
[----:B------:R-:W-:Y:S01]  /*14f90*/  R2UR UR25, R213 ;  /* 0x00000000d51972ca */ /* 0x000fe200000e0000 */
        /* <DEDUP_REMOVED lines=12> */
[----:B------:R-:W-:Y:S01]  /*15060*/  UMOV UR12, UR44 ;  /* 0x0000002c000c7c82 */ /* 0x000fe20008000000 */
[----:B------:R-:W-:Y:S01]  /*15070*/  UMOV UR13, UR45 ;  /* 0x0000002d000d7c82 */ /* 0x000fe20008000000 */
        /* <DEDUP_REMOVED lines=10> */
[----:B------:R-:W-:Y:S01]  /*15120*/  R2UR UR39, R15 ;  /* 0x000000000f2772ca */ /* 0x000fe200000e0000 */
[----:B------:R-:W-:Y:S02]  /*15130*/  WARPGROUP.DEPBAR.LE gsb0, 0x0 ;  /* 0x00008000000079c5 */ /* 0x000fe40000010000 */
[----:B------:R-:W-:-:S06]  /*15140*/  WARPGROUP.ARRIVE ;  /* 0x00000000000079c5 */ /* 0x000fcc0000000000 */
[----:B------:R-:W-:Y:S01]  /*15150*/  HGMMA.64x96x16.F32 R120, gdesc[UR8], R120, gsb0 ;  /* 0x01600000087879f0 */ /* 0x000fe20008000878 */
[----:B------:R-:W-:Y:S02]  /*15160*/  R2UR UR51, R5 ;  /* 0x00000000053372ca */ /* 0x000fe400000e0000 */
[----:B------:R-:W-:Y:S02]  /*15170*/  R2UR UR50, R12 ;  /* 0x000000000c3272ca */ /* 0x000fe400000e0000 */
[----:B------:R-:W-:Y:S02]  /*15180*/  R2UR UR49, R13 ;  /* 0x000000000d3172ca */ /* 0x000fe400000e0000 */
[----:B------:R-:W-:Y:S01]  /*15190*/  R2UR UR48, R14 ;  /* 0x000000000e3072ca */ /* 0x000fe200000e0000 */
[----:B------:R-:W-:Y:S01]  /*151a0*/  FMUL.FTZ R119, R119, R3 ;  /* 0x0000000377777220 */ /* 0x000fe20000410000 */
[----:B------:R-:W-:Y:S02]  /*151b0*/  WARPGROUP.DEPBAR.LE gsb0, 0x0 ;  /* 0x00008000000079c5 */ /* 0x000fe40000010000 */
[----:B0-----:R-:W-:Y:S11]  /*151c0*/  @!P0 BRA `(.L_x_632) ;  /* 0x0000000000048947 */ /* 0x001ff60003800000 */
[----:B------:R-:W-:Y:S01]  /*151d0*/  BPT.TRAP 0x1 ;  /* 0x000000040000795c */ /* 0x000fe20000300000 */
.L_x_632:
[----:B-----5:R-:W-:Y:S02]  /*151e0*/  SHF.L.U32 R3, R6, 0x1f, RZ ;  /* 0x0000001f06037819 */ /* 0x020fe400000006ff */
[----:B------:R-:W-:-:S04]  /*151f0*/  LEA R12, R7, R2, 0x3 ;  /* 0x00000002070c7211 */ /* 0x000fc800078e18ff */
[----:B------:R0:W1:Y:S01]  /*15200*/  SYNCS.PHASECHK.TRANS64.TRYWAIT P1, [R12+URZ+0x30850], R3 ;  /* 0x030850030c0075a7 */ /* 0x000062000802017f */
[----:B------:R-:W-:Y:S05]  /*15210*/  @!P0 BRA `(.L_x_633) ;  /* 0x0000000000048947 */ /* 0x000fea0003800000 */
[----:B------:R-:W-:Y:S01]  /*15220*/  BPT.TRAP 0x1 ;  /* 0x000000040000795c */ /* 0x000fe20000300000 */
.L_x_633:
[----:B------:R-:W-:Y:S04]  /*15230*/  BSSY B1, `(.L_x_634) ;  /* 0x0000004000017945 */ /* 0x000fe80003800000 */
[----:B-1----:R-:W-:Y:S05]  /*15240*/  @P1 BRA `(.L_x_635) ;  /* 0x0000000000081947 */ /* 0x002fea0003800000 */
[----:B------:R-:W1:Y:S02]  /*15250*/  SYNCS.PHASECHK.TRANS64.TRYWAIT P1, [R12+URZ+0x30850], R3 ;  /* 0x030850030c0075a7 */ /* 0x000e64000802017f */
[----:B-1----:R-:W-:Y:S05]  /*15260*/  @!P1 BRA `(.L_x_636) ;  /* 0x000000e800089947 */ /* 0x002fea0003800000 */
.L_x_635:
[----:B------:R-:W-:Y:S05]  /*15270*/  BSYNC B1 ;  /* 0x0000000000017941 */ /* 0x000fea0003800000 */
.L_x_634:
[----:B01----:R-:W-:Y:S01]  /*15280*/  VIADD R3, R2, 0x400 ;  /* 0x0000040002037836 */ /* 0x003fe20000000000 */
[----:B------:R-:W-:Y:S01]  /*15290*/  WARPGROUP.ARRIVE ;  /* 0x00000000000079c5 */ /* 0x000fe20000000000 */
[----:B------:R-:W-:-:S03]  /*152a0*/  IMAD.MOV.U32 R5, RZ, RZ, 0x40000040 ;  /* 0x40000040ff057424 */ /* 0x000fc600078e00ff */
[----:B------:R-:W-:Y:S02]  /*152b0*/  SHF.R.U32.HI R3, RZ, 0x4, R3 ;  /* 0x00000004ff037819 */ /* 0x000fe40000011603 */
[----:B------:R-:W-:Y:S02]  /*152c0*/  R2UR UR7, R5 ;  /* 0x00000000050772ca */ /* 0x000fe400000e0000 */
[----:B------:R-:W-:Y:S02]  /*152d0*/  LOP3.LUT R3, R3, 0x3fff, RZ, 0xc0, !PT ;  /* 0x00003fff03037812 */ /* 0x000fe400078ec0ff */
[----:B------:R-:W-:Y:S02]  /*152e0*/  MOV R5, 0x40000040 ;  /* 0x4000004000057802 */ /* 0x000fe40000000f00 */
[----:B------:R-:W-:-:S05]  /*152f0*/  LOP3.LUT R3, R3, 0x3000000, RZ, 0xfc, !PT ;  /* 0x0300000003037812 */ /* 0x000fca00078efcff */
[----:B------:R-:W-:Y:S02]  /*15300*/  IMAD R4, R7, 0x900, R3 ;  /* 0x0000090007047824 */ /* 0x000fe400078e0203 */
[----:B------:R-:W-:-:S03]  /*15310*/  IMAD.MOV.U32 R7, RZ, RZ, 0x40000040 ;  /* 0x40000040ff077424 */ /* 0x000fc600078e00ff */
[C---:B------:R-:W-:Y:S02]  /*15320*/  R2UR UR6, R4.reuse ;  /* 0x00000000040672ca */ /* 0x040fe400000e0000 */
[----:B------:R-:W-:-:S11]  /*15330*/  IADD3 R6, R4, 0x80, RZ ;  /* 0x0000008004067810 */ /* 0x000fd60007ffe0ff */
        /* <DEDUP_REMOVED lines=9> */
[----:B------:R-:W-:Y:S01]  /*153d0*/  VIADD R6, R4, 0x180 ;  /* 0x0000018004067836 */ /* 0x000fe20000000000 */
[----:B------:R-:W-:Y:S01]  /*153e0*/  R2UR UR7, R7 ;  /* 0x00000000070772ca */ /* 0x000fe200000e0000 */
[----:B------:R-:W-:Y:S01]  /*153f0*/  IMAD.MOV.U32 R7, RZ, RZ, 0x40000040 ;  /* 0x40000040ff077424 */ /* 0x000fe200078e00ff */
[----:B------:R-:W-:Y:S02]  /*15400*/  WARPGROUP.DEPBAR.LE gsb0, 0x0 ;  /* 0x00008000000079c5 */ /* 0x000fe40000010000 */
[----:B------:R-:W-:-:S13]  /*15410*/  WARPGROUP.ARRIVE ;  /* 0x00000000000079c5 */ /* 0x000fda0000000000 */
[----:B------:R-:W-:Y:S01]  /*15420*/  HGMMA.64x192x16.F32 R24, R180, gdesc[UR4].tnspB, R24, gsb0 ;  /* 0x42e00004b4187df0 */ /* 0x000fe20008000818 */
[----:B------:R-:W-:Y:S02]  /*15430*/  R2UR UR6, R6 ;  /* 0x00000000060672ca */ /* 0x000fe400000e0000 */
[----:B------:R-:W-:Y:S01]  /*15440*/  R2UR UR7, R7 ;  /* 0x00000000070772ca */ /* 0x000fe200000e0000 */
[----:B------:R-:W-:Y:S01]  /*15450*/  IMAD.MOV.U32 R7, RZ, RZ, 0x40000040 ;  /* 0x40000040ff077424 */ /* 0x000fe200078e00ff */
[C---:B------:R-:W-:Y:S01]  /*15460*/  IADD3 R6, R4.reuse, 0x200, RZ ;  /* 0x0000020004067810 */ /* 0x040fe20007ffe0ff */
[----:B------:R-:W-:Y:S01]  /*15470*/  VIADD R4, R4, 0x280 ;  /* 0x0000028004047836 */ /* 0x000fe20000000000 */
[----:B------:R-:W-:Y:S02]  /*15480*/  WARPGROUP.DEPBAR.LE gsb0, 0x0 ;  /* 0x00008000000079c5 */ /* 0x000fe40000010000 */
[----:B------:R-:W-:-:S11]  /*15490*/  WARPGROUP.ARRIVE ;  /* 0x00000000000079c5 */ /* 0x000fd60000000000 */
[----:B------:R-:W-:Y:S01]  /*154a0*/  HGMMA.64x192x16.F32 R24, R176, gdesc[UR4].tnspB, R24, gsb0 ;  /* 0x42e00004b0187df0 */ /* 0x000fe20008000818 */
[----:B------:R-:W-:Y:S02]  /*154b0*/  R2UR UR6, R6 ;  /* 0x00000000060672ca */ /* 0x000fe400000e0000 */
[----:B------:R-:W-:Y:S01]  /*154c0*/  R2UR UR7, R7 ;  /* 0x00000000070772ca */ /* 0x000fe200000e0000 */
[----:B------:R-:W-:Y:S02]  /*154d0*/  WARPGROUP.DEPBAR.LE gsb0, 0x0 ;  /* 0x00008000000079c5 */ /* 0x000fe40000010000 */
[----:B------:R-:W-:-:S14]  /*154e0*/  WARPGROUP.ARRIVE ;  /* 0x00000000000079c5 */ /* 0x000fdc0000000000 */
[----:B------:R-:W-:Y:S01]  /*154f0*/  HGMMA.64x192x16.F32 R24, R172, gdesc[UR4].tnspB, R24, gsb0 ;  /* 0x42e00004ac187df0 */ /* 0x000fe20008000818 */
[----:B------:R-:W-:Y:S02]  /*15500*/  R2UR UR6, R4 ;  /* 0x00000000040672ca */ /* 0x000fe400000e0000 */
[----:B------:R-:W-:Y:S01]  /*15510*/  R2UR UR7, R5 ;  /* 0x00000000050772ca */ /* 0x000fe200000e0000 */
[----:B------:R-:W-:Y:S02]  /*15520*/  WARPGROUP.DEPBAR.LE gsb0, 0x0 ;  /* 0x00008000000079c5 */ /* 0x000fe40000010000 */
[----:B------:R-:W-:-:S14]  /*15530*/  WARPGROUP.ARRIVE ;  /* 0x00000000000079c5 */ /* 0x000fdc0000000000 */
[----:B------:R-:W-:Y:S03]  /*15540*/  HGMMA.64x192x16.F32 R24, R168, gdesc[UR4].tnspB, R24, gsb0 ;  /* 0x42e00004a8187df0 */ /* 0x000fe60008000818 */
[----:B------:R-:W-:Y:S02]  /*15550*/  WARPGROUP.DEPBAR.LE gsb0, 0x0 ;  /* 0x00008000000079c5 */ /* 0x000fe40000010000 */
[----:B------:R-:W-:Y:S05]  /*15560*/  @!P0 BRA `(.L_x_637) ;  /* 0x0000000000048947 */ /* 0x000fea0003800000 */
[----:B------:R-:W-:Y:S01]  /*15570*/  BPT.TRAP 0x1 ;  /* 0x000000040000795c */ /* 0x000fe20000300000 */
.L_x_637:
[----:B------:R-:W-:Y:S01]  /*15580*/  FMUL.FTZ R3, R120, UR38 ;  /* 0x0000002678037c20 */ /* 0x000fe20008410000 */
[----:B------:R-:W-:Y:S01]  /*15590*/  FMUL.FTZ R11, R121, UR38 ;  /* 0x00000026790b7c20 */ /* 0x000fe20008410000 */
[----:B------:R-:W-:Y:S01]  /*155a0*/  FMUL.FTZ R13, R124, UR38 ;  /* 0x000000267c0d7c20 */ /* 0x000fe20008410000 */
[----:B------:R-:W-:Y:S01]  /*155b0*/  FMUL.FTZ R14, R125, UR38 ;  /* 0x000000267d0e7c20 */ /* 0x000fe20008410000 */
[----:B------:R-:W-:Y:S02]  /*155c0*/  VIADD R0, R0, 0x30840 ;  /* 0x0003084000007836 */ /* 0x000fe40000000000 */
[----:B------:R-:W-:Y:S01]  /*155d0*/  FMUL.FTZ R15, R128, UR38 ;  /* 0x00000026800f7c20 */ /* 0x000fe20008410000 */
[----:B------:R-:W0:Y:S01]  /*155e0*/  MUFU.TANH R3, R3 ;  /* 0x0000000300037308 */ /* 0x000e220000002400 */
[----:B------:R-:W-:Y:S01]  /*155f0*/  FMUL.FTZ R20, R129, UR38 ;  /* 0x0000002681147c20 */ /* 0x000fe20008410000 */
[----:B------:R-:W-:Y:S01]  /*15600*/  FMUL.FTZ R21, R132, UR38 ;  /* 0x0000002684157c20 */ /* 0x000fe20008410000 */
[----:B------:R-:W-:Y:S01]  /*15610*/  PRMT R0, R224, 0x654, R0 ;  /* 0x00000654e0007816 */ /* 0x000fe20000000000 */
[----:B------:R-:W-:Y:S01]  /*15620*/  FMUL.FTZ R120, R133, UR38 ;  /* 0x0000002685787c20 */ /* 0x000fe20008410000 */
[----:B------:R-:W-:Y:S01]  /*15630*/  FMUL.FTZ R121, R136, UR38 ;  /* 0x0000002688797c20 */ /* 0x000fe20008410000 */
[----:B------:R-:W-:Y:S01]  /*15640*/  FMUL.FTZ R7, R123, UR38 ;  /* 0x000000267b077c20 */ /* 0x000fe20008410000 */
[----:B------:R0:W-:Y:S01]  /*15650*/  SYNCS.ARRIVE.TRANS64.RED.A1T0 RZ, [R0+URZ], RZ ;  /* 0x000000ff00ff79a7 */ /* 0x0001e2000810043f */
        /* <DEDUP_REMOVED lines=86> */
[----:B--2---:R-:W-:-:S05]  /*15bc0*/  FMNMX.FTZ R5, R148, R0, !PT ;  /* 0x0000000094057209 */ /* 0x004fca0007810000 */
[----:B------:R-:W2:Y:S02]  /*15bd0*/  SHFL.BFLY PT, R0, R5, 0x2, 0x1f ;  /* 0x0c401f0005007f89 */ /* 0x000ea400000e0000 */
[----:B------:R-:W3:Y:S08]  /*15be0*/  MUFU.TANH R126, R126 ;  /* 0x0000007e007e7308 */ /* 0x000ef00000002400 */
[----:B------:R-:W4:Y:S08]  /*15bf0*/  MUFU.TANH R127, R127 ;  /* 0x0000007f007f7308 */ /* 0x000f300000002400 */
[----:B------:R-:W5:Y:S01]  /*15c00*/  MUFU.TANH R130, R130 ;  /* 0x0000008200827308 */ /* 0x000f620000002400 */
[----:B--2---:R-:W-:-:S07]  /*15c10*/  FMNMX.FTZ R5, R5, R0, !PT ;  /* 0x0000000005057209 */ /* 0x004fce0007810000 */
[----:B------:R-:W2:Y:S01]  /*15c20*/  MUFU.TANH R131, R131 ;  /* 0x0000008300837308 */ /* 0x000ea20000002400 */
[----:B------:R-:W0:Y:S07]  /*15c30*/  SHFL.BFLY PT, R0, R5, 0x1, 0x1f ;  /* 0x0c201f0005007f89 */ /* 0x000e2e00000e0000 */
[----:B------:R-:W2:Y:S08]  /*15c40*/  MUFU.TANH R134, R134 ;  /* 0x0000008600867308 */ /* 0x000eb00000002400 */
[----:B------:R-:W2:Y:S08]  /*15c50*/  MUFU.TANH R135, R135 ;  /* 0x0000008700877308 */ /* 0x000eb00000002400 */
[----:B------:R-:W2:Y:S01]  /*15c60*/  MUFU.TANH R138, R138 ;  /* 0x0000008a008a7308 */ /* 0x000ea20000002400 */
[----:B0-----:R-:W-:-:S02]  /*15c70*/  FMNMX.FTZ R5, R5, R0, !PT ;  /* 0x0000000005057209 */ /* 0x001fc40007810000 */
[----:B------:R-:W-:-:S05]  /*15c80*/  FMNMX.FTZ R0, R6, R9, !PT ;  /* 0x0000000906007209 */ /* 0x000fca0007810000 */
[----:B------:R-:W0:Y:S01]  /*15c90*/  MUFU.TANH R139, R139 ;  /* 0x0000008b008b7308 */ /* 0x000e220000002400 */
[----:B-1----:R-:W-:Y:S01]  /*15ca0*/  FMNMX.FTZ R0, R7, R0, !PT ;  /* 0x0000000007007209 */ /* 0x002fe20007810000 */
[----:B------:R-:W-:-:S03]  /*15cb0*/  FADD.FTZ R161, -R5, R10 ;  /* 0x0000000a05a17221 */ /* 0x000fc60000010100 */
[----:B---3--:R-:W-:-:S03]  /*15cc0*/  FMNMX.FTZ R0, R126, R0, !PT ;  /* 0x000000007e007209 */ /* 0x008fc60007810000 */
[----:B------:R-:W1:Y:S01]  /*15cd0*/  MUFU.TANH R142, R142 ;  /* 0x0000008e008e7308 */ /* 0x000e620000002400 */
[----:B----4-:R-:W-:-:S04]  /*15ce0*/  FMNMX.FTZ R0, R127, R0, !PT ;  /* 0x000000007f007209 */ /* 0x010fc80007810000 */
[----:B-----5:R-:W-:-:S03]  /*15cf0*/  FMNMX.FTZ R0, R130, R0, !PT ;  /* 0x0000000082007209 */ /* 0x020fc60007810000 */
[----:B------:R-:W3:Y:S01]  /*15d00*/  MUFU.TANH R143, R143 ;  /* 0x0000008f008f7308 */ /* 0x000ee20000002400 */
[----:B--2---:R-:W-:-:S04]  /*15d10*/  FMNMX.FTZ R0, R131, R0, !PT ;  /* 0x0000000083007209 */ /* 0x004fc80007810000 */
[----:B------:R-:W-:-:S03]  /*15d20*/  FMNMX.FTZ R0, R134, R0, !PT ;  /* 0x0000000086007209 */ /* 0x000fc60007810000 */
[----:B------:R-:W2:Y:S01]  /*15d30*/  MUFU.TANH R146, R146 ;  /* 0x0000009200927308 */ /* 0x000ea20000002400 */
[----:B------:R-:W-:-:S04]  /*15d40*/  FMNMX.FTZ R0, R135, R0, !PT ;  /* 0x0000000087007209 */ /* 0x000fc80007810000 */
[----:B------:R-:W-:-:S03]  /*15d50*/  FMNMX.FTZ R0, R138, R0, !PT ;  /* 0x000000008a007209 */ /* 0x000fc60007810000 */
[----:B------:R-:W4:Y:S01]  /*15d60*/  MUFU.TANH R147, R147 ;  /* 0x0000009300937308 */ /* 0x000f220000002400 */
[----:B0-----:R-:W-:-:S04]  /*15d70*/  FMNMX.FTZ R0, R139, R0, !PT ;  /* 0x000000008b007209 */ /* 0x001fc80007810000 */
[----:B-1----:R-:W-:-:S03]  /*15d80*/  FMNMX.FTZ R0, R142, R0, !PT ;  /* 0x000000008e007209 */ /* 0x002fc60007810000 */
[----:B------:R-:W0:Y:S01]  /*15d90*/  MUFU.TANH R149, R149 ;  /* 0x0000009500957308 */ /* 0x000e220000002400 */
[----:B---3--:R-:W-:-:S04]  /*15da0*/  FMNMX.FTZ R0, R143, R0, !PT ;  /* 0x000000008f007209 */ /* 0x008fc80007810000 */
[----:B--2---:R-:W-:-:S03]  /*15db0*/  FMNMX.FTZ R0, R146, R0, !PT ;  /* 0x0000000092007209 */ /* 0x004fc60007810000 */
[----:B------:R-:W1:Y:S01]  /*15dc0*/  MUFU.TANH R150, R150 ;  /* 0x0000009600967308 */ /* 0x000e620000002400 */
[----:B----4-:R-:W-:-:S07]  /*15dd0*/  FMNMX.FTZ R0, R147, R0, !PT ;  /* 0x0000000093007209 */ /* 0x010fce0007810000 */
        /* <DEDUP_REMOVED lines=15> */
[----:B-1----:R-:W-:-:S04]  /*15ed0*/  FMNMX.FTZ R0, R156, R0, !PT ;  /* 0x000000009c007209 */ /* 0x002fc80007810000 */
[----:B--2---:R-:W-:-:S04]  /*15ee0*/  FMNMX.FTZ R0, R157, R0, !PT ;  /* 0x000000009d007209 */ /* 0x004fc80007810000 */
[----:B0-----:R-:W-:-:S05]  /*15ef0*/  FMNMX.FTZ R0, R158, R0, !PT ;  /* 0x000000009e007209 */ /* 0x001fca0007810000 */
[----:B------:R-:W0:Y:S02]  /*15f00*/  SHFL.BFLY PT, R4, R0, 0x2, 0x1f ;  /* 0x0c401f0000047f89 */ /* 0x000e2400000e0000 */
[----:B0-----:R-:W-:-:S05]  /*15f10*/  FMNMX.FTZ R4, R0, R4, !PT ;  /* 0x0000000400047209 */ /* 0x001fca0007810000 */
[----:B------:R-:W0:Y:S02]  /*15f20*/  SHFL.BFLY PT, R0, R4, 0x1, 0x1f ;  /* 0x0c201f0004007f89 */ /* 0x000e2400000e0000 */
[----:B0-----:R-:W-:Y:S01]  /*15f30*/  FMNMX.FTZ R4, R4, R0, !PT ;  /* 0x0000000004047209 */ /* 0x001fe20007810000 */
[----:B------:R-:W-:-:S04]  /*15f40*/  IMAD.U32 R0, RZ, RZ, UR39 ;  /* 0x00000027ff007e24 */ /* 0x000fc8000f8e00ff */
[----:B------:R-:W-:Y:S01]  /*15f50*/  FADD.FTZ R160, -R4, R9 ;  /* 0x0000000904a07221 */ /* 0x000fe20000010100 */
[-C--:B------:R-:W-:Y:S01]  /*15f60*/  FMUL.FTZ R9, R5, R0.reuse ;  /* 0x0000000005097220 */ /* 0x080fe20000410000 */
[-C--:B------:R-:W-:Y:S02]  /*15f70*/  FMUL.FTZ R161, R161, R0.reuse ;  /* 0x00000000a1a17220 */ /* 0x080fe40000410000 */
[-C--:B------:R-:W-:Y:S01]  /*15f80*/  FMUL.FTZ R160, R160, R0.reuse ;  /* 0x00000000a0a07220 */ /* 0x080fe20000410000 */
[-CC-:B------:R-:W-:Y:S01]  /*15f90*/  FFMA.FTZ R159, R11, R0.reuse, -R9.reuse ;  /* 0x000000000b9f7223 */ /* 0x180fe20000010809 */
[-CC-:B------:R-:W-:Y:S01]  /*15fa0*/  FFMA.FTZ R10, R3, R0.reuse, -R9.reuse ;  /* 0x00000000030a7223 */ /* 0x180fe20000010809 */
[----:B------:R0:W-:Y:S01]  /*15fb0*/  MUFU.EX2 R11, R161 ;  /* 0x000000a1000b7308 */ /* 0x0001e20000000800 */
        /* <DEDUP_REMOVED lines=8> */
[-C--:B0-----:R-:W-:Y:S01]  /*16040*/  FMUL.FTZ R161, R4, R0.reuse ;  /* 0x0000000004a17220 */ /* 0x081fe20000410000 */
[-CC-:B------:R-:W-:Y:S01]  /*16050*/  FFMA.FTZ R123, R123, R0.reuse, -R9.reuse ;  /* 0x000000007b7b7223 */ /* 0x180fe20000010809 */
[-CC-:B------:R-:W-:Y:S01]  /*16060*/  FFMA.FTZ R122, R122, R0.reuse, -R9.reuse ;  /* 0x000000007a7a7223 */ /* 0x180fe20000010809 */
[-C--:B------:R-:W-:Y:S01]  /*16070*/  FFMA.FTZ R124, R124, R0.reuse, -R9 ;  /* 0x000000007c7c7223 */ /* 0x080fe20000010809 */
[-CC-:B------:R-:W-:Y:S01]  /*16080*/  FFMA.FTZ R6, R6, R0.reuse, -R161.reuse ;  /* 0x0000000006067223 */ /* 0x180fe200000108a1 */
[-CC-:B------:R-:W-:Y:S01]  /*16090*/  FFMA.FTZ R7, R7, R0.reuse, -R161.reuse ;  /* 0x0000000007077223 */ /* 0x180fe200000108a1 */
[-CC-:B------:R-:W-:Y:S01]  /*160a0*/  FFMA.FTZ R126, R126, R0.reuse, -R161.reuse ;  /* 0x000000007e7e7223 */ /* 0x180fe200000108a1 */
[----:B------:R-:W0:Y:S01]  /*160b0*/  MUFU.EX2 R10, R10 ;  /* 0x0000000a000a7308 */ /* 0x000e220000000800 */
[-CC-:B------:R-:W-:Y:S01]  /*160c0*/  FFMA.FTZ R127, R127, R0.reuse, -R161.reuse ;  /* 0x000000007f7f7223 */ /* 0x180fe200000108a1 */
[-CC-:B------:R-:W-:Y:S01]  /*160d0*/  FFMA.FTZ R130, R130, R0.reuse, -R161.reuse ;  /* 0x0000000082827223 */ /* 0x180fe200000108a1 */
[-CC-:B------:R-:W-:Y:S01]  /*160e0*/  FFMA.FTZ R131, R131, R0.reuse, -R161.reuse ;  /* 0x0000000083837223 */ /* 0x180fe200000108a1 */
[-C--:B------:R-:W-:Y:S01]  /*160f0*/  FFMA.FTZ R134, R134, R0.reuse, -R161 ;  /* 0x0000000086867223 */ /* 0x080fe200000108a1 */
[-CC-:B------:R-:W-:Y:S01]  /*16100*/  FFMA.FTZ R125, R125, R0.reuse, -R9.reuse ;  /* 0x000000007d7d7223 */ /* 0x180fe20000010809 */
[-CC-:B------:R-:W-:Y:S01]  /*16110*/  FFMA.FTZ R128, R128, R0.reuse, -R9.reuse ;  /* 0x0000000080807223 */ /* 0x180fe20000010809 */
[-CC-:B------:R-:W-:Y:S01]  /*16120*/  FFMA.FTZ R129, R129, R0.reuse, -R9.reuse ;  /* 0x0000000081817223 */ /* 0x180fe20000010809 */
[----:B------:R-:W1:Y:S01]  /*16130*/  MUFU.EX2 R6, R6 ;  /* 0x0000000600067308 */ /* 0x000e620000000800 */
[-CC-:B------:R-:W-:Y:S01]  /*16140*/  FFMA.FTZ R132, R132, R0.reuse, -R9.reuse ;  /* 0x0000000084847223 */ /* 0x180fe20000010809 */
[-CC-:B------:R-:W-:Y:S01]  /*16150*/  FFMA.FTZ R136, R136, R0.reuse, -R9.reuse ;  /* 0x0000000088887223 */ /* 0x180fe20000010809 */
[-CC-:B------:R-:W-:Y:S01]  /*16160*/  FFMA.FTZ R133, R133, R0.reuse, -R9.reuse ;  /* 0x0000000085857223 */ /* 0x180fe20000010809 */
[-CC-:B------:R-:W-:Y:S01]  /*16170*/  FFMA.FTZ R137, R137, R0.reuse, -R9.reuse ;  /* 0x0000000089897223 */ /* 0x180fe20000010809 */
[-CC-:B------:R-:W-:Y:S01]  /*16180*/  FFMA.FTZ R140, R140, R0.reuse, -R9.reuse ;  /* 0x000000008c8c7223 */ /* 0x180fe20000010809 */
[-CC-:B------:R-:W-:Y:S01]  /*16190*/  FFMA.FTZ R141, R141, R0.reuse, -R9.reuse ;  /* 0x000000008d8d7223 */ /* 0x180fe20000010809 */
[--C-:B------:R-:W-:Y:S01]  /*161a0*/  FFMA.FTZ R144, R144, R0, -R9.reuse ;  /* 0x0000000090907223 */ /* 0x100fe20000010809 */
[----:B------:R-:W2:Y:S01]  /*161b0*/  MUFU.EX2 R159, R159 ;  /* 0x0000009f009f7308 */ /* 0x000ea20000000800 */
[----:B0-----:R-:W-:Y:S01]  /*161c0*/  FFMA.FTZ R216, R11, R216, R10 ;  /* 0x000000d80bd87223 */ /* 0x001fe2000001000a */
[-CC-:B------:R-:W-:Y:S01]  /*161d0*/  FFMA.FTZ R145, R145, R0.reuse, -R9.reuse ;  /* 0x0000000091917223 */ /* 0x180fe20000010809 */
[-C--:B------:R-:W-:Y:S01]  /*161e0*/  FFMA.FTZ R9, R148, R0.reuse, -R9 ;  /* 0x0000000094097223 */ /* 0x080fe20000010809 */
[-CC-:B------:R-:W-:Y:S01]  /*161f0*/  FFMA.FTZ R171, R158, R0.reuse, -R161.reuse ;  /* 0x000000009eab7223 */ /* 0x180fe200000108a1 */
[-CC-:B------:R-:W-:Y:S01]  /*16200*/  FFMA.FTZ R135, R135, R0.reuse, -R161.reuse ;  /* 0x0000000087877223 */ /* 0x180fe200000108a1 */
[-CC-:B------:R-:W-:Y:S01]  /*16210*/  FFMA.FTZ R138, R138, R0.reuse, -R161.reuse ;  /* 0x000000008a8a7223 */ /* 0x180fe200000108a1 */
[-CC-:B------:R-:W-:Y:S01]  /*16220*/  FFMA.FTZ R139, R139, R0.reuse, -R161.reuse ;  /* 0x000000008b8b7223 */ /* 0x180fe200000108a1 */
[----:B------:R-:W0:Y:S01]  /*16230*/  MUFU.EX2 R7, R7 ;  /* 0x0000000700077308 */ /* 0x000e220000000800 */
[----:B-1----:R-:W-:Y:S01]  /*16240*/  FFMA.FTZ R215, R3, R215, R6 ;  /* 0x000000d703d77223 */ /* 0x002fe20000010006 */
[-CC-:B------:R-:W-:Y:S01]  /*16250*/  FFMA.FTZ R142, R142, R0.reuse, -R161.reuse ;  /* 0x000000008e8e7223 */ /* 0x180fe200000108a1 */
[-CC-:B------:R-:W-:Y:S01]  /*16260*/  FFMA.FTZ R143, R143, R0.reuse, -R161.reuse ;  /* 0x000000008f8f7223 */ /* 0x180fe200000108a1 */
[-CC-:B------:R-:W-:Y:S01]  /*16270*/  FFMA.FTZ R146, R146, R0.reuse, -R161.reuse ;  /* 0x0000000092927223 */ /* 0x180fe200000108a1 */
[-CC-:B------:R-:W-:Y:S01]  /*16280*/  FFMA.FTZ R147, R147, R0.reuse, -R161.reuse ;  /* 0x0000000093937223 */ /* 0x180fe200000108a1 */
[-CC-:B------:R-:W-:Y:S01]  /*16290*/  FFMA.FTZ R149, R149, R0.reuse, -R161.reuse ;  /* 0x0000000095957223 */ /* 0x180fe200000108a1 */
[-CC-:B------:R-:W-:Y:S01]  /*162a0*/  FFMA.FTZ R150, R150, R0.reuse, -R161.reuse ;  /* 0x0000000096967223 */ /* 0x180fe200000108a1 */
[----:B------:R-:W1:Y:S01]  /*162b0*/  MUFU.EX2 R13, R13 ;  /* 0x0000000d000d7308 */ /* 0x000e620000000800 */
[----:B--2---:R-:W-:Y:S01]  /*162c0*/  FADD.FTZ R148, R159, R216 ;  /* 0x000000d89f947221 */ /* 0x004fe20000010000 */
[-CC-:B------:R-:W-:Y:S01]  /*162d0*/  FFMA.FTZ R151, R151, R0.reuse, -R161.reuse ;  /* 0x0000000097977223 */ /* 0x180fe200000108a1 */
[-CC-:B------:R-:W-:Y:S01]  /*162e0*/  FFMA.FTZ R152, R152, R0.reuse, -R161.reuse ;  /* 0x0000000098987223 */ /* 0x180fe200000108a1 */
[-CC-:B------:R-:W-:Y:S01]  /*162f0*/  FFMA.FTZ R153, R153, R0.reuse, -R161.reuse ;  /* 0x0000000099997223 */ /* 0x180fe200000108a1 */
[-CC-:B------:R-:W-:Y:S01]  /*16300*/  FFMA.FTZ R154, R154, R0.reuse, -R161.reuse ;  /* 0x000000009a9a7223 */ /* 0x180fe200000108a1 */
[-CC-:B------:R-:W-:Y:S01]  /*16310*/  FFMA.FTZ R155, R155, R0.reuse, -R161.reuse ;  /* 0x000000009b9b7223 */ /* 0x180fe200000108a1 */
[-C--:B------:R-:W-:Y:S01]  /*16320*/  FFMA.FTZ R156, R156, R0.reuse, -R161 ;  /* 0x000000009c9c7223 */ /* 0x080fe200000108a1 */
[----:B------:R-:W2:Y:S01]  /*16330*/  MUFU.EX2 R126, R126 ;  /* 0x0000007e007e7308 */ /* 0x000ea20000000800 */
[----:B0-----:R-:W-:Y:S01]  /*16340*/  FADD.FTZ R158, R7, R215 ;  /* 0x000000d7079e7221 */ /* 0x001fe20000010000 */
[----:B------:R-:W-:-:S06]  /*16350*/  FFMA.FTZ R157, R157, R0, -R161 ;  /* 0x000000009d9d7223 */ /* 0x000fcc00000108a1 */
[----:B------:R-:W0:Y:S01]  /*16360*/  MUFU.EX2 R14, R14 ;  /* 0x0000000e000e7308 */ /* 0x000e220000000800 */
[----:B-1----:R-:W-:-:S07]  /*16370*/  FADD.FTZ R148, R13, R148 ;  /* 0x000000940d947221 */ /* 0x002fce0000010000 */
[----:B------:R-:W1:Y:S01]  /*16380*/  MUFU.EX2 R127, R127 ;  /* 0x0000007f007f7308 */ /* 0x000e620000000800 */
[----:B--2---:R-:W-:-:S07]  /*16390*/  FADD.FTZ R158, R126, R158 ;  /* 0x0000009e7e9e7221 */ /* 0x004fce0000010000 */
[----:B------:R-:W2:Y:S01]  /*163a0*/  MUFU.EX2 R15, R15 ;  /* 0x0000000f000f7308 */ /* 0x000ea20000000800 */
[----:B0-----:R-:W-:-:S07]  /*163b0*/  FADD.FTZ R148, R14, R148 ;  /* 0x000000940e947221 */ /* 0x001fce0000010000 */
        /* <DEDUP_REMOVED lines=77> */
[----:B0-----:R-:W-:Y:S01]  /*16890*/  FADD.FTZ R158, R157, R158 ;  /* 0x0000009e9d9e7221 */ /* 0x001fe20000010000 */
[----:B-1----:R-:W-:-:S03]  /*168a0*/  FADD.FTZ R216, R9, R148 ;  /* 0x0000009409d87221 */ /* 0x002fc60000010000 */
[----:B--2---:R-:W-:Y:S01]  /*168b0*/  FADD.FTZ R215, R171, R158 ;  /* 0x0000009eabd77221 */ /* 0x004fe20000010000 */
[----:B------:R-:W-:Y:S06]  /*168c0*/  @!P0 BRA `(.L_x_638) ;  /* 0x0000000000048947 */ /* 0x000fec0003800000 */
[----:B------:R-:W-:Y:S01]  /*168d0*/  BPT.TRAP 0x1 ;  /* 0x000000040000795c */ /* 0x000fe20000300000 */
.L_x_638:
[C---:B------:R-:W-:Y:S01]  /*168e0*/  ISETP.GT.AND P1, PT, R8.reuse, R222, PT ;  /* 0x000000de0800720c */ /* 0x040fe20003f24270 */
[----:B------:R-:W-:Y:S01]  /*168f0*/  VIADD R8, R8, 0xffffffff ;  /* 0xffffffff08087836 */ /* 0x000fe20000000000 */
[----:B------:R-:W-:Y:S02]  /*16900*/  IADD3 R12, R12, 0x30860, RZ ;  /* 0x000308600c0c7810 */ /* 0x000fe40007ffe0ff */
[----:B------:R-:W-:Y:S02]  /*16910*/  F2FP.F16.F32.PACK_AB R188, R159, R10 ;  /* 0x0000000a9fbc723e */ /* 0x000fe400000000ff */
[----:B------:R-:W-:Y:S02]  /*16920*/  PRMT R12, R224, 0x654, R12 ;  /* 0x00000654e00c7816 */ /* 0x000fe4000000000c */
[----:B------:R-:W-:Y:S01]  /*16930*/  F2FP.F16.F32.PACK_AB R189, R7, R6 ;  /* 0x0000000607bd723e */ /* 0x000fe200000000ff */
[----:B------:R-:W-:Y:S01]  /*16940*/  IMAD.MOV.U32 R6, RZ, RZ, R221 ;  /* 0x000000ffff067224 */ /* 0x000fe200078e00dd */
[----:B------:R0:W-:Y:S01]  /*16950*/  SYNCS.ARRIVE.TRANS64.RED.A1T0 RZ, [R12+URZ], RZ ;  /* 0x000000ff0cff79a7 */ /* 0x0001e2000810043f */
[----:B------:R-:W-:Y:S01]  /*16960*/  F2FP.F16.F32.PACK_AB R170, R9, R145 ;  /* 0x0000009109aa723e */ /* 0x000fe200000000ff */
[----:B------:R-:W-:Y:S01]  /*16970*/  IMAD.MOV.U32 R9, RZ, RZ, R4 ;  /* 0x000000ffff097224 */ /* 0x000fe200078e0004 */
[----:B------:R-:W-:Y:S01]  /*16980*/  F2FP.F16.F32.PACK_AB R190, R14, R13 ;  /* 0x0000000d0ebe723e */ /* 0x000fe200000000ff */
[----:B------:R-:W-:Y:S01]  /*16990*/  IMAD.MOV.U32 R7, RZ, RZ, R214 ;  /* 0x000000ffff077224 */ /* 0x000fe200078e00d6 */
        /* <DEDUP_REMOVED lines=20> */
[----:B------:R-:W-:Y:S01]  /*16ae0*/  MOV R10, R5 ;  /* 0x00000005000a7202 */ /* 0x000fe20000000f00 */
[----:B0-----:R-:W-:Y:S06]  /*16af0*/  @P1 BRA `(.L_x_639) ;  /* 0xffffffd400c41947 */ /* 0x001fec000383ffff */
.L_x_626:
[----:B------:R-:W-:Y:S05]  /*16b00*/  BSYNC B0 ;  /* 0x0000000000007941 */ /* 0x000fea0003800000 */
.L_x_625:
        /* <DEDUP_REMOVED lines=99> */
.L_x_640:
[----:B------:R-:W-:Y:S02]  /*17140*/  LEA R6, R214, R2, 0x3 ;  /* 0x00000002d6067211 */ /* 0x000fe400078e18ff */
[----:B------:R-:W-:-:S04]  /*17150*/  SHF.L.U32 R3, R221, 0x1f, RZ ;  /* 0x0000001fdd037819 */ /* 0x000fc800000006ff */
[----:B------:R0:W1:Y:S01]  /*17160*/  SYNCS.PHASECHK.TRANS64.TRYWAIT P1, [R6+URZ+0x30850], R3 ;  /* 0x03085003060075a7 */ /* 0x000062000802017f */
[----:B------:R-:W-:Y:S05]  /*17170*/  @!P0 BRA `(.L_x_641) ;  /* 0x0000000000048947 */ /* 0x000fea0003800000 */
[----:B------:R-:W-:Y:S01]  /*17180*/  BPT.TRAP 0x1 ;  /* 0x000000040000795c */ /* 0x000fe20000300000 */
.L_x_641:
[----:B------:R-:W-:Y:S01]  /*17190*/  VIADD R2, R2, 0x400 ;  /* 0x0000040002027836 */ /* 0x000fe20000000000 */
[----:B------:R-:W-:Y:S04]  /*171a0*/  BSSY B0, `(.L_x_642) ;  /* 0x0000008000007945 */ /* 0x000fe80003800000 */
[----:B------:R-:W-:-:S04]  /*171b0*/  SHF.R.U32.HI R2, RZ, 0x4, R2 ;  /* 0x00000004ff027819 */ /* 0x000fc80000011602 */
[----:B------:R-:W-:-:S04]  /*171c0*/  LOP3.LUT R2, R2, 0x3fff, RZ, 0xc0, !PT ;  /* 0x00003fff02027812 */ /* 0x000fc800078ec0ff */
[----:B------:R-:W-:-:S05]  /*171d0*/  LOP3.LUT R2, R2, 0x3000000, RZ, 0xfc, !PT ;  /* 0x0300000002027812 */ /* 0x000fca00078efcff */
[----:B------:R-:W-:Y:S01]  /*171e0*/  IMAD R7, R214, 0x900, R2 ;  /* 0x00000900d6077824 */ /* 0x000fe200078e0202 */
[----:B-1----:R-:W-:Y:S06]  /*171f0*/  @P1 BRA `(.L_x_643) ;  /* 0x0000000000081947 */ /* 0x002fec0003800000 */
[----:B------:R-:W1:Y:S02]  /*17200*/  SYNCS.PHASECHK.TRANS64.TRYWAIT P1, [R6+URZ+0x30850], R3 ;  /* 0x03085003060075a7 */ /* 0x000e64000802017f */
[----:B-1----:R-:W-:Y:S05]  /*17210*/  @!P1 BRA `(.L_x_644) ;  /* 0x000000c800309947 */ /* 0x002fea0003800000 */
.L_x_643:
[----:B------:R-:W-:Y:S05]  /*17220*/  BSYNC B0 ;  /* 0x0000000000007941 */ /* 0x000fea0003800000 */
.L_x_642:
[----:B------:R-:W-:Y:S01]  /*17230*/  IMAD.MOV.U32 R2, RZ, RZ, R7 ;  /* 0x000000ffff027224 */ /* 0x000fe200078e0007 */
[----:B01----:R-:W-:Y:S01]  /*17240*/  MOV R3, 0x40000040 ;  /* 0x4000004000037802 */ /* 0x003fe20000000f00 */
[----:B------:R-:W-:Y:S01]  /*17250*/  WARPGROUP.ARRIVE ;  /* 0x00000000000079c5 */ /* 0x000fe20000000000 */
[----:B------:R-:W-:Y:S02]  /*17260*/  IMAD.MOV.U32 R121, RZ, RZ, RZ ;  /* 0x000000ffff797224 */ /* 0x000fe400078e00ff */
[----:B------:R-:W-:Y:S01]  /*17270*/  R2UR UR6, R2 ;  /* 0x00000000020672ca */ /* 0x000fe200000e0000 */
[----:B------:R-:W-:Y:S01]  /*17280*/  VIADD R2, R7, 0x80 ;  /* 0x0000008007027836 */ /* 0x000fe20000000000 */
[----:B------:R-:W-:Y:S01]  /*17290*/  R2UR UR7, R3 ;  /* 0x00000000030772ca */ /* 0x000fe200000e0000 */
[----:B------:R-:W-:Y:S02]  /*172a0*/  IMAD.MOV.U32 R3, RZ, RZ, 0x40000040 ;  /* 0x40000040ff037424 */ /* 0x000fe400078e00ff */
[----:B------:R-:W-:-:S10]  /*172b0*/  IMAD.MOV.U32 R120, RZ, RZ, -0x800000 ;  /* 0xff800000ff787424 */ /* 0x000fd400078e00ff */
[----:B------:R-:W-:Y:S01]  /*172c0*/  HGMMA.64x192x16.F32 R24, R188, gdesc[UR4].tnspB, R24, gsb0 ;  /* 0x42e00004bc187df0 */ /* 0x000fe20008000818 */
[----:B------:R-:W-:Y:S02]  /*172d0*/  R2UR UR6, R2 ;  /* 0x00000000020672ca */ /* 0x000fe400000e0000 */
[----:B------:R-:W-:Y:S01]  /*172e0*/  R2UR UR7, R3 ;  /* 0x00000000030772ca */ /* 0x000fe200000e0000 */
[----:B------:R-:W-:Y:S01]  /*172f0*/  IMAD.MOV.U32 R3, RZ, RZ, 0x40000040 ;  /* 0x40000040ff037424 */ /* 0x000fe200078e00ff */
[----:B------:R-:W-:Y:S01]  /*17300*/  IADD3 R2, R7, 0x100, RZ ;  /* 0x0000010007027810 */ /* 0x000fe20007ffe0ff */
[----:B------:R-:W-:Y:S02]  /*17310*/  WARPGROUP.DEPBAR.LE gsb0, 0x0 ;  /* 0x00008000000079c5 */ /* 0x000fe40000010000 */
[----:B------:R-:W-:-:S12]  /*17320*/  WARPGROUP.ARRIVE ;  /* 0x00000000000079c5 */ /* 0x000fd80000000000 */
        /* <DEDUP_REMOVED lines=22> */
[----:B------:R-:W-:Y:S02]  /*17490*/  R2UR UR6, R2 ;  /* 0x00000000020672ca */ /* 0x000fe400000e0000 */
[----:B------:R-:W-:Y:S01]  /*174a0*/  R2UR UR7, R3 ;  /* 0x00000000030772ca */ /* 0x000fe200000e0000 */
[----:B------:R-:W0:Y:S04]  /*174b0*/  SHFL.BFLY PT, R2, R215, 0x2, 0x1f ;  /* 0x0c401f00d7027f89 */ /* 0x000e2800000e0000 */
[----:B------:R-:W1:Y:S01]  /*174c0*/  SHFL.BFLY PT, R3, R216, 0x2, 0x1f ;  /* 0x0c401f00d8037f89 */ /* 0x000e6200000e0000 */
[----:B0-----:R-:W-:Y:S01]  /*174d0*/  FADD.FTZ R7, R2, R215 ;  /* 0x000000d702077221 */ /* 0x001fe20000010000 */
[----:B-1----:R-:W-:-:S04]  /*174e0*/  FADD.FTZ R3, R3, R216 ;  /* 0x000000d803037221 */ /* 0x002fc80000010000 */
[----:B------:R-:W0:Y:S04]  /*174f0*/  SHFL.BFLY PT, R8, R7, 0x1, 0x1f ;  /* 0x0c201f0007087f89 */ /* 0x000e2800000e0000 */
[----:B------:R-:W1:Y:S01]  /*17500*/  SHFL.BFLY PT, R2, R3, 0x1, 0x1f ;  /* 0x0c201f0003027f89 */ /* 0x000e6200000e0000 */
[----:B0-----:R-:W-:Y:S01]  /*17510*/  FADD.FTZ R12, R7, R8 ;  /* 0x00000008070c7221 */ /* 0x001fe20000010000 */
[----:B-1----:R-:W-:-:S04]  /*17520*/  FADD.FTZ R11, R3, R2 ;  /* 0x00000002030b7221 */ /* 0x002fc80000010000 */
[----:B------:R-:W-:Y:S01]  /*17530*/  FSETP.NE.FTZ.AND P2, PT, R12, RZ, PT ;  /* 0x000000ff0c00720b */ /* 0x000fe20003f55000 */
[----:B------:R-:W-:Y:S01]  /*17540*/  IMAD.MOV.U32 R3, RZ, RZ, -0x800000 ;  /* 0xff800000ff037424 */ /* 0x000fe200078e00ff */
[----:B------:R-:W-:Y:S02]  /*17550*/  MOV R2, RZ ;  /* 0x000000ff00027202 */ /* 0x000fe40000000f00 */
[----:B------:R-:W-:-:S09]  /*17560*/  FSETP.NE.FTZ.AND P1, PT, R11, RZ, PT ;  /* 0x000000ff0b00720b */ /* 0x000fd20003f35000 */
[----:B------:R-:W0:Y:S04]  /*17570*/  @P2 MUFU.LG2 R10, R12 ;  /* 0x0000000c000a2308 */ /* 0x000e280000000c00 */
[C---:B------:R-:W-:Y:S01]  /*17580*/  @P1 FMUL.FTZ R8, R0.reuse, 0.69314718246459960938 ;  /* 0x3f31721800081820 */ /* 0x040fe20000410000 */
[----:B------:R-:W-:-:S03]  /*17590*/  @P2 FMUL.FTZ R0, R0, 0.69314718246459960938 ;  /* 0x3f31721800002820 */ /* 0x000fc60000410000 */
        /* <DEDUP_REMOVED lines=9> */
[----:B------:R-:W-:Y:S03]  /*17630*/  HGMMA.64x192x16.F32 R24, R168, gdesc[UR4].tnspB, R24, gsb0 ;  /* 0x42e00004a8187df0 */ /* 0x000fe60008000818 */
[----:B------:R-:W-:Y:S02]  /*17640*/  WARPGROUP.DEPBAR.LE gsb0, 0x0 ;  /* 0x00008000000079c5 */ /* 0x000fe40000010000 */
[----:B--23--:R-:W-:Y:S05]  /*17650*/  @!P0 BRA `(.L_x_645) ;  /* 0x0000000000048947 */ /* 0x00cfea0003800000 */
[----:B------:R-:W-:Y:S01]  /*17660*/  BPT.TRAP 0x1 ;  /* 0x000000040000795c */ /* 0x000fe20000300000 */
.L_x_645:
[----:B------:R-:W2:Y:S01]  /*17670*/  LDL.LU R122, [R1+0x4] ;  /* 0x00000400017a7983 */ /* 0x000ea20000300800 */
[----:B------:R-:W-:Y:S01]  /*17680*/  IADD3 R5, R6, 0x30860, RZ ;  /* 0x0003086006057810 */ /* 0x000fe20007ffe0ff */
[----:B------:R-:W-:Y:S02]  /*17690*/  VIADD R214, R214, 0x1 ;  /* 0x00000001d6d67836 */ /* 0x000fe40000000000 */
[-C--:B------:R-:W-:Y:S01]  /*176a0*/  FMUL.FTZ R4, R24, R121.reuse ;  /* 0x0000007918047220 */ /* 0x080fe20000410000 */
[-C--:B------:R-:W-:Y:S01]  /*176b0*/  FMUL.FTZ R6, R28, R121.reuse ;  /* 0x000000791c067220 */ /* 0x080fe20000410000 */
[----:B------:R-:W-:Y:S01]  /*176c0*/  PRMT R224, R224, 0x654, R5 ;  /* 0x00000654e0e07816 */ /* 0x000fe20000000005 */
[-C--:B------:R-:W-:Y:S01]  /*176d0*/  FMUL.FTZ R5, R25, R121.reuse ;  /* 0x0000007919057220 */ /* 0x080fe20000410000 */
[----:B------:R-:W-:Y:S01]  /*176e0*/  ISETP.NE.AND P1, PT, R214, 0x2, PT ;  /* 0x00000002d600780c */ /* 0x000fe20003f25270 */
[-C--:B------:R-:W-:Y:S01]  /*176f0*/  FMUL.FTZ R7, R29, R121.reuse ;  /* 0x000000791d077220 */ /* 0x080fe20000410000 */
[----:B------:R1:W-:Y:S01]  /*17700*/  SYNCS.ARRIVE.TRANS64.RED.A1T0 RZ, [R224+URZ], RZ ;  /* 0x000000ffe0ff79a7 */ /* 0x0003e2000810043f */
[-C--:B------:R-:W-:Y:S01]  /*17710*/  FMUL.FTZ R12, R40, R121.reuse ;  /* 0x00000079280c7220 */ /* 0x080fe20000410000 */
[-C--:B------:R-:W-:Y:S01]  /*17720*/  FMUL.FTZ R13, R41, R121.reuse ;  /* 0x00000079290d7220 */ /* 0x080fe20000410000 */
[-C--:B------:R-:W-:Y:S01]  /*17730*/  FMUL.FTZ R20, R48, R121.reuse ;  /* 0x0000007930147220 */ /* 0x080fe20000410000 */
[-C--:B------:R-:W-:Y:S01]  /*17740*/  FMUL.FTZ R21, R49, R121.reuse ;  /* 0x0000007931157220 */ /* 0x080fe20000410000 */
[-C--:B------:R-:W-:Y:S01]  /*17750*/  FMUL.FTZ R24, R52, R121.reuse ;  /* 0x0000007934187220 */ /* 0x080fe20000410000 */
[-C--:B------:R-:W-:Y:S01]  /*17760*/  FMUL.FTZ R25, R53, R121.reuse ;  /* 0x0000007935197220 */ /* 0x080fe20000410000 */
[----:B------:R-:W-:Y:S01]  /*17770*/  SEL R0, RZ, 0x1, P1 ;  /* 0x00000001ff007807 */ /* 0x000fe20000800000 */
        /* <DEDUP_REMOVED lines=39> */
[-C--:B0-----:R-:W-:Y:S01]  /*179f0*/  FMUL.FTZ R26, R26, R2.reuse ;  /* 0x000000021a1a7220 */ /* 0x081fe20000410000 */
        /* <DEDUP_REMOVED lines=47> */
[----:B------:R-:W-:-:S02]  /*17cf0*/  LOP3.LUT R221, R221, R0, RZ, 0x3c, !PT ;  /* 0x00000000dddd7212 */ /* 0x000fc400078e3cff */
[----:B------:R-:W-:Y:S01]  /*17d00*/  SEL R214, R214, RZ, P1 ;  /* 0x000000ffd6d67207 */ /* 0x000fe20000800000 */
[----:B--2---:R-:W-:-:S05]  /*17d10*/  VIADD R122, R122, 0x1 ;  /* 0x000000017a7a7836 */ /* 0x004fca0000000000 */
[----:B------:R1:W-:Y:S02]  /*17d20*/  STL [R1+0x4], R122 ;  /* 0x0000047a01007387 */ /* 0x0003e40000100800 */
.L_x_567:
[----:B------:R-:W1:Y:S08]  /*17d30*/  S2UR UR4, SR_CgaCtaId ;  /* 0x00000000000479c3 */ /* 0x000e700000008800 */
[----:B------:R-:W-:Y:S01]  /*17d40*/  BAR.SYNC.DEFER_BLOCKING 0x5, 0x180 ;  /* 0x0146000000007b1d */ /* 0x000fe20000010000 */
[----:B------:R-:W-:-:S05]  /*17d50*/  MOV R61, 0x400 ;  /* 0x00000400003d7802 */ /* 0x000fca0000000f00 */
[----:B------:R-:W-:Y:S01]  /*17d60*/  BSSY B0, `(.L_x_646) ;  /* 0x00003c0000007945 */ /* 0x000fe20003800000 */
[----:B-1----:R-:W-:-:S04]  /*17d70*/  MOV R224, UR4 ;  /* 0x0000000400e07c02 */ /* 0x002fc80008000f00 */
[----:B------:R-:W-:-:S05]  /*17d80*/  LEA R2, R224, R61, 0x18 ;  /* 0x0000003de0027211 */ /* 0x000fca00078ec0ff */
[----:B------:R0:W1:Y:S01]  /*17d90*/  LDS.128 R136, [R2+0x308d0] ;  /* 0x0308d00002887984 */ /* 0x0000620000000c00 */
[----:B------:R-:W-:Y:S06]  /*17da0*/  BAR.ARV 0x4, 0x180 ;  /* 0x0106000000007b1d */ /* 0x000fec0000002000 */
[----:B------:R-:W-:Y:S05]  /*17db0*/  @P0 BRA `(.L_x_647) ;  /* 0x0000002c00840947 */ /* 0x000fea0003800000 */
[----:B------:R-:W2:Y:S01]  /*17dc0*/  LDL R0, [R1+0x124] ;  /* 0x0001240001007983 */ /* 0x000ea20000100800 */
[----:B------:R-:W3:Y:S01]  /*17dd0*/  S2R R61, SR_SWINHI ;  /* 0x00000000003d7919 */ /* 0x000ee20000002f00 */
[----:B------:R-:W-:Y:S01]  /*17de0*/  F2FP.F16.F32.PACK_AB R60, R5, R4 ;  /* 0x00000004053c723e */ /* 0x000fe200000000ff */
[----:B------:R-:W-:Y:S01]  /*17df0*/  ULDC.64 UR6, c[0x0][0xc00] ;  /* 0x0003000000067ab9 */ /* 0x000fe20000000a00 */
[----:B------:R-:W-:Y:S01]  /*17e00*/  F2FP.F16.F32.PACK_AB R64, R9, R8 ;  /* 0x000000080940723e */ /* 0x000fe200000000ff */
[----:B------:R-:W4:Y:S01]  /*17e10*/  LDL.LU R130, [R1+0xac] ;  /* 0x0000ac0001827983 */ /* 0x000f220000300800 */
[----:B------:R-:W-:Y:S01]  /*17e20*/  F2FP.F16.F32.PACK_AB R65, R35, R34 ;  /* 0x000000222341723e */ /* 0x000fe200000000ff */
[----:B------:R-:W-:Y:S02]  /*17e30*/  ULDC.64 UR4, c[0x0][0xc08] ;  /* 0x0003020000047ab9 */ /* 0x000fe40000000a00 */
[----:B------:R-:W4:Y:S04]  /*17e40*/  LDL R129, [R1+0x120] ;  /* 0x0001200001817983 */ /* 0x000f280000100800 */
[----:B------:R-:W4:Y:S04]  /*17e50*/  LDL R128, [R1+0x40] ;  /* 0x0000400001807983 */ /* 0x000f280000100800 */
[----:B------:R-:W4:Y:S01]  /*17e60*/  LDL R127, [R1+0x44] ;  /* 0x00004400017f7983 */ /* 0x000f220000100800 */
[----:B------:R-:W-:-:S02]  /*17e70*/  MOV R116, R2 ;  /* 0x0000000200747202 */ /* 0x000fc40000000f00 */
[----:B---3--:R-:W-:Y:S02]  /*17e80*/  MOV R117, R61 ;  /* 0x0000003d00757202 */ /* 0x008fe40000000f00 */
[----:B------:R-:W-:Y:S01]  /*17e90*/  F2FP.F16.F32.PACK_AB R61, R27, R26 ;  /* 0x0000001a1b3d723e */ /* 0x000fe200000000ff */
[----:B------:R-:W-:Y:S01]  /*17ea0*/  BAR.SYNC.DEFER_BLOCKING 0x1, 0x100 ;  /* 0x0044000000007b1d */ /* 0x000fe20000010000 */
[----:B--2---:R-:W-:-:S03]  /*17eb0*/  IMAD.WIDE R122, R0, 0x2, R116 ;  /* 0x00000002007a7825 */ /* 0x004fc600078e0274 */
[C---:B------:R-:W-:Y:S02]  /*17ec0*/  LOP3.LUT R63, R122.reuse, 0x380, RZ, 0xc0, !PT ;  /* 0x000003807a3f7812 */ /* 0x040fe400078ec0ff */
[----:B------:R-:W-:Y:S02]  /*17ed0*/  IADD3 R67, P0, R122, 0x20, RZ ;  /* 0x000000207a437810 */ /* 0x000fe40007f1e0ff */
[----:B------:R-:W-:Y:S02]  /*17ee0*/  SHF.R.U64 R63, R63, 0x3, RZ ;  /* 0x000000033f3f7819 */ /* 0x000fe400000012ff */
[----:B------:R-:W-:Y:S02]  /*17ef0*/  LOP3.LUT R66, R67, 0x380, RZ, 0xc0, !PT ;  /* 0x0000038043427812 */ /* 0x000fe400078ec0ff */
[----:B------:R-:W-:Y:S01]  /*17f00*/  LOP3.LUT R62, R63, R122, RZ, 0x3c, !PT ;  /* 0x0000007a3f3e7212 */ /* 0x000fe200078e3cff */
[----:B------:R-:W-:Y:S01]  /*17f10*/  IMAD.MOV.U32 R63, RZ, RZ, R123 ;  /* 0x000000ffff3f7224 */ /* 0x000fe200078e007b */
[----:B------:R-:W-:-:S02]  /*17f20*/  SHF.R.U64 R66, R66, 0x3, RZ ;  /* 0x0000000342427819 */ /* 0x000fc400000012ff */
[----:B------:R-:W-:Y:S02]  /*17f30*/  IADD3 R73, P3, R122, 0x40, RZ ;  /* 0x000000407a497810 */ /* 0x000fe40007f7e0ff */
[----:B------:R-:W-:Y:S02]  /*17f40*/  MOV R75, R62 ;  /* 0x0000003e004b7202 */ /* 0x000fe40000000f00 */
[----:B------:R-:W-:Y:S02]  /*17f50*/  F2FP.F16.F32.PACK_AB R62, R7, R6 ;  /* 0x00000006073e723e */ /* 0x000fe400000000ff */
[----:B------:R-:W-:Y:S02]  /*17f60*/  F2FP.F16.F32.PACK_AB R63, R31, R30 ;  /* 0x0000001e1f3f723e */ /* 0x000fe400000000ff */
[----:B------:R-:W-:Y:S01]  /*17f70*/  LOP3.LUT R66, R66, R67, RZ, 0x3c, !PT ;  /* 0x0000004342427212 */ /* 0x000fe200078e3cff */
[----:B------:R-:W-:Y:S01]  /*17f80*/  IMAD.X R67, RZ, RZ, R123, P0 ;  /* 0x000000ffff437224 */ /* 0x000fe200000e067b */
[----:B------:R-:W-:-:S02]  /*17f90*/  LOP3.LUT R126, R73, 0x380, RZ, 0xc0, !PT ;  /* 0x00000380497e7812 */ /* 0x000fc400078ec0ff */
[----:B------:R-:W-:Y:S01]  /*17fa0*/  IADD3 R0, P2, R122, 0x60, RZ ;  /* 0x000000607a007810 */ /* 0x000fe20007f5e0ff */
[----:B------:R2:W-:Y:S01]  /*17fb0*/  STSM.16.M88.4 [R75], R60 ;  /* 0x0000003c4b007844 */ /* 0x0005e20000000200 */
[----:B------:R-:W-:Y:S02]  /*17fc0*/  SHF.R.U64 R126, R126, 0x3, RZ ;  /* 0x000000037e7e7819 */ /* 0x000fe400000012ff */
[----:B------:R-:W-:Y:S02]  /*17fd0*/  MOV R74, R66 ;  /* 0x00000042004a7202 */ /* 0x000fe40000000f00 */
[----:B------:R-:W-:Y:S02]  /*17fe0*/  IADD3 R72, P0, R122, 0x4000, RZ ;  /* 0x000040007a487810 */ /* 0x000fe40007f1e0ff */
[----:B------:R-:W-:Y:S02]  /*17ff0*/  F2FP.F16.F32.PACK_AB R66, R11, R10 ;  /* 0x0000000a0b42723e */ /* 0x000fe400000000ff */
[----:B------:R-:W-:-:S02]  /*18000*/  F2FP.F16.F32.PACK_AB R67, R39, R38 ;  /* 0x000000262743723e */ /* 0x000fc400000000ff */
[----:B--2---:R-:W-:Y:S02]  /*18010*/  LOP3.LUT R63, R0, 0x380, RZ, 0xc0, !PT ;  /* 0x00000380003f7812 */ /* 0x004fe400078ec0ff */
[----:B------:R-:W-:Y:S02]  /*18020*/  LOP3.LUT R60, R126, R73, RZ, 0x3c, !PT ;  /* 0x000000497e3c7212 */ /* 0x000fe400078e3cff */
[----:B------:R-:W-:Y:S02]  /*18030*/  IADD3.X R61, RZ, R123, RZ, P3, !PT ;  /* 0x0000007bff3d7210 */ /* 0x000fe40001ffe4ff */
[----:B------:R-:W-:Y:S02]  /*18040*/  SHF.R.U64 R63, R63, 0x3, RZ ;  /* 0x000000033f3f7819 */ /* 0x000fe400000012ff */
[----:B------:R-:W-:Y:S01]  /*18050*/  LOP3.LUT R73, R72, 0x380, RZ, 0xc0, !PT ;  /* 0x0000038048497812 */ /* 0x000fe200078ec0ff */
[----:B------:R2:W-:Y:S01]  /*18060*/  STSM.16.M88.4 [R74], R64 ;  /* 0x000000404a007844 */ /* 0x0005e20000000200 */
[----:B------:R-:W-:-:S02]  /*18070*/  F2FP.F16.F32.PACK_AB R62, R15, R14 ;  /* 0x0000000e0f3e723e */ /* 0x000fc400000000ff */
[----:B------:R-:W-:Y:S02]  /*18080*/  SHF.R.U64 R73, R73, 0x3, RZ ;  /* 0x0000000349497819 */ /* 0x000fe400000012ff */
[----:B------:R-:W-:Y:S02]  /*18090*/  IADD3 R124, P1, R122, 0x4020, RZ ;  /* 0x000040207a7c7810 */ /* 0x000fe40007f3e0ff */
[----:B------:R-:W-:Y:S01]  /*180a0*/  LOP3.LUT R72, R73, R72, RZ, 0x3c, !PT ;  /* 0x0000004849487212 */ /* 0x000fe200078e3cff */
[----:B------:R-:W-:Y:S01]  /*180b0*/  IMAD.X R73, RZ, RZ, R123, P0 ;  /* 0x000000ffff497224 */ /* 0x000fe200000e067b */
[----:B--2---:R-:W-:Y:S02]  /*180c0*/  LOP3.LUT R64, R63, R0, RZ, 0x3c, !PT ;  /* 0x000000003f407212 */ /* 0x004fe400078e3cff */
[----:B------:R-:W-:Y:S02]  /*180d0*/  MOV R66, R60 ;  /* 0x0000003c00427202 */ /* 0x000fe40000000f00 */
[----:B------:R-:W-:-:S02]  /*180e0*/  F2FP.F16.F32.PACK_AB R60, R13, R12 ;  /* 0x0000000c0d3c723e */ /* 0x000fc400000000ff */
[----:B------:R-:W-:Y:S02]  /*180f0*/  F2FP.F16.F32.PACK_AB R61, R43, R42 ;  /* 0x0000002a2b3d723e */ /* 0x000fe400000000ff */
[----:B------:R-:W-:Y:S01]  /*18100*/  F2FP.F16.F32.PACK_AB R63, R47, R46 ;  /* 0x0000002e2f3f723e */ /* 0x000fe200000000ff */
[----:B------:R-:W-:Y:S01]  /*18110*/  IMAD.X R65, RZ, RZ, R123, P2 ;  /* 0x000000ffff417224 */ /* 0x000fe200010e067b */
[----:B------:R-:W-:-:S03]  /*18120*/  LOP3.LUT R125, R124, 0x380, RZ, 0xc0, !PT ;  /* 0x000003807c7d7812 */ /* 0x000fc600078ec0ff */
[----:B------:R2:W-:Y:S01]  /*18130*/  STSM.16.M88.4 [R66], R60 ;  /* 0x0000003c42007844 */ /* 0x0005e20000000200 */
[----:B------:R-:W-:Y:S02]  /*18140*/  SHF.R.U64 R125, R125, 0x3, RZ ;  /* 0x000000037d7d7819 */ /* 0x000fe400000012ff */
[----:B------:R-:W-:Y:S02]  /*18150*/  MOV R0, R64 ;  /* 0x0000004000007202 */ /* 0x000fe40000000f00 */
[----:B------:R-:W-:Y:S02]  /*18160*/  F2FP.F16.F32.PACK_AB R64, R21, R20 ;  /* 0x000000141540723e */ /* 0x000fe400000000ff */
[----:B------:R-:W-:Y:S02]  /*18170*/  F2FP.F16.F32.PACK_AB R65, R51, R50 ;  /* 0x000000323341723e */ /* 0x000fe400000000ff */
[----:B--2---:R-:W-:-:S04]  /*18180*/  IADD3 R60, P0, R122, 0x4040, RZ ;  /* 0x000040407a3c7810 */ /* 0x004fc80007f1e0ff */
[----:B------:R-:W-:Y:S02]  /*18190*/  LOP3.LUT R74, R60, 0x380, RZ, 0xc0, !PT ;  /* 0x000003803c4a7812 */ /* 0x000fe400078ec0ff */
[----:B------:R-:W-:Y:S02]  /*181a0*/  F2FP.F16.F32.PACK_AB R66, R25, R24 ;  /* 0x000000181942723e */ /* 0x000fe400000000ff */
[----:B------:R-:W-:Y:S02]  /*181b0*/  F2FP.F16.F32.PACK_AB R67, R55, R54 ;  /* 0x000000363743723e */ /* 0x000fe400000000ff */
[----:B------:R-:W-:Y:S02]  /*181c0*/  MOV R61, R72 ;  /* 0x00000048003d7202 */ /* 0x000fe40000000f00 */
[----:B------:R-:W-:Y:S02]  /*181d0*/  SHF.R.U64 R63, R74, 0x3, RZ ;  /* 0x000000034a3f7819 */ /* 0x000fe400000012ff */
[----:B------:R-:W-:-:S02]  /*181e0*/  F2FP.F16.F32.PACK_AB R72, R29, R28 ;  /* 0x0000001c1d48723e */ /* 0x000fc400000000ff */
[----:B------:R-:W-:Y:S02]  /*181f0*/  F2FP.F16.F32.PACK_AB R73, R59, R58 ;  /* 0x0000003a3b49723e */ /* 0x000fe400000000ff */
[----:B------:R-:W-:Y:S02]  /*18200*/  F2FP.F16.F32.PACK_AB R74, R33, R32 ;  /* 0x00000020214a723e */ /* 0x000fe400000000ff */
[----:B------:R-:W-:Y:S02]  /*18210*/  F2FP.F16.F32.PACK_AB R75, R105, R104 ;  /* 0x00000068694b723e */ /* 0x000fe400000000ff */
[----:B------:R-:W-:Y:S02]  /*18220*/  LOP3.LUT R124, R125, R124, RZ, 0x3c, !PT ;  /* 0x0000007c7d7c7212 */ /* 0x000fe400078e3cff */
[----:B------:R-:W-:Y:S01]  /*18230*/  IADD3.X R125, RZ, R123, RZ, P1, !PT ;  /* 0x0000007bff7d7210 */ /* 0x000fe20000ffe4ff */
[----:B------:R2:W-:Y:S01]  /*18240*/  STSM.16.M88.4 [R0], R64 ;  /* 0x0000004000007844 */ /* 0x0005e20000000200 */
[----:B------:R-:W-:-:S02]  /*18250*/  IADD3 R121, P3, R122, 0x4060, RZ ;  /* 0x000040607a797810 */ /* 0x000fc40007f7e0ff */
[----:B------:R-:W-:Y:S01]  /*18260*/  MOV R124, R124 ;  /* 0x0000007c007c7202 */ /* 0x000fe20000000f00 */
[----:B------:R3:W-:Y:S01]  /*18270*/  STSM.16.M88.4 [R61], R72 ;  /* 0x000000483d007844 */ /* 0x0007e20000000200 */
[----:B------:R-:W-:Y:S02]  /*18280*/  F2FP.F16.F32.PACK_AB R62, R41, R40 ;  /* 0x00000028293e723e */ /* 0x000fe400000000ff */
[----:B--2---:R-:W-:Y:S02]  /*18290*/  LOP3.LUT R64, R63, R60, RZ, 0x3c, !PT ;  /* 0x0000003c3f407212 */ /* 0x004fe400078e3cff */
[----:B------:R-:W-:Y:S02]  /*182a0*/  F2FP.F16.F32.PACK_AB R60, R37, R36 ;  /* 0x00000024253c723e */ /* 0x000fe400000000ff */
[----:B---3--:R-:W-:Y:S02]  /*182b0*/  F2FP.F16.F32.PACK_AB R61, R109, R108 ;  /* 0x0000006c6d3d723e */ /* 0x008fe400000000ff */
[----:B------:R-:W-:Y:S01]  /*182c0*/  F2FP.F16.F32.PACK_AB R63, R71, R70 ;  /* 0x00000046473f723e */ /* 0x000fe200000000ff */
[----:B------:R-:W-:Y:S01]  /*182d0*/  IMAD.X R65, RZ, RZ, R123, P0 ;  /* 0x000000ffff417224 */ /* 0x000fe200000e067b */
[----:B------:R-:W-:-:S02]  /*182e0*/  IADD3 R72, P2, R122, 0x8000, RZ ;  /* 0x000080007a487810 */ /* 0x000fc40007f5e0ff */
[----:B------:R-:W-:Y:S02]  /*182f0*/  LOP3.LUT R74, R121, 0x380, RZ, 0xc0, !PT ;  /* 0x00000380794a7812 */ /* 0x000fe400078ec0ff */
[----:B------:R-:W-:Y:S01]  /*18300*/  IADD3 R73, P0, R122, 0x8020, RZ ;  /* 0x000080207a497810 */ /* 0x000fe20007f1e0ff */
[----:B------:R2:W-:Y:S01]  /*18310*/  STSM.16.M88.4 [R124], R60 ;  /* 0x0000003c7c007844 */ /* 0x0005e20000000200 */
[----:B------:R-:W-:Y:S02]  /*18320*/  MOV R0, R64 ;  /* 0x0000004000007202 */ /* 0x000fe40000000f00 */
[----:B------:R-:W-:Y:S02]  /*18330*/  SHF.R.U64 R74, R74, 0x3, RZ ;  /* 0x000000034a4a7819 */ /* 0x000fe400000012ff */
[----:B------:R-:W-:Y:S02]  /*18340*/  F2FP.F16.F32.PACK_AB R64, R45, R44 ;  /* 0x0000002c2d40723e */ /* 0x000fe400000000ff */
[----:B------:R-:W-:-:S02]  /*18350*/  F2FP.F16.F32.PACK_AB R65, R113, R112 ;  /* 0x000000707141723e */ /* 0x000fc400000000ff */
[----:B------:R-:W-:Y:S02]  /*18360*/  F2FP.F16.F32.PACK_AB R66, R49, R48 ;  /* 0x000000303142723e */ /* 0x000fe400000000ff */
[----:B------:R-:W-:Y:S02]  /*18370*/  F2FP.F16.F32.PACK_AB R67, R79, R78 ;  /* 0x0000004e4f43723e */ /* 0x000fe400000000ff */
[----:B--2---:R-:W-:Y:S02]  /*18380*/  LOP3.LUT R63, R72, 0x380, RZ, 0xc0, !PT ;  /* 0x00000380483f7812 */ /* 0x004fe400078ec0ff */
[----:B------:R-:W-:Y:S01]  /*18390*/  LOP3.LUT R62, R73, 0x380, RZ, 0xc0, !PT ;  /* 0x00000380493e7812 */ /* 0x000fe200078ec0ff */
[----:B------:R-:W-:Y:S01]  /*183a0*/  IMAD.X R61, RZ, RZ, R123, P3 ;  /* 0x000000ffff3d7224 */ /* 0x000fe200018e067b */
[----:B------:R-:W-:Y:S02]  /*183b0*/  SHF.R.U64 R63, R63, 0x3, RZ ;  /* 0x000000033f3f7819 */ /* 0x000fe400000012ff */
[----:B------:R-:W-:-:S02]  /*183c0*/  LOP3.LUT R60, R74, R121, RZ, 0x3c, !PT ;  /* 0x000000794a3c7212 */ /* 0x000fc400078e3cff */
[----:B------:R-:W-:Y:S01]  /*183d0*/  SHF.R.U64 R62, R62, 0x3, RZ ;  /* 0x000000033e3e7819 */ /* 0x000fe200000012ff */
[----:B------:R2:W-:Y:S01]  /*183e0*/  STSM.16.M88.4 [R0], R64 ;  /* 0x0000004000007844 */ /* 0x0005e20000000200 */
[----:B------:R-:W-:-:S04]  /*183f0*/  IADD3 R125, P1, R122, 0x8040, RZ ;  /* 0x000080407a7d7810 */ /* 0x000fc80007f3e0ff */
[----:B------:R-:W-:Y:S02]  /*18400*/  LOP3.LUT R124, R125, 0x380, RZ, 0xc0, !PT ;  /* 0x000003807d7c7812 */ /* 0x000fe400078ec0ff */
[----:B--2---:R-:W-:Y:S02]  /*18410*/  LOP3.LUT R64, R63, R72, RZ, 0x3c, !PT ;  /* 0x000000483f407212 */ /* 0x004fe400078e3cff */
[----:B------:R-:W-:Y:S02]  /*18420*/  LOP3.LUT R72, R62, R73, RZ, 0x3c, !PT ;  /* 0x000000493e487212 */ /* 0x000fe400078e3cff */
[----:B------:R-:W-:Y:S02]  /*18430*/  MOV R0, R60 ;  /* 0x0000003c00007202 */ /* 0x000fe40000000f00 */
[----:B------:R-:W-:Y:S02]  /*18440*/  F2FP.F16.F32.PACK_AB R60, R53, R52 ;  /* 0x00000034353c723e */ /* 0x000fe400000000ff */
[----:B------:R-:W-:-:S02]  /*18450*/  F2FP.F16.F32.PACK_AB R61, R83, R82 ;  /* 0x00000052533d723e */ /* 0x000fc400000000ff */
[----:B------:R-:W-:Y:S02]  /*18460*/  F2FP.F16.F32.PACK_AB R62, R57, R56 ;  /* 0x00000038393e723e */ /* 0x000fe400000000ff */
[----:B------:R-:W-:Y:S01]  /*18470*/  F2FP.F16.F32.PACK_AB R63, R87, R86 ;  /* 0x00000056573f723e */ /* 0x000fe200000000ff */
[----:B------:R-:W-:Y:S01]  /*18480*/  IMAD.X R73, RZ, RZ, R123, P0 ;  /* 0x000000ffff497224 */ /* 0x000fe200000e067b */
[----:B------:R-:W-:-:S03]  /*18490*/  IADD3.X R65, RZ, R123, RZ, P2, !PT ;  /* 0x0000007bff417210 */ /* 0x000fc600017fe4ff */
[----:B------:R2:W-:Y:S01]  /*184a0*/  STSM.16.M88.4 [R0], R60 ;  /* 0x0000003c00007844 */ /* 0x0005e20000000200 */
[----:B------:R-:W-:Y:S02]  /*184b0*/  MOV R74, R64 ;  /* 0x00000040004a7202 */ /* 0x000fe40000000f00 */
[----:B------:R-:W-:Y:S02]  /*184c0*/  F2FP.F16.F32.PACK_AB R64, R69, R68 ;  /* 0x000000444540723e */ /* 0x000fe400000000ff */
[----:B------:R-:W-:Y:S02]  /*184d0*/  F2FP.F16.F32.PACK_AB R65, R91, R90 ;  /* 0x0000005a5b41723e */ /* 0x000fe400000000ff */
[----:B------:R-:W-:Y:S02]  /*184e0*/  F2FP.F16.F32.PACK_AB R66, R77, R76 ;  /* 0x0000004c4d42723e */ /* 0x000fe400000000ff */
[----:B------:R-:W-:Y:S02]  /*184f0*/  F2FP.F16.F32.PACK_AB R67, R95, R94 ;  /* 0x0000005e5f43723e */ /* 0x000fe400000000ff */
[----:B------:R-:W-:-:S02]  /*18500*/  SHF.R.U64 R124, R124, 0x3, RZ ;  /* 0x000000037c7c7819 */ /* 0x000fc400000012ff */
[----:B--2---:R-:W-:-:S04]  /*18510*/  IADD3 R0, P0, R122, 0x8060, RZ ;  /* 0x000080607a007810 */ /* 0x004fc80007f1e0ff */
[----:B------:R-:W-:Y:S01]  /*18520*/  LOP3.LUT R75, R0, 0x380, RZ, 0xc0, !PT ;  /* 0x00000380004b7812 */ /* 0x000fe200078ec0ff */
[----:B------:R2:W-:Y:S01]  /*18530*/  STSM.16.M88.4 [R74], R64 ;  /* 0x000000404a007844 */ /* 0x0005e20000000200 */
[----:B------:R-:W-:Y:S02]  /*18540*/  MOV R60, R72 ;  /* 0x00000048003c7202 */ /* 0x000fe40000000f00 */
[----:B------:R-:W-:Y:S02]  /*18550*/  SHF.R.U64 R61, R75, 0x3, RZ ;  /* 0x000000034b3d7819 */ /* 0x000fe400000012ff */
[----:B------:R-:W-:Y:S01]  /*18560*/  LOP3.LUT R124, R124, R125, RZ, 0x3c, !PT ;  /* 0x0000007d7c7c7212 */ /* 0x000fe200078e3cff */
[----:B------:R-:W-:Y:S01]  /*18570*/  IMAD.X R125, RZ, RZ, R123, P1 ;  /* 0x000000ffff7d7224 */ /* 0x000fe200008e067b */
[----:B------:R-:W-:Y:S02]  /*18580*/  F2FP.F16.F32.PACK_AB R72, R81, R80 ;  /* 0x000000505148723e */ /* 0x000fe400000000ff */
[----:B------:R-:W-:-:S02]  /*18590*/  F2FP.F16.F32.PACK_AB R73, R99, R98 ;  /* 0x000000626349723e */ /* 0x000fc400000000ff */
[----:B------:R-:W-:Y:S02]  /*185a0*/  F2FP.F16.F32.PACK_AB R75, R103, R102 ;  /* 0x00000066674b723e */ /* 0x000fe400000000ff */
[----:B------:R-:W-:Y:S02]  /*185b0*/  IADD3.X R123, RZ, R123, RZ, P0, !PT ;  /* 0x0000007bff7b7210 */ /* 0x000fe400007fe4ff */
[----:B--2---:R-:W-:Y:S02]  /*185c0*/  F2FP.F16.F32.PACK_AB R74, R85, R84 ;  /* 0x00000054554a723e */ /* 0x004fe400000000ff */
[----:B------:R-:W-:Y:S02]  /*185d0*/  LOP3.LUT R122, R61, R0, RZ, 0x3c, !PT ;  /* 0x000000003d7a7212 */ /* 0x000fe400078e3cff */
[----:B------:R-:W-:Y:S01]  /*185e0*/  MOV R124, R124 ;  /* 0x0000007c007c7202 */ /* 0x000fe20000000f00 */
[----:B------:R2:W-:Y:S01]  /*185f0*/  STSM.16.M88.4 [R60], R72 ;  /* 0x000000483c007844 */ /* 0x0005e20000000200 */
[----:B------:R-:W-:-:S02]  /*18600*/  F2FP.F16.F32.PACK_AB R61, R107, R106 ;  /* 0x0000006a6b3d723e */ /* 0x000fc400000000ff */
[----:B------:R-:W-:Y:S02]  /*18610*/  F2FP.F16.F32.PACK_AB R62, R93, R92 ;  /* 0x0000005c5d3e723e */ /* 0x000fe400000000ff */
[----:B------:R-:W-:Y:S02]  /*18620*/  F2FP.F16.F32.PACK_AB R63, R111, R110 ;  /* 0x0000006e6f3f723e */ /* 0x000fe400000000ff */
[----:B------:R-:W-:Y:S02]  /*18630*/  F2FP.F16.F32.PACK_AB R64, R97, R96 ;  /* 0x000000606140723e */ /* 0x000fe400000000ff */
[----:B------:R-:W-:Y:S02]  /*18640*/  F2FP.F16.F32.PACK_AB R65, R115, R114 ;  /* 0x000000727341723e */ /* 0x000fe400000000ff */
[----:B------:R-:W-:Y:S02]  /*18650*/  F2FP.F16.F32.PACK_AB R66, R101, R100 ;  /* 0x000000646542723e */ /* 0x000fe400000000ff */
[----:B------:R-:W-:-:S02]  /*18660*/  F2FP.F16.F32.PACK_AB R67, R119, R118 ;  /* 0x000000767743723e */ /* 0x000fc400000000ff */
[----:B------:R-:W-:Y:S01]  /*18670*/  ISETP.NE.U32.AND P0, PT, RZ, UR6, PT ;  /* 0x00000006ff007c0c */ /* 0x000fe2000bf05070 */
[----:B------:R-:W-:Y:S01]  /*18680*/  IMAD.MOV.U32 R0, RZ, RZ, RZ ;  /* 0x000000ffff007224 */ /* 0x000fe200078e00ff */
[----:B--2---:R-:W-:Y:S01]  /*18690*/  F2FP.F16.F32.PACK_AB R60, R89, R88 ;  /* 0x00000058593c723e */ /* 0x004fe200000000ff */
[----:B------:R-:W2:Y:S01]  /*186a0*/  LDC R125, c[0x0][0xbe8] ;  /* 0x0002fa00ff7d7b82 */ /* 0x000ea20000000800 */
[----:B------:R-:W-:-:S03]  /*186b0*/  MOV R122, R122 ;  /* 0x0000007a007a7202 */ /* 0x000fc60000000f00 */
[----:B------:R3:W-:Y:S04]  /*186c0*/  STSM.16.M88.4 [R124], R60 ;  /* 0x0000003c7c007844 */ /* 0x0007e80000000200 */
[----:B------:R0:W-:Y:S01]  /*186d0*/  STSM.16.M88.4 [R122], R64 ;  /* 0x000000407a007844 */ /* 0x0001e20000000200 */
[----:B------:R-:W-:Y:S01]  /*186e0*/  BAR.SYNC.DEFER_BLOCKING 0x1, 0x100 ;  /* 0x0044000000007b1d */ /* 0x000fe20000010000 */
[----:B------:R-:W-:Y:S02]  /*186f0*/  ISETP.NE.AND.EX P0, PT, RZ, UR7, PT, P0 ;  /* 0x00000007ff007c0c */ /* 0x000fe4000bf05300 */
[----:B---3--:R-:W-:-:S04]  /*18700*/  IADD3 R60, P1, R228, UR6, RZ ;  /* 0x00000006e43c7c10 */ /* 0x008fc8000ff3e0ff */
[----:B------:R-:W-:-:S07]  /*18710*/  IADD3.X R61, R229, UR7, RZ, P1, !PT ;  /* 0x00000007e53d7c10 */ /* 0x000fce0008ffe4ff */
[----:B------:R-:W3:Y:S01]  /*18720*/  @P0 LDG.E R0, desc[UR48][R60.64] ;  /* 0x000000303c000981 */ /* 0x000ee2000c1e1900 */
[----:B------:R-:W-:-:S04]  /*18730*/  ISETP.NE.U32.AND P1, PT, RZ, UR4, PT ;  /* 0x00000004ff007c0c */ /* 0x000fc8000bf25070 */
[----:B------:R-:W-:-:S13]  /*18740*/  ISETP.NE.AND.EX P1, PT, RZ, UR5, PT, P1 ;  /* 0x00000005ff007c0c */ /* 0x000fda000bf25310 */
[----:B------:R-:W-:Y:S01]  /*18750*/  @P1 IADD3 R228, P2, R228, UR4, RZ ;  /* 0x00000004e4e41c10 */ /* 0x000fe2000ff5e0ff */
[----:B------:R-:W-:Y:S02]  /*18760*/  ULDC UR4, c[0x0][0xa88] ;  /* 0x0002a20000047ab9 */ /* 0x000fe40000000800 */
[----:B------:R-:W-:Y:S01]  /*18770*/  IMAD.U32 R74, RZ, RZ, UR4 ;  /* 0x00000004ff4a7e24 */ /* 0x000fe2000f8e00ff */
[----:B------:R-:W-:Y:S01]  /*18780*/  @P1 IADD3.X R229, R229, UR5, RZ, P2, !PT ;  /* 0x00000005e5e51c10 */ /* 0x000fe200097fe4ff */
[----:B------:R-:W-:-:S04]  /*18790*/  ULDC UR4, c[0x0][0xad4] ;  /* 0x0002b50000047ab9 */ /* 0x000fc80000000800 */
[----:B------:R0:W5:Y:S01]  /*187a0*/  @P1 LDG.E R74, desc[UR48][R228.64] ;  /* 0x00000030e44a1981 */ /* 0x000162000c1e1900 */
[----:B------:R-:W-:-:S04]  /*187b0*/  ISETP.NE.AND P2, PT, R226, RZ, PT ;  /* 0x000000ffe200720c */ /* 0x000fc80003f45270 */
[----:B------:R-:W-:Y:S02]  /*187c0*/  SEL R226, R226, UR4, P2 ;  /* 0x00000004e2e27c07 */ /* 0x000fe40009000000 */
[----:B------:R-:W-:Y:S02]  /*187d0*/  MOV R72, 0x9b8 ;  /* 0x000009b800487802 */ /* 0x000fe40000000f00 */
[----:B------:R-:W-:-:S04]  /*187e0*/  ISETP.GT.AND P3, PT, R226, 0x1, PT ;  /* 0x00000001e200780c */ /* 0x000fc80003f64270 */
[----:B------:R-:W-:-:S04]  /*187f0*/  SEL R72, R72, 0x978, P3 ;  /* 0x0000097848487807 */ /* 0x000fc80001800000 */
[----:B0-----:R-:W0:Y:S08]  /*18800*/  LDC.64 R66, c[0x0][R72+0x220] ;  /* 0x0000880048427b82 */ /* 0x001e300000000a00 */
[----:B------:R1:W1:Y:S01]  /*18810*/  LDC.64 R64, c[0x0][R72+0x218] ;  /* 0x0000860048407b82 */ /* 0x0002620000000a00 */
[----:B------:R-:W-:Y:S02]  /*18820*/  ISETP.NE.U32.AND P2, PT, RZ, UR6, PT ;  /* 0x00000006ff007c0c */ /* 0x000fe4000bf45070 */
[----:B--2---:R-:W-:-:S02]  /*18830*/  ISETP.NE.AND P4, PT, R125, 0x1, PT ;  /* 0x000000017d00780c */ /* 0x004fc40003f85270 */
[----:B------:R-:W-:-:S03]  /*18840*/  ISETP.NE.AND.EX P2, PT, RZ, UR7, PT, P2 ;  /* 0x00000007ff007c0c */ /* 0x000fc6000bf45320 */
[----:B------:R1:W2:Y:S01]  /*18850*/  LDC.64 R62, c[0x0][R72+0x228] ;  /* 0x00008a00483e7b82 */ /* 0x0002a20000000a00 */
[----:B------:R-:W-:Y:S02]  /*18860*/  SEL R227, R227, RZ, !P2 ;  /* 0x000000ffe3e37207 */ /* 0x000fe40005000000 */
[----:B----4-:R-:W-:-:S05]  /*18870*/  SEL R73, R130, RZ, !P2 ;  /* 0x000000ff82497207 */ /* 0x010fca0005000000 */
[----:B------:R-:W4:Y:S08]  /*18880*/  @P4 LDC R75, c[0x0][0xbec] ;  /* 0x0002fb00ff4b4b82 */ /* 0x000f300000000800 */
[----:B------:R-:W2:Y:S01]  /*18890*/  @P4 LDC R121, c[0x0][0xbf0] ;  /* 0x0002fc00ff794b82 */ /* 0x000ea20000000800 */
[----:B0-----:R-:W-:-:S04]  /*188a0*/  IMAD R122, R67, R227, RZ ;  /* 0x000000e3437a7224 */ /* 0x001fc800078e02ff */
[----:B------:R-:W-:-:S03]  /*188b0*/  IMAD R122, R66, R73, R122 ;  /* 0x00000049427a7224 */ /* 0x000fc600078e027a */
[----:B-1----:R-:W0:Y:S01]  /*188c0*/  LDC.64 R72, c[0x0][R72+0x210] ;  /* 0x0000840048487b82 */ /* 0x002e220000000a00 */
[----:B------:R-:W-:-:S04]  /*188d0*/  IMAD.WIDE.U32 R66, R66, R227, RZ ;  /* 0x000000e342427225 */ /* 0x000fc800078e00ff */
[-C--:B------:R-:W-:Y:S02]  /*188e0*/  IMAD R124, R65, R196.reuse, RZ ;  /* 0x000000c4417c7224 */ /* 0x080fe400078e02ff */
[----:B------:R-:W-:-:S04]  /*188f0*/  IMAD.WIDE.U32 R64, R64, R196, RZ ;  /* 0x000000c440407225 */ /* 0x000fc800078e00ff */
[----:B------:R-:W-:Y:S02]  /*18900*/  IMAD.IADD R124, R65, 0x1, R124 ;  /* 0x00000001417c7824 */ /* 0x000fe400078e027c */
[----:B------:R-:W-:Y:S01]  /*18910*/  IMAD.IADD R122, R67, 0x1, R122 ;  /* 0x00000001437a7824 */ /* 0x000fe200078e027a */
[----:B------:R-:W-:Y:S02]  /*18920*/  LEA R67, R128, R129, 0x7 ;  /* 0x0000008180437211 */ /* 0x000fe400078e38ff */
[----:B---3--:R-:W-:Y:S02]  /*18930*/  IADD3 R123, P2, P5, R66, R64, R0 ;  /* 0x00000040427b7210 */ /* 0x008fe40007d5e000 */
[----:B------:R-:W1:Y:S01]  /*18940*/  LDC.64 R64, c[0x0][0xba8] ;  /* 0x0002ea00ff407b82 */ /* 0x000e620000000a00 */
[----:B----4-:R-:W-:-:S04]  /*18950*/  @P4 IMAD.HI.U32 R66, R67, R75, RZ ;  /* 0x0000004b43424227 */ /* 0x010fc800078e00ff */
[----:B------:R-:W-:Y:S01]  /*18960*/  IMAD.MOV.U32 R75, RZ, RZ, R67 ;  /* 0x000000ffff4b7224 */ /* 0x000fe200078e0043 */
[----:B--2---:R-:W-:Y:S02]  /*18970*/  @P4 SHF.R.U32.HI R75, RZ, R121, R66 ;  /* 0x00000079ff4b4219 */ /* 0x004fe40000011642 */
[----:B------:R-:W-:-:S05]  /*18980*/  SEL R66, R127, RZ, P3 ;  /* 0x000000ff7f427207 */ /* 0x000fca0001800000 */
[-C--:B------:R-:W-:Y:S02]  /*18990*/  IMAD R121, R63, R66.reuse, RZ ;  /* 0x000000423f797224 */ /* 0x080fe400078e02ff */
[----:B------:R-:W-:Y:S01]  /*189a0*/  IMAD.WIDE.U32 R62, R62, R66, RZ ;  /* 0x000000423e3e7225 */ /* 0x000fe200078e00ff */
[----:B------:R-:W-:-:S03]  /*189b0*/  SHF.R.S32.HI R66, RZ, 0x1f, R0 ;  /* 0x0000001fff427819 */ /* 0x000fc60000011400 */
[----:B------:R-:W-:Y:S01]  /*189c0*/  IMAD.IADD R121, R63, 0x1, R121 ;  /* 0x000000013f797824 */ /* 0x000fe200078e0279 */
[C---:B------:R-:W-:Y:S01]  /*189d0*/  IADD3 R63, -R75.reuse, RZ, RZ ;  /* 0x000000ff4b3f7210 */ /* 0x040fe20007ffe1ff */
[----:B-1----:R-:W1:Y:S01]  /*189e0*/  @!P3 LDC R64, c[0x0][0xb50] ;  /* 0x0002d400ff40bb82 */ /* 0x002e620000000800 */
[----:B------:R-:W-:Y:S02]  /*189f0*/  IADD3.X R122, R122, R124, R66, P2, P5 ;  /* 0x0000007c7a7a7210 */ /* 0x000fe400017ea442 */
[----:B------:R-:W-:-:S05]  /*18a00*/  IADD3 R62, P2, P5, R75, R123, R62 ;  /* 0x0000007b4b3e7210 */ /* 0x000fca0007d5e03e */
[----:B------:R-:W2:Y:S01]  /*18a10*/  @!P3 LDC R65, c[0x0][0xb54] ;  /* 0x0002d500ff41bb82 */ /* 0x000ea20000000800 */
[----:B------:R-:W-:Y:S01]  /*18a20*/  SHF.R.S32.HI R75, RZ, 0x1f, R75 ;  /* 0x0000001fff4b7819 */ /* 0x000fe2000001144b */
[----:B------:R-:W-:-:S03]  /*18a30*/  IMAD R123, R125, R63, R67 ;  /* 0x0000003f7d7b7224 */ /* 0x000fc600078e0243 */
[----:B------:R-:W-:Y:S01]  /*18a40*/  IADD3.X R63, R75, R122, R121, P2, P5 ;  /* 0x0000007a4b3f7210 */ /* 0x000fe200017ea479 */
[-C--:B0-----:R-:W-:Y:S01]  /*18a50*/  IMAD R73, R73, R123.reuse, RZ ;  /* 0x0000007b49497224 */ /* 0x081fe200078e02ff */
[----:B------:R-:W-:Y:S01]  /*18a60*/  SHF.R.S32.HI R75, RZ, 0x1f, R123 ;  /* 0x0000001fff4b7819 */ /* 0x000fe2000001147b */
[----:B------:R-:W-:-:S04]  /*18a70*/  IMAD.WIDE.U32 R62, R72, R123, R62 ;  /* 0x0000007b483e7225 */ /* 0x000fc800078e003e */
[----:B------:R-:W-:-:S04]  /*18a80*/  IMAD R73, R72, R75, R73 ;  /* 0x0000004b48497224 */ /* 0x000fc800078e0249 */
[----:B------:R-:W-:Y:S01]  /*18a90*/  IMAD.IADD R63, R63, 0x1, R73 ;  /* 0x000000013f3f7824 */ /* 0x000fe200078e0249 */
[----:B-1----:R-:W-:-:S04]  /*18aa0*/  LEA R73, P2, R62, R64, 0x2 ;  /* 0x000000403e497211 */ /* 0x002fc800078410ff */
[----:B--2---:R-:W-:Y:S01]  /*18ab0*/  LEA.HI.X R75, R62, R65, R63, 0x2, P2 ;  /* 0x000000413e4b7211 */ /* 0x004fe200010f143f */
[----:B------:R-:W-:Y:S08]  /*18ac0*/  @P1 BRA `(.L_x_648) ;  /* 0x0000000000101947 */ /* 0x000ff00003800000 */
[----:B------:R-:W-:Y:S05]  /*18ad0*/  @!P0 BRA `(.L_x_648) ;  /* 0x00000000000c8947 */ /* 0x000fea0003800000 */
[----:B------:R-:W2:Y:S04]  /*18ae0*/  LDG.E R63, desc[UR48][R60.64] ;  /* 0x000000303c3f7981 */ /* 0x000ea8000c1e1900 */
[----:B-----5:R-:W2:Y:S02]  /*18af0*/  LDG.E R74, desc[UR48][R60.64+0x4] ;  /* 0x000004303c4a7981 */ /* 0x020ea4000c1e1900 */
[----:B--2---:R-:W-:-:S07]  /*18b00*/  IMAD.IADD R74, R74, 0x1, -R63 ;  /* 0x000000014a4a7824 */ /* 0x004fce00078e0a3f */
.L_x_648:
[----:B------:R-:W2:Y:S04]  /*18b10*/  LDL R64, [R1+0x11c] ;  /* 0x00011c0001407983 */ /* 0x000ea80000100800 */
[----:B------:R-:W3:Y:S04]  /*18b20*/  LDL R65, [R1+0xb0] ;  /* 0x0000b00001417983 */ /* 0x000ee80000100800 */
[----:B------:R-:W-:Y:S04]  /*18b30*/  SHFL.IDX PT, R60, R73, RZ, 0x1c1f ;  /* 0x001c1fff493c7589 */ /* 0x000fe800000e0000 */
[----:B------:R-:W0:Y:S04]  /*18b40*/  SHFL.IDX PT, R61, R75, RZ, 0x1c1f ;  /* 0x001c1fff4b3d7589 */ /* 0x000e2800000e0000 */
[----:B------:R-:W-:Y:S04]  /*18b50*/  SHFL.IDX PT, R62, R73, 0x1, 0x1c1f ;  /* 0x003c1f00493e7f89 */ /* 0x000fe800000e0000 */
[----:B------:R-:W1:Y:S01]  /*18b60*/  SHFL.IDX PT, R63, R75, 0x1, 0x1c1f ;  /* 0x003c1f004b3f7f89 */ /* 0x000e6200000e0000 */
[----:B--2---:R-:W-:Y:S01]  /*18b70*/  LEA R72, R128, R64, 0x7 ;  /* 0x0000004080487211 */ /* 0x004fe200078e38ff */
[----:B-----5:R-:W-:Y:S01]  /*18b80*/  IMAD R64, R74, R125, RZ ;  /* 0x0000007d4a407224 */ /* 0x020fe200078e02ff */
[----:B---3--:R-:W-:-:S03]  /*18b90*/  LOP3.LUT P0, RZ, R65, 0x3, RZ, 0xc0, !PT ;  /* 0x0000000341ff7812 */ /* 0x008fc6000780c0ff */
[C---:B------:R-:W-:Y:S01]  /*18ba0*/  VIADD R65, R72.reuse, 0x8 ;  /* 0x0000000848417836 */ /* 0x040fe20000000000 */
[----:B------:R-:W-:-:S04]  /*18bb0*/  ISETP.GE.OR P1, PT, R72, R64, P0 ;  /* 0x000000404800720c */ /* 0x000fc80000726670 */
[----:B------:R-:W-:-:S09]  /*18bc0*/  ISETP.GE.OR P0, PT, R65, R64, P0 ;  /* 0x000000404100720c */ /* 0x000fd20000706670 */
[----:B0-----:R0:W-:Y:S04]  /*18bd0*/  @!P1 ST.E desc[UR48][R60.64], R3 ;  /* 0x000000033c009985 */ /* 0x0011e8000c101930 */
[----:B-1----:R0:W-:Y:S01]  /*18be0*/  @!P0 ST.E desc[UR48][R62.64], R120 ;  /* 0x000000783e008985 */ /* 0x0021e2000c101930 */
[----:B------:R-:W-:Y:S05]  /*18bf0*/  @P3 BRA `(.L_x_649) ;  /* 0x0000000c00603947 */ /* 0x000fea0003800000 */
[----:B0-----:R-:W0:Y:S01]  /*18c00*/  S2R R3, SR_TID.X ;  /* 0x0000000000037919 */ /* 0x001e220000002100 */
[----:B------:R-:W1:Y:S01]  /*18c10*/  @P4 LDC R68, c[0x0][0xbec] ;  /* 0x0002fb00ff444b82 */ /* 0x000e620000000800 */
[----:B------:R-:W-:-:S07]  /*18c20*/  ULDC.64 UR4, c[0x0][0xaa0] ;  /* 0x0002a80000047ab9 */ /* 0x000fce0000000a00 */
[----:B------:R-:W2:Y:S01]  /*18c30*/  @P4 LDC R67, c[0x0][0xbf0] ;  /* 0x0002fc00ff434b82 */ /* 0x000ea20000000800 */
[----:B0-----:R-:W-:-:S05]  /*18c40*/  VIADD R3, R3, 0xffffff80 ;  /* 0xffffff8003037836 */ /* 0x001fca0000000000 */
[----:B------:R-:W-:-:S04]  /*18c50*/  SHF.R.S32.HI R4, RZ, 0x1f, R3 ;  /* 0x0000001fff047819 */ /* 0x000fc80000011403 */
[----:B------:R-:W-:-:S04]  /*18c60*/  LEA.HI R4, R4, R3, RZ, 0x3 ;  /* 0x0000000304047211 */ /* 0x000fc800078f18ff */
[----:B------:R-:W-:Y:S02]  /*18c70*/  LOP3.LUT R6, R4, 0xfffffff8, RZ, 0xc0, !PT ;  /* 0xfffffff804067812 */ /* 0x000fe400078ec0ff */
[----:B------:R-:W-:Y:S02]  /*18c80*/  SHF.R.S32.HI R60, RZ, 0x3, R4 ;  /* 0x00000003ff3c7819 */ /* 0x000fe40000011404 */
[----:B------:R-:W-:-:S05]  /*18c90*/  IADD3 R61, R3, -R6, RZ ;  /* 0x80000006033d7210 */ /* 0x000fca0007ffe0ff */
[----:B------:R-:W-:-:S04]  /*18ca0*/  IMAD.SHL.U32 R3, R61, 0x8, RZ ;  /* 0x000000083d037824 */ /* 0x000fc800078e00ff */
[----:B------:R-:W-:-:S04]  /*18cb0*/  IMAD R5, R60, 0x40, R3 ;  /* 0x000000403c057824 */ /* 0x000fc800078e0203 */
[----:B------:R-:W-:-:S04]  /*18cc0*/  IMAD.WIDE R116, R5, 0x2, R116 ;  /* 0x0000000205747825 */ /* 0x000fc800078e0274 */
[----:B------:R-:W-:Y:S01]  /*18cd0*/  IMAD R21, R66, UR4, RZ ;  /* 0x0000000442157c24 */ /* 0x000fe2000f8e02ff */
[C---:B------:R-:W-:Y:S02]  /*18ce0*/  IADD3 R9, P3, R116.reuse, 0x1000, RZ ;  /* 0x0000100074097810 */ /* 0x040fe40007f7e0ff */
[C---:B------:R-:W-:Y:S02]  /*18cf0*/  IADD3 R13, P2, R116.reuse, 0x2000, RZ ;  /* 0x00002000740d7810 */ /* 0x040fe40007f5e0ff */
[C---:B------:R-:W-:Y:S02]  /*18d00*/  IADD3 R25, P6, R116.reuse, 0x3000, RZ ;  /* 0x0000300074197810 */ /* 0x040fe40007fde0ff */
[C---:B------:R-:W-:Y:S02]  /*18d10*/  IADD3 R29, P5, R116.reuse, 0x4000, RZ ;  /* 0x00004000741d7810 */ /* 0x040fe40007fbe0ff */
[----:B------:R-:W-:Y:S01]  /*18d20*/  IADD3 R33, P1, R116, 0x5000, RZ ;  /* 0x0000500074217810 */ /* 0x000fe20007f3e0ff */
[C---:B------:R-:W-:Y:S01]  /*18d30*/  IMAD R63, R0.reuse, UR5, R21 ;  /* 0x00000005003f7c24 */ /* 0x040fe2000f8e0215 */
[----:B------:R-:W-:Y:S01]  /*18d40*/  LOP3.LUT R8, R9, 0x380, RZ, 0xc0, !PT ;  /* 0x0000038009087812 */ /* 0x000fe200078ec0ff */
[----:B------:R-:W-:Y:S01]  /*18d50*/  IMAD.WIDE.U32 R20, R0, UR4, RZ ;  /* 0x0000000400147c25 */ /* 0x000fe2000f8e00ff */
[----:B------:R-:W-:Y:S01]  /*18d60*/  LOP3.LUT R12, R13, 0x380, RZ, 0xc0, !PT ;  /* 0x000003800d0c7812 */ /* 0x000fe200078ec0ff */
[----:B------:R-:W-:Y:S01]  /*18d70*/  ULDC.64 UR4, c[0x0][0xae8] ;  /* 0x0002ba0000047ab9 */ /* 0x000fe20000000a00 */
[----:B------:R-:W-:-:S02]  /*18d80*/  LOP3.LUT R24, R25, 0x380, RZ, 0xc0, !PT ;  /* 0x0000038019187812 */ /* 0x000fc400078ec0ff */
[----:B------:R-:W-:Y:S02]  /*18d90*/  LOP3.LUT R28, R29, 0x380, RZ, 0xc0, !PT ;  /* 0x000003801d1c7812 */ /* 0x000fe400078ec0ff */
[----:B------:R-:W-:Y:S01]  /*18da0*/  LOP3.LUT R32, R33, 0x380, RZ, 0xc0, !PT ;  /* 0x0000038021207812 */ /* 0x000fe200078ec0ff */
[----:B------:R-:W-:Y:S01]  /*18db0*/  IMAD R61, R61, 0x20, R60 ;  /* 0x000000203d3d7824 */ /* 0x000fe200078e023c */
[----:B------:R-:W-:Y:S02]  /*18dc0*/  SHF.R.U64 R8, R8, 0x3, RZ ;  /* 0x0000000308087819 */ /* 0x000fe400000012ff */
[----:B------:R-:W-:Y:S02]  /*18dd0*/  SHF.R.U64 R12, R12, 0x3, RZ ;  /* 0x000000030c0c7819 */ /* 0x000fe400000012ff */
[----:B------:R-:W-:Y:S02]  /*18de0*/  SHF.R.U64 R24, R24, 0x3, RZ ;  /* 0x0000000318187819 */ /* 0x000fe400000012ff */
[----:B------:R-:W-:-:S02]  /*18df0*/  SHF.R.U64 R28, R28, 0x3, RZ ;  /* 0x000000031c1c7819 */ /* 0x000fc400000012ff */
[----:B------:R-:W-:Y:S02]  /*18e00*/  SHF.R.U64 R32, R32, 0x3, RZ ;  /* 0x0000000320207819 */ /* 0x000fe400000012ff */
[----:B------:R-:W-:Y:S01]  /*18e10*/  IADD3 R21, R21, R63, RZ ;  /* 0x0000003f15157210 */ /* 0x000fe20007ffe0ff */
[----:B------:R-:W-:Y:S01]  /*18e20*/  IMAD R65, R128, 0x80, R61 ;  /* 0x0000008080417824 */ /* 0x000fe200078e023d */
[----:B------:R-:W-:Y:S02]  /*18e30*/  LOP3.LUT R8, R8, R9, RZ, 0x3c, !PT ;  /* 0x0000000908087212 */ /* 0x000fe400078e3cff */
[----:B------:R-:W-:Y:S01]  /*18e40*/  LOP3.LUT R12, R12, R13, RZ, 0x3c, !PT ;  /* 0x0000000d0c0c7212 */ /* 0x000fe200078e3cff */
[--C-:B------:R-:W-:Y:S01]  /*18e50*/  IMAD.X R13, RZ, RZ, R117.reuse, P2 ;  /* 0x000000ffff0d7224 */ /* 0x100fe200010e0675 */
[----:B------:R-:W-:Y:S01]  /*18e60*/  LOP3.LUT R24, R24, R25, RZ, 0x3c, !PT ;  /* 0x0000001918187212 */ /* 0x000fe200078e3cff */
[----:B------:R-:W-:Y:S01]  /*18e70*/  IMAD.X R25, RZ, RZ, R117, P6 ;  /* 0x000000ffff197224 */ /* 0x000fe200030e0675 */
[----:B------:R-:W-:-:S02]  /*18e80*/  LOP3.LUT R28, R28, R29, RZ, 0x3c, !PT ;  /* 0x0000001d1c1c7212 */ /* 0x000fc400078e3cff */
[----:B------:R-:W-:Y:S01]  /*18e90*/  LOP3.LUT R32, R32, R33, RZ, 0x3c, !PT ;  /* 0x0000002120207212 */ /* 0x000fe200078e3cff */
[----:B------:R-:W-:Y:S01]  /*18ea0*/  IMAD.X R33, RZ, RZ, R117, P1 ;  /* 0x000000ffff217224 */ /* 0x000fe200008e0675 */
[-C--:B------:R-:W-:Y:S01]  /*18eb0*/  IADD3.X R9, RZ, R117.reuse, RZ, P3, !PT ;  /* 0x00000075ff097210 */ /* 0x080fe20001ffe4ff */
[----:B------:R-:W-:Y:S01]  /*18ec0*/  IMAD.WIDE.U32 R20, R196, UR4, R20 ;  /* 0x00000004c4147c25 */ /* 0x000fe2000f8e0014 */
[----:B------:R-:W-:Y:S01]  /*18ed0*/  IADD3.X R29, RZ, R117, RZ, P5, !PT ;  /* 0x00000075ff1d7210 */ /* 0x000fe20002ffe4ff */
[----:B------:R-:W5:Y:S01]  /*18ee0*/  LD.E.128 R12, desc[UR48][R12.64] ;  /* 0x000000300c0c7980 */ /* 0x000f62000c101d00 */
[C---:B------:R-:W-:Y:S02]  /*18ef0*/  IADD3 R37, P0, R116.reuse, 0x6000, RZ ;  /* 0x0000600074257810 */ /* 0x040fe40007f1e0ff */
[C---:B------:R-:W-:Y:S01]  /*18f00*/  IADD3 R41, P3, R116.reuse, 0x7000, RZ ;  /* 0x0000700074297810 */ /* 0x040fe20007f7e0ff */
[----:B-1----:R-:W-:Y:S01]  /*18f10*/  @P4 IMAD.HI.U32 R0, R65, R68, RZ ;  /* 0x0000004441004227 */ /* 0x002fe200078e00ff */
[C---:B------:R-:W-:Y:S01]  /*18f20*/  IADD3 R45, P2, R116.reuse, 0x8000, RZ ;  /* 0x00008000742d7810 */ /* 0x040fe20007f5e0ff */
[----:B------:R-:W5:Y:S01]  /*18f30*/  LD.E.128 R8, desc[UR48][R8.64] ;  /* 0x0000003008087980 */ /* 0x000f62000c101d00 */
[----:B------:R-:W-:-:S02]  /*18f40*/  IADD3 R49, P6, R116, 0x9000, RZ ;  /* 0x0000900074317810 */ /* 0x000fc40007fde0ff */
[C---:B------:R-:W-:Y:S01]  /*18f50*/  IADD3 R53, P5, R116.reuse, 0xa000, RZ ;  /* 0x0000a00074357810 */ /* 0x040fe20007fbe0ff */
[----:B------:R-:W5:Y:S01]  /*18f60*/  LD.E.128 R24, desc[UR48][R24.64] ;  /* 0x0000003018187980 */ /* 0x000f62000c101d00 */
[----:B------:R-:W-:Y:S02]  /*18f70*/  IADD3 R7, P1, R116, 0xb000, RZ ;  /* 0x0000b00074077810 */ /* 0x000fe40007f3e0ff */
[----:B------:R-:W-:Y:S01]  /*18f80*/  SHF.R.S32.HI R62, RZ, 0x1f, R227 ;  /* 0x0000001fff3e7819 */ /* 0x000fe200000114e3 */
[----:B------:R-:W-:Y:S01]  /*18f90*/  IMAD R21, R196, UR5, R21 ;  /* 0x00000005c4157c24 */ /* 0x000fe2000f8e0215 */
[----:B------:R-:W-:Y:S01]  /*18fa0*/  LOP3.LUT R36, R37, 0x380, RZ, 0xc0, !PT ;  /* 0x0000038025247812 */ /* 0x000fe200078ec0ff */
[----:B------:R-:W-:Y:S01]  /*18fb0*/  ULDC.64 UR4, c[0x0][0xaf0] ;  /* 0x0002bc0000047ab9 */ /* 0x000fe20000000a00 */
[----:B------:R-:W-:Y:S01]  /*18fc0*/  LOP3.LUT R40, R41, 0x380, RZ, 0xc0, !PT ;  /* 0x0000038029287812 */ /* 0x000fe200078ec0ff */
[----:B------:R-:W-:Y:S01]  /*18fd0*/  IMAD.X R57, RZ, RZ, R117, P1 ;  /* 0x000000ffff397224 */ /* 0x000fe200008e0675 */
[----:B------:R-:W-:Y:S01]  /*18fe0*/  LOP3.LUT R44, R45, 0x380, RZ, 0xc0, !PT ;  /* 0x000003802d2c7812 */ /* 0x000fe200078ec0ff */
[----:B------:R-:W5:Y:S01]  /*18ff0*/  LD.E.128 R28, desc[UR48][R28.64] ;  /* 0x000000301c1c7980 */ /* 0x000f62000c101d00 */
[----:B------:R-:W-:-:S02]  /*19000*/  LOP3.LUT R48, R49, 0x380, RZ, 0xc0, !PT ;  /* 0x0000038031307812 */ /* 0x000fc400078ec0ff */
[----:B------:R-:W-:Y:S01]  /*19010*/  LOP3.LUT R52, R53, 0x380, RZ, 0xc0, !PT ;  /* 0x0000038035347812 */ /* 0x000fe200078ec0ff */
[----:B------:R-:W5:Y:S01]  /*19020*/  LD.E.128 R32, desc[UR48][R32.64] ;  /* 0x0000003020207980 */ /* 0x000f62000c101d00 */
[----:B------:R-:W-:Y:S02]  /*19030*/  LOP3.LUT R5, R116, 0x380, RZ, 0xc0, !PT ;  /* 0x0000038074057812 */ /* 0x000fe400078ec0ff */
[----:B------:R-:W-:Y:S01]  /*19040*/  LOP3.LUT R6, R7, 0x380, RZ, 0xc0, !PT ;  /* 0x0000038007067812 */ /* 0x000fe200078ec0ff */
[----:B------:R-:W-:Y:S01]  /*19050*/  IMAD R62, R62, UR4, RZ ;  /* 0x000000043e3e7c24 */ /* 0x000fe2000f8e02ff */
[----:B------:R-:W-:Y:S02]  /*19060*/  MOV R61, R65 ;  /* 0x00000041003d7202 */ /* 0x000fe40000000f00 */
[----:B------:R-:W-:Y:S02]  /*19070*/  SHF.R.U64 R36, R36, 0x3, RZ ;  /* 0x0000000324247819 */ /* 0x000fe400000012ff */
[----:B------:R-:W-:-:S02]  /*19080*/  SHF.R.U64 R40, R40, 0x3, RZ ;  /* 0x0000000328287819 */ /* 0x000fc400000012ff */
[----:B------:R-:W-:Y:S02]  /*19090*/  SHF.R.U64 R44, R44, 0x3, RZ ;  /* 0x000000032c2c7819 */ /* 0x000fe400000012ff */
[----:B------:R-:W-:Y:S02]  /*190a0*/  SHF.R.U64 R48, R48, 0x3, RZ ;  /* 0x0000000330307819 */ /* 0x000fe400000012ff */
[----:B------:R-:W-:Y:S02]  /*190b0*/  SHF.R.U64 R52, R52, 0x3, RZ ;  /* 0x0000000334347819 */ /* 0x000fe400000012ff */
[----:B------:R-:W-:Y:S02]  /*190c0*/  SHF.R.U64 R5, R5, 0x3, RZ ;  /* 0x0000000305057819 */ /* 0x000fe400000012ff */
[----:B--2---:R-:W-:Y:S02]  /*190d0*/  @P4 SHF.R.U32.HI R61, RZ, R67, R0 ;  /* 0x00000043ff3d4219 */ /* 0x004fe40000011600 */
[----:B------:R-:W-:Y:S01]  /*190e0*/  SHF.R.U64 R6, R6, 0x3, RZ ;  /* 0x0000000306067819 */ /* 0x000fe200000012ff */
[C---:B------:R-:W-:Y:S01]  /*190f0*/  IMAD R63, R227.reuse, UR5, R62 ;  /* 0x00000005e33f7c24 */ /* 0x040fe2000f8e023e */
[----:B------:R-:W-:Y:S01]  /*19100*/  LOP3.LUT R36, R36, R37, RZ, 0x3c, !PT ;  /* 0x0000002524247212 */ /* 0x000fe200078e3cff */
[----:B------:R-:W-:Y:S01]  /*19110*/  IMAD.WIDE.U32 R20, R227, UR4, R20 ;  /* 0x00000004e3147c25 */ /* 0x000fe2000f8e0014 */
[----:B------:R-:W-:Y:S01]  /*19120*/  LOP3.LUT R40, R40, R41, RZ, 0x3c, !PT ;  /* 0x0000002928287212 */ /* 0x000fe200078e3cff */
[----:B------:R-:W-:Y:S01]  /*19130*/  ULDC.64 UR4, c[0x0][0xae0] ;  /* 0x0002b80000047ab9 */ /* 0x000fe20000000a00 */
[----:B------:R-:W-:Y:S01]  /*19140*/  LOP3.LUT R44, R44, R45, RZ, 0x3c, !PT ;  /* 0x0000002d2c2c7212 */ /* 0x000fe200078e3cff */
[--C-:B------:R-:W-:Y:S01]  /*19150*/  IMAD.X R37, RZ, RZ, R117.reuse, P0 ;  /* 0x000000ffff257224 */ /* 0x100fe200000e0675 */
[----:B------:R-:W-:Y:S01]  /*19160*/  LOP3.LUT R48, R48, R49, RZ, 0x3c, !PT ;  /* 0x0000003130307212 */ /* 0x000fe200078e3cff */
[--C-:B------:R-:W-:Y:S01]  /*19170*/  IMAD.X R45, RZ, RZ, R117.reuse, P2 ;  /* 0x000000ffff2d7224 */ /* 0x100fe200010e0675 */
[----:B------:R-:W-:Y:S01]  /*19180*/  LOP3.LUT R52, R52, R53, RZ, 0x3c, !PT ;  /* 0x0000003534347212 */ /* 0x000fe200078e3cff */
[--C-:B------:R-:W-:Y:S01]  /*19190*/  IMAD.X R49, RZ, RZ, R117.reuse, P6 ;  /* 0x000000ffff317224 */ /* 0x100fe200030e0675 */
[----:B------:R-:W-:Y:S01]  /*191a0*/  LOP3.LUT R4, R5, R116, RZ, 0x3c, !PT ;  /* 0x0000007405047212 */ /* 0x000fe200078e3cff */
[----:B------:R-:W-:Y:S01]  /*191b0*/  IMAD.MOV.U32 R5, RZ, RZ, R117 ;  /* 0x000000ffff057224 */ /* 0x000fe200078e0075 */
[--C-:B------:R-:W-:Y:S01]  /*191c0*/  SHF.R.S32.HI R0, RZ, 0x1f, R61.reuse ;  /* 0x0000001fff007819 */ /* 0x100fe2000001143d */
[----:B------:R-:W-:Y:S01]  /*191d0*/  IMAD.MOV R62, RZ, RZ, -R61 ;  /* 0x000000ffff3e7224 */ /* 0x000fe200078e0a3d */
[----:B------:R-:W-:-:S02]  /*191e0*/  IADD3.X R41, RZ, R117, RZ, P3, !PT ;  /* 0x00000075ff297210 */ /* 0x000fc40001ffe4ff */
[----:B------:R-:W-:Y:S01]  /*191f0*/  LOP3.LUT R56, R6, R7, RZ, 0x3c, !PT ;  /* 0x0000000706387212 */ /* 0x000fe200078e3cff */
[----:B------:R-:W-:Y:S01]  /*19200*/  IMAD.IADD R21, R21, 0x1, R63 ;  /* 0x0000000115157824 */ /* 0x000fe200078e023f */
[----:B------:R-:W-:Y:S01]  /*19210*/  IADD3.X R53, RZ, R117, RZ, P5, !PT ;  /* 0x00000075ff357210 */ /* 0x000fe20002ffe4ff */
[----:B------:R-:W-:Y:S01]  /*19220*/  IMAD R0, R0, UR4, RZ ;  /* 0x0000000400007c24 */ /* 0x000fe2000f8e02ff */
[----:B------:R-:W5:Y:S01]  /*19230*/  LD.E.128 R4, desc[UR48][R4.64] ;  /* 0x0000003004047980 */ /* 0x000f62000c101d00 */
[----:B------:R-:W-:Y:S02]  /*19240*/  IMAD R125, R125, R62, R65 ;  /* 0x0000003e7d7d7224 */ /* 0x000fe400078e0241 */
[C---:B------:R-:W-:Y:S01]  /*19250*/  IMAD.WIDE.U32 R20, R61.reuse, UR4, R20 ;  /* 0x000000043d147c25 */ /* 0x040fe2000f8e0014 */
[----:B------:R-:W5:Y:S04]  /*19260*/  LD.E.128 R36, desc[UR48][R36.64] ;  /* 0x0000003024247980 */ /* 0x000f68000c101d00 */
[----:B------:R-:W5:Y:S01]  /*19270*/  LD.E.128 R40, desc[UR48][R40.64] ;  /* 0x0000003028287980 */ /* 0x000f62000c101d00 */
[----:B------:R-:W-:-:S03]  /*19280*/  IMAD R61, R61, UR5, R0 ;  /* 0x000000053d3d7c24 */ /* 0x000fc6000f8e0200 */
[----:B------:R-:W5:Y:S01]  /*19290*/  LD.E.128 R44, desc[UR48][R44.64] ;  /* 0x000000302c2c7980 */ /* 0x000f62000c101d00 */
[----:B------:R-:W-:Y:S01]  /*192a0*/  SHF.R.S32.HI R0, RZ, 0x1f, R125 ;  /* 0x0000001fff007819 */ /* 0x000fe2000001147d */
[----:B------:R-:W-:Y:S02]  /*192b0*/  ULDC.64 UR4, c[0x0][0xad8] ;  /* 0x0002b60000047ab9 */ /* 0x000fe40000000a00 */
        /* <DEDUP_REMOVED lines=9> */
[----:B------:R-:W-:-:S02]  /*19350*/  IMAD.IADD R21, R21, 0x1, R61 ;  /* 0x0000000115157824 */ /* 0x000fc400078e023d */
[----:B------:R-:W-:Y:S01]  /*19360*/  IMAD R0, R0, UR4, RZ ;  /* 0x0000000400007c24 */ /* 0x000fe2000f8e02ff */
[----:B------:R-:W-:Y:S01]  /*19370*/  LEA R67, R128, R60, 0x7 ;  /* 0x0000003c80437211 */ /* 0x000fe200078e38ff */
[----:B------:R-:W-:-:S04]  /*19380*/  IMAD.WIDE.U32 R20, R125, UR4, R20 ;  /* 0x000000047d147c25 */ /* 0x000fc8000f8e0014 */
[----:B------:R-:W-:Y:S01]  /*19390*/  IMAD R63, R125, UR5, R0 ;  /* 0x000000057d3f7c24 */ /* 0x000fe2000f8e0200 */
[-C--:B------:R-:W-:Y:S01]  /*193a0*/  ISETP.GE.AND P2, PT, R67, R64.reuse, PT ;  /* 0x000000404300720c */ /* 0x080fe20003f46270 */
[----:B------:R-:W-:Y:S01]  /*193b0*/  ULDC.64 UR4, c[0x0][0xa80] ;  /* 0x0002a00000047ab9 */ /* 0x000fe20000000a00 */
[----:B------:R-:W-:Y:S01]  /*193c0*/  IADD3 R0, R2, 0x30820, RZ ;  /* 0x0003082002007810 */ /* 0x000fe20007ffe0ff */
[----:B------:R-:W-:Y:S01]  /*193d0*/  IMAD.IADD R21, R21, 0x1, R63 ;  /* 0x0000000115157824 */ /* 0x000fe200078e023f */
[C---:B------:R-:W-:Y:S01]  /*193e0*/  LEA R65, P3, R20.reuse, UR4, 0x1 ;  /* 0x0000000414417c11 */ /* 0x040fe2000f8608ff */
[----:B------:R-:W-:Y:S01]  /*193f0*/  VIADD R61, R67, 0x20 ;  /* 0x00000020433d7836 */ /* 0x000fe20000000000 */
[----:B------:R-:W-:Y:S02]  /*19400*/  PRMT R0, RZ, 0x654, R0 ;  /* 0x00000654ff007816 */ /* 0x000fe40000000000 */
[----:B------:R-:W-:Y:S02]  /*19410*/  LEA.HI.X R66, R20, UR5, R21, 0x1, P3 ;  /* 0x0000000514427c11 */ /* 0x000fe400098f0c15 */
[-C--:B------:R-:W-:Y:S01]  /*19420*/  ISETP.GE.AND P1, PT, R61, R64.reuse, PT ;  /* 0x000000403d00720c */ /* 0x080fe20003f26270 */
[----:B------:R-:W-:Y:S01]  /*19430*/  VIADD R61, R67, 0x40 ;  /* 0x00000040433d7836 */ /* 0x000fe20000000000 */
[----:B0-----:R0:W1:Y:S01]  /*19440*/  SHFL.IDX PT, R62, R65, RZ, 0x181f ;  /* 0x00181fff413e7589 */ /* 0x00106200000e0000 */
[----:B------:R-:W-:Y:S01]  /*19450*/  BSSY B1, `(.L_x_650) ;  /* 0x0000017000017945 */ /* 0x000fe20003800000 */
[----:B------:R2:W-:Y:S01]  /*19460*/  SYNCS.ARRIVE.TRANS64.RED.A1T0 RZ, [R0+URZ], RZ ;  /* 0x000000ff00ff79a7 */ /* 0x0005e2000810043f */
[C---:B------:R-:W-:Y:S01]  /*19470*/  IADD3 R69, R3.reuse, 0x80, RZ ;  /* 0x0000008003457810 */ /* 0x040fe20007ffe0ff */
[----:B------:R-:W-:Y:S01]  /*19480*/  VIADD R71, R3, 0x40 ;  /* 0x0000004003477836 */ /* 0x000fe20000000000 */
[----:B------:R-:W-:Y:S01]  /*19490*/  ISETP.GE.AND P0, PT, R61, R64, PT ;  /* 0x000000403d00720c */ /* 0x000fe20003f06270 */
[----:B--2---:R0:W2:Y:S01]  /*194a0*/  SHFL.IDX PT, R0, R66, RZ, 0x181f ;  /* 0x00181fff42007589 */ /* 0x0040a200000e0000 */
[----:B------:R-:W-:Y:S11]  /*194b0*/  @P2 BRA `(.L_x_651) ;  /* 0x0000000000402947 */ /* 0x000ff60003800000 */
[----:B------:R-:W-:Y:S01]  /*194c0*/  ULDC UR4, c[0x0][0xac8] ;  /* 0x0002b20000047ab9 */ /* 0x000fe20000000800 */
[----:B------:R-:W-:Y:S02]  /*194d0*/  SHF.R.S32.HI R21, RZ, 0x1f, R3 ;  /* 0x0000001fff157819 */ /* 0x000fe40000011403 */
[----:B------:R-:W-:Y:S02]  /*194e0*/  ISETP.GE.AND P4, PT, R3, UR4, PT ;  /* 0x0000000403007c0c */ /* 0x000fe4000bf86270 */
[----:B------:R-:W-:Y:S02]  /*194f0*/  ISETP.GE.AND P3, PT, R71, UR4, PT ;  /* 0x0000000447007c0c */ /* 0x000fe4000bf66270 */
[----:B------:R-:W-:Y:S02]  /*19500*/  ISETP.GE.AND P2, PT, R69, UR4, PT ;  /* 0x0000000445007c0c */ /* 0x000fe4000bf46270 */
[----:B------:R-:W-:Y:S02]  /*19510*/  SHF.R.S32.HI R61, RZ, 0x1f, R71 ;  /* 0x0000001fff3d7819 */ /* 0x000fe40000011447 */
[----:B------:R-:W-:-:S05]  /*19520*/  SHF.R.S32.HI R63, RZ, 0x1f, R69 ;  /* 0x0000001fff3f7819 */ /* 0x000fca0000011445 */
        /* <DEDUP_REMOVED lines=9> */
.L_x_651:
[----:B------:R-:W-:Y:S05]  /*195c0*/  BSYNC B1 ;  /* 0x0000000000017941 */ /* 0x000fea0003800000 */
.L_x_650:
[----:B--2---:R2:W4:Y:S01]  /*195d0*/  SHFL.IDX PT, R0, R66, 0x1, 0x181f ;  /* 0x00381f0042007f89 */ /* 0x00452200000e0000 */
[----:B------:R-:W-:Y:S01]  /*195e0*/  BSSY B1, `(.L_x_652) ;  /* 0x0000013000017945 */ /* 0x000fe20003800000 */
[----:B---3-5:R-:W-:Y:S02]  /*195f0*/  SHF.R.S32.HI R29, RZ, 0x1f, R3 ;  /* 0x0000001fff1d7819 */ /* 0x028fe40000011403 */
[----:B------:R2:W3:Y:S01]  /*19600*/  SHFL.IDX PT, R20, R65, 0x1, 0x181f ;  /* 0x00381f0041147f89 */ /* 0x0004e200000e0000 */
[----:B------:R-:W-:Y:S02]  /*19610*/  SHF.R.S32.HI R28, RZ, 0x1f, R71 ;  /* 0x0000001fff1c7819 */ /* 0x000fe40000011447 */
[----:B------:R-:W-:Y:S01]  /*19620*/  SHF.R.S32.HI R30, RZ, 0x1f, R69 ;  /* 0x0000001fff1e7819 */ /* 0x000fe20000011445 */
[----:B------:R-:W-:Y:S06]  /*19630*/  @P1 BRA `(.L_x_653) ;  /* 0x0000000000341947 */ /* 0x000fec0003800000 */
[----:B------:R-:W-:Y:S02]  /*19640*/  ULDC UR4, c[0x0][0xac8] ;  /* 0x0002b20000047ab9 */ /* 0x000fe40000000800 */
[----:B------:R-:W-:Y:S02]  /*19650*/  ISETP.GE.AND P4, PT, R3, UR4, PT ;  /* 0x0000000403007c0c */ /* 0x000fe4000bf86270 */
[----:B------:R-:W-:Y:S02]  /*19660*/  ISETP.GE.AND P5, PT, R71, UR4, PT ;  /* 0x0000000447007c0c */ /* 0x000fe4000bfa6270 */
[----:B------:R-:W-:-:S09]  /*19670*/  ISETP.GE.AND P6, PT, R69, UR4, PT ;  /* 0x0000000445007c0c */ /* 0x000fd2000bfc6270 */
[-C--:B---3--:R-:W-:Y:S02]  /*19680*/  @!P4 LEA R4, P1, R3, R20.reuse, 0x1 ;  /* 0x000000140304c211 */ /* 0x088fe400078208ff */
        /* <DEDUP_REMOVED lines=8> */
.L_x_653:
[----:B------:R-:W-:Y:S05]  /*19710*/  BSYNC B1 ;  /* 0x0000000000017941 */ /* 0x000fea0003800000 */
.L_x_652:
[----:B----4-:R4:W0:Y:S01]  /*19720*/  SHFL.IDX PT, R0, R66, 0x2, 0x181f ;  /* 0x00581f0042007f89 */ /* 0x01082200000e0000 */
[----:B------:R-:W-:Y:S03]  /*19730*/  BSSY B1, `(.L_x_654) ;  /* 0x0000010000017945 */ /* 0x000fe60003800000 */
[----:B---3--:R4:W3:Y:S01]  /*19740*/  SHFL.IDX PT, R8, R65, 0x2, 0x181f ;  /* 0x00581f0041087f89 */ /* 0x0088e200000e0000 */
[----:B------:R-:W-:Y:S05]  /*19750*/  @P0 BRA `(.L_x_655) ;  /* 0x0000000000340947 */ /* 0x000fea0003800000 */
[----:B------:R-:W-:Y:S02]  /*19760*/  ULDC UR4, c[0x0][0xac8] ;  /* 0x0002b20000047ab9 */ /* 0x000fe40000000800 */
[----:B------:R-:W-:Y:S02]  /*19770*/  ISETP.GE.AND P3, PT, R3, UR4, PT ;  /* 0x0000000403007c0c */ /* 0x000fe4000bf66270 */
[----:B------:R-:W-:Y:S02]  /*19780*/  ISETP.GE.AND P4, PT, R71, UR4, PT ;  /* 0x0000000447007c0c */ /* 0x000fe4000bf86270 */
[----:B------:R-:W-:-:S09]  /*19790*/  ISETP.GE.AND P5, PT, R69, UR4, PT ;  /* 0x0000000445007c0c */ /* 0x000fd2000bfa6270 */
[-C--:B---3--:R-:W-:Y:S02]  /*197a0*/  @!P3 LEA R4, P0, R3, R8.reuse, 0x1 ;  /* 0x000000080304b211 */ /* 0x088fe400078008ff */
[-C--:B------:R-:W-:Y:S02]  /*197b0*/  @!P4 LEA R6, P1, R71, R8.reuse, 0x1 ;  /* 0x000000084706c211 */ /* 0x080fe400078208ff */
[----:B------:R-:W-:Y:S02]  /*197c0*/  @!P5 LEA R8, P2, R69, R8, 0x1 ;  /* 0x000000084508d211 */ /* 0x000fe400078408ff */
[-C--:B0-----:R-:W-:Y:S02]  /*197d0*/  @!P3 LEA.HI.X R5, R3, R0.reuse, R29, 0x1, P0 ;  /* 0x000000000305b211 */ /* 0x081fe400000f0c1d */
[-C--:B------:R-:W-:Y:S02]  /*197e0*/  @!P4 LEA.HI.X R7, R71, R0.reuse, R28, 0x1, P1 ;  /* 0x000000004707c211 */ /* 0x080fe400008f0c1c */
[----:B------:R-:W-:Y:S01]  /*197f0*/  @!P5 LEA.HI.X R9, R69, R0, R30, 0x1, P2 ;  /* 0x000000004509d211 */ /* 0x000fe200010f0c1e */
[----:B------:R0:W-:Y:S04]  /*19800*/  @!P3 ST.E.128 desc[UR48][R4.64], R12 ;  /* 0x0000000c0400b985 */ /* 0x0001e8000c101d30 */
[----:B------:R0:W-:Y:S04]  /*19810*/  @!P4 ST.E.128 desc[UR48][R6.64], R36 ;  /* 0x000000240600c985 */ /* 0x0001e8000c101d30 */
[----:B------:R0:W-:Y:S02]  /*19820*/  @!P5 ST.E.128 desc[UR48][R8.64], R52 ;  /* 0x000000340800d985 */ /* 0x0001e4000c101d30 */
.L_x_655:
[----:B------:R-:W-:Y:S05]  /*19830*/  BSYNC B1 ;  /* 0x0000000000017941 */ /* 0x000fea0003800000 */
.L_x_654:
[----:B0-----:R-:W-:Y:S01]  /*19840*/  VIADD R5, R67, 0x60 ;  /* 0x0000006043057836 */ /* 0x001fe20000000000 */
[----:B--2-4-:R-:W0:Y:S04]  /*19850*/  SHFL.IDX PT, R66, R66, 0x3, 0x181f ;  /* 0x00781f0042427f89 */ /* 0x014e2800000e0000 */
[----:B------:R-:W-:Y:S01]  /*19860*/  ISETP.GE.AND P0, PT, R5, R64, PT ;  /* 0x000000400500720c */ /* 0x000fe20003f06270 */
[----:B------:R2:W4:-:S12]  /*19870*/  SHFL.IDX PT, R0, R65, 0x3, 0x181f ;  /* 0x00781f0041007f89 */ /* 0x00051800000e0000 */
[----:B--2---:R-:W-:Y:S05]  /*19880*/  @P0 BRA `(.L_x_656) ;  /* 0x0000002000340947 */ /* 0x004fea0003800000 */
[----:B------:R-:W-:Y:S02]  /*19890*/  ULDC UR4, c[0x0][0xac8] ;  /* 0x0002b20000047ab9 */ /* 0x000fe40000000800 */
[----:B------:R-:W-:Y:S02]  /*198a0*/  ISETP.GE.AND P2, PT, R3, UR4, PT ;  /* 0x0000000403007c0c */ /* 0x000fe4000bf46270 */
[----:B------:R-:W-:-:S11]  /*198b0*/  ISETP.GE.AND P3, PT, R71, UR4, PT ;  /* 0x0000000447007c0c */ /* 0x000fd6000bf66270 */
[-C--:B----4-:R-:W-:Y:S02]  /*198c0*/  @!P2 LEA R4, P0, R3, R0.reuse, 0x1 ;  /* 0x000000000304a211 */ /* 0x090fe400078008ff */
[----:B------:R-:W-:Y:S02]  /*198d0*/  @!P3 LEA R6, P1, R71, R0, 0x1 ;  /* 0x000000004706b211 */ /* 0x000fe400078208ff */
[-C--:B0-----:R-:W-:Y:S02]  /*198e0*/  @!P2 LEA.HI.X R5, R3, R66.reuse, R29, 0x1, P0 ;  /* 0x000000420305a211 */ /* 0x081fe400000f0c1d */
        /* <DEDUP_REMOVED lines=9> */
.L_x_649:
[----:B------:R-:W-:Y:S01]  /*19980*/  ULDC.64 UR4, c[0x0][0xb08] ;  /* 0x0002c20000047ab9 */ /* 0x000fe20000000a00 */
[----:B------:R1:W5:Y:S01]  /*19990*/  LDL R166, [R1+0x48] ;  /* 0x0000480001a67983 */ /* 0x0003620000100800 */
[----:B0-----:R-:W-:Y:S01]  /*199a0*/  IMAD R3, R66, UR4, RZ ;  /* 0x0000000442037c24 */ /* 0x001fe2000f8e02ff */
[----:B------:R-:W-:Y:S01]  /*199b0*/  SHF.R.S32.HI R66, RZ, 0x1f, R227 ;  /* 0x0000001fff427819 */ /* 0x000fe200000114e3 */
[C---:B------:R-:W-:Y:S01]  /*199c0*/  IMAD.WIDE.U32 R60, R0.reuse, UR4, RZ ;  /* 0x00000004003c7c25 */ /* 0x040fe2000f8e00ff */
[----:B------:R1:W5:Y:S01]  /*199d0*/  LDL R165, [R1+0x10c] ;  /* 0x00010c0001a57983 */ /* 0x0003620000100800 */
[----:B------:R-:W0:Y:S01]  /*199e0*/  @P4 LDC R62, c[0x0][0xbec] ;  /* 0x0002fb00ff3e4b82 */ /* 0x000e220000000800 */
[----:B------:R-:W-:Y:S01]  /*199f0*/  ULDC.64 UR6, c[0x0][0xb30] ;  /* 0x0002cc0000067ab9 */ /* 0x000fe20000000a00 */
[----:B------:R-:W-:Y:S01]  /*19a00*/  IMAD R3, R0, UR5, R3 ;  /* 0x0000000500037c24 */ /* 0x000fe2000f8e0203 */
[----:B------:R-:W-:Y:S01]  /*19a10*/  ULDC.64 UR4, c[0x0][0xb38] ;  /* 0x0002ce0000047ab9 */ /* 0x000fe20000000a00 */
[----:B------:R1:W5:Y:S03]  /*19a20*/  LDL R164, [R1+0xa4] ;  /* 0x0000a40001a47983 */ /* 0x0003660000100800 */
[----:B------:R-:W-:Y:S01]  /*19a30*/  IADD3 R61, R61, R3, RZ ;  /* 0x000000033d3d7210 */ /* 0x000fe20007ffe0ff */
[----:B------:R1:W5:Y:S01]  /*19a40*/  LDL R163, [R1+0x108] ;  /* 0x0001080001a37983 */ /* 0x0003620000100800 */
[----:B------:R-:W2:Y:S01]  /*19a50*/  @P4 LDC R0, c[0x0][0xbf0] ;  /* 0x0002fc00ff004b82 */ /* 0x000ea20000000800 */
[----:B------:R-:W-:-:S02]  /*19a60*/  IMAD.MOV.U32 R3, RZ, RZ, R67 ;  /* 0x000000ffff037224 */ /* 0x000fc400078e0043 */
[C---:B------:R-:W-:Y:S01]  /*19a70*/  IMAD.WIDE.U32 R60, R196.reuse, UR4, R60 ;  /* 0x00000004c43c7c25 */ /* 0x040fe2000f8e003c */
[----:B------:R1:W5:Y:S03]  /*19a80*/  LDL R162, [R1+0xa0] ;  /* 0x0000a00001a27983 */ /* 0x0003660000100800 */
[----:B------:R-:W-:Y:S01]  /*19a90*/  IMAD R61, R196, UR5, R61 ;  /* 0x00000005c43d7c24 */ /* 0x000fe2000f8e023d */
[----:B------:R-:W-:Y:S01]  /*19aa0*/  ULDC.64 UR4, c[0x0][0xb40] ;  /* 0x0002d00000047ab9 */ /* 0x000fe20000000a00 */
[----:B------:R1:W5:Y:S01]  /*19ab0*/  LDL R161, [R1+0x104] ;  /* 0x0001040001a17983 */ /* 0x0003620000100800 */
[----:B------:R-:W-:Y:S02]  /*19ac0*/  IMAD R66, R66, UR4, RZ ;  /* 0x0000000442427c24 */ /* 0x000fe4000f8e02ff */
[C---:B------:R-:W-:Y:S01]  /*19ad0*/  IMAD.WIDE.U32 R60, R227.reuse, UR4, R60 ;  /* 0x00000004e33c7c25 */ /* 0x040fe2000f8e003c */
[----:B------:R1:W5:Y:S03]  /*19ae0*/  LDL R160, [R1+0x9c] ;  /* 0x00009c0001a07983 */ /* 0x0003660000100800 */
[----:B------:R-:W-:Y:S01]  /*19af0*/  IMAD R63, R227, UR5, R66 ;  /* 0x00000005e33f7c24 */ /* 0x000fe2000f8e0242 */
[----:B------:R-:W-:Y:S01]  /*19b00*/  ULDC.64 UR4, c[0x0][0xb48] ;  /* 0x0002d20000047ab9 */ /* 0x000fe20000000a00 */
[----:B------:R1:W5:Y:S01]  /*19b10*/  LDL R159, [R1+0x100] ;  /* 0x00010000019f7983 */ /* 0x0003620000100800 */
[----:B0-----:R-:W-:-:S03]  /*19b20*/  @P4 IMAD.HI.U32 R73, R67, R62, RZ ;  /* 0x0000003e43494227 */ /* 0x001fc600078e00ff */
[----:B------:R1:W5:Y:S01]  /*19b30*/  LDL R158, [R1+0x98] ;  /* 0x00009800019e7983 */ /* 0x0003620000100800 */
[----:B------:R-:W-:Y:S01]  /*19b40*/  IMAD.IADD R61, R61, 0x1, R63 ;  /* 0x000000013d3d7824 */ /* 0x000fe200078e023f */
[----:B--2---:R-:W-:Y:S02]  /*19b50*/  @P4 SHF.R.U32.HI R3, RZ, R0, R73 ;  /* 0x00000000ff034219 */ /* 0x004fe40000011649 */
[----:B------:R1:W5:Y:S01]  /*19b60*/  LDL R157, [R1+0xfc] ;  /* 0x0000fc00019d7983 */ /* 0x0003620000100800 */
[----:B------:R-:W-:Y:S01]  /*19b70*/  IMAD.WIDE.U32 R60, R127, UR4, R60 ;  /* 0x000000047f3c7c25 */ /* 0x000fe2000f8e003c */
[----:B------:R-:W-:Y:S02]  /*19b80*/  IADD3 R62, -R3, RZ, RZ ;  /* 0x000000ff033e7210 */ /* 0x000fe40007ffe1ff */
[----:B------:R1:W5:Y:S01]  /*19b90*/  LDL R156, [R1+0x94] ;  /* 0x00009400019c7983 */ /* 0x0003620000100800 */
[----:B------:R-:W-:Y:S01]  /*19ba0*/  IMAD R61, R127, UR5, R61 ;  /* 0x000000057f3d7c24 */ /* 0x000fe2000f8e023d */
[----:B------:R-:W-:Y:S01]  /*19bb0*/  SHF.R.S32.HI R0, RZ, 0x1f, R3 ;  /* 0x0000001fff007819 */ /* 0x000fe20000011403 */
[----:B------:R-:W-:Y:S01]  /*19bc0*/  IMAD R125, R125, R62, R67 ;  /* 0x0000003e7d7d7224 */ /* 0x000fe200078e0243 */
[----:B------:R1:W5:Y:S01]  /*19bd0*/  LDL R155, [R1+0xf8] ;  /* 0x0000f800019b7983 */ /* 0x0003620000100800 */
[----:B------:R-:W-:-:S02]  /*19be0*/  ULDC.64 UR4, c[0x0][0xb28] ;  /* 0x0002ca0000047ab9 */ /* 0x000fc40000000a00 */
[----:B------:R-:W-:Y:S01]  /*19bf0*/  IMAD R0, R0, UR6, RZ ;  /* 0x0000000600007c24 */ /* 0x000fe2000f8e02ff */
[----:B------:R1:W5:Y:S04]  /*19c00*/  LDL R154, [R1+0x90] ;  /* 0x00009000019a7983 */ /* 0x0003680000100800 */
        /* <DEDUP_REMOVED lines=33> */
[----:B------:R1:W5:Y:S01]  /*19e20*/  LDL R74, [R1+0x4c] ;  /* 0x00004c00014a7983 */ /* 0x0003620000100800 */
[C---:B------:R-:W-:Y:S01]  /*19e30*/  IMAD R63, R3.reuse, UR7, R0 ;  /* 0x00000007033f7c24 */ /* 0x040fe2000f8e0200 */
[----:B------:R-:W-:Y:S01]  /*19e40*/  SHF.R.S32.HI R0, RZ, 0x1f, R125 ;  /* 0x0000001fff007819 */ /* 0x000fe2000001147d */
[----:B------:R-:W-:-:S04]  /*19e50*/  IMAD.WIDE.U32 R60, R3, UR6, R60 ;  /* 0x00000006033c7c25 */ /* 0x000fc8000f8e003c */
[----:B------:R-:W-:Y:S02]  /*19e60*/  IMAD R0, R0, UR4, RZ ;  /* 0x0000000400007c24 */ /* 0x000fe4000f8e02ff */
[----:B------:R-:W-:Y:S02]  /*19e70*/  IMAD.IADD R61, R61, 0x1, R63 ;  /* 0x000000013d3d7824 */ /* 0x000fe400078e023f */
[C---:B------:R-:W-:Y:S02]  /*19e80*/  IMAD R3, R125.reuse, UR5, R0 ;  /* 0x000000057d037c24 */ /* 0x040fe4000f8e0200 */
[----:B------:R-:W-:Y:S01]  /*19e90*/  IMAD.WIDE.U32 R60, R125, UR4, R60 ;  /* 0x000000047d3c7c25 */ /* 0x000fe2000f8e003c */
[----:B------:R-:W-:Y:S01]  /*19ea0*/  ISETP.GE.AND P0, PT, R72, R64, PT ;  /* 0x000000404800720c */ /* 0x000fe20003f06270 */
[----:B------:R-:W-:Y:S02]  /*19eb0*/  ULDC.64 UR4, c[0x0][0xb00] ;  /* 0x0002c00000047ab9 */ /* 0x000fe40000000a00 */
[----:B------:R-:W-:Y:S01]  /*19ec0*/  VIADD R62, R2, 0x30820 ;  /* 0x00030820023e7836 */ /* 0x000fe20000000000 */
[----:B------:R-:W-:-:S02]  /*19ed0*/  IADD3 R3, R61, R3, RZ ;  /* 0x000000033d037210 */ /* 0x000fc40007ffe0ff */
[C---:B------:R-:W-:Y:S02]  /*19ee0*/  LEA R0, P1, R60.reuse, UR4, 0x2 ;  /* 0x000000043c007c11 */ /* 0x040fe4000f8210ff */
[----:B------:R-:W-:Y:S02]  /*19ef0*/  PRMT R62, RZ, 0x654, R62 ;  /* 0x00000654ff3e7816 */ /* 0x000fe4000000003e */
[----:B------:R-:W-:Y:S01]  /*19f00*/  LEA.HI.X R3, R60, UR5, R3, 0x2, P1 ;  /* 0x000000053c037c11 */ /* 0x000fe200088f1403 */
[----:B------:R-:W-:Y:S01]  /*19f10*/  BSSY B1, `(.L_x_657) ;  /* 0x0000065000017945 */ /* 0x000fe20003800000 */
[----:B------:R1:W-:Y:S01]  /*19f20*/  SYNCS.ARRIVE.TRANS64.RED.A1T0 RZ, [R62+URZ], RZ ;  /* 0x000000ff3eff79a7 */ /* 0x0003e2000810043f */
[----:B------:R1:W0:Y:S04]  /*19f30*/  SHFL.IDX PT, R60, R0, RZ, 0x1c1f ;  /* 0x001c1fff003c7589 */ /* 0x00022800000e0000 */
[----:B------:R1:W2:Y:S01]  /*19f40*/  SHFL.IDX PT, R61, R3, RZ, 0x1c1f ;  /* 0x001c1fff033d7589 */ /* 0x0002a200000e0000 */
[----:B------:R-:W-:Y:S05]  /*19f50*/  @P0 BRA `(.L_x_658) ;  /* 0x0000000400800947 */ /* 0x000fea0003800000 */
[----:B------:R-:W-:Y:S02]  /*19f60*/  ULDC UR4, c[0x0][0xac8] ;  /* 0x0002b20000047ab9 */ /* 0x000fe40000000800 */
[----:B-----5:R-:W-:Y:S02]  /*19f70*/  ISETP.GE.AND P1, PT, R164, UR4, PT ;  /* 0x00000004a4007c0c */ /* 0x020fe4000bf26270 */
[----:B------:R-:W-:Y:S02]  /*19f80*/  ISETP.GE.AND P0, PT, R162, UR4, PT ;  /* 0x00000004a2007c0c */ /* 0x000fe4000bf06270 */
[----:B------:R-:W-:Y:S02]  /*19f90*/  ISETP.GE.AND P2, PT, R166, UR4, PT ;  /* 0x00000004a6007c0c */ /* 0x000fe4000bf46270 */
[----:B------:R-:W-:Y:S02]  /*19fa0*/  ISETP.GE.AND P3, PT, R160, UR4, PT ;  /* 0x00000004a0007c0c */ /* 0x000fe4000bf66270 */
[----:B------:R-:W-:-:S05]  /*19fb0*/  ISETP.GE.AND P4, PT, R158, UR4, PT ;  /* 0x000000049e007c0c */ /* 0x000fca000bf86270 */
[-C--:B01----:R-:W-:Y:S02]  /*19fc0*/  @!P1 LEA R62, P5, R164, R60.reuse, 0x2 ;  /* 0x0000003ca43e9211 */ /* 0x083fe400078a10ff */
[----:B------:R-:W-:Y:S02]  /*19fd0*/  @!P0 LEA R66, P6, R162, R60, 0x2 ;  /* 0x0000003ca2428211 */ /* 0x000fe400078c10ff */
[----:B--2---:R-:W-:Y:S01]  /*19fe0*/  @!P2 IMAD.WIDE R72, R166, 0x4, R60 ;  /* 0x00000004a648a825 */ /* 0x004fe200078e023c */
[-C--:B------:R-:W-:Y:S02]  /*19ff0*/  @!P1 LEA.HI.X R63, R164, R61.reuse, R165, 0x2, P5 ;  /* 0x0000003da43f9211 */ /* 0x080fe400028f14a5 */
[----:B------:R-:W-:Y:S02]  /*1a000*/  @!P0 LEA.HI.X R67, R162, R61, R163, 0x2, P6 ;  /* 0x0000003da2438211 */ /* 0x000fe400030f14a3 */
[----:B------:R-:W-:Y:S01]  /*1a010*/  ISETP.GE.AND P5, PT, R156, UR4, PT ;  /* 0x000000049c007c0c */ /* 0x000fe2000bfa6270 */
[----:B------:R0:W-:Y:S04]  /*1a020*/  @!P2 ST.E.64 desc[UR48][R72.64], R4 ;  /* 0x000000044800a985 */ /* 0x0001e8000c101b30 */
[----:B------:R1:W-:Y:S01]  /*1a030*/  @!P1 ST.E.64 desc[UR48][R62.64], R6 ;  /* 0x000000063e009985 */ /* 0x0003e2000c101b30 */
[----:B------:R-:W-:-:S03]  /*1a040*/  ISETP.GE.AND P1, PT, R152, UR4, PT ;  /* 0x0000000498007c0c */ /* 0x000fc6000bf26270 */
[----:B------:R2:W-:Y:S01]  /*1a050*/  @!P0 ST.E.64 desc[UR48][R66.64], R8 ;  /* 0x0000000842008985 */ /* 0x0005e2000c101b30 */
[----:B------:R-:W-:Y:S02]  /*1a060*/  ISETP.GE.AND P0, PT, R154, UR4, PT ;  /* 0x000000049a007c0c */ /* 0x000fe4000bf06270 */
[-C--:B0-----:R-:W-:Y:S02]  /*1a070*/  @!P3 LEA R4, P6, R160, R60.reuse, 0x2 ;  /* 0x0000003ca004b211 */ /* 0x081fe400078c10ff */
[-C--:B-1----:R-:W-:Y:S02]  /*1a080*/  @!P4 LEA R6, P2, R158, R60.reuse, 0x2 ;  /* 0x0000003c9e06c211 */ /* 0x082fe400078410ff */
[-C--:B------:R-:W-:Y:S02]  /*1a090*/  @!P3 LEA.HI.X R5, R160, R61.reuse, R161, 0x2, P6 ;  /* 0x0000003da005b211 */ /* 0x080fe400030f14a1 */
[----:B------:R-:W-:Y:S02]  /*1a0a0*/  @!P4 LEA.HI.X R7, R158, R61, R159, 0x2, P2 ;  /* 0x0000003d9e07c211 */ /* 0x000fe400010f149f */
[----:B------:R-:W-:Y:S01]  /*1a0b0*/  ISETP.GE.AND P2, PT, R150, UR4, PT ;  /* 0x0000000496007c0c */ /* 0x000fe2000bf46270 */
[----:B------:R0:W-:Y:S01]  /*1a0c0*/  @!P3 ST.E.64 desc[UR48][R4.64], R10 ;  /* 0x0000000a0400b985 */ /* 0x0001e2000c101b30 */
[----:B--2---:R-:W-:-:S02]  /*1a0d0*/  @!P5 LEA R8, P6, R156, R60, 0x2 ;  /* 0x0000003c9c08d211 */ /* 0x004fc400078c10ff */
[----:B------:R-:W-:Y:S01]  /*1a0e0*/  ISETP.GE.AND P3, PT, R148, UR4, PT ;  /* 0x0000000494007c0c */ /* 0x000fe2000bf66270 */
[----:B------:R1:W-:Y:S01]  /*1a0f0*/  @!P4 ST.E.64 desc[UR48][R6.64], R12 ;  /* 0x0000000c0600c985 */ /* 0x0003e2000c101b30 */
[----:B------:R-:W-:-:S05]  /*1a100*/  @!P5 LEA.HI.X R9, R156, R61, R157, 0x2, P6 ;  /* 0x0000003d9c09d211 */ /* 0x000fca00030f149d */
[----:B------:R2:W-:Y:S01]  /*1a110*/  @!P5 ST.E.64 desc[UR48][R8.64], R14 ;  /* 0x0000000e0800d985 */ /* 0x0005e2000c101b30 */
[----:B0-----:R-:W-:-:S04]  /*1a120*/  @!P0 LEA R4, P4, R154, R60, 0x2 ;  /* 0x0000003c9a048211 */ /* 0x001fc800078810ff */
[-C--:B------:R-:W-:Y:S02]  /*1a130*/  @!P0 LEA.HI.X R5, R154, R61.reuse, R155, 0x2, P4 ;  /* 0x0000003d9a058211 */ /* 0x080fe400020f149b */
[----:B------:R-:W-:Y:S02]  /*1a140*/  ISETP.GE.AND P4, PT, R146, UR4, PT ;  /* 0x0000000492007c0c */ /* 0x000fe4000bf86270 */
[-C--:B-1----:R-:W-:Y:S01]  /*1a150*/  @!P1 LEA R6, P5, R152, R60.reuse, 0x2 ;  /* 0x0000003c98069211 */ /* 0x082fe200078a10ff */
[----:B------:R0:W-:Y:S01]  /*1a160*/  @!P0 ST.E.64 desc[UR48][R4.64], R20 ;  /* 0x0000001404008985 */ /* 0x0001e2000c101b30 */
[----:B--2---:R-:W-:Y:S02]  /*1a170*/  @!P2 LEA R8, P6, R150, R60, 0x2 ;  /* 0x0000003c9608a211 */ /* 0x004fe400078c10ff */
[----:B------:R-:W-:Y:S02]  /*1a180*/  @!P1 LEA.HI.X R7, R152, R61, R153, 0x2, P5 ;  /* 0x0000003d98079211 */ /* 0x000fe400028f1499 */
[----:B------:R-:W-:-:S02]  /*1a190*/  ISETP.GE.AND P5, PT, R144, UR4, PT ;  /* 0x0000000490007c0c */ /* 0x000fc4000bfa6270 */
[----:B------:R-:W-:Y:S01]  /*1a1a0*/  @!P2 LEA.HI.X R9, R150, R61, R151, 0x2, P6 ;  /* 0x0000003d9609a211 */ /* 0x000fe200030f1497 */
[----:B------:R1:W-:Y:S01]  /*1a1b0*/  @!P1 ST.E.64 desc[UR48][R6.64], R24 ;  /* 0x0000001806009985 */ /* 0x0003e2000c101b30 */
[----:B------:R-:W-:-:S03]  /*1a1c0*/  ISETP.GE.AND P1, PT, R140, UR4, PT ;  /* 0x000000048c007c0c */ /* 0x000fc6000bf26270 */
[----:B------:R2:W-:Y:S01]  /*1a1d0*/  @!P2 ST.E.64 desc[UR48][R8.64], R28 ;  /* 0x0000001c0800a985 */ /* 0x0005e2000c101b30 */
[----:B------:R-:W-:Y:S02]  /*1a1e0*/  ISETP.GE.AND P2, PT, R142, UR4, PT ;  /* 0x000000048e007c0c */ /* 0x000fe4000bf46270 */
[----:B0-----:R-:W-:-:S04]  /*1a1f0*/  @!P3 LEA R4, P6, R148, R60, 0x2 ;  /* 0x0000003c9404b211 */ /* 0x001fc800078c10ff */
[----:B------:R-:W-:Y:S02]  /*1a200*/  @!P3 LEA.HI.X R5, R148, R61, R149, 0x2, P6 ;  /* 0x0000003d9405b211 */ /* 0x000fe400030f1495 */
[----:B-1----:R-:W-:-:S03]  /*1a210*/  @!P4 LEA R6, P0, R146, R60, 0x2 ;  /* 0x0000003c9206c211 */ /* 0x002fc600078010ff */
[----:B------:R0:W-:Y:S01]  /*1a220*/  @!P3 ST.E.64 desc[UR48][R4.64], R32 ;  /* 0x000000200400b985 */ /* 0x0001e2000c101b30 */
[-C--:B------:R-:W-:Y:S02]  /*1a230*/  @!P4 LEA.HI.X R7, R146, R61.reuse, R147, 0x2, P0 ;  /* 0x0000003d9207c211 */ /* 0x080fe400000f1493 */
[----:B------:R-:W-:Y:S02]  /*1a240*/  ISETP.GE.AND P0, PT, R135, UR4, PT ;  /* 0x0000000487007c0c */ /* 0x000fe4000bf06270 */
[CC--:B--2---:R-:W-:Y:S01]  /*1a250*/  @!P5 LEA R8, P6, R144.reuse, R60.reuse, 0x2 ;  /* 0x0000003c9008d211 */ /* 0x0c4fe200078c10ff */
[----:B------:R1:W-:Y:S01]  /*1a260*/  @!P4 ST.E.64 desc[UR48][R6.64], R36 ;  /* 0x000000240600c985 */ /* 0x0003e2000c101b30 */
[----:B------:R-:W-:Y:S02]  /*1a270*/  ISETP.GE.AND P4, PT, R131, UR4, PT ;  /* 0x0000000483007c0c */ /* 0x000fe4000bf86270 */
[----:B------:R-:W-:Y:S02]  /*1a280*/  @!P5 LEA.HI.X R9, R144, R61, R145, 0x2, P6 ;  /* 0x0000003d9009d211 */ /* 0x000fe400030f1491 */
[----:B0-----:R-:W-:-:S03]  /*1a290*/  @!P2 LEA R4, P6, R142, R60, 0x2 ;  /* 0x0000003c8e04a211 */ /* 0x001fc600078c10ff */
[----:B------:R0:W-:Y:S01]  /*1a2a0*/  @!P5 ST.E.64 desc[UR48][R8.64], R40 ;  /* 0x000000280800d985 */ /* 0x0001e2000c101b30 */
[----:B------:R-:W-:Y:S02]  /*1a2b0*/  ISETP.GE.AND P5, PT, R133, UR4, PT ;  /* 0x0000000485007c0c */ /* 0x000fe4000bfa6270 */
[----:B------:R-:W-:Y:S02]  /*1a2c0*/  @!P2 LEA.HI.X R5, R142, R61, R143, 0x2, P6 ;  /* 0x0000003d8e05a211 */ /* 0x000fe400030f148f */
[----:B-1----:R-:W-:-:S03]  /*1a2d0*/  @!P1 LEA R6, P3, R140, R60, 0x2 ;  /* 0x0000003c8c069211 */ /* 0x002fc600078610ff */
[----:B------:R1:W-:Y:S01]  /*1a2e0*/  @!P2 ST.E.64 desc[UR48][R4.64], R44 ;  /* 0x0000002c0400a985 */ /* 0x0003e2000c101b30 */
[-C--:B------:R-:W-:Y:S02]  /*1a2f0*/  @!P1 LEA.HI.X R7, R140, R61.reuse, R141, 0x2, P3 ;  /* 0x0000003d8c079211 */ /* 0x080fe400018f148d */
[----:B------:R-:W-:Y:S02]  /*1a300*/  ISETP.GE.AND P3, PT, R129, UR4, PT ;  /* 0x0000000481007c0c */ /* 0x000fe4000bf66270 */
[CC--:B0-----:R-:W-:Y:S01]  /*1a310*/  @!P0 LEA R8, P6, R135.reuse, R60.reuse, 0x2 ;  /* 0x0000003c87088211 */ /* 0x0c1fe200078c10ff */
[----:B------:R0:W-:Y:S03]  /*1a320*/  @!P1 ST.E.64 desc[UR48][R6.64], R48 ;  /* 0x0000003006009985 */ /* 0x0001e6000c101b30 */
[----:B------:R-:W-:Y:S02]  /*1a330*/  @!P0 LEA.HI.X R9, R135, R61, R136, 0x2, P6 ;  /* 0x0000003d87098211 */ /* 0x000fe400030f1488 */
[----:B-1----:R-:W-:-:S03]  /*1a340*/  @!P5 LEA R4, P1, R133, R60, 0x2 ;  /* 0x0000003c8504d211 */ /* 0x002fc600078210ff */
[----:B------:R1:W-:Y:S01]  /*1a350*/  @!P0 ST.E.64 desc[UR48][R8.64], R52 ;  /* 0x0000003408008985 */ /* 0x0003e2000c101b30 */
[----:B------:R-:W-:Y:S02]  /*1a360*/  ISETP.GE.AND P0, PT, R127, UR4, PT ;  /* 0x000000047f007c0c */ /* 0x000fe4000bf06270 */
[-C--:B------:R-:W-:Y:S02]  /*1a370*/  @!P5 LEA.HI.X R5, R133, R61.reuse, R134, 0x2, P1 ;  /* 0x0000003d8505d211 */ /* 0x080fe400008f1486 */
[----:B------:R-:W-:Y:S02]  /*1a380*/  ISETP.GE.AND P1, PT, R124, UR4, PT ;  /* 0x000000047c007c0c */ /* 0x000fe4000bf26270 */
[C---:B0-----:R-:W-:Y:S01]  /*1a390*/  @!P4 LEA R6, P2, R131.reuse, R60, 0x2 ;  /* 0x0000003c8306c211 */ /* 0x041fe200078410ff */
[----:B------:R0:W-:Y:S03]  /*1a3a0*/  @!P5 ST.E.64 desc[UR48][R4.64], R56 ;  /* 0x000000380400d985 */ /* 0x0001e6000c101b30 */
[----:B------:R-:W-:-:S02]  /*1a3b0*/  @!P4 LEA.HI.X R7, R131, R61, R132, 0x2, P2 ;  /* 0x0000003d8307c211 */ /* 0x000fc400010f1484 */
[----:B------:R-:W-:Y:S02]  /*1a3c0*/  ISETP.GE.AND P2, PT, R116, UR4, PT ;  /* 0x0000000474007c0c */ /* 0x000fe4000bf46270 */
[CC--:B-1----:R-:W-:Y:S01]  /*1a3d0*/  @!P3 LEA R8, P6, R129.reuse, R60.reuse, 0x2 ;  /* 0x0000003c8108b211 */ /* 0x0c2fe200078c10ff */
[----:B------:R1:W-:Y:S01]  /*1a3e0*/  @!P4 ST.E.64 desc[UR48][R6.64], R68 ;  /* 0x000000440600c985 */ /* 0x0003e2000c101b30 */
[----:B------:R-:W-:Y:S02]  /*1a3f0*/  ISETP.GE.AND P4, PT, R122, UR4, PT ;  /* 0x000000047a007c0c */ /* 0x000fe4000bf86270 */
[----:B------:R-:W-:Y:S02]  /*1a400*/  @!P3 LEA.HI.X R9, R129, R61, R130, 0x2, P6 ;  /* 0x0000003d8109b211 */ /* 0x000fe400030f1482 */
[----:B0-----:R-:W-:-:S03]  /*1a410*/  @!P0 LEA R4, P5, R127, R60, 0x2 ;  /* 0x0000003c7f048211 */ /* 0x001fc600078a10ff */
[----:B------:R0:W-:Y:S01]  /*1a420*/  @!P3 ST.E.64 desc[UR48][R8.64], R76 ;  /* 0x0000004c0800b985 */ /* 0x0001e2000c101b30 */
[----:B------:R-:W-:Y:S02]  /*1a430*/  ISETP.GE.AND P3, PT, R120, UR4, PT ;  /* 0x0000000478007c0c */ /* 0x000fe4000bf66270 */
[-C--:B------:R-:W-:Y:S02]  /*1a440*/  @!P0 LEA.HI.X R5, R127, R61.reuse, R128, 0x2, P5 ;  /* 0x0000003d7f058211 */ /* 0x080fe400028f1480 */
[----:B------:R-:W-:Y:S02]  /*1a450*/  ISETP.GE.AND P5, PT, R74, UR4, PT ;  /* 0x000000044a007c0c */ /* 0x000fe4000bfa6270 */
[C---:B-1----:R-:W-:Y:S01]  /*1a460*/  @!P1 LEA R6, P6, R124.reuse, R60, 0x2 ;  /* 0x0000003c7c069211 */ /* 0x042fe200078c10ff */
[----:B------:R1:W-:Y:S03]  /*1a470*/  @!P0 ST.E.64 desc[UR48][R4.64], R80 ;  /* 0x0000005004008985 */ /* 0x0003e6000c101b30 */
[----:B------:R-:W-:-:S03]  /*1a480*/  @!P1 LEA.HI.X R7, R124, R61, R126, 0x2, P6 ;  /* 0x0000003d7c079211 */ /* 0x000fc600030f147e */
[CC--:B0-----:R-:W-:Y:S02]  /*1a490*/  @!P3 LEA R8, P6, R120.reuse, R60.reuse, 0x2 ;  /* 0x0000003c7808b211 */ /* 0x0c1fe400078c10ff */
[----:B------:R0:W-:Y:S02]  /*1a4a0*/  @!P1 ST.E.64 desc[UR48][R6.64], R84 ;  /* 0x0000005406009985 */ /* 0x0001e4000c101b30 */
[----:B------:R-:W-:Y:S02]  /*1a4b0*/  @!P3 LEA.HI.X R9, R120, R61, R121, 0x2, P6 ;  /* 0x0000003d7809b211 */ /* 0x000fe400030f1479 */
[----:B-1----:R-:W-:-:S04]  /*1a4c0*/  @!P4 LEA R4, P0, R122, R60, 0x2 ;  /* 0x0000003c7a04c211 */ /* 0x002fc800078010ff */
[-C--:B------:R-:W-:Y:S02]  /*1a4d0*/  @!P4 LEA.HI.X R5, R122, R61.reuse, R123, 0x2, P0 ;  /* 0x0000003d7a05c211 */ /* 0x080fe400000f147b */
[-C--:B------:R-:W-:Y:S02]  /*1a4e0*/  @!P5 LEA R10, P0, R74, R60.reuse, 0x2 ;  /* 0x0000003c4a0ad211 */ /* 0x080fe400078010ff */
[----:B0-----:R-:W-:Y:S01]  /*1a4f0*/  @!P2 LEA R6, P1, R116, R60, 0x2 ;  /* 0x0000003c7406a211 */ /* 0x001fe200078210ff */
[----:B------:R3:W-:Y:S01]  /*1a500*/  @!P4 ST.E.64 desc[UR48][R4.64], R88 ;  /* 0x000000580400c985 */ /* 0x0007e2000c101b30 */
[-C--:B------:R-:W-:Y:S02]  /*1a510*/  @!P5 LEA.HI.X R11, R74, R61.reuse, R75, 0x2, P0 ;  /* 0x0000003d4a0bd211 */ /* 0x080fe400000f144b */
[----:B------:R-:W-:Y:S01]  /*1a520*/  @!P2 LEA.HI.X R7, R116, R61, R117, 0x2, P1 ;  /* 0x0000003d7407a211 */ /* 0x000fe200008f1475 */
[----:B------:R3:W-:Y:S04]  /*1a530*/  @!P3 ST.E.64 desc[UR48][R8.64], R92 ;  /* 0x0000005c0800b985 */ /* 0x0007e8000c101b30 */
[----:B------:R3:W-:Y:S04]  /*1a540*/  @!P2 ST.E.64 desc[UR48][R6.64], R96 ;  /* 0x000000600600a985 */ /* 0x0007e8000c101b30 */
[----:B------:R3:W-:Y:S02]  /*1a550*/  @!P5 ST.E.64 desc[UR48][R10.64], R100 ;  /* 0x000000640a00d985 */ /* 0x0007e4000c101b30 */
.L_x_658:
[----:B------:R-:W-:Y:S05]  /*1a560*/  BSYNC B1 ;  /* 0x0000000000017941 */ /* 0x000fea0003800000 */
.L_x_657:
[----:B------:R-:W-:Y:S01]  /*1a570*/  ISETP.GE.AND P0, PT, R65, R64, PT ;  /* 0x000000404100720c */ /* 0x000fe20003f06270 */
[----:B---3--:R3:W4:Y:S04]  /*1a580*/  SHFL.IDX PT, R5, R3, 0x1, 0x1c1f ;  /* 0x003c1f0003057f89 */ /* 0x00872800000e0000 */
[----:B------:R3:W0:Y:S08]  /*1a590*/  SHFL.IDX PT, R4, R0, 0x1, 0x1c1f ;  /* 0x003c1f0000047f89 */ /* 0x00063000000e0000 */
[----:B---3--:R-:W-:Y:S05]  /*1a5a0*/  @P0 BRA `(.L_x_656) ;  /* 0x0000001000ec0947 */ /* 0x008fea0003800000 */
[----:B------:R-:W-:Y:S02]  /*1a5b0*/  ULDC UR4, c[0x0][0xac8] ;  /* 0x0002b20000047ab9 */ /* 0x000fe40000000800 */
[----:B-----5:R-:W-:Y:S02]  /*1a5c0*/  ISETP.GE.AND P2, PT, R164, UR4, PT ;  /* 0x00000004a4007c0c */ /* 0x020fe4000bf46270 */
[----:B------:R-:W-:Y:S02]  /*1a5d0*/  ISETP.GE.AND P1, PT, R166, UR4, PT ;  /* 0x00000004a6007c0c */ /* 0x000fe4000bf26270 */
[----:B------:R-:W-:Y:S02]  /*1a5e0*/  ISETP.GE.AND P5, PT, R162, UR4, PT ;  /* 0x00000004a2007c0c */ /* 0x000fe4000bfa6270 */
[----:B------:R-:W-:Y:S02]  /*1a5f0*/  ISETP.GE.AND P4, PT, R160, UR4, PT ;  /* 0x00000004a0007c0c */ /* 0x000fe4000bf86270 */
[----:B------:R-:W-:-:S05]  /*1a600*/  ISETP.GE.AND P3, PT, R158, UR4, PT ;  /* 0x000000049e007c0c */ /* 0x000fca000bf66270 */
[----:B0-----:R-:W-:Y:S02]  /*1a610*/  @!P2 LEA R6, P0, R164, R4, 0x2 ;  /* 0x00000004a406a211 */ /* 0x001fe400078010ff */
[----:B----4-:R-:W-:Y:S02]  /*1a620*/  @!P1 IMAD.WIDE R8, R166, 0x4, R4 ;  /* 0x00000004a6089825 */ /* 0x010fe400078e0204 */
[----:B------:R-:W-:Y:S02]  /*1a630*/  @!P2 LEA.HI.X R7, R164, R5, R165, 0x2, P0 ;  /* 0x00000005a407a211 */ /* 0x000fe400000f14a5 */
[----:B------:R-:W-:Y:S01]  /*1a640*/  ISETP.GE.AND P0, PT, R156, UR4, PT ;  /* 0x000000049c007c0c */ /* 0x000fe2000bf06270 */
[----:B------:R0:W-:Y:S01]  /*1a650*/  @!P1 ST.E.64 desc[UR48][R8.64], R26 ;  /* 0x0000001a08009985 */ /* 0x0001e2000c101b30 */
[----:B------:R-:W-:-:S03]  /*1a660*/  ISETP.GE.AND P1, PT, R154, UR4, PT ;  /* 0x000000049a007c0c */ /* 0x000fc6000bf26270 */
[----:B------:R3:W-:Y:S01]  /*1a670*/  @!P2 ST.E.64 desc[UR48][R6.64], R30 ;  /* 0x0000001e0600a985 */ /* 0x0007e2000c101b30 */
[-C--:B0-----:R-:W-:Y:S02]  /*1a680*/  @!P4 LEA R8, P2, R160, R4.reuse, 0x2 ;  /* 0x00000004a008c211 */ /* 0x081fe400078410ff */
[-C--:B---3--:R-:W-:Y:S02]  /*1a690*/  @!P5 LEA R6, P6, R162, R4.reuse, 0x2 ;  /* 0x00000004a206d211 */ /* 0x088fe400078c10ff */
[-C--:B------:R-:W-:Y:S02]  /*1a6a0*/  @!P4 LEA.HI.X R9, R160, R5.reuse, R161, 0x2, P2 ;  /* 0x00000005a009c211 */ /* 0x080fe400010f14a1 */
[-C--:B------:R-:W-:Y:S02]  /*1a6b0*/  @!P5 LEA.HI.X R7, R162, R5.reuse, R163, 0x2, P6 ;  /* 0x00000005a207d211 */ /* 0x080fe400030f14a3 */
[----:B------:R-:W-:Y:S02]  /*1a6c0*/  ISETP.GE.AND P2, PT, R152, UR4, PT ;  /* 0x0000000498007c0c */ /* 0x000fe4000bf46270 */
[C---:B------:R-:W-:Y:S01]  /*1a6d0*/  @!P3 LEA R10, P6, R158.reuse, R4, 0x2 ;  /* 0x000000049e0ab211 */ /* 0x040fe200078c10ff */
[----:B------:R0:W-:Y:S03]  /*1a6e0*/  @!P5 ST.E.64 desc[UR48][R6.64], R34 ;  /* 0x000000220600d985 */ /* 0x0001e6000c101b30 */
[----:B------:R-:W-:Y:S01]  /*1a6f0*/  @!P3 LEA.HI.X R11, R158, R5, R159, 0x2, P6 ;  /* 0x000000059e0bb211 */ /* 0x000fe200030f149f */
[----:B------:R3:W-:Y:S04]  /*1a700*/  @!P4 ST.E.64 desc[UR48][R8.64], R38 ;  /* 0x000000260800c985 */ /* 0x0007e8000c101b30 */
[----:B------:R4:W-:Y:S01]  /*1a710*/  @!P3 ST.E.64 desc[UR48][R10.64], R42 ;  /* 0x0000002a0a00b985 */ /* 0x0009e2000c101b30 */
[----:B------:R-:W-:-:S02]  /*1a720*/  ISETP.GE.AND P3, PT, R150, UR4, PT ;  /* 0x0000000496007c0c */ /* 0x000fc4000bf66270 */
[----:B0-----:R-:W-:-:S04]  /*1a730*/  @!P0 LEA R6, P4, R156, R4, 0x2 ;  /* 0x000000049c068211 */ /* 0x001fc800078810ff */
[-C--:B------:R-:W-:Y:S02]  /*1a740*/  @!P0 LEA.HI.X R7, R156, R5.reuse, R157, 0x2, P4 ;  /* 0x000000059c078211 */ /* 0x080fe400020f149d */
[----:B------:R-:W-:Y:S02]  /*1a750*/  ISETP.GE.AND P4, PT, R148, UR4, PT ;  /* 0x0000000494007c0c */ /* 0x000fe4000bf86270 */
[-C--:B---3--:R-:W-:Y:S01]  /*1a760*/  @!P1 LEA R8, P5, R154, R4.reuse, 0x2 ;  /* 0x000000049a089211 */ /* 0x088fe200078a10ff */
[----:B------:R0:W-:Y:S01]  /*1a770*/  @!P0 ST.E.64 desc[UR48][R6.64], R46 ;  /* 0x0000002e06008985 */ /* 0x0001e2000c101b30 */
[----:B----4-:R-:W-:Y:S02]  /*1a780*/  @!P2 LEA R10, P6, R152, R4, 0x2 ;  /* 0x00000004980aa211 */ /* 0x010fe400078c10ff */
        /* <DEDUP_REMOVED lines=9> */
[----:B---3--:R-:W-:-:S03]  /*1a820*/  @!P4 LEA R8, P0, R148, R4, 0x2 ;  /* 0x000000049408c211 */ /* 0x008fc600078010ff */
[----:B------:R0:W-:Y:S01]  /*1a830*/  @!P3 ST.E.64 desc[UR48][R6.64], R58 ;  /* 0x0000003a0600b985 */ /* 0x0001e2000c101b30 */
[-C--:B------:R-:W-:Y:S02]  /*1a840*/  @!P4 LEA.HI.X R9, R148, R5.reuse, R149, 0x2, P0 ;  /* 0x000000059409c211 */ /* 0x080fe400000f1495 */
[----:B------:R-:W-:Y:S02]  /*1a850*/  ISETP.GE.AND P0, PT, R140, UR4, PT ;  /* 0x000000048c007c0c */ /* 0x000fe4000bf06270 */
[CC--:B----4-:R-:W-:Y:S01]  /*1a860*/  @!P5 LEA R10, P6, R146.reuse, R4.reuse, 0x2 ;  /* 0x00000004920ad211 */ /* 0x0d0fe200078c10ff */
[----:B------:R3:W-:Y:S01]  /*1a870*/  @!P4 ST.E.64 desc[UR48][R8.64], R104 ;  /* 0x000000680800c985 */ /* 0x0007e2000c101b30 */
[----:B------:R-:W-:Y:S02]  /*1a880*/  ISETP.GE.AND P4, PT, R133, UR4, PT ;  /* 0x0000000485007c0c */ /* 0x000fe4000bf86270 */
[----:B------:R-:W-:Y:S02]  /*1a890*/  @!P5 LEA.HI.X R11, R146, R5, R147, 0x2, P6 ;  /* 0x00000005920bd211 */ /* 0x000fe400030f1493 */
[----:B0-----:R-:W-:-:S03]  /*1a8a0*/  @!P2 LEA R6, P6, R144, R4, 0x2 ;  /* 0x000000049006a211 */ /* 0x001fc600078c10ff */
[----:B------:R0:W-:Y:S01]  /*1a8b0*/  @!P5 ST.E.64 desc[UR48][R10.64], R108 ;  /* 0x0000006c0a00d985 */ /* 0x0001e2000c101b30 */
[----:B------:R-:W-:Y:S02]  /*1a8c0*/  ISETP.GE.AND P5, PT, R135, UR4, PT ;  /* 0x0000000487007c0c */ /* 0x000fe4000bfa6270 */
[----:B------:R-:W-:Y:S02]  /*1a8d0*/  @!P2 LEA.HI.X R7, R144, R5, R145, 0x2, P6 ;  /* 0x000000059007a211 */ /* 0x000fe400030f1491 */
[----:B---3--:R-:W-:-:S03]  /*1a8e0*/  @!P1 LEA R8, P3, R142, R4, 0x2 ;  /* 0x000000048e089211 */ /* 0x008fc600078610ff */
[----:B------:R-:W-:Y:S01]  /*1a8f0*/  @!P2 ST.E.64 desc[UR48][R6.64], R70 ;  /* 0x000000460600a985 */ /* 0x000fe2000c101b30 */
[-C--:B------:R-:W-:Y:S02]  /*1a900*/  @!P4 LEA R14, P2, R133, R4.reuse, 0x2 ;  /* 0x00000004850ec211 */ /* 0x080fe400078410ff */
[-C--:B------:R-:W-:Y:S02]  /*1a910*/  @!P1 LEA.HI.X R9, R142, R5.reuse, R143, 0x2, P3 ;  /* 0x000000058e099211 */ /* 0x080fe400018f148f */
[----:B------:R-:W-:Y:S02]  /*1a920*/  ISETP.GE.AND P3, PT, R131, UR4, PT ;  /* 0x0000000483007c0c */ /* 0x000fe4000bf66270 */
[CC--:B0-----:R-:W-:Y:S01]  /*1a930*/  @!P0 LEA R10, P6, R140.reuse, R4.reuse, 0x2 ;  /* 0x000000048c0a8211 */ /* 0x0c1fe200078c10ff */
[----:B------:R0:W-:Y:S01]  /*1a940*/  @!P1 ST.E.64 desc[UR48][R8.64], R112 ;  /* 0x0000007008009985 */ /* 0x0001e2000c101b30 */
[----:B------:R-:W-:Y:S02]  /*1a950*/  @!P5 LEA R12, P1, R135, R4, 0x2 ;  /* 0x00000004870cd211 */ /* 0x000fe400078210ff */
[----:B------:R-:W-:-:S02]  /*1a960*/  @!P0 LEA.HI.X R11, R140, R5, R141, 0x2, P6 ;  /* 0x000000058c0b8211 */ /* 0x000fc400030f148d */
[-C--:B------:R-:W-:Y:S02]  /*1a970*/  @!P5 LEA.HI.X R13, R135, R5.reuse, R136, 0x2, P1 ;  /* 0x00000005870dd211 */ /* 0x080fe400008f1488 */
[----:B------:R-:W-:Y:S01]  /*1a980*/  ISETP.GE.AND P1, PT, R127, UR4, PT ;  /* 0x000000047f007c0c */ /* 0x000fe2000bf26270 */
[----:B------:R3:W-:Y:S01]  /*1a990*/  @!P0 ST.E.64 desc[UR48][R10.64], R78 ;  /* 0x0000004e0a008985 */ /* 0x0007e2000c101b30 */
[----:B------:R-:W-:Y:S02]  /*1a9a0*/  ISETP.GE.AND P0, PT, R129, UR4, PT ;  /* 0x0000000481007c0c */ /* 0x000fe4000bf06270 */
[----:B------:R-:W-:Y:S01]  /*1a9b0*/  @!P3 LEA R20, P6, R131, R4, 0x2 ;  /* 0x000000048314b211 */ /* 0x000fe200078c10ff */
[----:B------:R-:W-:Y:S01]  /*1a9c0*/  @!P5 ST.E.64 desc[UR48][R12.64], R82 ;  /* 0x000000520c00d985 */ /* 0x000fe2000c101b30 */
[-C--:B------:R-:W-:Y:S02]  /*1a9d0*/  @!P4 LEA.HI.X R15, R133, R5.reuse, R134, 0x2, P2 ;  /* 0x00000005850fc211 */ /* 0x080fe400010f1486 */
[----:B------:R-:W-:-:S02]  /*1a9e0*/  @!P3 LEA.HI.X R21, R131, R5, R132, 0x2, P6 ;  /* 0x000000058315b211 */ /* 0x000fc400030f1484 */
[----:B------:R-:W-:Y:S01]  /*1a9f0*/  ISETP.GE.AND P2, PT, R120, UR4, PT ;  /* 0x0000000478007c0c */ /* 0x000fe2000bf46270 */
[----:B------:R4:W-:Y:S01]  /*1aa00*/  @!P4 ST.E.64 desc[UR48][R14.64], R86 ;  /* 0x000000560e00c985 */ /* 0x0009e2000c101b30 */
[----:B------:R-:W-:Y:S02]  /*1aa10*/  ISETP.GE.AND P4, PT, R124, UR4, PT ;  /* 0x000000047c007c0c */ /* 0x000fe4000bf86270 */
[-C--:B0-----:R-:W-:Y:S01]  /*1aa20*/  @!P1 LEA R8, P6, R127, R4.reuse, 0x2 ;  /* 0x000000047f089211 */ /* 0x081fe200078c10ff */
[----:B------:R0:W-:Y:S01]  /*1aa30*/  @!P3 ST.E.64 desc[UR48][R20.64], R90 ;  /* 0x0000005a1400b985 */ /* 0x0001e2000c101b30 */
[C---:B------:R-:W-:Y:S02]  /*1aa40*/  @!P0 LEA R6, P5, R129.reuse, R4, 0x2 ;  /* 0x0000000481068211 */ /* 0x040fe400078a10ff */
[----:B------:R-:W-:Y:S02]  /*1aa50*/  ISETP.GE.AND P3, PT, R122, UR4, PT ;  /* 0x000000047a007c0c */ /* 0x000fe4000bf66270 */
[----:B------:R-:W-:-:S02]  /*1aa60*/  @!P0 LEA.HI.X R7, R129, R5, R130, 0x2, P5 ;  /* 0x0000000581078211 */ /* 0x000fc400028f1482 */
[----:B------:R-:W-:Y:S02]  /*1aa70*/  ISETP.GE.AND P5, PT, R116, UR4, PT ;  /* 0x0000000474007c0c */ /* 0x000fe4000bfa6270 */
[----:B------:R-:W-:Y:S01]  /*1aa80*/  @!P1 LEA.HI.X R9, R127, R5, R128, 0x2, P6 ;  /* 0x000000057f099211 */ /* 0x000fe200030f1480 */
[----:B------:R1:W-:Y:S01]  /*1aa90*/  @!P0 ST.E.64 desc[UR48][R6.64], R94 ;  /* 0x0000005e06008985 */ /* 0x0003e2000c101b30 */
[----:B---3--:R-:W-:-:S03]  /*1aaa0*/  @!P4 LEA R10, P0, R124, R4, 0x2 ;  /* 0x000000047c0ac211 */ /* 0x008fc600078010ff */
[----:B------:R1:W-:Y:S01]  /*1aab0*/  @!P1 ST.E.64 desc[UR48][R8.64], R98 ;  /* 0x0000006208009985 */ /* 0x0003e2000c101b30 */
[-C--:B----4-:R-:W-:Y:S02]  /*1aac0*/  @!P2 LEA R14, P1, R120, R4.reuse, 0x2 ;  /* 0x00000004780ea211 */ /* 0x090fe400078210ff */
[-C--:B------:R-:W-:Y:S02]  /*1aad0*/  @!P3 LEA R12, P6, R122, R4.reuse, 0x2 ;  /* 0x000000047a0cb211 */ /* 0x080fe400078c10ff */
[-C--:B------:R-:W-:Y:S02]  /*1aae0*/  @!P4 LEA.HI.X R11, R124, R5.reuse, R126, 0x2, P0 ;  /* 0x000000057c0bc211 */ /* 0x080fe400000f147e */
[----:B0-----:R-:W-:Y:S02]  /*1aaf0*/  @!P5 LEA R20, P0, R116, R4, 0x2 ;  /* 0x000000047414d211 */ /* 0x001fe400078010ff */
[-C--:B------:R-:W-:Y:S01]  /*1ab00*/  @!P3 LEA.HI.X R13, R122, R5.reuse, R123, 0x2, P6 ;  /* 0x000000057a0db211 */ /* 0x080fe200030f147b */
[----:B------:R1:W-:Y:S01]  /*1ab10*/  @!P4 ST.E.64 desc[UR48][R10.64], R102 ;  /* 0x000000660a00c985 */ /* 0x0003e2000c101b30 */
[----:B------:R-:W-:-:S02]  /*1ab20*/  @!P2 LEA.HI.X R15, R120, R5, R121, 0x2, P1 ;  /* 0x00000005780fa211 */ /* 0x000fc400008f1479 */
[----:B------:R-:W-:Y:S01]  /*1ab30*/  @!P5 LEA.HI.X R21, R116, R5, R117, 0x2, P0 ;  /* 0x000000057415d211 */ /* 0x000fe200000f1475 */
[----:B------:R1:W-:Y:S01]  /*1ab40*/  @!P3 ST.E.64 desc[UR48][R12.64], R106 ;  /* 0x0000006a0c00b985 */ /* 0x0003e2000c101b30 */
[----:B------:R-:W-:-:S03]  /*1ab50*/  ISETP.GE.AND P0, PT, R74, UR4, PT ;  /* 0x000000044a007c0c */ /* 0x000fc6000bf06270 */
[----:B------:R1:W-:Y:S04]  /*1ab60*/  @!P2 ST.E.64 desc[UR48][R14.64], R110 ;  /* 0x0000006e0e00a985 */ /* 0x0003e8000c101b30 */
[----:B------:R1:W-:Y:S06]  /*1ab70*/  @!P5 ST.E.64 desc[UR48][R20.64], R114 ;  /* 0x000000721400d985 */ /* 0x0003ec000c101b30 */
[----:B------:R-:W-:Y:S05]  /*1ab80*/  @P0 BRA `(.L_x_656) ;  /* 0x0000000c00740947 */ /* 0x000fea0003800000 */
[----:B------:R-:W-:-:S04]  /*1ab90*/  LEA R4, P0, R74, R4, 0x2 ;  /* 0x000000044a047211 */ /* 0x000fc800078010ff */
[----:B------:R-:W-:-:S05]  /*1aba0*/  LEA.HI.X R5, R74, R5, R75, 0x2, P0 ;  /* 0x000000054a057211 */ /* 0x000fca00000f144b */
[----:B------:R0:W-:Y:S01]  /*1abb0*/  ST.E.64 desc[UR48][R4.64], R118 ;  /* 0x0000007604007985 */ /* 0x0001e2000c101b30 */
[----:B------:R-:W-:Y:S05]  /*1abc0*/  BRA `(.L_x_656) ;  /* 0x0000000c00647947 */ /* 0x000fea0003800000 */
.L_x_647:
[----:B------:R-:W-:Y:S01]  /*1abd0*/  ULDC.64 UR6, c[0x0][0xc08] ;  /* 0x0003020000067ab9 */ /* 0x000fe20000000a00 */
[----:B------:R-:W-:Y:S01]  /*1abe0*/  ULDC.64 UR4, c[0x0][0xc00] ;  /* 0x0003000000047ab9 */ /* 0x000fe20000000a00 */
[----:B------:R-:W-:Y:S01]  /*1abf0*/  ISETP.NE.U32.AND P1, PT, RZ, UR6, PT ;  /* 0x00000006ff007c0c */ /* 0x000fe2000bf25070 */
[----:B------:R-:W-:Y:S01]  /*1ac00*/  IMAD.MOV.U32 R3, RZ, RZ, RZ ;  /* 0x000000ffff037224 */ /* 0x000fe200078e00ff */
[----:B------:R-:W-:Y:S02]  /*1ac10*/  ISETP.NE.U32.AND P0, PT, RZ, UR4, PT ;  /* 0x00000004ff007c0c */ /* 0x000fe4000bf05070 */
[----:B------:R-:W-:Y:S02]  /*1ac20*/  ISETP.NE.AND.EX P1, PT, RZ, UR7, PT, P1 ;  /* 0x00000007ff007c0c */ /* 0x000fe4000bf25310 */
[----:B------:R-:W-:Y:S02]  /*1ac30*/  IADD3 R4, P2, R228, UR4, RZ ;  /* 0x00000004e4047c10 */ /* 0x000fe4000ff5e0ff */
[----:B------:R-:W-:-:S02]  /*1ac40*/  ISETP.NE.AND.EX P0, PT, RZ, UR5, PT, P0 ;  /* 0x00000005ff007c0c */ /* 0x000fc4000bf05300 */
[----:B------:R-:W-:Y:S01]  /*1ac50*/  IADD3.X R5, R229, UR5, RZ, P2, !PT ;  /* 0x00000005e5057c10 */ /* 0x000fe200097fe4ff */
[----:B------:R-:W-:Y:S02]  /*1ac60*/  ULDC UR4, c[0x0][0xa88] ;  /* 0x0002a20000047ab9 */ /* 0x000fe40000000800 */
[----:B------:R-:W-:-:S04]  /*1ac70*/  IMAD.U32 R0, RZ, RZ, UR4 ;  /* 0x00000004ff007e24 */ /* 0x000fc8000f8e00ff */
[----:B------:R-:W-:-:S04]  /*1ac80*/  @P1 IADD3 R228, P2, R228, UR6, RZ ;  /* 0x00000006e4e41c10 */ /* 0x000fc8000ff5e0ff */
[----:B------:R-:W-:Y:S01]  /*1ac90*/  @P1 IADD3.X R229, R229, UR7, RZ, P2, !PT ;  /* 0x00000007e5e51c10 */ /* 0x000fe200097fe4ff */
[----:B------:R2:W5:Y:S04]  /*1aca0*/  @P0 LDG.E R3, desc[UR48][R4.64] ;  /* 0x0000003004030981 */ /* 0x000568000c1e1900 */
[----:B------:R2:W5:Y:S01]  /*1acb0*/  @P1 LDG.E R0, desc[UR48][R228.64] ;  /* 0x00000030e4001981 */ /* 0x000562000c1e1900 */
[----:B------:R-:W-:Y:S01]  /*1acc0*/  ISETP.NE.AND P2, PT, R226, RZ, PT ;  /* 0x000000ffe200720c */ /* 0x000fe20003f45270 */
[----:B------:R-:W3:-:S12]  /*1acd0*/  S2R R6, SR_TID.X ;  /* 0x0000000000067919 */ /* 0x000ed80000002100 */
[----:B------:R-:W4:Y:S01]  /*1ace0*/  @!P2 LDC R226, c[0x0][0xad4] ;  /* 0x0002b500ffe2ab82 */ /* 0x000f220000000800 */
[----:B---3--:R-:W-:Y:S02]  /*1acf0*/  IADD3 R7, R6, -0x80, RZ ;  /* 0xffffff8006077810 */ /* 0x008fe40007ffe0ff */
[----:B----4-:R-:W-:Y:S02]  /*1ad00*/  ISETP.GT.AND P2, PT, R226, 0x1, PT ;  /* 0x00000001e200780c */ /* 0x010fe40003f44270 */
[----:B------:R-:W-:Y:S01]  /*1ad10*/  ISETP.GT.AND P3, PT, R7, 0x7f, PT ;  /* 0x0000007f0700780c */ /* 0x000fe20003f64270 */
[----:B--2---:R-:W-:-:S12]  /*1ad20*/  @P1 BRA `(.L_x_659) ;  /* 0x0000000000101947 */ /* 0x004fd80003800000 */
[----:B------:R-:W-:Y:S05]  /*1ad30*/  @!P0 BRA `(.L_x_659) ;  /* 0x00000000000c8947 */ /* 0x000fea0003800000 */
[----:B------:R-:W2:Y:S04]  /*1ad40*/  LDG.E R7, desc[UR48][R4.64] ;  /* 0x0000003004077981 */ /* 0x000ea8000c1e1900 */
[----:B-----5:R-:W2:Y:S02]  /*1ad50*/  LDG.E R0, desc[UR48][R4.64+0x4] ;  /* 0x0000043004007981 */ /* 0x020ea4000c1e1900 */
[----:B--2---:R-:W-:-:S07]  /*1ad60*/  IMAD.IADD R0, R0, 0x1, -R7 ;  /* 0x0000000100007824 */ /* 0x004fce00078e0a07 */
.L_x_659:
[----:B------:R-:W2:Y:S01]  /*1ad70*/  LDL.LU R4, [R1+0xac] ;  /* 0x0000ac0001047983 */ /* 0x000ea20000300800 */
[----:B------:R-:W-:Y:S01]  /*1ad80*/  BSSY B1, `(.L_x_660) ;  /* 0x0000038000017945 */ /* 0x000fe20003800000 */
[----:B------:R-:W-:Y:S02]  /*1ad90*/  SEL R227, R227, RZ, !P0 ;  /* 0x000000ffe3e37207 */ /* 0x000fe40004000000 */
[----:B-----5:R-:W-:Y:S02]  /*1ada0*/  SHF.R.S32.HI R26, RZ, 0x1f, R3 ;  /* 0x0000001fff1a7819 */ /* 0x020fe40000011403 */
[----:B--2---:R-:W-:Y:S01]  /*1adb0*/  SEL R28, R4, RZ, !P0 ;  /* 0x000000ff041c7207 */ /* 0x004fe20004000000 */
[----:B------:R-:W-:Y:S06]  /*1adc0*/  @P3 BRA `(.L_x_661) ;  /* 0x0000000000cc3947 */ /* 0x000fec0003800000 */
[----:B------:R-:W2:Y:S01]  /*1add0*/  LDL R4, [R1+0x40] ;  /* 0x0000400001047983 */ /* 0x000ea20000100800 */
[----:B------:R-:W3:Y:S02]  /*1ade0*/  LDC R31, c[0x0][0xbe8] ;  /* 0x0002fa00ff1f7b82 */ /* 0x000ee40000000800 */
[----:B---3--:R-:W-:Y:S02]  /*1adf0*/  IMAD R5, R0, R31, RZ ;  /* 0x0000001f00057224 */ /* 0x008fe400078e02ff */
[----:B--2---:R-:W-:-:S05]  /*1ae00*/  IMAD R4, R4, 0x80, R6 ;  /* 0x0000008004047824 */ /* 0x004fca00078e0206 */
[----:B------:R-:W-:-:S04]  /*1ae10*/  IADD3 R29, R4, -0x80, RZ ;  /* 0xffffff80041d7810 */ /* 0x000fc80007ffe0ff */
[----:B------:R-:W-:-:S13]  /*1ae20*/  ISETP.GE.AND P0, PT, R29, R5, PT ;  /* 0x000000051d00720c */ /* 0x000fda0003f06270 */
[----:B------:R-:W-:Y:S05]  /*1ae30*/  @P0 BRA `(.L_x_661) ;  /* 0x0000000000b00947 */ /* 0x000fea0003800000 */
[----:B------:R-:W2:Y:S01]  /*1ae40*/  LDL.LU R30, [R1+0x44] ;  /* 0x00004400011e7983 */ /* 0x000ea20000300800 */
[----:B------:R-:W-:Y:S01]  /*1ae50*/  IMAD.MOV.U32 R24, RZ, RZ, 0x9b8 ;  /* 0x000009b8ff187424 */ /* 0x000fe200078e00ff */
[----:B------:R-:W-:Y:S01]  /*1ae60*/  ISETP.GT.AND P0, PT, R226, 0x1, PT ;  /* 0x00000001e200780c */ /* 0x000fe20003f04270 */
[----:B------:R-:W3:Y:S01]  /*1ae70*/  LDC.64 R4, c[0x0][0xba8] ;  /* 0x0002ea00ff047b82 */ /* 0x000ee20000000a00 */
[----:B------:R-:W-:Y:S01]  /*1ae80*/  ISETP.NE.AND P1, PT, R31, 0x1, PT ;  /* 0x000000011f00780c */ /* 0x000fe20003f25270 */
[----:B------:R-:W-:Y:S01]  /*1ae90*/  IMAD.MOV.U32 R21, RZ, RZ, R29 ;  /* 0x000000ffff157224 */ /* 0x000fe200078e001d */
[----:B------:R-:W-:-:S05]  /*1aea0*/  SEL R24, R24, 0x978, P0 ;  /* 0x0000097818187807 */ /* 0x000fca0000000000 */
[----:B------:R-:W4:Y:S08]  /*1aeb0*/  LDC.64 R10, c[0x0][R24+0x220] ;  /* 0x00008800180a7b82 */ /* 0x000f300000000a00 */
[----:B------:R-:W5:Y:S08]  /*1aec0*/  LDC.64 R14, c[0x0][R24+0x218] ;  /* 0x00008600180e7b82 */ /* 0x000f700000000a00 */
[----:B------:R-:W0:Y:S08]  /*1aed0*/  LDC.64 R8, c[0x0][R24+0x228] ;  /* 0x00008a0018087b82 */ /* 0x000e300000000a00 */
[----:B------:R-:W1:Y:S08]  /*1aee0*/  @P1 LDC R20, c[0x0][0xbec] ;  /* 0x0002fb00ff141b82 */ /* 0x000e700000000800 */
[----:B------:R-:W0:Y:S08]  /*1aef0*/  LDC.64 R6, c[0x0][R24+0x210] ;  /* 0x0000840018067b82 */ /* 0x000e300000000a00 */
[----:B------:R-:W0:Y:S01]  /*1af00*/  @P1 LDC R27, c[0x0][0xbf0] ;  /* 0x0002fc00ff1b1b82 */ /* 0x000e220000000800 */
[----:B-1----:R-:W-:-:S07]  /*1af10*/  @P1 IMAD.HI.U32 R20, R29, R20, RZ ;  /* 0x000000141d141227 */ /* 0x002fce00078e00ff */
[----:B---3--:R-:W1:Y:S01]  /*1af20*/  @!P0 LDC R4, c[0x0][0xb50] ;  /* 0x0002d400ff048b82 */ /* 0x008e620000000800 */
[-C--:B----4-:R-:W-:Y:S02]  /*1af30*/  IMAD R11, R11, R227.reuse, RZ ;  /* 0x000000e30b0b7224 */ /* 0x090fe400078e02ff */
[----:B------:R-:W-:-:S05]  /*1af40*/  IMAD.WIDE.U32 R12, R10, R227, RZ ;  /* 0x000000e30a0c7225 */ /* 0x000fca00078e00ff */
[----:B------:R-:W3:Y:S01]  /*1af50*/  @!P0 LDC R5, c[0x0][0xb54] ;  /* 0x0002d500ff058b82 */ /* 0x000ee20000000800 */
[-C--:B-----5:R-:W-:Y:S02]  /*1af60*/  IMAD R25, R15, R196.reuse, RZ ;  /* 0x000000c40f197224 */ /* 0x0a0fe400078e02ff */
[----:B------:R-:W-:Y:S01]  /*1af70*/  IMAD.WIDE.U32 R14, R14, R196, RZ ;  /* 0x000000c40e0e7225 */ /* 0x000fe200078e00ff */
[----:B0-----:R-:W-:-:S03]  /*1af80*/  @P1 SHF.R.U32.HI R21, RZ, R27, R20 ;  /* 0x0000001bff151219 */ /* 0x001fc60000011614 */
[----:B------:R-:W-:Y:S01]  /*1af90*/  IMAD R27, R10, R28, R11 ;  /* 0x0000001c0a1b7224 */ /* 0x000fe200078e020b */
[----:B------:R-:W-:Y:S02]  /*1afa0*/  IADD3 R25, R15, R25, RZ ;  /* 0x000000190f197210 */ /* 0x000fe40007ffe0ff */
[----:B------:R-:W-:Y:S01]  /*1afb0*/  IADD3 R14, P1, P3, R12, R14, R3 ;  /* 0x0000000e0c0e7210 */ /* 0x000fe20007b3e003 */
[----:B------:R-:W-:Y:S02]  /*1afc0*/  IMAD.IADD R27, R13, 0x1, R27 ;  /* 0x000000010d1b7824 */ /* 0x000fe400078e021b */
[----:B------:R-:W-:Y:S01]  /*1afd0*/  IMAD.MOV R10, RZ, RZ, -R21 ;  /* 0x000000ffff0a7224 */ /* 0x000fe200078e0a15 */
[----:B--2---:R-:W-:-:S05]  /*1afe0*/  SEL R11, R30, RZ, P0 ;  /* 0x000000ff1e0b7207 */ /* 0x004fca0000000000 */
[-C--:B------:R-:W-:Y:S02]  /*1aff0*/  IMAD R13, R9, R11.reuse, RZ ;  /* 0x0000000b090d7224 */ /* 0x080fe400078e02ff */
[----:B------:R-:W-:-:S04]  /*1b000*/  IMAD.WIDE.U32 R8, R8, R11, RZ ;  /* 0x0000000b08087225 */ /* 0x000fc800078e00ff */
[----:B------:R-:W-:Y:S01]  /*1b010*/  IMAD R11, R31, R10, R29 ;  /* 0x0000000a1f0b7224 */ /* 0x000fe200078e021d */
[----:B------:R-:W-:Y:S02]  /*1b020*/  IADD3.X R10, R27, R25, R26, P1, P3 ;  /* 0x000000191b0a7210 */ /* 0x000fe40000fe641a */
[----:B------:R-:W-:Y:S01]  /*1b030*/  IADD3 R8, P0, P1, R21, R14, R8 ;  /* 0x0000000e15087210 */ /* 0x000fe2000791e008 */
[----:B------:R-:W-:Y:S01]  /*1b040*/  IMAD R7, R7, R11, RZ ;  /* 0x0000000b07077224 */ /* 0x000fe200078e02ff */
[----:B------:R-:W-:Y:S02]  /*1b050*/  IADD3 R13, R9, R13, RZ ;  /* 0x0000000d090d7210 */ /* 0x000fe40007ffe0ff */
[----:B------:R-:W-:-:S04]  /*1b060*/  SHF.R.S32.HI R21, RZ, 0x1f, R21 ;  /* 0x0000001fff157819 */ /* 0x000fc80000011415 */
[----:B------:R-:W-:Y:S02]  /*1b070*/  IADD3.X R9, R21, R10, R13, P0, P1 ;  /* 0x0000000a15097210 */ /* 0x000fe400007e240d */
[----:B------:R-:W-:Y:S01]  /*1b080*/  SHF.R.S32.HI R13, RZ, 0x1f, R11 ;  /* 0x0000001fff0d7819 */ /* 0x000fe2000001140b */
[----:B------:R-:W-:-:S04]  /*1b090*/  IMAD.WIDE.U32 R8, R6, R11, R8 ;  /* 0x0000000b06087225 */ /* 0x000fc800078e0008 */
[----:B------:R-:W-:Y:S01]  /*1b0a0*/  IMAD R7, R6, R13, R7 ;  /* 0x0000000d06077224 */ /* 0x000fe200078e0207 */
[----:B-1----:R-:W-:-:S03]  /*1b0b0*/  LEA R4, P0, R8, R4, 0x2 ;  /* 0x0000000408047211 */ /* 0x002fc600078010ff */
[----:B------:R-:W-:Y:S02]  /*1b0c0*/  IMAD.IADD R6, R9, 0x1, R7 ;  /* 0x0000000109067824 */ /* 0x000fe400078e0207 */
[----:B------:R-:W-:-:S03]  /*1b0d0*/  IMAD.MOV.U32 R7, RZ, RZ, -0x800000 ;  /* 0xff800000ff077424 */ /* 0x000fc600078e00ff */
[----:B---3--:R-:W-:-:S05]  /*1b0e0*/  LEA.HI.X R5, R8, R5, R6, 0x2, P0 ;  /* 0x0000000508057211 */ /* 0x008fca00000f1406 */
[----:B------:R2:W-:Y:S02]  /*1b0f0*/  STG.E desc[UR48][R4.64], R7 ;  /* 0x0000000704007986 */ /* 0x0005e4000c101930 */
.L_x_661:
[----:B------:R-:W-:Y:S05]  /*1b100*/  BSYNC B1 ;  /* 0x0000000000017941 */ /* 0x000fea0003800000 */
.L_x_660:
[----:B------:R-:W-:Y:S05]  /*1b110*/  @P2 BRA `(.L_x_656) ;  /* 0x0000000800102947 */ /* 0x000fea0003800000 */
[----:B------:R-:W3:Y:S01]  /*1b120*/  LDL.LU R12, [R1+0x40] ;  /* 0x00004000010c7983 */ /* 0x000ee20000300800 */
[----:B------:R-:W4:Y:S01]  /*1b130*/  LDC R11, c[0x0][0xbe8] ;  /* 0x0002fa00ff0b7b82 */ /* 0x000f220000000800 */
[----:B------:R-:W-:Y:S01]  /*1b140*/  ULDC.64 UR4, c[0x0][0xaa0] ;  /* 0x0002a80000047ab9 */ /* 0x000fe20000000a00 */
[----:B------:R-:W-:Y:S01]  /*1b150*/  BSSY B1, `(.L_x_662) ;  /* 0x000004a000017945 */ /* 0x000fe20003800000 */
[----:B--2---:R-:W2:Y:S01]  /*1b160*/  S2R R4, SR_TID.X ;  /* 0x0000000000047919 */ /* 0x004ea20000002100 */
[----:B----4-:R-:W-:Y:S02]  /*1b170*/  ISETP.NE.AND P0, PT, R11, 0x1, PT ;  /* 0x000000010b00780c */ /* 0x010fe40003f05270 */
[----:B--2---:R-:W-:Y:S01]  /*1b180*/  IADD3 R6, R4, -0x80, RZ ;  /* 0xffffff8004067810 */ /* 0x004fe20007ffe0ff */
[----:B------:R-:W-:-:S10]  /*1b190*/  IMAD R4, R26, UR4, RZ ;  /* 0x000000041a047c24 */ /* 0x000fd4000f8e02ff */
[----:B------:R-:W2:Y:S01]  /*1b1a0*/  @P0 LDC R9, c[0x0][0xbec] ;  /* 0x0002fb00ff090b82 */ /* 0x000ea20000000800 */
[----:B------:R-:W-:Y:S01]  /*1b1b0*/  SHF.R.S32.HI R5, RZ, 0x1f, R6 ;  /* 0x0000001fff057819 */ /* 0x000fe20000011406 */
[----:B------:R-:W-:-:S03]  /*1b1c0*/  IMAD R7, R3, UR5, R4 ;  /* 0x0000000503077c24 */ /* 0x000fc6000f8e0204 */
[----:B------:R-:W-:Y:S01]  /*1b1d0*/  LEA.HI R8, R5, R6, RZ, 0x3 ;  /* 0x0000000605087211 */ /* 0x000fe200078f18ff */
[----:B------:R-:W-:Y:S02]  /*1b1e0*/  IMAD.WIDE.U32 R4, R3, UR4, RZ ;  /* 0x0000000403047c25 */ /* 0x000fe4000f8e00ff */
[----:B------:R-:W4:Y:S01]  /*1b1f0*/  @P0 LDC R13, c[0x0][0xbf0] ;  /* 0x0002fc00ff0d0b82 */ /* 0x000f220000000800 */
[----:B------:R-:W-:Y:S01]  /*1b200*/  ULDC.64 UR4, c[0x0][0xae8] ;  /* 0x0002ba0000047ab9 */ /* 0x000fe20000000a00 */
[----:B------:R-:W-:Y:S01]  /*1b210*/  LOP3.LUT R3, R8, 0xfffffff8, RZ, 0xc0, !PT ;  /* 0xfffffff808037812 */ /* 0x000fe200078ec0ff */
[----:B------:R-:W-:Y:S01]  /*1b220*/  IMAD.IADD R5, R5, 0x1, R7 ;  /* 0x0000000105057824 */ /* 0x000fe200078e0207 */
[----:B------:R-:W-:-:S03]  /*1b230*/  SHF.R.S32.HI R15, RZ, 0x3, R8 ;  /* 0x00000003ff0f7819 */ /* 0x000fc60000011408 */
[----:B------:R-:W-:Y:S02]  /*1b240*/  IMAD.IADD R10, R6, 0x1, -R3 ;  /* 0x00000001060a7824 */ /* 0x000fe400078e0a03 */
[----:B------:R-:W-:-:S03]  /*1b250*/  IMAD.WIDE.U32 R4, R196, UR4, R4 ;  /* 0x00000004c4047c25 */ /* 0x000fc6000f8e0004 */
[----:B------:R-:W-:Y:S01]  /*1b260*/  LEA R3, R10, R15, 0x5 ;  /* 0x0000000f0a037211 */ /* 0x000fe200078e28ff */
[----:B------:R-:W-:Y:S01]  /*1b270*/  IMAD R5, R196, UR5, R5 ;  /* 0x00000005c4057c24 */ /* 0x000fe2000f8e0205 */
[----:B------:R-:W-:Y:S02]  /*1b280*/  ULDC.64 UR4, c[0x0][0xaf0] ;  /* 0x0002bc0000047ab9 */ /* 0x000fe40000000a00 */
[----:B------:R-:W-:Y:S02]  /*1b290*/  IMAD R7, R28, UR4, RZ ;  /* 0x000000041c077c24 */ /* 0x000fe4000f8e02ff */
[----:B------:R-:W-:-:S04]  /*1b2a0*/  IMAD.WIDE.U32 R4, R227, UR4, R4 ;  /* 0x00000004e3047c25 */ /* 0x000fc8000f8e0004 */
[----:B------:R-:W-:Y:S01]  /*1b2b0*/  IMAD R7, R227, UR5, R7 ;  /* 0x00000005e3077c24 */ /* 0x000fe2000f8e0207 */
[----:B------:R-:W-:-:S04]  /*1b2c0*/  ULDC.64 UR4, c[0x0][0xae0] ;  /* 0x0002b80000047ab9 */ /* 0x000fc80000000a00 */
[----:B------:R-:W-:Y:S01]  /*1b2d0*/  IADD3 R5, R5, R7, RZ ;  /* 0x0000000705057210 */ /* 0x000fe20007ffe0ff */
[----:B---3--:R-:W-:-:S04]  /*1b2e0*/  IMAD R8, R12, 0x80, R3 ;  /* 0x000000800c087824 */ /* 0x008fc800078e0203 */
[----:B--2---:R-:W-:-:S04]  /*1b2f0*/  @P0 IMAD.HI.U32 R6, R8, R9, RZ ;  /* 0x0000000908060227 */ /* 0x004fc800078e00ff */
[----:B------:R-:W-:Y:S01]  /*1b300*/  IMAD.MOV.U32 R3, RZ, RZ, R8 ;  /* 0x000000ffff037224 */ /* 0x000fe200078e0008 */
[----:B----4-:R-:W-:-:S04]  /*1b310*/  @P0 SHF.R.U32.HI R3, RZ, R13, R6 ;  /* 0x0000000dff030219 */ /* 0x010fc80000011606 */
[--C-:B------:R-:W-:Y:S01]  /*1b320*/  SHF.R.S32.HI R6, RZ, 0x1f, R3.reuse ;  /* 0x0000001fff067819 */ /* 0x100fe20000011403 */
[----:B------:R-:W-:Y:S02]  /*1b330*/  IMAD.MOV R7, RZ, RZ, -R3 ;  /* 0x000000ffff077224 */ /* 0x000fe400078e0a03 */
[----:B------:R-:W-:-:S04]  /*1b340*/  IMAD.WIDE.U32 R4, R3, UR4, R4 ;  /* 0x0000000403047c25 */ /* 0x000fc8000f8e0004 */
[----:B------:R-:W-:Y:S02]  /*1b350*/  IMAD R6, R6, UR4, RZ ;  /* 0x0000000406067c24 */ /* 0x000fe4000f8e02ff */
[----:B------:R-:W-:Y:S01]  /*1b360*/  IMAD R7, R11, R7, R8 ;  /* 0x000000070b077224 */ /* 0x000fe200078e0208 */
[----:B------:R-:W-:Y:S01]  /*1b370*/  LEA R8, R12, R15, 0x7 ;  /* 0x0000000f0c087211 */ /* 0x000fe200078e38ff */
[----:B------:R-:W-:Y:S01]  /*1b380*/  IMAD R9, R3, UR5, R6 ;  /* 0x0000000503097c24 */ /* 0x000fe2000f8e0206 */
[----:B------:R-:W-:Y:S01]  /*1b390*/  ULDC.64 UR4, c[0x0][0xad8] ;  /* 0x0002b60000047ab9 */ /* 0x000fe20000000a00 */
[----:B------:R-:W-:Y:S01]  /*1b3a0*/  IMAD R11, R0, R11, RZ ;  /* 0x0000000b000b7224 */ /* 0x000fe200078e02ff */
[----:B------:R-:W-:Y:S01]  /*1b3b0*/  SHF.R.S32.HI R3, RZ, 0x1f, R7 ;  /* 0x0000001fff037819 */ /* 0x000fe20000011407 */
[----:B------:R-:W-:Y:S02]  /*1b3c0*/  IMAD.IADD R5, R5, 0x1, R9 ;  /* 0x0000000105057824 */ /* 0x000fe400078e0209 */
[C---:B------:R-:W-:Y:S01]  /*1b3d0*/  VIADD R0, R8.reuse, 0x20 ;  /* 0x0000002008007836 */ /* 0x040fe20000000000 */
[----:B------:R-:W-:Y:S01]  /*1b3e0*/  ISETP.GE.AND P2, PT, R8, R11, PT ;  /* 0x0000000b0800720c */ /* 0x000fe20003f46270 */
[----:B------:R-:W-:-:S02]  /*1b3f0*/  IMAD R6, R3, UR4, RZ ;  /* 0x0000000403067c24 */ /* 0x000fc4000f8e02ff */
[----:B------:R-:W-:Y:S01]  /*1b400*/  VIADD R3, R8, 0x40 ;  /* 0x0000004008037836 */ /* 0x000fe20000000000 */
[-C--:B------:R-:W-:Y:S01]  /*1b410*/  ISETP.GE.AND P0, PT, R0, R11.reuse, PT ;  /* 0x0000000b0000720c */ /* 0x080fe20003f06270 */
[C---:B------:R-:W-:Y:S02]  /*1b420*/  IMAD R9, R7.reuse, UR5, R6 ;  /* 0x0000000507097c24 */ /* 0x040fe4000f8e0206 */
[----:B------:R-:W-:Y:S01]  /*1b430*/  IMAD.WIDE.U32 R4, R7, UR4, R4 ;  /* 0x0000000407047c25 */ /* 0x000fe2000f8e0004 */
[----:B------:R-:W-:Y:S01]  /*1b440*/  ISETP.GE.AND P1, PT, R3, R11, PT ;  /* 0x0000000b0300720c */ /* 0x000fe20003f26270 */
[----:B------:R-:W-:Y:S01]  /*1b450*/  ULDC.64 UR4, c[0x0][0xa80] ;  /* 0x0002a00000047ab9 */ /* 0x000fe20000000a00 */
[----:B------:R-:W-:Y:S01]  /*1b460*/  SHF.L.U32 R7, R10, 0x3, RZ ;  /* 0x000000030a077819 */ /* 0x000fe200000006ff */
[----:B------:R-:W-:Y:S01]  /*1b470*/  IMAD.IADD R3, R5, 0x1, R9 ;  /* 0x0000000105037824 */ /* 0x000fe200078e0209 */
[C---:B------:R-:W-:Y:S02]  /*1b480*/  LEA R6, P3, R4.reuse, UR4, 0x1 ;  /* 0x0000000404067c11 */ /* 0x040fe4000f8608ff */
[C---:B------:R-:W-:Y:S01]  /*1b490*/  IADD3 R9, R7.reuse, 0x80, RZ ;  /* 0x0000008007097810 */ /* 0x040fe20007ffe0ff */
[----:B------:R-:W-:Y:S01]  /*1b4a0*/  VIADD R13, R7, 0x40 ;  /* 0x00000040070d7836 */ /* 0x000fe20000000000 */
[----:B------:R-:W-:-:S02]  /*1b4b0*/  LEA.HI.X R3, R4, UR5, R3, 0x1, P3 ;  /* 0x0000000504037c11 */ /* 0x000fc400098f0c03 */
[----:B------:R2:W3:Y:S01]  /*1b4c0*/  SHFL.IDX PT, R4, R6, RZ, 0x181f ;  /* 0x00181fff06047589 */ /* 0x0004e200000e0000 */
[----:B------:R-:W-:Y:S02]  /*1b4d0*/  SHF.R.S32.HI R12, RZ, 0x1f, R7 ;  /* 0x0000001fff0c7819 */ /* 0x000fe40000011407 */
[----:B------:R-:W-:Y:S01]  /*1b4e0*/  SHF.R.S32.HI R10, RZ, 0x1f, R13 ;  /* 0x0000001fff0a7819 */ /* 0x000fe2000001140d */
[----:B------:R2:W4:Y:S01]  /*1b4f0*/  SHFL.IDX PT, R0, R3, RZ, 0x181f ;  /* 0x00181fff03007589 */ /* 0x00052200000e0000 */
[----:B------:R-:W-:Y:S01]  /*1b500*/  SHF.R.S32.HI R14, RZ, 0x1f, R9 ;  /* 0x0000001fff0e7819 */ /* 0x000fe20000011409 */
[----:B------:R-:W-:Y:S06]  /*1b510*/  @P2 BRA `(.L_x_663) ;  /* 0x0000000000342947 */ /* 0x000fec0003800000 */
[----:B------:R-:W-:Y:S02]  /*1b520*/  ULDC UR4, c[0x0][0xac8] ;  /* 0x0002b20000047ab9 */ /* 0x000fe40000000800 */
[----:B------:R-:W-:Y:S02]  /*1b530*/  ISETP.GE.AND P4, PT, R7, UR4, PT ;  /* 0x0000000407007c0c */ /* 0x000fe4000bf86270 */
[----:B------:R-:W-:Y:S02]  /*1b540*/  ISETP.GE.AND P3, PT, R13, UR4, PT ;  /* 0x000000040d007c0c */ /* 0x000fe4000bf66270 */
[----:B------:R-:W-:-:S09]  /*1b550*/  ISETP.GE.AND P2, PT, R9, UR4, PT ;  /* 0x0000000409007c0c */ /* 0x000fd2000bf46270 */
[-C--:B---3--:R-:W-:Y:S02]  /*1b560*/  @!P4 LEA R20, P6, R7, R4.reuse, 0x1 ;  /* 0x000000040714c211 */ /* 0x088fe400078c08ff */
[----:B------:R-:W-:Y:S02]  /*1b570*/  @!P3 LEA R24, P5, R13, R4, 0x1 ;  /* 0x000000040d18b211 */ /* 0x000fe400078a08ff */
[----:B----4-:R-:W-:Y:S02]  /*1b580*/  @!P4 LEA.HI.X R21, R7, R0, R12, 0x1, P6 ;  /* 0x000000000715c211 */ /* 0x010fe400030f0c0c */
[----:B------:R-:W-:Y:S02]  /*1b590*/  @!P2 LEA R4, P6, R9, R4, 0x1 ;  /* 0x000000040904a211 */ /* 0x000fe400078c08ff */
[-C--:B------:R-:W-:Y:S01]  /*1b5a0*/  @!P3 LEA.HI.X R25, R13, R0.reuse, R10, 0x1, P5 ;  /* 0x000000000d19b211 */ /* 0x080fe200028f0c0a */
[----:B------:R3:W-:Y:S01]  /*1b5b0*/  @!P4 ST.E.128 desc[UR48][R20.64], RZ ;  /* 0x000000ff1400c985 */ /* 0x0007e2000c101d30 */
[----:B------:R-:W-:-:S03]  /*1b5c0*/  @!P2 LEA.HI.X R5, R9, R0, R14, 0x1, P6 ;  /* 0x000000000905a211 */ /* 0x000fc600030f0c0e */
[----:B------:R3:W-:Y:S04]  /*1b5d0*/  @!P3 ST.E.128 desc[UR48][R24.64], RZ ;  /* 0x000000ff1800b985 */ /* 0x0007e8000c101d30 */
[----:B------:R3:W-:Y:S02]  /*1b5e0*/  @!P2 ST.E.128 desc[UR48][R4.64], RZ ;  /* 0x000000ff0400a985 */ /* 0x0007e4000c101d30 */
.L_x_663:
[----:B------:R-:W-:Y:S05]  /*1b5f0*/  BSYNC B1 ;  /* 0x0000000000017941 */ /* 0x000fea0003800000 */
.L_x_662:
        /* <DEDUP_REMOVED lines=17> */
.L_x_665:
[----:B------:R-:W-:Y:S05]  /*1b710*/  BSYNC B1 ;  /* 0x0000000000017941 */ /* 0x000fea0003800000 */
.L_x_664:
[----:B0-----:R0:W0:Y:S01]  /*1b720*/  SHFL.IDX PT, R0, R3, 0x2, 0x181f ;  /* 0x00581f0003007f89 */ /* 0x00102200000e0000 */
[----:B------:R-:W-:Y:S03]  /*1b730*/  BSSY B1, `(.L_x_666) ;  /* 0x0000010000017945 */ /* 0x000fe60003800000 */
[----:B---3--:R3:W0:Y:S01]  /*1b740*/  SHFL.IDX PT, R4, R6, 0x2, 0x181f ;  /* 0x00581f0006047f89 */ /* 0x00862200000e0000 */
        /* <DEDUP_REMOVED lines=8> */
[-C--:B------:R-:W-:Y:S02]  /*1b7d0*/  @!P3 LEA.HI.X R21, R7, R0.reuse, R12, 0x1, P0 ;  /* 0x000000000715b211 */ /* 0x080fe400000f0c0c */
[-C--:B------:R-:W-:Y:S02]  /*1b7e0*/  @!P4 LEA.HI.X R25, R13, R0.reuse, R10, 0x1, P1 ;  /* 0x000000000d19c211 */ /* 0x080fe400008f0c0a */
[----:B------:R-:W-:Y:S01]  /*1b7f0*/  @!P5 LEA.HI.X R5, R9, R0, R14, 0x1, P2 ;  /* 0x000000000905d211 */ /* 0x000fe200010f0c0e */
[----:B------:R0:W-:Y:S04]  /*1b800*/  @!P3 ST.E.128 desc[UR48][R20.64], RZ ;  /* 0x000000ff1400b985 */ /* 0x0001e8000c101d30 */
[----:B------:R0:W-:Y:S04]  /*1b810*/  @!P4 ST.E.128 desc[UR48][R24.64], RZ ;  /* 0x000000ff1800c985 */ /* 0x0001e8000c101d30 */
[----:B------:R0:W-:Y:S02]  /*1b820*/  @!P5 ST.E.128 desc[UR48][R4.64], RZ ;  /* 0x000000ff0400d985 */ /* 0x0001e4000c101d30 */
.L_x_667:
[----:B------:R-:W-:Y:S05]  /*1b830*/  BSYNC B1 ;  /* 0x0000000000017941 */ /* 0x000fea0003800000 */
.L_x_666:
[----:B0-----:R-:W-:Y:S01]  /*1b840*/  VIADD R0, R8, 0x60 ;  /* 0x0000006008007836 */ /* 0x001fe20000000000 */
[----:B--2-4-:R-:W4:Y:S04]  /*1b850*/  SHFL.IDX PT, R3, R3, 0x3, 0x181f ;  /* 0x00781f0003037f89 */ /* 0x014f2800000e0000 */
[----:B------:R-:W-:Y:S01]  /*1b860*/  ISETP.GE.AND P0, PT, R0, R11, PT ;  /* 0x0000000b0000720c */ /* 0x000fe20003f06270 */
[----:B------:R0:W2:-:S12]  /*1b870*/  SHFL.IDX PT, R4, R6, 0x3, 0x181f ;  /* 0x00781f0006047f89 */ /* 0x00009800000e0000 */
[----:B0-----:R-:W-:Y:S05]  /*1b880*/  @P0 BRA `(.L_x_656) ;  /* 0x0000000000340947 */ /* 0x001fea0003800000 */
[----:B------:R-:W-:Y:S02]  /*1b890*/  ULDC UR4, c[0x0][0xac8] ;  /* 0x0002b20000047ab9 */ /* 0x000fe40000000800 */
[----:B------:R-:W-:Y:S02]  /*1b8a0*/  ISETP.GE.AND P3, PT, R7, UR4, PT ;  /* 0x0000000407007c0c */ /* 0x000fe4000bf66270 */
[----:B------:R-:W-:Y:S02]  /*1b8b0*/  ISETP.GE.AND P4, PT, R13, UR4, PT ;  /* 0x000000040d007c0c */ /* 0x000fe4000bf86270 */
[----:B------:R-:W-:-:S09]  /*1b8c0*/  ISETP.GE.AND P5, PT, R9, UR4, PT ;  /* 0x0000000409007c0c */ /* 0x000fd2000bfa6270 */
[-C--:B--23--:R-:W-:Y:S02]  /*1b8d0*/  @!P3 LEA R6, P0, R7, R4.reuse, 0x1 ;  /* 0x000000040706b211 */ /* 0x08cfe400078008ff */
        /* <DEDUP_REMOVED lines=8> */
.L_x_656:
[----:B------:R-:W-:Y:S05]  /*1b960*/  BSYNC B0 ;  /* 0x0000000000007941 */ /* 0x000fea0003800000 */
.L_x_646:
[----:B------:R-:W-:Y:S02]  /*1b970*/  ULDC UR4, c[0x0][0xc3c] ;  /* 0x00030f0000047ab9 */ /* 0x000fe40000000800 */
[----:B-1----:R-:W-:-:S13]  /*1b980*/  ISETP.GE.AND P0, PT, R139, UR4, PT ;  /* 0x000000048b007c0c */ /* 0x002fda000bf06270 */
[----:B------:R-:W-:Y:S05]  /*1b990*/  @!P0 BRA `(.L_x_668) ;  /* 0xfffffe5c00708947 */ /* 0x000fea000383ffff */
[----:B------:R-:W-:Y:S05]  /*1b9a0*/  BRA `(.L_x_446) ;  /* 0x0000007000e07947 */ /* 0x000fea0003800000 */
.L_x_444:
[----:B------:R-:W-:-:S08]  /*1b9b0*/  NOP ;  /* 0x0000000000007918 */ /* 0x000fd00000000000 */
[----:B------:R-:W0:-:S00]  /*1b9c0*/  USETMAXREG.DEALLOC.CTAPOOL 0x28 ;  /* 0x00000028000079c8 */ /* 0x000e0000080e0500 */
[----:B0-----:R-:W2:Y:S01]  /*1b9d0*/  LDL.LU R3, [R1] ;  /* 0x0000000001037983 */ /* 0x001ea20000300800 */
[----:B------:R-:W-:Y:S01]  /*1b9e0*/  LOP3.LUT R2, R2, 0x3, RZ, 0xc0, !PT ;  /* 0x0000000302027812 */ /* 0x000fe200078ec0ff */
[----:B------:R-:W-:-:S05]  /*1b9f0*/  IMAD.MOV.U32 R6, RZ, RZ, RZ ;  /* 0x000000ffff067224 */ /* 0x000fca00078e00ff */
[----:B------:R-:W0:Y:S02]  /*1ba00*/  SHFL.IDX PT, R2, R2, RZ, 0x1f ;  /* 0x00001fff02027589 */ /* 0x000e2400000e0000 */
[----:B0-----:R-:W-:Y:S02]  /*1ba10*/  ISETP.NE.AND P0, PT, R2, RZ, PT ;  /* 0x000000ff0200720c */ /* 0x001fe40003f05270 */
[----:B--2---:R-:W-:-:S11]  /*1ba20*/  LOP3.LUT R3, R3, 0xffffffdf, RZ, 0xc0, !PT ;  /* 0xffffffdf03037812 */ /* 0x004fd600078ec0ff */
[----:B------:R-:W-:-:S05]  /*1ba30*/  @P0 LOP3.LUT R3, R3, 0x20, RZ, 0xfc, !PT ;  /* 0x0000002003030812 */ /* 0x000fca00078efcff */
[----:B------:R0:W-:Y:S01]  /*1ba40*/  STL [R1], R3 ;  /* 0x0000000301007387 */ /* 0x0001e20000100800 */
[----:B------:R-:W-:Y:S05]  /*1ba50*/  @!P0 BRA `(.L_x_669) ;  /* 0x00000000001c8947 */ /* 0x000fea0003800000 */
[----:B------:R-:W1:Y:S08]  /*1ba60*/  S2UR UR5, SR_CgaCtaId ;  /* 0x00000000000579c3 */ /* 0x000e700000008800 */
[----:B------:R-:W-:Y:S06]  /*1ba70*/  BAR.SYNC.DEFER_BLOCKING 0x5, 0x180 ;  /* 0x0146000000007b1d */ /* 0x000fec0000010000 */
[----:B------:R-:W-:-:S02]  /*1ba80*/  UMOV UR4, 0x400 ;  /* 0x0000040000047882 */ /* 0x000fc40000000000 */
[----:B-1----:R-:W-:-:S09]  /*1ba90*/  ULEA UR4, UR5, UR4, 0x18 ;  /* 0x0000000405047291 */ /* 0x002fd2000f8ec03f */
[----:B------:R-:W1:Y:S01]  /*1baa0*/  LDS.128 R16, [UR4+0x308d0] ;  /* 0x0308d004ff107984 */ /* 0x000e620008000c00 */
[----:B------:R-:W-:Y:S06]  /*1bab0*/  BAR.ARV 0x4, 0x180 ;  /* 0x0106000000007b1d */ /* 0x000fec0000002000 */
[----:B------:R-:W-:Y:S05]  /*1bac0*/  BRA `(.L_x_670) ;  /* 0x0000000800947947 */ /* 0x000fea0003800000 */
.L_x_669:
[----:B------:R-:W-:Y:S01]  /*1bad0*/  LOP3.LUT R7, R0, 0x1f, RZ, 0xc0, !PT ;  /* 0x0000001f00077812 */ /* 0x000fe200078ec0ff */
[----:B------:R-:W-:Y:S01]  /*1bae0*/  ULDC UR4, c[0x0][0xc3c] ;  /* 0x00030f0000047ab9 */ /* 0x000fe20000000800 */
[----:B------:R-:W-:Y:S01]  /*1baf0*/  MOV R9, RZ ;  /* 0x000000ff00097202 */ /* 0x000fe20000000f00 */
[----:B------:R-:W1:Y:S01]  /*1bb00*/  S2UR UR6, SR_CTAID.X ;  /* 0x00000000000679c3 */ /* 0x000e620000002500 */
[----:B------:R-:W-:Y:S01]  /*1bb10*/  ISETP.NE.AND P0, PT, R7, 0x1f, PT ;  /* 0x0000001f0700780c */ /* 0x000fe20003f05270 */
[----:B------:R-:W-:-:S03]  /*1bb20*/  ULDC UR5, c[0x0][0xc38] ;  /* 0x00030e0000057ab9 */ /* 0x000fc60000000800 */
[----:B------:R-:W-:-:S13]  /*1bb30*/  ISETP.GE.OR P1, PT, R7, UR4, !P0 ;  /* 0x0000000407007c0c */ /* 0x000fda000c726670 */
[----:B------:R-:W2:Y:S08]  /*1bb40*/  @!P1 LDC.64 R4, c[0x0][0xc80] ;  /* 0x00032000ff049b82 */ /* 0x000eb00000000a00 */
[----:B0-----:R-:W0:Y:S01]  /*1bb50*/  @!P1 LDC.64 R2, c[0x0][0xc78] ;  /* 0x00031e00ff029b82 */ /* 0x001e220000000a00 */
[----:B--2---:R-:W-:-:S05]  /*1bb60*/  @!P1 IMAD.WIDE.U32 R4, R7, 0x4, R4 ;  /* 0x0000000407049825 */ /* 0x004fca00078e0004 */
[----:B------:R-:W2:Y:S01]  /*1bb70*/  @!P1 LDG.E R6, desc[UR48][R4.64] ;  /* 0x0000003004069981 */ /* 0x000ea2000c1e1900 */
[----:B0-----:R-:W-:-:S05]  /*1bb80*/  @!P1 IMAD.WIDE.U32 R2, R7, 0x4, R2 ;  /* 0x0000000407029825 */ /* 0x001fca00078e0002 */
[----:B------:R-:W2:Y:S01]  /*1bb90*/  @!P1 LDG.E R9, desc[UR48][R2.64] ;  /* 0x0000003002099981 */ /* 0x000ea2000c1e1900 */
[C---:B------:R-:W-:Y:S02]  /*1bba0*/  ISETP.NE.AND P1, PT, R7.reuse, RZ, PT ;  /* 0x000000ff0700720c */ /* 0x040fe40003f25270 */
[C---:B------:R-:W-:Y:S02]  /*1bbb0*/  ISETP.GE.U32.AND P2, PT, R7.reuse, 0x2, PT ;  /* 0x000000020700780c */ /* 0x040fe40003f46070 */
[C---:B------:R-:W-:Y:S02]  /*1bbc0*/  ISETP.GE.U32.AND P3, PT, R7.reuse, 0x4, PT ;  /* 0x000000040700780c */ /* 0x040fe40003f66070 */
[C---:B------:R-:W-:Y:S02]  /*1bbd0*/  ISETP.GE.U32.AND P4, PT, R7.reuse, 0x8, PT ;  /* 0x000000080700780c */ /* 0x040fe40003f86070 */
[----:B------:R-:W-:Y:S01]  /*1bbe0*/  ISETP.GE.U32.AND P5, PT, R7, 0x10, PT ;  /* 0x000000100700780c */ /* 0x000fe20003fa6070 */
[----:B------:R-:W-:Y:S01]  /*1bbf0*/  UMOV UR4, URZ ;  /* 0x0000003f00047c82 */ /* 0x000fe20008000000 */
        /* <DEDUP_REMOVED lines=13> */
[----:B------:R-:W0:Y:S02]  /*1bcd0*/  SHFL.UP PT, R4, R2, 0x10, RZ ;  /* 0x0600000002047989 */ /* 0x000e2400000e00ff */
[----:B0-----:R-:W-:-:S05]  /*1bce0*/  SEL R5, R4, RZ, P5 ;  /* 0x000000ff04057207 */ /* 0x001fca0002800000 */
[----:B------:R-:W-:-:S05]  /*1bcf0*/  IMAD.IADD R5, R2, 0x1, R5 ;  /* 0x0000000102057824 */ /* 0x000fca00078e0205 */
[----:B------:R-:W0:Y:S02]  /*1bd00*/  SHFL.IDX PT, R8, R5, 0x1f, 0x1f ;  /* 0x03e01f0005087f89 */ /* 0x000e2400000e0000 */
[----:B0-----:R-:W-:-:S05]  /*1bd10*/  IMAD R8, R8, UR5, RZ ;  /* 0x0000000508087c24 */ /* 0x001fca000f8e02ff */
[----:B-1----:R-:W-:Y:S02]  /*1bd20*/  ISETP.GT.AND P6, PT, R8, UR6, PT ;  /* 0x0000000608007c0c */ /* 0x002fe4000bfc4270 */
[----:B------:R-:W-:-:S11]  /*1bd30*/  MOV R3, R8 ;  /* 0x0000000800037202 */ /* 0x000fd60000000f00 */
[----:B------:R-:W-:Y:S05]  /*1bd40*/  @P6 BRA `(.L_x_671) ;  /* 0x0000000000a06947 */ /* 0x000fea0003800000 */
[----:B------:R-:W-:Y:S01]  /*1bd50*/  IMAD.MOV.U32 R8, RZ, RZ, R3 ;  /* 0x000000ffff087224 */ /* 0x000fe200078e0003 */
[----:B------:R-:W-:Y:S01]  /*1bd60*/  UMOV UR4, URZ ;  /* 0x0000003f00047c82 */ /* 0x000fe20008000000 */
[----:B------:R-:W-:-:S05]  /*1bd70*/  ULDC UR5, c[0x0][0xc38] ;  /* 0x00030e0000057ab9 */ /* 0x000fca0000000800 */
.L_x_673:
[----:B------:R-:W0:Y:S01]  /*1bd80*/  LDC R2, c[0x0][0xc3c] ;  /* 0x00030f00ff027b82 */ /* 0x000e220000000800 */
[----:B------:R-:W-:Y:S01]  /*1bd90*/  UIADD3 UR4, UR4, 0x1f, URZ ;  /* 0x0000001f04047890 */ /* 0x000fe2000fffe03f */
[----:B------:R-:W-:Y:S02]  /*1bda0*/  ULDC UR7, c[0x0][0xc3c] ;  /* 0x00030f0000077ab9 */ /* 0x000fe40000000800 */
[----:B------:R-:W-:-:S03]  /*1bdb0*/  IMAD.U32 R19, RZ, RZ, UR7 ;  /* 0x00000007ff137e24 */ /* 0x000fc6000f8e00ff */
[----:B0-----:R-:W-:-:S13]  /*1bdc0*/  ISETP.LE.AND P6, PT, R2, UR4, PT ;  /* 0x0000000402007c0c */ /* 0x001fda000bfc3270 */
[----:B------:R-:W-:Y:S05]  /*1bdd0*/  @P6 BRA `(.L_x_672) ;  /* 0x0000000400ac6947 */ /* 0x000fea0003800000 */
[----:B------:R-:W-:Y:S01]  /*1bde0*/  IADD3 R9, R7, UR4, RZ ;  /* 0x0000000407097c10 */ /* 0x000fe2000fffe0ff */
        /* <DEDUP_REMOVED lines=30> */
.L_x_671:
[----:B------:R-:W-:Y:S02]  /*1bfd0*/  IADD3 R11, -R3, R8, RZ ;  /* 0x00000008030b7210 */ /* 0x000fe40007ffe1ff */
[----:B------:R-:W-:-:S03]  /*1bfe0*/  MOV R16, RZ ;  /* 0x000000ff00107202 */ /* 0x000fc60000000f00 */
        /* <DEDUP_REMOVED lines=16> */
.L_x_674:
[----:B-1----:R-:W-:Y:S01]  /*1c0f0*/  IMAD R16, R16, UR5, R11 ;  /* 0x0000000510107c24 */ /* 0x002fe2000f8e020b */
[----:B------:R-:W-:Y:S01]  /*1c100*/  MOV R2, RZ ;  /* 0x000000ff00027202 */ /* 0x000fe20000000f00 */
[----:B------:R-:W-:Y:S01]  /*1c110*/  IMAD.MOV.U32 R11, RZ, RZ, R12 ;  /* 0x000000ffff0b7224 */ /* 0x000fe200078e000c */
[----:B------:R-:W-:Y:S01]  /*1c120*/  IABS R12, R6 ;  /* 0x00000006000c7213 */ /* 0x000fe20000000000 */
[----:B------:R-:W-:Y:S01]  /*1c130*/  VIADD R19, R19, UR4 ;  /* 0x0000000413137c36 */ /* 0x000fe20008000000 */
[----:B------:R-:W-:Y:S01]  /*1c140*/  IADD3 R17, -R16, UR6, RZ ;  /* 0x0000000610117c10 */ /* 0x000fe2000fffe1ff */
[----:B------:R-:W-:Y:S01]  /*1c150*/  IMAD R11, R11, R4, RZ ;  /* 0x000000040b0b7224 */ /* 0x000fe200078e02ff */
[----:B0-----:R-:W-:Y:S01]  /*1c160*/  IABS R5, R9 ;  /* 0x0000000900057213 */ /* 0x001fe20000000000 */
[----:B------:R-:W-:Y:S01]  /*1c170*/  IMAD.MOV R12, RZ, RZ, -R12 ;  /* 0x000000ffff0c7224 */ /* 0x000fe200078e0a0c */
[----:B------:R-:W-:Y:S01]  /*1c180*/  IABS R10, R17 ;  /* 0x00000011000a7213 */ /* 0x000fe20000000000 */
[----:B------:R-:W-:Y:S01]  /*1c190*/  IMAD.HI.U32 R2, R3, R11, R2 ;  /* 0x0000000b03027227 */ /* 0x000fe200078e0002 */
[----:B------:R-:W0:Y:S03]  /*1c1a0*/  I2F.RP R8, R5 ;  /* 0x0000000500087306 */ /* 0x000e260000209400 */
[----:B------:R-:W-:Y:S01]  /*1c1b0*/  IMAD.MOV.U32 R3, RZ, RZ, R10 ;  /* 0x000000ffff037224 */ /* 0x000fe200078e000a */
[----:B------:R-:W-:-:S03]  /*1c1c0*/  MOV R10, R12 ;  /* 0x0000000c000a7202 */ /* 0x000fc60000000f00 */
[----:B------:R-:W-:-:S04]  /*1c1d0*/  IMAD.HI.U32 R2, R2, R3, RZ ;  /* 0x0000000302027227 */ /* 0x000fc800078e00ff */
[----:B------:R-:W-:Y:S01]  /*1c1e0*/  IMAD R3, R2, R10, R3 ;  /* 0x0000000a02037224 */ /* 0x000fe200078e0203 */
[----:B0-----:R-:W0:Y:S04]  /*1c1f0*/  MUFU.RCP R8, R8 ;  /* 0x0000000800087308 */ /* 0x001e280000001000 */
[----:B------:R-:W-:-:S13]  /*1c200*/  ISETP.GT.U32.AND P1, PT, R4, R3, PT ;  /* 0x000000030400720c */ /* 0x000fda0003f24070 */
[----:B------:R-:W-:Y:S01]  /*1c210*/  @!P1 IMAD.IADD R3, R3, 0x1, -R4 ;  /* 0x0000000103039824 */ /* 0x000fe200078e0a04 */
[----:B------:R-:W-:Y:S01]  /*1c220*/  @!P1 IADD3 R2, R2, 0x1, RZ ;  /* 0x0000000102029810 */ /* 0x000fe20007ffe0ff */
[----:B0-----:R-:W-:Y:S01]  /*1c230*/  VIADD R10, R8, 0xffffffe ;  /* 0x0ffffffe080a7836 */ /* 0x001fe20000000000 */
        /* <DEDUP_REMOVED lines=12> */
[----:B------:R-:W-:Y:S01]  /*1c300*/  IMAD R11, R2, R5, RZ ;  /* 0x00000005020b7224 */ /* 0x000fe200078e02ff */
[----:B------:R-:W-:Y:S02]  /*1c310*/  MOV R2, RZ ;  /* 0x000000ff00027202 */ /* 0x000fe40000000f00 */
[-C--:B------:R-:W-:Y:S01]  /*1c320*/  IABS R4, R8.reuse ;  /* 0x0000000800047213 */ /* 0x080fe20000000000 */
[----:B------:R-:W-:Y:S02]  /*1c330*/  IMAD R6, R6, R8, RZ ;  /* 0x0000000806067224 */ /* 0x000fe400078e02ff */
[----:B------:R-:W-:-:S03]  /*1c340*/  IMAD.HI.U32 R2, R3, R11, R2 ;  /* 0x0000000b03027227 */ /* 0x000fc600078e0002 */
[----:B------:R-:W-:Y:S01]  /*1c350*/  IADD3 R17, R17, -R6, RZ ;  /* 0x8000000611117210 */ /* 0x000fe20007ffe0ff */
[----:B------:R-:W-:Y:S02]  /*1c360*/  IMAD.MOV.U32 R3, RZ, RZ, R4 ;  /* 0x000000ffff037224 */ /* 0x000fe400078e0004 */
[----:B------:R-:W-:Y:S02]  /*1c370*/  IMAD.MOV.U32 R4, RZ, RZ, R10 ;  /* 0x000000ffff047224 */ /* 0x000fe400078e000a */
[----:B------:R-:W-:-:S04]  /*1c380*/  IMAD.HI.U32 R2, R2, R3, RZ ;  /* 0x0000000302027227 */ /* 0x000fc800078e00ff */
[----:B------:R-:W-:Y:S01]  /*1c390*/  IMAD R4, R2, R4, R3 ;  /* 0x0000000402047224 */ /* 0x000fe200078e0203 */
[----:B------:R-:W-:-:S04]  /*1c3a0*/  LOP3.LUT R3, R8, R9, RZ, 0x3c, !PT ;  /* 0x0000000908037212 */ /* 0x000fc800078e3cff */
[----:B------:R-:W-:Y:S02]  /*1c3b0*/  ISETP.GT.U32.AND P1, PT, R5, R4, PT ;  /* 0x000000040500720c */ /* 0x000fe40003f24070 */
[----:B------:R-:W-:-:S11]  /*1c3c0*/  ISETP.GE.AND P2, PT, R3, RZ, PT ;  /* 0x000000ff0300720c */ /* 0x000fd60003f46270 */
[-C--:B------:R-:W-:Y:S01]  /*1c3d0*/  @!P1 IADD3 R4, R4, -R5.reuse, RZ ;  /* 0x8000000504049210 */ /* 0x080fe20007ffe0ff */
        /* <DEDUP_REMOVED lines=11> */
.L_x_672:
[----:B------:R-:W-:Y:S01]  /*1c490*/  MOV R17, RZ ;  /* 0x000000ff00117202 */ /* 0x000fe20000000f00 */
[----:B------:R-:W-:Y:S02]  /*1c4a0*/  IMAD.U32 R16, RZ, RZ, UR6 ;  /* 0x00000006ff107e24 */ /* 0x000fe4000f8e00ff */
[----:B------:R-:W-:-:S07]  /*1c4b0*/  IMAD.MOV.U32 R18, RZ, RZ, RZ ;  /* 0x000000ffff127224 */ /* 0x000fce00078e00ff */
.L_x_675:
[----:B------:R-:W-:-:S13]  /*1c4c0*/  ISETP.NE.AND P0, PT, R7, RZ, PT ;  /* 0x000000ff0700720c */ /* 0x000fda0003f05270 */
[----:B------:R-:W0:Y:S01]  /*1c4d0*/  @!P0 S2R R3, SR_CgaCtaId ;  /* 0x0000000000038919 */ /* 0x000e220000008800 */
[----:B------:R-:W-:-:S04]  /*1c4e0*/  @!P0 MOV R2, 0x400 ;  /* 0x0000040000028802 */ /* 0x000fc80000000f00 */
[----:B0-----:R-:W-:-:S05]  /*1c4f0*/  @!P0 LEA R2, R3, R2, 0x18 ;  /* 0x0000000203028211 */ /* 0x001fca00078ec0ff */
[----:B------:R0:W-:Y:S01]  /*1c500*/  @!P0 STS.128 [R2+0x308d0], R16 ;  /* 0x0308d01002008388 */ /* 0x0001e20000000c00 */
[----:B------:R-:W-:Y:S06]  /*1c510*/  BAR.ARV 0x5, 0x180 ;  /* 0x0146000000007b1d */ /* 0x000fec0000002000 */
.L_x_670:
[----:B------:R2:W-:Y:S01]  /*1c520*/  STL [R1+0x28], RZ ;  /* 0x000028ff01007387 */ /* 0x0005e20000100800 */
[----:B------:R-:W-:Y:S01]  /*1c530*/  ULDC UR4, c[0x0][0xc3c] ;  /* 0x00030f0000047ab9 */ /* 0x000fe20000000800 */
[----:B------:R-:W-:Y:S01]  /*1c540*/  MOV R28, 0x1 ;  /* 0x00000001001c7802 */ /* 0x000fe20000000f00 */
[----:B------:R-:W-:Y:S01]  /*1c550*/  IMAD.MOV.U32 R26, RZ, RZ, RZ ;  /* 0x000000ffff1a7224 */ /* 0x000fe200078e00ff */
[----:B-1----:R-:W-:-:S13]  /*1c560*/  ISETP.GE.AND P0, PT, R19, UR4, PT ;  /* 0x0000000413007c0c */ /* 0x002fda000bf06270 */
[----:B--2---:R-:W-:Y:S05]  /*1c570*/  @P0 BRA `(.L_x_676) ;  /* 0x0000006400100947 */ /* 0x004fea0003800000 */
[----:B------:R-:W1:Y:S01]  /*1c580*/  S2UR UR5, SR_CgaCtaId ;  /* 0x00000000000579c3 */ /* 0x000e620000008800 */
[----:B------:R2:W-:Y:S01]  /*1c590*/  STL [R1+0x28], RZ ;  /* 0x000028ff01007387 */ /* 0x0005e20000100800 */
[C---:B------:R-:W-:Y:S01]  /*1c5a0*/  IMAD.SHL.U32 R32, R0.reuse, 0x8, RZ ;  /* 0x0000000800207824 */ /* 0x040fe200078e00ff */
[----:B0-----:R-:W-:Y:S01]  /*1c5b0*/  LOP3.LUT R2, R0, 0x7f, RZ, 0xc0, !PT ;  /* 0x0000007f00027812 */ /* 0x001fe200078ec0ff */
[----:B------:R-:W-:Y:S01]  /*1c5c0*/  UMOV UR4, 0x400 ;  /* 0x0000040000047882 */ /* 0x000fe20000000000 */
[----:B------:R-:W-:Y:S01]  /*1c5d0*/  BSSY B8, `(.L_x_676) ;  /* 0x000063e000087945 */ /* 0x000fe20003800000 */
[----:B------:R-:W-:Y:S01]  /*1c5e0*/  IMAD.MOV.U32 R29, RZ, RZ, 0x1 ;  /* 0x00000001ff1d7424 */ /* 0x000fe200078e00ff */
[----:B------:R-:W-:Y:S02]  /*1c5f0*/  LOP3.LUT R3, R32, 0x1f8, RZ, 0xc0, !PT ;  /* 0x000001f820037812 */ /* 0x000fe400078ec0ff */
[----:B------:R-:W-:Y:S02]  /*1c600*/  CS2R R26, SRZ ;  /* 0x00000000001a7805 */ /* 0x000fe4000001ff00 */
[----:B------:R-:W-:Y:S01]  /*1c610*/  SHF.L.U32 R36, R2, 0x3, RZ ;  /* 0x0000000302247819 */ /* 0x000fe200000006ff */
[----:B------:R-:W-:Y:S01]  /*1c620*/  ULOP3.LUT UR39, UR61, 0x2, URZ, 0xfc, !UPT ;  /* 0x000000023d277892 */ /* 0x000fe2000f8efc3f */
[----:B------:R-:W-:Y:S01]  /*1c630*/  LOP3.LUT R3, R3, 0x38, R0, 0x78, !PT ;  /* 0x0000003803037812 */ /* 0x000fe200078e7800 */
[----:B------:R-:W-:Y:S01]  /*1c640*/  IMAD.SHL.U32 R0, R0, 0x10, RZ ;  /* 0x0000001000007824 */ /* 0x000fe200078e00ff */
[----:B------:R-:W-:Y:S01]  /*1c650*/  SHF.R.U32.HI R2, RZ, 0x3, R2 ;  /* 0x00000003ff027819 */ /* 0x000fe20000011602 */
[----:B------:R-:W-:Y:S01]  /*1c660*/  ULDC.64 UR36, c[0x0][0x198] ;  /* 0x0000660000247ab9 */ /* 0x000fe20000000a00 */
[----:B------:R-:W-:Y:S01]  /*1c670*/  LOP3.LUT R36, R3, 0x200, R36, 0xf8, !PT ;  /* 0x0000020003247812 */ /* 0x000fe200078ef824 */
[----:B------:R-:W-:Y:S01]  /*1c680*/  ULDC UR38, c[0x0][0xc] ;  /* 0x0000030000267ab9 */ /* 0x000fe20000000800 */
[----:B------:R-:W-:-:S02]  /*1c690*/  LOP3.LUT R32, R32, 0x38, RZ, 0xc0, !PT ;  /* 0x0000003820207812 */ /* 0x000fc400078ec0ff */
[----:B------:R-:W-:Y:S02]  /*1c6a0*/  MOV R28, 0x1 ;  /* 0x00000001001c7802 */ /* 0x000fe40000000f00 */
[----:B------:R-:W-:Y:S02]  /*1c6b0*/  LOP3.LUT R0, R2, 0x70, R0, 0xf8, !PT ;  /* 0x0000007002007812 */ /* 0x000fe400078ef800 */
[C---:B------:R-:W-:Y:S01]  /*1c6c0*/  LOP3.LUT R35, R32.reuse, 0x40, RZ, 0xfc, !PT ;  /* 0x0000004020237812 */ /* 0x040fe200078efcff */
[----:B-1----:R-:W-:Y:S01]  /*1c6d0*/  ULEA UR4, UR5, UR4, 0x18 ;  /* 0x0000000405047291 */ /* 0x002fe2000f8ec03f */
[----:B------:R-:W-:-:S05]  /*1c6e0*/  LOP3.LUT R33, R32, 0x80, RZ, 0xfc, !PT ;  /* 0x0000008020217812 */ /* 0x000fca00078efcff */
[----:B------:R-:W-:-:S04]  /*1c6f0*/  IMAD.U32 R22, RZ, RZ, UR4 ;  /* 0x00000004ff167e24 */ /* 0x000fc8000f8e00ff */
[----:B--2---:R-:W-:-:S07]  /*1c700*/  IMAD R37, R36, 0x2, R22 ;  /* 0x0000000224257824 */ /* 0x004fce00078e0216 */
.L_x_781:
[----:B0-----:R-:W0:Y:S02]  /*1c710*/  LDC.64 R30, c[0x0][0xc88] ;  /* 0x00032200ff1e7b82 */ /* 0x001e240000000a00 */
[----:B0-----:R-:W-:-:S06]  /*1c720*/  IMAD.WIDE R30, R19, 0x4, R30 ;  /* 0x00000004131e7825 */ /* 0x001fcc00078e021e */
[----:B--2---:R-:W2:Y:S01]  /*1c730*/  LDG.E R30, desc[UR48][R30.64] ;  /* 0x000000301e1e7981 */ /* 0x004ea2000c1e1900 */
[----:B------:R-:W-:Y:S05]  /*1c740*/  YIELD ;  /* 0x0000000000007946 */ /* 0x000fea0003800000 */
[----:B------:R-:W-:Y:S01]  /*1c750*/  ULDC.64 UR4, c[0x0][0xa28] ;  /* 0x00028a0000047ab9 */ /* 0x000fe20000000a00 */
[----:B------:R-:W-:Y:S01]  /*1c760*/  ULDC.64 UR8, c[0x0][0xa18] ;  /* 0x0002860000087ab9 */ /* 0x000fe20000000a00 */
[----:B------:R-:W-:Y:S01]  /*1c770*/  ISETP.NE.U32.AND P0, PT, RZ, UR4, PT ;  /* 0x00000004ff007c0c */ /* 0x000fe2000bf05070 */
[----:B------:R-:W-:Y:S01]  /*1c780*/  ULDC.64 UR6, c[0x0][0xa10] ;  /* 0x0002840000067ab9 */ /* 0x000fe20000000a00 */
[----:B------:R-:W-:-:S02]  /*1c790*/  MOV R11, RZ ;  /* 0x000000ff000b7202 */ /* 0x000fc40000000f00 */
[----:B------:R-:W-:Y:S02]  /*1c7a0*/  ISETP.NE.AND.EX P0, PT, RZ, UR5, PT, P0 ;  /* 0x00000005ff007c0c */ /* 0x000fe4000bf05300 */
[----:B------:R-:W-:-:S04]  /*1c7b0*/  ISETP.NE.U32.AND P2, PT, RZ, UR6, PT ;  /* 0x00000006ff007c0c */ /* 0x000fc8000bf45070 */
[----:B------:R-:W-:Y:S01]  /*1c7c0*/  ISETP.NE.AND.EX P2, PT, RZ, UR7, PT, P2 ;  /* 0x00000007ff007c0c */ /* 0x000fe2000bf45320 */
[----:B------:R-:W-:Y:S01]  /*1c7d0*/  IMAD.MOV.U32 R34, RZ, RZ, RZ ;  /* 0x000000ffff227224 */ /* 0x000fe200078e00ff */
[----:B--2---:R-:W-:-:S05]  /*1c7e0*/  SHF.R.S32.HI R0, RZ, 0x1f, R30 ;  /* 0x0000001fff007819 */ /* 0x004fca000001141e */
[C---:B------:R-:W-:Y:S01]  /*1c7f0*/  @P0 LEA R2, P1, R30.reuse, UR4, 0x2 ;  /* 0x000000041e020c11 */ /* 0x040fe2000f8210ff */
[C---:B------:R-:W-:Y:S01]  /*1c800*/  IMAD.SHL.U32 R23, R30.reuse, 0x4, RZ ;  /* 0x000000041e177824 */ /* 0x040fe200078e00ff */
[C-C-:B------:R-:W-:Y:S01]  /*1c810*/  SHF.L.U64.HI R24, R30.reuse, 0x2, R0.reuse ;  /* 0x000000021e187819 */ /* 0x140fe20000010200 */
[----:B------:R0:W-:Y:S01]  /*1c820*/  STL [R1+0x18], R0 ;  /* 0x0000180001007387 */ /* 0x0001e20000100800 */
[----:B------:R-:W-:Y:S01]  /*1c830*/  @P0 LEA.HI.X R3, R30, UR5, R0, 0x2, P1 ;  /* 0x000000051e030c11 */ /* 0x000fe200088f1400 */
[----:B------:R-:W-:Y:S01]  /*1c840*/  ULDC.64 UR4, c[0x0][0xa00] ;  /* 0x0002800000047ab9 */ /* 0x000fe20000000a00 */
[----:B------:R-:W-:-:S03]  /*1c850*/  ISETP.NE.U32.AND P1, PT, RZ, UR8, PT ;  /* 0x00000008ff007c0c */ /* 0x000fc6000bf25070 */
[----:B------:R1:W2:Y:S01]  /*1c860*/  @P0 LDG.E R11, desc[UR48][R2.64] ;  /* 0x00000030020b0981 */ /* 0x0002a2000c1e1900 */
[----:B------:R-:W-:Y:S02]  /*1c870*/  ISETP.NE.AND.EX P1, PT, RZ, UR9, PT, P1 ;  /* 0x00000009ff007c0c */ /* 0x000fe4000bf25310 */
[----:B------:R-:W-:Y:S02]  /*1c880*/  ISETP.NE.U32.AND P0, PT, RZ, UR4, PT ;  /* 0x00000004ff007c0c */ /* 0x000fe4000bf05070 */
[C---:B------:R-:W-:Y:S02]  /*1c890*/  IADD3 R4, P4, R23.reuse, UR6, RZ ;  /* 0x0000000617047c10 */ /* 0x040fe4000ff9e0ff */
[----:B------:R-:W-:Y:S02]  /*1c8a0*/  ISETP.NE.AND.EX P0, PT, RZ, UR5, PT, P0 ;  /* 0x00000005ff007c0c */ /* 0x000fe4000bf05300 */
[----:B0-----:R-:W-:Y:S02]  /*1c8b0*/  MOV R0, RZ ;  /* 0x000000ff00007202 */ /* 0x001fe40000000f00 */
[----:B-1----:R-:W-:Y:S01]  /*1c8c0*/  IADD3 R2, P3, R23, UR4, RZ ;  /* 0x0000000417027c10 */ /* 0x002fe2000ff7e0ff */
[----:B------:R-:W-:Y:S01]  /*1c8d0*/  ULDC UR4, c[0x0][0x288] ;  /* 0x0000a20000047ab9 */ /* 0x000fe20000000800 */
[----:B------:R-:W-:-:S02]  /*1c8e0*/  IADD3.X R5, R24, UR7, RZ, P4, !PT ;  /* 0x0000000718057c10 */ /* 0x000fc4000a7fe4ff */
[C---:B------:R-:W-:Y:S02]  /*1c8f0*/  IADD3.X R3, R24.reuse, UR5, RZ, P3, !PT ;  /* 0x0000000518037c10 */ /* 0x040fe40009ffe4ff */
[----:B------:R-:W-:Y:S01]  /*1c900*/  @P1 IADD3 R6, P3, R23, UR8, RZ ;  /* 0x0000000817061c10 */ /* 0x000fe2000ff7e0ff */
[----:B------:R-:W-:Y:S01]  /*1c910*/  IMAD.U32 R8, RZ, RZ, UR4 ;  /* 0x00000004ff087e24 */ /* 0x000fe2000f8e00ff */
[----:B------:R-:W5:Y:S01]  /*1c920*/  @P2 LDG.E R0, desc[UR48][R4.64] ;  /* 0x0000003004002981 */ /* 0x000f62000c1e1900 */
[----:B------:R-:W-:Y:S01]  /*1c930*/  ULDC.64 UR4, c[0x0][0x418] ;  /* 0x0001060000047ab9 */ /* 0x000fe20000000a00 */
[----:B------:R-:W-:Y:S02]  /*1c940*/  @P1 IADD3.X R7, R24, UR9, RZ, P3, !PT ;  /* 0x0000000918071c10 */ /* 0x000fe40009ffe4ff */
[----:B------:R-:W5:Y:S04]  /*1c950*/  @P0 LDG.E R34, desc[UR48][R2.64] ;  /* 0x0000003002220981 */ /* 0x000f68000c1e1900 */
[----:B------:R0:W3:Y:S01]  /*1c960*/  @P1 LDG.E R8, desc[UR48][R6.64] ;  /* 0x0000003006081981 */ /* 0x0000e2000c1e1900 */
[----:B------:R-:W-:-:S03]  /*1c970*/  UISETP.NE.U32.AND UP0, UPT, UR4, URZ, UPT ;  /* 0x0000003f0400728c */ /* 0x000fc6000bf05070 */
[----:B------:R-:W-:Y:S01]  /*1c980*/  ULDC UR4, c[0x0][0x424] ;  /* 0x0001090000047ab9 */ /* 0x000fe20000000800 */
[----:B------:R-:W-:-:S03]  /*1c990*/  UISETP.NE.AND.EX UP0, UPT, UR5, URZ, UPT, UP0 ;  /* 0x0000003f0500728c */ /* 0x000fc6000bf05300 */
[----:B------:R-:W-:Y:S01]  /*1c9a0*/  ULDC UR5, c[0x0][0x2f0] ;  /* 0x0000bc0000057ab9 */ /* 0x000fe20000000800 */
[----:B------:R-:W-:-:S04]  /*1c9b0*/  USEL UR4, UR4, 0x1, UP0 ;  /* 0x0000000104047887 */ /* 0x000fc80008000000 */
[----:B------:R-:W-:-:S03]  /*1c9c0*/  UIMAD UR4, UR4, UR5, URZ ;  /* 0x00000005040472a4 */ /* 0x000fc6000f8e023f */
[----:B------:R-:W-:Y:S02]  /*1c9d0*/  ULDC UR5, c[0x0][0x348] ;  /* 0x0000d20000057ab9 */ /* 0x000fe40000000800 */
[----:B0-----:R-:W-:Y:S01]  /*1c9e0*/  IMAD.U32 R6, RZ, RZ, UR5 ;  /* 0x00000005ff067e24 */ /* 0x001fe2000f8e00ff */
[----:B--2---:R-:W-:Y:S04]  /*1c9f0*/  STL [R1+0xc], R11 ;  /* 0x00000c0b01007387 */ /* 0x004fe80000100800 */
[----:B---3--:R0:W-:Y:S02]  /*1ca00*/  STL [R1+0x24], R8 ;  /* 0x0000240801007387 */ /* 0x0081e40000100800 */
[----:B0-----:R-:W-:Y:S01]  /*1ca10*/  MOV R8, UR4 ;  /* 0x0000000400087c02 */ /* 0x001fe20008000f00 */
[----:B------:R-:W-:Y:S06]  /*1ca20*/  @P1 BRA `(.L_x_677) ;  /* 0x0000000000141947 */ /* 0x000fec0003800000 */
[----:B------:R-:W-:Y:S05]  /*1ca30*/  @!P0 BRA `(.L_x_677) ;  /* 0x0000000000108947 */ /* 0x000fea0003800000 */
[----:B------:R-:W2:Y:S04]  /*1ca40*/  LDG.E R10, desc[UR48][R2.64] ;  /* 0x00000030020a7981 */ /* 0x000ea8000c1e1900 */
[----:B------:R-:W2:Y:S02]  /*1ca50*/  LDG.E R7, desc[UR48][R2.64+0x4] ;  /* 0x0000043002077981 */ /* 0x000ea4000c1e1900 */
[----:B--2---:R-:W-:-:S05]  /*1ca60*/  IMAD.IADD R2, R7, 0x1, -R10 ;  /* 0x0000000107027824 */ /* 0x004fca00078e0a0a */
[----:B------:R0:W-:Y:S02]  /*1ca70*/  STL [R1+0x24], R2 ;  /* 0x0000240201007387 */ /* 0x0001e40000100800 */
.L_x_677:
[----:B------:R-:W-:Y:S01]  /*1ca80*/  ULDC.64 UR4, c[0x0][0xa20] ;  /* 0x0002880000047ab9 */ /* 0x000fe20000000a00 */
[C---:B0-----:R-:W-:Y:S01]  /*1ca90*/  LOP3.LUT R2, R18.reuse, 0xff000000, RZ, 0xc0, !PT ;  /* 0xff00000012027812 */ /* 0x041fe200078ec0ff */
[----:B------:R-:W-:Y:S01]  /*1caa0*/  IMAD.MOV.U32 R31, RZ, RZ, R30 ;  /* 0x000000ffff1f7224 */ /* 0x000fe200078e001e */
[----:B------:R-:W-:Y:S02]  /*1cab0*/  ISETP.NE.U32.AND P0, PT, RZ, UR4, PT ;  /* 0x00000004ff007c0c */ /* 0x000fe4000bf05070 */
[----:B------:R-:W-:Y:S02]  /*1cac0*/  SHF.R.U32.HI R2, RZ, 0x8, R2 ;  /* 0x00000008ff027819 */ /* 0x000fe40000011602 */
[----:B------:R-:W-:Y:S02]  /*1cad0*/  ISETP.NE.AND.EX P0, PT, RZ, UR5, PT, P0 ;  /* 0x00000005ff007c0c */ /* 0x000fe4000bf05300 */
[C---:B------:R-:W-:Y:S02]  /*1cae0*/  LOP3.LUT R7, R18.reuse, 0xff0000, RZ, 0xc0, !PT ;  /* 0x00ff000012077812 */ /* 0x040fe400078ec0ff */
[----:B------:R-:W-:-:S02]  /*1caf0*/  LOP3.LUT R18, R18, 0xffff, RZ, 0xc0, !PT ;  /* 0x0000ffff12127812 */ /* 0x000fc400078ec0ff */
[----:B------:R-:W-:-:S07]  /*1cb00*/  LEA.HI R7, R7, R2, RZ, 0x10 ;  /* 0x0000000207077211 */ /* 0x000fce00078f80ff */
[----:B------:R-:W-:Y:S05]  /*1cb10*/  @!P0 BRA `(.L_x_678) ;  /* 0x0000000000108947 */ /* 0x000fea0003800000 */
[----:B------:R-:W-:-:S04]  /*1cb20*/  IADD3 R2, P0, R23, UR4, RZ ;  /* 0x0000000417027c10 */ /* 0x000fc8000ff1e0ff */
[----:B------:R-:W-:-:S05]  /*1cb30*/  IADD3.X R3, R24, UR5, RZ, P0, !PT ;  /* 0x0000000518037c10 */ /* 0x000fca00087fe4ff */
[----:B------:R0:W5:Y:S01]  /*1cb40*/  LDG.E R8, desc[UR48][R2.64] ;  /* 0x0000003002087981 */ /* 0x000162000c1e1900 */
[----:B------:R-:W-:Y:S05]  /*1cb50*/  BRA `(.L_x_679) ;  /* 0x0000000000247947 */ /* 0x000fea0003800000 */
.L_x_678:
[----:B------:R-:W-:Y:S02]  /*1cb60*/  ULDC.64 UR4, c[0x0][0xa08] ;  /* 0x0002820000047ab9 */ /* 0x000fe40000000a00 */
[----:B------:R-:W-:-:S04]  /*1cb70*/  ISETP.NE.U32.AND P0, PT, RZ, UR4, PT ;  /* 0x00000004ff007c0c */ /* 0x000fc8000bf05070 */
[----:B------:R-:W-:-:S13]  /*1cb80*/  ISETP.NE.AND.EX P0, PT, RZ, UR5, PT, P0 ;  /* 0x00000005ff007c0c */ /* 0x000fda000bf05300 */
[----:B------:R-:W-:Y:S05]  /*1cb90*/  @!P0 BRA `(.L_x_679) ;  /* 0x0000000000148947 */ /* 0x000fea0003800000 */
[----:B------:R-:W0:Y:S02]  /*1cba0*/  LDC.64 R2, c[0x0][0xa08] ;  /* 0x00028200ff027b82 */ /* 0x000e240000000a00 */
[----:B0-----:R-:W-:-:S05]  /*1cbb0*/  IMAD.WIDE R2, R31, 0x4, R2 ;  /* 0x000000041f027825 */ /* 0x001fca00078e0202 */
[----:B------:R-:W2:Y:S04]  /*1cbc0*/  LDG.E R8, desc[UR48][R2.64] ;  /* 0x0000003002087981 */ /* 0x000ea8000c1e1900 */
[----:B------:R-:W2:Y:S02]  /*1cbd0*/  LDG.E R9, desc[UR48][R2.64+0x4] ;  /* 0x0000043002097981 */ /* 0x000ea4000c1e1900 */
[----:B--2---:R-:W-:-:S07]  /*1cbe0*/  IADD3 R8, -R8, R9, RZ ;  /* 0x0000000908087210 */ /* 0x004fce0007ffe1ff */
.L_x_679:
[----:B0-----:R-:W2:Y:S04]  /*1cbf0*/  @P2 LDG.E R3, desc[UR48][R4.64] ;  /* 0x0000003004032981 */ /* 0x001ea8000c1e1900 */
[----:B------:R0:W2:Y:S01]  /*1cc00*/  @P2 LDG.E R2, desc[UR48][R4.64+0x4] ;  /* 0x0000043004022981 */ /* 0x0000a2000c1e1900 */
[----:B-----5:R-:W-:Y:S01]  /*1cc10*/  IMAD.IADD R8, R8, 0x1, -R11 ;  /* 0x0000000108087824 */ /* 0x020fe200078e0a0b */
[----:B------:R-:W-:Y:S01]  /*1cc20*/  BSSY B0, `(.L_x_680) ;  /* 0x000002a000007945 */ /* 0x000fe20003800000 */
[----:B0-----:R-:W-:Y:S02]  /*1cc30*/  LOP3.LUT R5, R7, 0xff, RZ, 0xc0, !PT ;  /* 0x000000ff07057812 */ /* 0x001fe400078ec0ff */
[----:B------:R-:W-:Y:S01]  /*1cc40*/  SHF.R.U32.HI R7, RZ, 0x10, R7 ;  /* 0x00000010ff077819 */ /* 0x000fe20000011607 */
[----:B--2---:R-:W-:-:S05]  /*1cc50*/  @P2 IMAD.IADD R6, R2, 0x1, -R3 ;  /* 0x0000000102062824 */ /* 0x004fca00078e0a03 */
[----:B------:R-:W-:-:S04]  /*1cc60*/  IADD3 R3, R8, R6, RZ ;  /* 0x0000000608037210 */ /* 0x000fc80007ffe0ff */
[C---:B------:R-:W-:Y:S01]  /*1cc70*/  ISETP.GE.AND P1, PT, R3.reuse, 0x1, PT ;  /* 0x000000010300780c */ /* 0x040fe20003f26270 */
[----:B------:R-:W-:Y:S01]  /*1cc80*/  VIADD R2, R3, 0x5f ;  /* 0x0000005f03027836 */ /* 0x000fe20000000000 */
[----:B------:R0:W-:Y:S03]  /*1cc90*/  STL [R1+0x4], R3 ;  /* 0x0000040301007387 */ /* 0x0001e60000100800 */
[----:B------:R-:W-:-:S05]  /*1cca0*/  IMAD.HI R2, R2, 0x2aaaaaab, RZ ;  /* 0x2aaaaaab02027827 */ /* 0x000fca00078e02ff */
[----:B0-----:R-:W-:-:S04]  /*1ccb0*/  SHF.R.U32.HI R3, RZ, 0x1f, R2 ;  /* 0x0000001fff037819 */ /* 0x001fc80000011602 */
[----:B------:R-:W-:Y:S01]  /*1ccc0*/  LEA.HI.SX32 R4, R2, R3, 0x1c ;  /* 0x0000000302047211 */ /* 0x000fe200078fe2ff */
[----:B------:R-:W-:Y:S01]  /*1ccd0*/  IMAD.MOV.U32 R3, RZ, RZ, RZ ;  /* 0x000000ffff037224 */ /* 0x000fe200078e00ff */
[----:B------:R-:W-:Y:S06]  /*1cce0*/  @!P1 BRA `(.L_x_681) ;  /* 0x0000000000749947 */ /* 0x000fec0003800000 */
[----:B------:R-:W-:Y:S01]  /*1ccf0*/  ISETP.NE.AND P0, PT, R7, RZ, PT ;  /* 0x000000ff0700720c */ /* 0x000fe20003f05270 */
[----:B------:R-:W-:-:S03]  /*1cd00*/  ULDC UR4, c[0x0][0x9f0] ;  /* 0x00027c0000047ab9 */ /* 0x000fc60000000800 */
[----:B------:R-:W-:-:S04]  /*1cd10*/  SEL R9, R7, UR4, P0 ;  /* 0x0000000407097c07 */ /* 0x000fc80008000000 */
[----:B------:R-:W-:Y:S02]  /*1cd20*/  IABS R11, R9 ;  /* 0x00000009000b7213 */ /* 0x000fe40000000000 */
[----:B------:R-:W-:Y:S02]  /*1cd30*/  IADD3 R10, R9, -0x1, R4 ;  /* 0xffffffff090a7810 */ /* 0x000fe40007ffe004 */
[----:B------:R-:W0:Y:S08]  /*1cd40*/  I2F.RP R2, R11 ;  /* 0x0000000b00027306 */ /* 0x000e300000209400 */
[----:B0-----:R-:W0:Y:S02]  /*1cd50*/  MUFU.RCP R2, R2 ;  /* 0x0000000200027308 */ /* 0x001e240000001000 */
[----:B0-----:R-:W-:-:S06]  /*1cd60*/  IADD3 R2, R2, 0xffffffe, RZ ;  /* 0x0ffffffe02027810 */ /* 0x001fcc0007ffe0ff */
[----:B------:R0:W1:Y:S02]  /*1cd70*/  F2I.FTZ.U32.TRUNC.NTZ R3, R2 ;  /* 0x0000000200037305 */ /* 0x000064000021f000 */
[----:B0-----:R-:W-:-:S04]  /*1cd80*/  LOP3.LUT R2, R10, R9, RZ, 0x3c, !PT ;  /* 0x000000090a027212 */ /* 0x001fc800078e3cff */
[----:B------:R-:W-:Y:S01]  /*1cd90*/  ISETP.GE.AND P4, PT, R2, RZ, PT ;  /* 0x000000ff0200720c */ /* 0x000fe20003f86270 */
[----:B-1----:R-:W-:-:S04]  /*1cda0*/  IMAD.MOV R2, RZ, RZ, -R3 ;  /* 0x000000ffff027224 */ /* 0x002fc800078e0a03 */
[----:B------:R-:W-:Y:S02]  /*1cdb0*/  IMAD R12, R2, R11, RZ ;  /* 0x0000000b020c7224 */ /* 0x000fe400078e02ff */
[----:B------:R-:W-:-:S04]  /*1cdc0*/  IMAD.MOV.U32 R2, RZ, RZ, RZ ;  /* 0x000000ffff027224 */ /* 0x000fc800078e00ff */
[----:B------:R-:W-:Y:S01]  /*1cdd0*/  IMAD.HI.U32 R12, R3, R12, R2 ;  /* 0x0000000c030c7227 */ /* 0x000fe200078e0002 */
[----:B------:R-:W-:Y:S02]  /*1cde0*/  IABS R2, R10 ;  /* 0x0000000a00027213 */ /* 0x000fe40000000000 */
[----:B------:R-:W-:-:S03]  /*1cdf0*/  IABS R3, R9 ;  /* 0x0000000900037213 */ /* 0x000fc60000000000 */
[----:B------:R-:W-:Y:S01]  /*1ce00*/  IMAD.HI.U32 R12, R12, R2, RZ ;  /* 0x000000020c0c7227 */ /* 0x000fe200078e00ff */
[----:B------:R-:W-:-:S05]  /*1ce10*/  IADD3 R3, RZ, -R3, RZ ;  /* 0x80000003ff037210 */ /* 0x000fca0007ffe0ff */
[----:B------:R-:W-:-:S05]  /*1ce20*/  IMAD R2, R12, R3, R2 ;  /* 0x000000030c027224 */ /* 0x000fca00078e0202 */
[----:B------:R-:W-:-:S13]  /*1ce30*/  ISETP.GT.U32.AND P3, PT, R11, R2, PT ;  /* 0x000000020b00720c */ /* 0x000fda0003f64070 */
[----:B------:R-:W-:Y:S02]  /*1ce40*/  @!P3 IMAD.IADD R2, R2, 0x1, -R11 ;  /* 0x000000010202b824 */ /* 0x000fe400078e0a0b */
[----:B------:R-:W-:Y:S01]  /*1ce50*/  @!P3 VIADD R12, R12, 0x1 ;  /* 0x000000010c0cb836 */ /* 0x000fe20000000000 */
[----:B------:R-:W-:Y:S02]  /*1ce60*/  ISETP.NE.AND P3, PT, R9, RZ, PT ;  /* 0x000000ff0900720c */ /* 0x000fe40003f65270 */
[----:B------:R-:W-:-:S13]  /*1ce70*/  ISETP.GE.U32.AND P0, PT, R2, R11, PT ;  /* 0x0000000b0200720c */ /* 0x000fda0003f06070 */
[----:B------:R-:W-:-:S05]  /*1ce80*/  @P0 IADD3 R12, R12, 0x1, RZ ;  /* 0x000000010c0c0810 */ /* 0x000fca0007ffe0ff */
[----:B------:R-:W-:-:S04]  /*1ce90*/  IMAD.MOV.U32 R3, RZ, RZ, R12 ;  /* 0x000000ffff037224 */ /* 0x000fc800078e000c */
[----:B------:R-:W-:Y:S01]  /*1cea0*/  @!P4 IMAD.MOV R3, RZ, RZ, -R3 ;  /* 0x000000ffff03c224 */ /* 0x000fe200078e0a03 */
[----:B------:R-:W-:-:S07]  /*1ceb0*/  @!P3 LOP3.LUT R3, RZ, R9, RZ, 0x33, !PT ;  /* 0x00000009ff03b212 */ /* 0x000fce00078e33ff */
.L_x_681:
[----:B------:R-:W-:Y:S05]  /*1cec0*/  BSYNC B0 ;  /* 0x0000000000007941 */ /* 0x000fea0003800000 */
.L_x_680:
[-C--:B------:R-:W-:Y:S01]  /*1ced0*/  IMAD R2, R5, R3.reuse, RZ ;  /* 0x0000000305027224 */ /* 0x080fe200078e02ff */
[----:B------:R-:W-:Y:S04]  /*1cee0*/  BSSY B0, `(.L_x_682) ;  /* 0x0000151000007945 */ /* 0x000fe80003800000 */
[C---:B------:R-:W-:Y:S01]  /*1cef0*/  VIADDMNMX R3, R2.reuse, R3, R4, PT ;  /* 0x0000000302037246 */ /* 0x040fe20003800104 */
[----:B------:R-:W-:-:S04]  /*1cf00*/  IMAD R2, R2, 0x60, -R8 ;  /* 0x0000006002027824 */ /* 0x000fc800078e0a08 */
[----:B------:R-:W-:Y:S01]  /*1cf10*/  IMAD R3, R3, 0x60, -R8 ;  /* 0x0000006003037824 */ /* 0x000fe200078e0a08 */
[----:B------:R-:W-:-:S04]  /*1cf20*/  VIMNMX R2, RZ, R2, !PT ;  /* 0x00000002ff027248 */ /* 0x000fc80007fe0100 */
[----:B------:R-:W-:-:S04]  /*1cf30*/  VIMNMX R3, R3, R6, PT ;  /* 0x0000000603037248 */ /* 0x000fc80003fe0100 */
[----:B------:R-:W-:-:S13]  /*1cf40*/  ISETP.GT.AND P0, PT, R3, R2, PT ;  /* 0x000000020300720c */ /* 0x000fda0003f04270 */
[----:B------:R-:W-:Y:S01]  /*1cf50*/  @P0 IADD3 R8, R3, 0x5f, RZ ;  /* 0x0000005f03080810 */ /* 0x000fe20007ffe0ff */
[----:B------:R-:W-:-:S04]  /*1cf60*/  IMAD.WIDE.U32 R2, R2, -0x55555555, RZ ;  /* 0xaaaaaaab02027825 */ /* 0x000fc800078e00ff */
[----:B------:R-:W-:Y:S01]  /*1cf70*/  @P0 IMAD.HI R8, R8, 0x2aaaaaab, RZ ;  /* 0x2aaaaaab08080827 */ /* 0x000fe200078e02ff */
[----:B------:R-:W-:-:S04]  /*1cf80*/  SHF.R.U32.HI R6, RZ, 0x6, R3 ;  /* 0x00000006ff067819 */ /* 0x000fc80000011603 */
[----:B------:R-:W-:Y:S01]  /*1cf90*/  @P0 SHF.R.U32.HI R2, RZ, 0x1f, R8 ;  /* 0x0000001fff020819 */ /* 0x000fe20000011608 */
[----:B------:R-:W-:-:S03]  /*1cfa0*/  IMAD.MOV.U32 R3, RZ, RZ, R6 ;  /* 0x000000ffff037224 */ /* 0x000fc600078e0006 */
[----:B------:R-:W-:Y:S02]  /*1cfb0*/  @P0 LEA.HI.SX32 R3, R8, R2, 0x1c ;  /* 0x0000000208030211 */ /* 0x000fe400078fe2ff */
[----:B------:R-:W-:Y:S02]  /*1cfc0*/  PLOP3.LUT P0, PT, PT, PT, PT, 0x80, 0x0 ;  /* 0x000000000000781c */ /* 0x000fe40003f0f070 */
[----:B------:R-:W-:-:S13]  /*1cfd0*/  ISETP.GT.AND P3, PT, R3, R6, PT ;  /* 0x000000060300720c */ /* 0x000fda0003f64270 */
[----:B------:R-:W-:Y:S05]  /*1cfe0*/  @!P3 BRA `(.L_x_683) ;  /* 0x000000140000b947 */ /* 0x000fea0003800000 */
[----:B------:R-:W-:Y:S01]  /*1cff0*/  UMOV UR4, 0xffffffff ;  /* 0xffffffff00047882 */ /* 0x000fe20000000000 */
[----:B------:R-:W-:Y:S02]  /*1d000*/  SEL R2, R31, RZ, !P2 ;  /* 0x000000ff1f027207 */ /* 0x000fe40005000000 */
[----:B------:R-:W-:Y:S05]  /*1d010*/  BRA.DIV UR4, `(.L_x_684) ;  /* 0x0000006a04c47947 */ /* 0x000fea000b800000 */
[----:B------:R-:W0:Y:S02]  /*1d020*/  S2R R8, SR_TID.X ;  /* 0x0000000000087919 */ /* 0x000e240000002100 */
[----:B0-----:R-:W-:-:S04]  /*1d030*/  SHF.R.U32.HI R8, RZ, 0x5, R8 ;  /* 0x00000005ff087819 */ /* 0x001fc80000011608 */
[----:B------:R-:W-:-:S05]  /*1d040*/  LOP3.LUT R8, R8, 0x3, RZ, 0xc0, !PT ;  /* 0x0000000308087812 */ /* 0x000fca00078ec0ff */
[----:B------:R0:W1:Y:S02]  /*1d050*/  SHFL.IDX PT, R14, R8, RZ, 0x1f ;  /* 0x00001fff080e7589 */ /* 0x00006400000e0000 */
.L_x_837:
[----:B-1----:R-:W-:Y:S02]  /*1d060*/  ISETP.NE.AND P0, PT, R14, RZ, PT ;  /* 0x000000ff0e00720c */ /* 0x002fe40003f05270 */
[----:B------:R-:W-:-:S11]  /*1d070*/  PLOP3.LUT P6, PT, PT, PT, PT, 0x8, 0x0 ;  /* 0x000000000000781c */ /* 0x000fd60003fce170 */
[----:B------:R-:W-:Y:S05]  /*1d080*/  @P0 BRA `(.L_x_685) ;  /* 0x00000000000c0947 */ /* 0x000fea0003800000 */
[----:B------:R-:W-:-:S03]  /*1d090*/  UMOV UR4, 0xffffffff ;  /* 0xffffffff00047882 */ /* 0x000fc60000000000 */
[----:B------:R-:W-:Y:S05]  /*1d0a0*/  BRA.DIV UR4, `(.L_x_686) ;  /* 0x0000006a04d47947 */ /* 0x000fea000b800000 */
[----:B------:R-:W-:-:S13]  /*1d0b0*/  ELECT P6, URZ, PT ;  /* 0x00000000003f782f */ /* 0x000fda00038c0000 */
.L_x_685:
[----:B0-----:R-:W2:Y:S01]  /*1d0c0*/  LDL R8, [R1+0x28] ;  /* 0x0000280001087983 */ /* 0x001ea20000100800 */
[----:B------:R-:W-:Y:S01]  /*1d0d0*/  BSSY B1, `(.L_x_687) ;  /* 0x0000008000017945 */ /* 0x000fe20003800000 */
[----:B--2---:R-:W-:-:S05]  /*1d0e0*/  VIADD R8, R8, 0x1 ;  /* 0x0000000108087836 */ /* 0x004fca0000000000 */
[----:B------:R-:W-:-:S04]  /*1d0f0*/  LEA.HI R9, R8, R8, RZ, 0x1 ;  /* 0x0000000808097211 */ /* 0x000fc800078f08ff */
[----:B------:R-:W-:-:S04]  /*1d100*/  LOP3.LUT R9, R9, 0xfffffffe, RZ, 0xc0, !PT ;  /* 0xfffffffe09097812 */ /* 0x000fc800078ec0ff */
[----:B------:R-:W-:-:S04]  /*1d110*/  IADD3 R8, R8, -R9, RZ ;  /* 0x8000000908087210 */ /* 0x000fc80007ffe0ff */
[----:B------:R-:W-:-:S04]  /*1d120*/  SHF.L.U32 R8, R8, 0x1f, RZ ;  /* 0x0000001f08087819 */ /* 0x000fc800000006ff */
[----:B------:R-:W0:Y:S02]  /*1d130*/  SYNCS.PHASECHK.TRANS64.TRYWAIT P0, [R22+URZ+0x30820], R8 ;  /* 0x03082008160075a7 */ /* 0x000e24000800017f */
[----:B0-----:R-:W-:Y:S05]  /*1d140*/  @!P0 BRA `(.L_x_688) ;  /* 0x0000006800cc8947 */ /* 0x001fea0003800000 */
.L_x_840:
[----:B------:R-:W-:Y:S05]  /*1d150*/  BSYNC B1 ;  /* 0x0000000000017941 */ /* 0x000fea0003800000 */
.L_x_687:
[----:B------:R-:W-:Y:S04]  /*1d160*/  BSSY B1, `(.L_x_689) ;  /* 0x000008b000017945 */ /* 0x000fe80003800000 */
[----:B------:R-:W-:Y:S05]  /*1d170*/  @!P6 BRA `(.L_x_690) ;  /* 0x000000080024e947 */ /* 0x000fea0003800000 */
[----:B------:R-:W-:Y:S01]  /*1d180*/  IMAD R12, R27, 0x8, R22 ;  /* 0x000000081b0c7824 */ /* 0x000fe200078e0216 */
[----:B------:R-:W-:Y:S01]  /*1d190*/  SHF.L.U32 R11, R29, 0x1f, RZ ;  /* 0x0000001f1d0b7819 */ /* 0x000fe200000006ff */
[----:B------:R-:W1:Y:S01]  /*1d1a0*/  S2R R9, SR_TID.X ;  /* 0x0000000000097919 */ /* 0x000e620000002100 */
[----:B------:R-:W-:Y:S02]  /*1d1b0*/  BSSY B2, `(.L_x_691) ;  /* 0x0000005000027945 */ /* 0x000fe40003800000 */
[----:B------:R-:W2:Y:S01]  /*1d1c0*/  SYNCS.PHASECHK.TRANS64.TRYWAIT P0, [R12+URZ+0x308a0], R11 ;  /* 0x0308a00b0c0075a7 */ /* 0x000ea2000800017f */
[----:B-1----:R-:W-:-:S04]  /*1d1d0*/  LOP3.LUT R9, R9, 0x7f, RZ, 0xc0, !PT ;  /* 0x0000007f09097812 */ /* 0x002fc800078ec0ff */
[----:B------:R-:W-:Y:S01]  /*1d1e0*/  ISETP.NE.AND P2, PT, R9, RZ, PT ;  /* 0x000000ff0900720c */ /* 0x000fe20003f45270 */
[----:B--2---:R-:W-:-:S12]  /*1d1f0*/  @!P0 BRA `(.L_x_692) ;  /* 0x0000006800b48947 */ /* 0x004fd80003800000 */
.L_x_841:
[----:B------:R-:W-:Y:S05]  /*1d200*/  BSYNC B2 ;  /* 0x0000000000027941 */ /* 0x000fea0003800000 */
.L_x_691:
[----:B------:R-:W-:Y:S04]  /*1d210*/  BSSY B2, `(.L_x_693) ;  /* 0x0000009000027945 */ /* 0x000fe80003800000 */
[----:B------:R-:W-:Y:S05]  /*1d220*/  @P2 BRA `(.L_x_694) ;  /* 0x00000000001c2947 */ /* 0x000fea0003800000 */
[----:B------:R-:W2:Y:S01]  /*1d230*/  S2R R9, SR_TID.X ;  /* 0x0000000000097919 */ /* 0x000ea20000002100 */
[----:B0-----:R-:W-:-:S04]  /*1d240*/  IMAD.MOV.U32 R8, RZ, RZ, 0x9000 ;  /* 0x00009000ff087424 */ /* 0x001fc800078e00ff */
[----:B------:R3:W-:Y:S01]  /*1d250*/  SYNCS.ARRIVE.TRANS64 RZ, [R12+URZ+0x30890], R8 ;  /* 0x030890080cff79a7 */ /* 0x0007e2000800003f */
[----:B--2---:R-:W-:-:S04]  /*1d260*/  LOP3.LUT R9, R9, 0x1f, RZ, 0xc0, !PT ;  /* 0x0000001f09097812 */ /* 0x004fc800078ec0ff */
[----:B------:R-:W-:-:S13]  /*1d270*/  ISETP.NE.AND P0, PT, R9, RZ, PT ;  /* 0x000000ff0900720c */ /* 0x000fda0003f05270 */
[----:B---3--:R-:W-:Y:S05]  /*1d280*/  @!P0 BRA `(.L_x_694) ;  /* 0x0000000000048947 */ /* 0x008fea0003800000 */
[----:B------:R-:W-:Y:S01]  /*1d290*/  BPT.TRAP 0x1 ;  /* 0x000000040000795c */ /* 0x000fe20000300000 */
.L_x_694:
[----:B------:R-:W-:Y:S05]  /*1d2a0*/  BSYNC B2 ;  /* 0x0000000000027941 */ /* 0x000fea0003800000 */
.L_x_693:
[----:B------:R-:W-:Y:S01]  /*1d2b0*/  MOV R25, RZ ;  /* 0x000000ff00197202 */ /* 0x000fe20000000f00 */
[----:B------:R-:W-:Y:S01]  /*1d2c0*/  IMAD R10, R27, 0x9000, R22 ;  /* 0x000090001b0a7824 */ /* 0x000fe200078e0216 */
[----:B------:R-:W-:Y:S01]  /*1d2d0*/  UIADD3 UR4, UP0, UR36, 0x570, URZ ;  /* 0x0000057024047890 */ /* 0x000fe2000ff1e03f */
[----:B------:R-:W-:Y:S01]  /*1d2e0*/  IMAD R9, R3, 0x60, R0 ;  /* 0x0000006003097824 */ /* 0x000fe200078e0200 */
[----:B------:R-:W-:Y:S01]  /*1d2f0*/  R2UR UR10, R25 ;  /* 0x00000000190a72ca */ /* 0x000fe200000e0000 */
[----:B0-----:R-:W-:Y:S01]  /*1d300*/  VIADD R8, R12, 0x30890 ;  /* 0x000308900c087836 */ /* 0x001fe20000000000 */
[----:B------:R-:W-:Y:S01]  /*1d310*/  PLOP3.LUT P0, PT, PT, PT, PT, 0x80, 0x0 ;  /* 0x000000000000781c */ /* 0x000fe20003f0f070 */
[----:B------:R-:W-:Y:S01]  /*1d320*/  VIADD R9, R9, 0xffffffa0 ;  /* 0xffffffa009097836 */ /* 0x000fe20000000000 */
[----:B------:R-:W-:Y:S01]  /*1d330*/  IADD3 R13, R10, 0x1e400, RZ ;  /* 0x0001e4000a0d7810 */ /* 0x000fe20007ffe0ff */
[----:B------:R-:W-:Y:S01]  /*1d340*/  UIADD3.X UR5, URZ, UR37, URZ, UP0, !UPT ;  /* 0x000000253f057290 */ /* 0x000fe200087fe43f */
[----:B------:R-:W-:Y:S01]  /*1d350*/  UMOV UR6, 0x0 ;  /* 0x0000000000067882 */ /* 0x000fe20000000000 */
[----:B------:R-:W-:-:S10]  /*1d360*/  UMOV UR7, 0x12f00000 ;  /* 0x12f0000000077882 */ /* 0x000fd40000000000 */
.L_x_695:
[----:B------:R-:W-:-:S13]  /*1d370*/  @P0 ELECT P3, URZ, PT ;  /* 0x00000000003f082f */ /* 0x000fda0003860000 */
[----:B------:R-:W-:Y:S02]  /*1d380*/  @P3 R2UR UR13, R2 ;  /* 0x00000000020d32ca */ /* 0x000fe400000e0000 */
[----:B------:R-:W-:Y:S02]  /*1d390*/  @P3 R2UR UR12, R18 ;  /* 0x00000000120c32ca */ /* 0x000fe400000e0000 */
[----:B------:R-:W-:Y:S02]  /*1d3a0*/  @P3 R2UR UR11, R9 ;  /* 0x00000000090b32ca */ /* 0x000fe400000e0000 */
[----:B------:R-:W-:Y:S02]  /*1d3b0*/  @P3 R2UR UR9, R8 ;  /* 0x00000000080932ca */ /* 0x000fe400000e0000 */
[----:B------:R-:W-:Y:S02]  /*1d3c0*/  @P3 R2UR UR8, R13 ;  /* 0x000000000d0832ca */ /* 0x000fe400000e0000 */
[----:B------:R-:W-:-:S02]  /*1d3d0*/  @P3 PLOP3.LUT P0, PT, P3, PT, PT, 0x8, 0x0 ;  /* 0x000000000000381c */ /* 0x000fc40001f0e170 */
[----:B------:R-:W-:-:S09]  /*1d3e0*/  PLOP3.LUT P3, PT, PT, PT, PT, 0x8, 0x0 ;  /* 0x000000000000781c */ /* 0x000fd20003f6e170 */
[----:B------:R0:W-:Y:S02]  /*1d3f0*/  UTMALDG.4D [UR8], [UR4], desc[UR6] ;  /* 0x00000608040075b4 */ /* 0x0001e40008019000 */
[----:B0-----:R-:W-:Y:S05]  /*1d400*/  @P0 BRA.U.ANY `(.L_x_695) ;  /* 0xfffffffd00d80947 */ /* 0x001fea000393ffff */
[----:B------:R-:W-:Y:S01]  /*1d410*/  IMAD.MOV.U32 R21, RZ, RZ, 0x40 ;  /* 0x00000040ff157424 */ /* 0x000fe200078e00ff */
[----:B------:R-:W-:Y:S01]  /*1d420*/  PLOP3.LUT P0, PT, PT, PT, PT, 0x80, 0x0 ;  /* 0x000000000000781c */ /* 0x000fe20003f0f070 */
[----:B------:R-:W-:Y:S01]  /*1d430*/  VIADD R13, R10, 0x21400 ;  /* 0x000214000a0d7836 */ /* 0x000fe20000000000 */
[----:B------:R-:W-:Y:S01]  /*1d440*/  UMOV UR6, 0x0 ;  /* 0x0000000000067882 */ /* 0x000fe20000000000 */
[----:B------:R-:W-:Y:S01]  /*1d450*/  UMOV UR7, 0x12f00000 ;  /* 0x12f0000000077882 */ /* 0x000fe20000000000 */
[----:B------:R-:W-:-:S15]  /*1d460*/  R2UR UR10, R21 ;  /* 0x00000000150a72ca */ /* 0x000fde00000e0000 */
.L_x_696:
        /* <DEDUP_REMOVED lines=10> */
[----:B------:R-:W-:Y:S01]  /*1d510*/  MOV R20, 0x80 ;  /* 0x0000008000147802 */ /* 0x000fe20000000f00 */
[----:B------:R-:W-:Y:S01]  /*1d520*/  VIADD R13, R10, 0x24400 ;  /* 0x000244000a0d7836 */ /* 0x000fe20000000000 */
[----:B------:R-:W-:Y:S01]  /*1d530*/  PLOP3.LUT P0, PT, PT, PT, PT, 0x80, 0x0 ;  /* 0x000000000000781c */ /* 0x000fe20003f0f070 */
[----:B------:R-:W-:Y:S01]  /*1d540*/  UMOV UR6, 0x0 ;  /* 0x0000000000067882 */ /* 0x000fe20000000000 */
[----:B------:R-:W-:Y:S01]  /*1d550*/  R2UR UR10, R20 ;  /* 0x00000000140a72ca */ /* 0x000fe200000e0000 */
[----:B------:R-:W-:-:S14]  /*1d560*/  UMOV UR7, 0x12f00000 ;  /* 0x12f0000000077882 */ /* 0x000fdc0000000000 */
.L_x_697:
        /* <DEDUP_REMOVED lines=10> */
[----:B------:R-:W0:Y:S01]  /*1d610*/  SYNCS.PHASECHK.TRANS64.TRYWAIT P0, [R12+URZ+0x308c0], R11 ;  /* 0x0308c00b0c0075a7 */ /* 0x000e22000800017f */
[----:B------:R-:W-:Y:S04]  /*1d620*/  BSSY B2, `(.L_x_698) ;  /* 0x0000002000027945 */ /* 0x000fe80003800000 */
[----:B0-----:R-:W-:Y:S05]  /*1d630*/  @!P0 BRA `(.L_x_699) ;  /* 0x0000006400b88947 */ /* 0x001fea0003800000 */
.L_x_842:
[----:B------:R-:W-:Y:S05]  /*1d640*/  BSYNC B2 ;  /* 0x0000000000027941 */ /* 0x000fea0003800000 */
.L_x_698:
[----:B------:R-:W-:Y:S01]  /*1d650*/  BSSY B2, `(.L_x_700) ;  /* 0x000000b000027945 */ /* 0x000fe20003800000 */
[----:B------:R-:W-:Y:S01]  /*1d660*/  IMAD.MOV.U32 R14, RZ, RZ, 0x0 ;  /* 0x00000000ff0e7424 */ /* 0x000fe200078e00ff */
[----:B------:R-:W-:Y:S02]  /*1d670*/  MOV R15, 0x12f00000 ;  /* 0x12f00000000f7802 */ /* 0x000fe40000000f00 */
[----:B------:R-:W-:Y:S05]  /*1d680*/  @P2 BRA `(.L_x_701) ;  /* 0x00000000001c2947 */ /* 0x000fea0003800000 */
[----:B------:R-:W2:Y:S01]  /*1d690*/  S2R R8, SR_TID.X ;  /* 0x0000000000087919 */ /* 0x000ea20000002100 */
[----:B01----:R-:W-:-:S04]  /*1d6a0*/  IMAD.MOV.U32 R11, RZ, RZ, 0x9000 ;  /* 0x00009000ff0b7424 */ /* 0x003fc800078e00ff */
[----:B------:R3:W-:Y:S01]  /*1d6b0*/  SYNCS.ARRIVE.TRANS64 RZ, [R12+URZ+0x308b0], R11 ;  /* 0x0308b00b0cff79a7 */ /* 0x0007e2000800003f */
[----:B--2---:R-:W-:-:S04]  /*1d6c0*/  LOP3.LUT R8, R8, 0x1f, RZ, 0xc0, !PT ;  /* 0x0000001f08087812 */ /* 0x004fc800078ec0ff */
[----:B------:R-:W-:-:S13]  /*1d6d0*/  ISETP.NE.AND P0, PT, R8, RZ, PT ;  /* 0x000000ff0800720c */ /* 0x000fda0003f05270 */
[----:B---3--:R-:W-:Y:S05]  /*1d6e0*/  @!P0 BRA `(.L_x_701) ;  /* 0x0000000000048947 */ /* 0x008fea0003800000 */
[----:B------:R-:W-:Y:S01]  /*1d6f0*/  BPT.TRAP 0x1 ;  /* 0x000000040000795c */ /* 0x000fe20000300000 */
.L_x_701:
[----:B------:R-:W-:Y:S05]  /*1d700*/  BSYNC B2 ;  /* 0x0000000000027941 */ /* 0x000fea0003800000 */
.L_x_700:
[----:B------:R-:W-:Y:S01]  /*1d710*/  R2UR UR10, R25 ;  /* 0x00000000190a72ca */ /* 0x000fe200000e0000 */
[----:B------:R-:W-:Y:S01]  /*1d720*/  UIADD3 UR4, UP0, UR36, 0x670, URZ ;  /* 0x0000067024047890 */ /* 0x000fe2000ff1e03f */
[----:B------:R-:W-:Y:S01]  /*1d730*/  R2UR UR6, R14 ;  /* 0x000000000e0672ca */ /* 0x000fe200000e0000 */
[----:B01----:R-:W-:Y:S01]  /*1d740*/  VIADD R12, R12, 0x308b0 ;  /* 0x000308b00c0c7836 */ /* 0x003fe20000000000 */
[----:B------:R-:W-:Y:S01]  /*1d750*/  R2UR UR7, R15 ;  /* 0x000000000f0772ca */ /* 0x000fe200000e0000 */
[----:B------:R-:W-:Y:S01]  /*1d760*/  UIADD3.X UR5, URZ, UR37, URZ, UP0, !UPT ;  /* 0x000000253f057290 */ /* 0x000fe200087fe43f */
[----:B------:R-:W-:Y:S02]  /*1d770*/  PLOP3.LUT P0, PT, PT, PT, PT, 0x80, 0x0 ;  /* 0x000000000000781c */ /* 0x000fe40003f0f070 */
[----:B------:R-:W-:-:S11]  /*1d780*/  IADD3 R8, R10, 0x400, RZ ;  /* 0x000004000a087810 */ /* 0x000fd60007ffe0ff */
.L_x_702:
        /* <DEDUP_REMOVED lines=10> */
[----:B------:R-:W-:Y:S01]  /*1d830*/  R2UR UR10, R21 ;  /* 0x00000000150a72ca */ /* 0x000fe200000e0000 */
[----:B------:R-:W-:Y:S01]  /*1d840*/  VIADD R8, R10, 0x3400 ;  /* 0x000034000a087836 */ /* 0x000fe20000000000 */
[----:B------:R-:W-:Y:S02]  /*1d850*/  R2UR UR6, R14 ;  /* 0x000000000e0672ca */ /* 0x000fe400000e0000 */
[----:B------:R-:W-:Y:S02]  /*1d860*/  R2UR UR7, R15 ;  /* 0x000000000f0772ca */ /* 0x000fe400000e0000 */
[----:B------:R-:W-:-:S13]  /*1d870*/  PLOP3.LUT P0, PT, PT, PT, PT, 0x80, 0x0 ;  /* 0x000000000000781c */ /* 0x000fda0003f0f070 */
.L_x_703:
        /* <DEDUP_REMOVED lines=15> */
.L_x_704:
        /* <DEDUP_REMOVED lines=9> */
[----:B-1----:R-:W-:Y:S05]  /*1da00*/  @P0 BRA.U.ANY `(.L_x_704) ;  /* 0xfffffffd00d80947 */ /* 0x002fea000393ffff */
.L_x_690:
[----:B------:R-:W-:Y:S05]  /*1da10*/  BSYNC B1 ;  /* 0x0000000000017941 */ /* 0x000fea0003800000 */
.L_x_689:
[----:B------:R-:W-:Y:S01]  /*1da20*/  VIADD R12, R3, 0xfffffffe ;  /* 0xfffffffe030c7836 */ /* 0x000fe20000000000 */
[----:B------:R-:W-:Y:S02]  /*1da30*/  IADD3 R27, R27, 0x1, RZ ;  /* 0x000000011b1b7810 */ /* 0x000fe40007ffe0ff */
[----:B------:R-:W-:Y:S02]  /*1da40*/  PLOP3.LUT P0, PT, PT, PT, PT, 0x8, 0x0 ;  /* 0x000000000000781c */ /* 0x000fe40003f0e170 */
[----:B------:R-:W-:Y:S02]  /*1da50*/  ISETP.GE.AND P3, PT, R12, R6, PT ;  /* 0x000000060c00720c */ /* 0x000fe40003f66270 */
[----:B------:R-:W-:-:S04]  /*1da60*/  ISETP.NE.AND P2, PT, R27, 0x2, PT ;  /* 0x000000021b00780c */ /* 0x000fc80003f45270 */
[----:B------:R-:W-:Y:S02]  /*1da70*/  SEL R3, RZ, 0x1, P2 ;  /* 0x00000001ff037807 */ /* 0x000fe40001000000 */
[----:B------:R-:W-:Y:S02]  /*1da80*/  SEL R27, R27, RZ, P2 ;  /* 0x000000ff1b1b7207 */ /* 0x000fe40001000000 */
[----:B------:R-:W-:-:S03]  /*1da90*/  LOP3.LUT R29, R29, R3, RZ, 0x3c, !PT ;  /* 0x000000031d1d7212 */ /* 0x000fc600078e3cff */
[----:B------:R-:W-:Y:S05]  /*1daa0*/  @!P3 BRA `(.L_x_683) ;  /* 0x000000080050b947 */ /* 0x000fea0003800000 */
.L_x_721:
[----:B------:R-:W-:Y:S05]  /*1dab0*/  YIELD ;  /* 0x0000000000007946 */ /* 0x000fea0003800000 */
        /* <DEDUP_REMOVED lines=10> */
.L_x_843:
[----:B------:R-:W-:Y:S05]  /*1db60*/  BSYNC B2 ;  /* 0x0000000000027941 */ /* 0x000fea0003800000 */
.L_x_707:
[----:B------:R-:W-:Y:S04]  /*1db70*/  BSSY B2, `(.L_x_709) ;  /* 0x0000009000027945 */ /* 0x000fe80003800000 */
[----:B------:R-:W-:Y:S05]  /*1db80*/  @P3 BRA `(.L_x_710) ;  /* 0x00000000001c3947 */ /* 0x000fea0003800000 */
[----:B0-----:R-:W0:Y:S01]  /*1db90*/  S2R R8, SR_TID.X ;  /* 0x0000000000087919 */ /* 0x001e220000002100 */
[----:B------:R-:W-:-:S04]  /*1dba0*/  MOV R3, 0x9000 ;  /* 0x0000900000037802 */ /* 0x000fc80000000f00 */
[----:B------:R2:W-:Y:S01]  /*1dbb0*/  SYNCS.ARRIVE.TRANS64 RZ, [R11+URZ+0x30890], R3 ;  /* 0x030890030bff79a7 */ /* 0x0005e2000800003f */
[----:B0-----:R-:W-:-:S04]  /*1dbc0*/  LOP3.LUT R8, R8, 0x1f, RZ, 0xc0, !PT ;  /* 0x0000001f08087812 */ /* 0x001fc800078ec0ff */
[----:B------:R-:W-:-:S13]  /*1dbd0*/  ISETP.NE.AND P2, PT, R8, RZ, PT ;  /* 0x000000ff0800720c */ /* 0x000fda0003f45270 */
[----:B--2---:R-:W-:Y:S05]  /*1dbe0*/  @!P2 BRA `(.L_x_710) ;  /* 0x000000000004a947 */ /* 0x004fea0003800000 */
[----:B------:R-:W-:Y:S01]  /*1dbf0*/  BPT.TRAP 0x1 ;  /* 0x000000040000795c */ /* 0x000fe20000300000 */
.L_x_710:
[----:B------:R-:W-:Y:S05]  /*1dc00*/  BSYNC B2 ;  /* 0x0000000000027941 */ /* 0x000fea0003800000 */
.L_x_709:
[----:B------:R-:W-:Y:S01]  /*1dc10*/  IMAD.MOV.U32 R20, RZ, RZ, RZ ;  /* 0x000000ffff147224 */ /* 0x000fe200078e00ff */
[----:B------:R-:W-:Y:S01]  /*1dc20*/  UIADD3 UR4, UP0, UR36, 0x570, URZ ;  /* 0x0000057024047890 */ /* 0x000fe2000ff1e03f */
[----:B------:R-:W-:Y:S01]  /*1dc30*/  IMAD R9, R27, 0x9000, R22 ;  /* 0x000090001b097824 */ /* 0x000fe200078e0216 */
[----:B------:R-:W-:Y:S01]  /*1dc40*/  PLOP3.LUT P2, PT, PT, PT, PT, 0x80, 0x0 ;  /* 0x000000000000781c */ /* 0x000fe20003f4f070 */
[----:B0-----:R-:W-:Y:S01]  /*1dc50*/  IMAD R8, R12, 0x60, R0 ;  /* 0x000000600c087824 */ /* 0x001fe200078e0200 */
[----:B------:R-:W-:Y:S01]  /*1dc60*/  R2UR UR10, R20 ;  /* 0x00000000140a72ca */ /* 0x000fe200000e0000 */
[----:B------:R-:W-:Y:S01]  /*1dc70*/  VIADD R3, R11, 0x30890 ;  /* 0x000308900b037836 */ /* 0x000fe20000000000 */
[----:B------:R-:W-:Y:S01]  /*1dc80*/  IADD3 R13, R9, 0x1e400, RZ ;  /* 0x0001e400090d7810 */ /* 0x000fe20007ffe0ff */
[----:B------:R-:W-:Y:S01]  /*1dc90*/  UIADD3.X UR5, URZ, UR37, URZ, UP0, !UPT ;  /* 0x000000253f057290 */ /* 0x000fe200087fe43f */
[----:B------:R-:W-:Y:S01]  /*1dca0*/  UMOV UR6, 0x0 ;  /* 0x0000000000067882 */ /* 0x000fe20000000000 */
[----:B------:R-:W-:-:S10]  /*1dcb0*/  UMOV UR7, 0x12f00000 ;  /* 0x12f0000000077882 */ /* 0x000fd40000000000 */
.L_x_711:
        /* <DEDUP_REMOVED lines=16> */
.L_x_712:
        /* <DEDUP_REMOVED lines=16> */
.L_x_713:
        /* <DEDUP_REMOVED lines=13> */
.L_x_844:
[----:B------:R-:W-:Y:S05]  /*1df90*/  BSYNC B2 ;  /* 0x0000000000027941 */ /* 0x000fea0003800000 */
.L_x_714:
[----:B------:R-:W-:Y:S01]  /*1dfa0*/  BSSY B2, `(.L_x_716) ;  /* 0x000000b000027945 */ /* 0x000fe20003800000 */
[----:B------:R-:W-:Y:S01]  /*1dfb0*/  IMAD.MOV.U32 R14, RZ, RZ, 0x0 ;  /* 0x00000000ff0e7424 */ /* 0x000fe200078e00ff */
[----:B------:R-:W-:Y:S02]  /*1dfc0*/  MOV R15, 0x12f00000 ;  /* 0x12f00000000f7802 */ /* 0x000fe40000000f00 */
[----:B------:R-:W-:Y:S05]  /*1dfd0*/  @P3 BRA `(.L_x_717) ;  /* 0x00000000001c3947 */ /* 0x000fea0003800000 */
[----:B------:R-:W2:Y:S01]  /*1dfe0*/  S2R R13, SR_TID.X ;  /* 0x00000000000d7919 */ /* 0x000ea20000002100 */
[----:B------:R-:W-:-:S04]  /*1dff0*/  IMAD.MOV.U32 R3, RZ, RZ, 0x9000 ;  /* 0x00009000ff037424 */ /* 0x000fc800078e00ff */
[----:B------:R3:W-:Y:S01]  /*1e000*/  SYNCS.ARRIVE.TRANS64 RZ, [R11+URZ+0x308b0], R3 ;  /* 0x0308b0030bff79a7 */ /* 0x0007e2000800003f */
[----:B--2---:R-:W-:-:S04]  /*1e010*/  LOP3.LUT R13, R13, 0x1f, RZ, 0xc0, !PT ;  /* 0x0000001f0d0d7812 */ /* 0x004fc800078ec0ff */
[----:B------:R-:W-:-:S13]  /*1e020*/  ISETP.NE.AND P2, PT, R13, RZ, PT ;  /* 0x000000ff0d00720c */ /* 0x000fda0003f45270 */
[----:B---3--:R-:W-:Y:S05]  /*1e030*/  @!P2 BRA `(.L_x_717) ;  /* 0x000000000004a947 */ /* 0x008fea0003800000 */
[----:B------:R-:W-:Y:S01]  /*1e040*/  BPT.TRAP 0x1 ;  /* 0x000000040000795c */ /* 0x000fe20000300000 */
.L_x_717:
[----:B------:R-:W-:Y:S05]  /*1e050*/  BSYNC B2 ;  /* 0x0000000000027941 */ /* 0x000fea0003800000 */
.L_x_716:
        /* <DEDUP_REMOVED lines=8> */
.L_x_718:
        /* <DEDUP_REMOVED lines=15> */
.L_x_719:
        /* <DEDUP_REMOVED lines=15> */
.L_x_720:
        /* <DEDUP_REMOVED lines=10> */
.L_x_706:
[----:B------:R-:W-:Y:S05]  /*1e360*/  BSYNC B1 ;  /* 0x0000000000017941 */ /* 0x000fea0003800000 */
.L_x_705:
[C---:B------:R-:W-:Y:S01]  /*1e370*/  ISETP.GT.AND P3, PT, R12.reuse, R6, PT ;  /* 0x000000060c00720c */ /* 0x040fe20003f64270 */
[----:B------:R-:W-:Y:S01]  /*1e380*/  VIADD R12, R12, 0xffffffff ;  /* 0xffffffff0c0c7836 */ /* 0x000fe20000000000 */
[----:B------:R-:W-:-:S04]  /*1e390*/  IADD3 R27, R27, 0x1, RZ ;  /* 0x000000011b1b7810 */ /* 0x000fc80007ffe0ff */
[----:B------:R-:W-:-:S04]  /*1e3a0*/  ISETP.NE.AND P2, PT, R27, 0x2, PT ;  /* 0x000000021b00780c */ /* 0x000fc80003f45270 */
[----:B------:R-:W-:Y:S02]  /*1e3b0*/  SEL R3, RZ, 0x1, P2 ;  /* 0x00000001ff037807 */ /* 0x000fe40001000000 */
[----:B------:R-:W-:Y:S02]  /*1e3c0*/  SEL R27, R27, RZ, P2 ;  /* 0x000000ff1b1b7207 */ /* 0x000fe40001000000 */
[----:B------:R-:W-:Y:S01]  /*1e3d0*/  LOP3.LUT R29, R29, R3, RZ, 0x3c, !PT ;  /* 0x000000031d1d7212 */ /* 0x000fe200078e3cff */
[----:B------:R-:W-:Y:S06]  /*1e3e0*/  @P3 BRA `(.L_x_721) ;  /* 0xfffffff400b03947 */ /* 0x000fec000383ffff */
.L_x_683:
[----:B------:R-:W-:Y:S05]  /*1e3f0*/  BSYNC B0 ;  /* 0x0000000000007941 */ /* 0x000fea0003800000 */
.L_x_682:
[----:B------:R-:W-:Y:S05]  /*1e400*/  @!P0 WARPSYNC.ALL ;  /* 0x0000000000008948 */ /* 0x000fea0003800000 */
[----:B------:R-:W-:Y:S01]  /*1e410*/  @!P0 BAR.SYNC.DEFER_BLOCKING 0xc, 0x180 ;  /* 0x0306000000008b1d */ /* 0x000fe20000010000 */
[----:B------:R-:W-:-:S05]  /*1e420*/  IMAD.MOV.U32 R0, RZ, RZ, RZ ;  /* 0x000000ffff007224 */ /* 0x000fca00078e00ff */
[----:B------:R-:W-:Y:S04]  /*1e430*/  BSSY B0, `(.L_x_722) ;  /* 0x000001e000007945 */ /* 0x000fe80003800000 */
[----:B------:R-:W-:Y:S05]  /*1e440*/  @!P1 BRA `(.L_x_723) ;  /* 0x0000000000709947 */ /* 0x000fea0003800000 */
[----:B------:R-:W-:Y:S01]  /*1e450*/  ISETP.NE.AND P0, PT, R7, RZ, PT ;  /* 0x000000ff0700720c */ /* 0x000fe20003f05270 */
[----:B------:R-:W-:-:S12]  /*1e460*/  IMAD.MOV.U32 R2, RZ, RZ, RZ ;  /* 0x000000ffff027224 */ /* 0x000fd800078e00ff */
[----:B------:R-:W1:Y:S02]  /*1e470*/  @!P0 LDC R7, c[0x0][0x9f0] ;  /* 0x00027c00ff078b82 */ /* 0x000e640000000800 */
[-C--:B-1----:R-:W-:Y:S02]  /*1e480*/  IABS R0, R7.reuse ;  /* 0x0000000700007213 */ /* 0x082fe40000000000 */
[----:B0-----:R-:W-:Y:S02]  /*1e490*/  IABS R8, R7 ;  /* 0x0000000700087213 */ /* 0x001fe40000000000 */
[----:B------:R-:W0:Y:S02]  /*1e4a0*/  I2F.RP R9, R0 ;  /* 0x0000000000097306 */ /* 0x000e240000209400 */
[----:B------:R-:W-:-:S06]  /*1e4b0*/  IADD3 R8, RZ, -R8, RZ ;  /* 0x80000008ff087210 */ /* 0x000fcc0007ffe0ff */
[----:B0-----:R-:W0:Y:S02]  /*1e4c0*/  MUFU.RCP R9, R9 ;  /* 0x0000000900097308 */ /* 0x001e240000001000 */
[----:B0-----:R-:W-:-:S06]  /*1e4d0*/  IADD3 R10, R9, 0xffffffe, RZ ;  /* 0x0ffffffe090a7810 */ /* 0x001fcc0007ffe0ff */
[----:B------:R-:W0:Y:S02]  /*1e4e0*/  F2I.FTZ.U32.TRUNC.NTZ R3, R10 ;  /* 0x0000000a00037305 */ /* 0x000e24000021f000 */
[----:B0-----:R-:W-:-:S04]  /*1e4f0*/  IMAD.MOV R11, RZ, RZ, -R3 ;  /* 0x000000ffff0b7224 */ /* 0x001fc800078e0a03 */
[----:B------:R-:W-:-:S04]  /*1e500*/  IMAD R11, R11, R0, RZ ;  /* 0x000000000b0b7224 */ /* 0x000fc800078e02ff */
[----:B------:R-:W-:Y:S01]  /*1e510*/  IMAD.HI.U32 R6, R3, R11, R2 ;  /* 0x0000000b03067227 */ /* 0x000fe200078e0002 */
[----:B------:R-:W-:-:S04]  /*1e520*/  IADD3 R3, R4, -0x1, R7 ;  /* 0xffffffff04037810 */ /* 0x000fc80007ffe007 */
[----:B------:R-:W-:Y:S02]  /*1e530*/  IABS R2, R3 ;  /* 0x0000000300027213 */ /* 0x000fe40000000000 */
[----:B------:R-:W-:-:S03]  /*1e540*/  LOP3.LUT R3, R3, R7, RZ, 0x3c, !PT ;  /* 0x0000000703037212 */ /* 0x000fc600078e3cff */
[----:B------:R-:W-:Y:S01]  /*1e550*/  IMAD.HI.U32 R6, R6, R2, RZ ;  /* 0x0000000206067227 */ /* 0x000fe200078e00ff */
[----:B------:R-:W-:-:S03]  /*1e560*/  ISETP.GE.AND P2, PT, R3, RZ, PT ;  /* 0x000000ff0300720c */ /* 0x000fc60003f46270 */
        /* <DEDUP_REMOVED lines=10> */
.L_x_723:
[----:B------:R-:W-:Y:S05]  /*1e610*/  BSYNC B0 ;  /* 0x0000000000007941 */ /* 0x000fea0003800000 */
.L_x_722:
[-C--:B------:R-:W-:Y:S01]  /*1e620*/  IMAD R3, R5, R0.reuse, RZ ;  /* 0x0000000005037224 */ /* 0x080fe200078e02ff */
[----:B------:R-:W-:Y:S04]  /*1e630*/  BSSY B7, `(.L_x_724) ;  /* 0x0000374000077945 */ /* 0x000fe80003800000 */
[----:B------:R-:W-:Y:S01]  /*1e640*/  VIADDMNMX R2, R3, R0, R4, PT ;  /* 0x0000000003027246 */ /* 0x000fe20003800104 */
[----:B------:R1:W-:Y:S03]  /*1e650*/  STL [R1+0x8], R3 ;  /* 0x0000080301007387 */ /* 0x0003e60000100800 */
[----:B------:R-:W-:Y:S01]  /*1e660*/  ISETP.GT.AND P0, PT, R2, R3, PT ;  /* 0x000000030200720c */ /* 0x000fe20003f04270 */
[----:B------:R1:W-:-:S12]  /*1e670*/  STL [R1+0x20], R2 ;  /* 0x0000200201007387 */ /* 0x0003d80000100800 */
[----:B-1----:R-:W-:Y:S05]  /*1e680*/  @P0 BRA `(.L_x_725) ;  /* 0x0000000000440947 */ /* 0x002fea0003800000 */
[----:B------:R-:W1:Y:S02]  /*1e690*/  S2R R2, SR_TID.X ;  /* 0x0000000000027919 */ /* 0x000e640000002100 */
[----:B-1----:R-:W-:-:S04]  /*1e6a0*/  LOP3.LUT R2, R2, 0x7f, RZ, 0xc0, !PT ;  /* 0x0000007f02027812 */ /* 0x002fc800078ec0ff */
[----:B------:R-:W-:-:S13]  /*1e6b0*/  ISETP.NE.AND P0, PT, R2, RZ, PT ;  /* 0x000000ff0200720c */ /* 0x000fda0003f05270 */
[----:B------:R-:W-:Y:S05]  /*1e6c0*/  @P0 BRA `(.L_x_726) ;  /* 0x0000003400a80947 */ /* 0x000fea0003800000 */
[----:B------:R-:W1:Y:S01]  /*1e6d0*/  S2R R5, SR_LANEID ;  /* 0x0000000000057919 */ /* 0x000e620000000000 */
[----:B------:R-:W-:Y:S01]  /*1e6e0*/  VOTEU.ANY UR4, UPT, PT ;  /* 0x0000000000047886 */ /* 0x000fe200038e0100 */
[----:B------:R-:W2:Y:S01]  /*1e6f0*/  LDC.64 R2, c[0x0][0xc60] ;  /* 0x00031800ff027b82 */ /* 0x000ea20000000a00 */
[----:B------:R-:W1:Y:S02]  /*1e700*/  FLO.U32 R0, UR4 ;  /* 0x0000000400007d00 */ /* 0x000e6400080e0000 */
[----:B-1----:R-:W-:-:S06]  /*1e710*/  ISETP.EQ.U32.AND P0, PT, R0, R5, PT ;  /* 0x000000050000720c */ /* 0x002fcc0003f02070 */
[----:B------:R-:W2:Y:S07]  /*1e720*/  POPC R5, UR4 ;  /* 0x0000000400057d09 */ /* 0x000eae0008000000 */
[----:B--2---:R-:W2:Y:S01]  /*1e730*/  @P0 ATOMG.E.ADD.STRONG.GPU PT, R3, desc[UR48][R2.64], R5 ;  /* 0x00000005020309a8 */ /* 0x004ea200081ee1f0 */
[----:B------:R-:W1:Y:S02]  /*1e740*/  S2R R4, SR_LTMASK ;  /* 0x0000000000047919 */ /* 0x000e640000003900 */
[----:B-1----:R-:W-:-:S04]  /*1e750*/  LOP3.LUT R4, R4, UR4, RZ, 0xc0, !PT ;  /* 0x0000000404047c12 */ /* 0x002fc8000f8ec0ff */
[----:B------:R-:W1:Y:S01]  /*1e760*/  POPC R7, R4 ;  /* 0x0000000400077309 */ /* 0x000e620000000000 */
[----:B--2---:R-:W1:Y:S02]  /*1e770*/  SHFL.IDX PT, R0, R3, R0, 0x1f ;  /* 0x00001f0003007589 */ /* 0x004e6400000e0000 */
[----:B-1----:R-:W-:Y:S01]  /*1e780*/  IADD3 R16, R0, UR38, R7 ;  /* 0x0000002600107c10 */ /* 0x002fe2000fffe007 */
[----:B------:R-:W-:Y:S06]  /*1e790*/  BRA `(.L_x_726) ;  /* 0x0000003400747947 */ /* 0x000fec0003800000 */
.L_x_725:
[----:B------:R-:W-:Y:S01]  /*1e7a0*/  IADD3 R0, R22, 0x1e400, RZ ;  /* 0x0001e40016007810 */ /* 0x000fe20007ffe0ff */
[----:B------:R-:W-:Y:S03]  /*1e7b0*/  BSSY B6, `(.L_x_727) ;  /* 0x0000013000067945 */ /* 0x000fe60003800000 */
[----:B------:R-:W-:-:S13]  /*1e7c0*/  LOP3.LUT P0, RZ, R0, 0x3ff, RZ, 0xc0, !PT ;  /* 0x000003ff00ff7812 */ /* 0x000fda000780c0ff */
[----:B------:R-:W-:Y:S05]  /*1e7d0*/  @!P0 BRA `(.L_x_728) ;  /* 0x0000000000408947 */ /* 0x000fea0003800000 */
[----:B------:R-:W-:Y:S01]  /*1e7e0*/  MOV R2, 0x0 ;  /* 0x0000000000027802 */ /* 0x000fe20000000f00 */
[----:B------:R-:W-:Y:S01]  /*1e7f0*/  ULDC.64 UR6, c[0x4][0x88] ;  /* 0x0100220000067ab9 */ /* 0x000fe20000000a00 */
[----:B------:R-:W-:Y:S01]  /*1e800*/  ULDC.64 UR8, c[0x4][0x90] ;  /* 0x0100240000087ab9 */ /* 0x000fe20000000a00 */
[----:B------:R-:W-:Y:S01]  /*1e810*/  ULDC.64 UR4, c[0x4][0x8] ;  /* 0x0100020000047ab9 */ /* 0x000fe20000000a00 */
[----:B------:R-:W-:Y:S01]  /*1e820*/  IMAD.U32 R4, RZ, RZ, UR6 ;  /* 0x00000006ff047e24 */ /* 0x000fe2000f8e00ff */
[----:B------:R-:W-:Y:S01]  /*1e830*/  MOV R6, UR8 ;  /* 0x0000000800067c02 */ /* 0x000fe20008000f00 */
[----:B------:R-:W1:Y:S01]  /*1e840*/  LDC.64 R2, c[0x4][R2] ;  /* 0x0100000002027b82 */ /* 0x000e620000000a00 */
[----:B------:R-:W-:Y:S01]  /*1e850*/  IMAD.U32 R5, RZ, RZ, UR7 ;  /* 0x00000007ff057e24 */ /* 0x000fe2000f8e00ff */
[----:B------:R-:W-:Y:S01]  /*1e860*/  MOV R11, UR5 ;  /* 0x00000005000b7c02 */ /* 0x000fe20008000f00 */
[----:B------:R-:W-:Y:S01]  /*1e870*/  IMAD.U32 R7, RZ, RZ, UR9 ;  /* 0x00000009ff077e24 */ /* 0x000fe2000f8e00ff */
[----:B------:R-:W-:Y:S01]  /*1e880*/  MOV R13, RZ ;  /* 0x000000ff000d7202 */ /* 0x000fe20000000f00 */
[----:B------:R-:W-:-:S02]  /*1e890*/  IMAD.U32 R10, RZ, RZ, UR4 ;  /* 0x00000004ff0a7e24 */ /* 0x000fc4000f8e00ff */
[----:B0-----:R-:W-:Y:S02]  /*1e8a0*/  IMAD.MOV.U32 R8, RZ, RZ, 0x70 ;  /* 0x00000070ff087424 */ /* 0x001fe400078e00ff */
[----:B------:R-:W-:-:S07]  /*1e8b0*/  IMAD.MOV.U32 R12, RZ, RZ, 0x1 ;  /* 0x00000001ff0c7424 */ /* 0x000fce00078e00ff */
[----:B------:R-:W-:-:S07]  /*1e8c0*/  LEPC R20, `(.L_x_728) ;  /* 0x000000001014794e */ /* 0x000fce0000000000 */
[----:B-1----:R-:W-:Y:S05]  /*1e8d0*/  CALL.ABS.NOINC R2 ;  /* 0x0000000002007343 */ /* 0x002fea0003c00000 */
.L_x_728:
[----:B------:R-:W-:Y:S05]  /*1e8e0*/  BSYNC B6 ;  /* 0x0000000000067941 */ /* 0x000fea0003800000 */
.L_x_727:
        /* <DEDUP_REMOVED lines=8> */
[----:B------:R1:W2:Y:S01]  /*1e970*/  LDC.64 R2, c[0x4][R25] ;  /* 0x0100000019027b82 */ /* 0x0002a20000000a00 */
[----:B------:R-:W-:Y:S01]  /*1e980*/  IMAD.U32 R4, RZ, RZ, UR6 ;  /* 0x00000006ff047e24 */ /* 0x000fe2000f8e00ff */
[----:B------:R-:W-:Y:S01]  /*1e990*/  MOV R5, UR7 ;  /* 0x0000000700057c02 */ /* 0x000fe20008000f00 */
[----:B------:R-:W-:Y:S01]  /*1e9a0*/  IMAD.U32 R6, RZ, RZ, UR8 ;  /* 0x00000008ff067e24 */ /* 0x000fe2000f8e00ff */
[----:B------:R-:W-:Y:S01]  /*1e9b0*/  MOV R10, UR4 ;  /* 0x00000004000a7c02 */ /* 0x000fe20008000f00 */
[----:B------:R-:W-:Y:S01]  /*1e9c0*/  IMAD.U32 R7, RZ, RZ, UR9 ;  /* 0x00000009ff077e24 */ /* 0x000fe2000f8e00ff */
[----:B------:R-:W-:Y:S01]  /*1e9d0*/  MOV R12, 0x1 ;  /* 0x00000001000c7802 */ /* 0x000fe20000000f00 */
[----:B------:R-:W-:-:S02]  /*1e9e0*/  IMAD.U32 R11, RZ, RZ, UR5 ;  /* 0x00000005ff0b7e24 */ /* 0x000fc4000f8e00ff */
[----:B0-----:R-:W-:Y:S02]  /*1e9f0*/  IMAD.MOV.U32 R8, RZ, RZ, 0x70 ;  /* 0x00000070ff087424 */ /* 0x001fe400078e00ff */
[----:B-1----:R-:W-:-:S07]  /*1ea00*/  IMAD.MOV.U32 R13, RZ, RZ, RZ ;  /* 0x000000ffff0d7224 */ /* 0x002fce00078e00ff */
[----:B------:R-:W-:-:S07]  /*1ea10*/  LEPC R20, `(.L_x_731) ;  /* 0x000000001014794e */ /* 0x000fce0000000000 */
[----:B--2---:R-:W-:Y:S05]  /*1ea20*/  CALL.ABS.NOINC R2 ;  /* 0x0000000002007343 */ /* 0x004fea0003c00000 */
.L_x_731:
[----:B------:R0:W1:Y:S01]  /*1ea30*/  LDC.64 R2, c[0x4][R25] ;  /* 0x0100000019027b82 */ /* 0x0000620000000a00 */
[----:B------:R-:W-:Y:S01]  /*1ea40*/  ULDC.64 UR4, c[0x4][0x88] ;  /* 0x0100220000047ab9 */ /* 0x000fe20000000a00 */
[----:B------:R-:W-:Y:S01]  /*1ea50*/  ULDC.64 UR6, c[0x4][0x90] ;  /* 0x0100240000067ab9 */ /* 0x000fe20000000a00 */
[----:B------:R-:W-:Y:S01]  /*1ea60*/  ULDC.64 UR8, c[0x4][0x18] ;  /* 0x0100060000087ab9 */ /* 0x000fe20000000a00 */
[----:B------:R-:W-:Y:S01]  /*1ea70*/  IMAD.U32 R4, RZ, RZ, UR4 ;  /* 0x00000004ff047e24 */ /* 0x000fe2000f8e00ff */
[----:B------:R-:W-:Y:S01]  /*1ea80*/  MOV R5, UR5 ;  /* 0x0000000500057c02 */ /* 0x000fe20008000f00 */
        /* <DEDUP_REMOVED lines=9> */
.L_x_730:
[----:B------:R-:W-:Y:S05]  /*1eb20*/  BSYNC B6 ;  /* 0x0000000000067941 */ /* 0x000fea0003800000 */
.L_x_729:
[----:B------:R-:W2:Y:S01]  /*1eb30*/  LDL R25, [R1+0x20] ;  /* 0x0000200001197983 */ /* 0x000ea20000100800 */
[----:B------:R-:W-:Y:S01]  /*1eb40*/  ULDC.64 UR4, c[0x0][0x9f8] ;  /* 0x00027e0000047ab9 */ /* 0x000fe20000000a00 */
[----:B------:R-:W1:Y:S02]  /*1eb50*/  LDC R0, c[0x0][0x430] ;  /* 0x00010c00ff007b82 */ /* 0x000e640000000800 */
[----:B0-----:R-:W3:Y:S01]  /*1eb60*/  LDL R8, [R1+0x4] ;  /* 0x0000040001087983 */ /* 0x001ee20000100800 */
[----:B------:R-:W-:-:S03]  /*1eb70*/  ISETP.NE.U32.AND P0, PT, RZ, UR4, PT ;  /* 0x00000004ff007c0c */ /* 0x000fc6000bf05070 */
[----:B------:R-:W4:Y:S01]  /*1eb80*/  LDL R7, [R1+0xc] ;  /* 0x00000c0001077983 */ /* 0x000f220000100800 */
[----:B------:R-:W-:-:S03]  /*1eb90*/  ISETP.NE.AND.EX P0, PT, RZ, UR5, PT, P0 ;  /* 0x00000005ff007c0c */ /* 0x000fc6000bf05300 */
[----:B------:R-:W4:Y:S01]  /*1eba0*/  LDL.LU R20, [R1] ;  /* 0x0000000001147983 */ /* 0x000f220000300800 */
[----:B------:R-:W0:Y:S09]  /*1ebb0*/  S2R R21, SR_TID.X ;  /* 0x0000000000157919 */ /* 0x000e320000002100 */
[----:B------:R-:W-:Y:S01]  /*1ebc0*/  @P0 IADD3 R2, P1, R23, UR4, RZ ;  /* 0x0000000417020c10 */ /* 0x000fe2000ff3e0ff */
[----:B------:R-:W-:-:S03]  /*1ebd0*/  ULDC UR4, c[0x0][0x2f4] ;  /* 0x0000bd0000047ab9 */ /* 0x000fc60000000800 */
[----:B------:R-:W-:-:S05]  /*1ebe0*/  @P0 IADD3.X R3, R24, UR5, RZ, P1, !PT ;  /* 0x0000000518030c10 */ /* 0x000fca0008ffe4ff */
[----:B------:R4:W4:Y:S01]  /*1ebf0*/  @P0 LDG.E R31, desc[UR48][R2.64] ;  /* 0x00000030021f0981 */ /* 0x000922000c1e1900 */
[----:B0-----:R-:W-:-:S04]  /*1ec00*/  LOP3.LUT R21, R21, 0x7f, RZ, 0xc0, !PT ;  /* 0x0000007f15157812 */ /* 0x001fc800078ec0ff */
[----:B------:R-:W-:Y:S02]  /*1ec10*/  SHF.R.U32.HI R4, RZ, 0x3, R21 ;  /* 0x00000003ff047819 */ /* 0x000fe40000011615 */
[----:B------:R-:W0:Y:S01]  /*1ec20*/  S2R R21, SR_TID.X ;  /* 0x0000000000157919 */ /* 0x000e220000002100 */
[----:B-1----:R-:W-:-:S13]  /*1ec30*/  ISETP.NE.AND P1, PT, R0, 0x1, PT ;  /* 0x000000010000780c */ /* 0x002fda0003f25270 */
[----:B------:R-:W1:Y:S01]  /*1ec40*/  @P1 LDC R6, c[0x0][0x438] ;  /* 0x00010e00ff061b82 */ /* 0x000e620000000800 */
[----:B0-----:R-:W-:-:S05]  /*1ec50*/  IMAD.SHL.U32 R21, R21, 0x10, RZ ;  /* 0x0000001015157824 */ /* 0x001fca00078e00ff */
[----:B------:R-:W-:Y:S02]  /*1ec60*/  LOP3.LUT R21, R4, 0x70, R21, 0xf8, !PT ;  /* 0x0000007004157812 */ /* 0x000fe400078ef815 */
[----:B------:R-:W0:Y:S01]  /*1ec70*/  @P1 LDC R4, c[0x0][0x434] ;  /* 0x00010d00ff041b82 */ /* 0x000e220000000800 */
[----:B------:R-:W-:Y:S01]  /*1ec80*/  ISETP.GE.AND P3, PT, R32, UR4, PT ;  /* 0x0000000420007c0c */ /* 0x000fe2000bf66270 */
[----:B------:R-:W-:Y:S01]  /*1ec90*/  UMOV UR5, 0xffffffff ;  /* 0xffffffff00057882 */ /* 0x000fe20000000000 */
[----:B--2---:R-:W-:-:S05]  /*1eca0*/  IADD3 R25, R25, -0x1, RZ ;  /* 0xffffffff19197810 */ /* 0x004fca0007ffe0ff */
[----:B------:R-:W-:-:S05]  /*1ecb0*/  IMAD R5, R25, 0x60, R21 ;  /* 0x0000006019057824 */ /* 0x000fca00078e0215 */
[----:B---3--:R-:W-:-:S04]  /*1ecc0*/  ISETP.GE.AND P0, PT, R5, R8, PT ;  /* 0x000000080500720c */ /* 0x008fc80003f06270 */
[----:B------:R-:W-:Y:S01]  /*1ecd0*/  ISETP.GT.U32.OR P0, PT, R21, 0x5f, P0 ;  /* 0x0000005f1500780c */ /* 0x000fe20000704470 */
[----:B----4-:R-:W-:-:S04]  /*1ece0*/  IMAD.IADD R5, R5, 0x1, R7 ;  /* 0x0000000105057824 */ /* 0x010fc800078e0207 */
[----:B0-----:R-:W-:-:S08]  /*1ecf0*/  @P1 IMAD.HI.U32 R7, R5, R4, RZ ;  /* 0x0000000405071227 */ /* 0x001fd000078e00ff */
[----:B------:R-:W0:Y:S01]  /*1ed00*/  @!P0 LDC.64 R2, c[0x0][0x428] ;  /* 0x00010a00ff028b82 */ /* 0x000e220000000a00 */
[----:B------:R-:W-:Y:S01]  /*1ed10*/  IMAD.MOV.U32 R4, RZ, RZ, R5 ;  /* 0x000000ffff047224 */ /* 0x000fe200078e0005 */
[----:B-1----:R-:W-:Y:S02]  /*1ed20*/  @P1 SHF.R.U32.HI R4, RZ, R6, R7 ;  /* 0x00000006ff041219 */ /* 0x002fe40000011607 */
[----:B------:R-:W-:Y:S02]  /*1ed30*/  SHF.R.S32.HI R8, RZ, 0x1f, R31 ;  /* 0x0000001fff087819 */ /* 0x000fe4000001141f */
[----:B------:R-:W-:-:S05]  /*1ed40*/  IADD3 R6, -R4, RZ, RZ ;  /* 0x000000ff04067210 */ /* 0x000fca0007ffe1ff */
[----:B------:R-:W-:Y:S01]  /*1ed50*/  IMAD R0, R0, R6, R5 ;  /* 0x0000000600007224 */ /* 0x000fe200078e0205 */
[--C-:B------:R-:W-:Y:S01]  /*1ed60*/  @!P0 SHF.R.S32.HI R5, RZ, 0x1f, R4.reuse ;  /* 0x0000001fff058819 */ /* 0x100fe20000011404 */
[-C--:B0-----:R-:W-:Y:S02]  /*1ed70*/  @!P0 IMAD R6, R8, R2.reuse, RZ ;  /* 0x0000000208068224 */ /* 0x081fe400078e02ff */
[----:B------:R-:W-:-:S04]  /*1ed80*/  @!P0 IMAD.WIDE.U32 R4, R31, R2, R4 ;  /* 0x000000021f048225 */ /* 0x000fc800078e0004 */
[----:B------:R-:W-:Y:S02]  /*1ed90*/  @!P0 IMAD R6, R31, R3, R6 ;  /* 0x000000031f068224 */ /* 0x000fe400078e0206 */
[----:B------:R-:W0:Y:S02]  /*1eda0*/  @!P0 LDC.64 R2, c[0x0][0x418] ;  /* 0x00010600ff028b82 */ /* 0x000e240000000a00 */
[----:B------:R-:W-:Y:S01]  /*1edb0*/  @!P0 IMAD.IADD R6, R5, 0x1, R6 ;  /* 0x0000000105068824 */ /* 0x000fe200078e0206 */
[----:B------:R-:W-:Y:S02]  /*1edc0*/  MOV R7, UR39 ;  /* 0x0000002700077c02 */ /* 0x000fe40008000f00 */
[----:B0-----:R-:W-:-:S04]  /*1edd0*/  @!P0 LEA R2, P1, R4, R2, 0x2 ;  /* 0x0000000204028211 */ /* 0x001fc800078210ff */
[----:B------:R-:W-:Y:S01]  /*1ede0*/  @!P0 LEA.HI.X R3, R4, R3, R6, 0x2, P1 ;  /* 0x0000000304038211 */ /* 0x000fe200008f1406 */
[----:B------:R-:W-:-:S06]  /*1edf0*/  IMAD.MOV.U32 R4, RZ, RZ, RZ ;  /* 0x000000ffff047224 */ /* 0x000fcc00078e00ff */
[----:B------:R0:W5:Y:S01]  /*1ee00*/  @!P0 LDG.E R4, desc[UR48][R2.64] ;  /* 0x0000003002048981 */ /* 0x000162000c1e1900 */
[----:B------:R-:W-:Y:S02]  /*1ee10*/  ISETP.GT.U32.AND P0, PT, R21, 0x5f, PT ;  /* 0x0000005f1500780c */ /* 0x000fe40003f04070 */
[----:B------:R-:W-:Y:S02]  /*1ee20*/  ISETP.NE.AND P2, PT, R7, 0x3, PT ;  /* 0x000000030700780c */ /* 0x000fe40003f45270 */
[----:B------:R-:W-:-:S09]  /*1ee30*/  LOP3.LUT R20, R20, 0xfffffff7, RZ, 0xc0, !PT ;  /* 0xfffffff714147812 */ /* 0x000fd200078ec0ff */
[----:B------:R-:W-:-:S04]  /*1ee40*/  @P0 LOP3.LUT R20, R20, 0x8, RZ, 0xfc, !PT ;  /* 0x0000000814140812 */ /* 0x000fc800078efcff */
[----:B------:R-:W-:-:S04]  /*1ee50*/  LOP3.LUT R20, R20, 0xffffffef, RZ, 0xc0, !PT ;  /* 0xffffffef14147812 */ /* 0x000fc800078ec0ff */
[----:B------:R-:W-:-:S04]  /*1ee60*/  @P2 LOP3.LUT R20, R20, 0x10, RZ, 0xfc, !PT ;  /* 0x0000001014142812 */ /* 0x000fc800078efcff */
[----:B------:R-:W-:Y:S02]  /*1ee70*/  LOP3.LUT R20, R20, 0xfffffffb, RZ, 0xc0, !PT ;  /* 0xfffffffb14147812 */ /* 0x000fe400078ec0ff */
[----:B------:R-:W-:Y:S02]  /*1ee80*/  ISETP.GE.AND P1, PT, R35, UR4, PT ;  /* 0x0000000423007c0c */ /* 0x000fe4000bf26270 */
[----:B------:R-:W-:Y:S02]  /*1ee90*/  @P3 LOP3.LUT R20, R20, 0x4, RZ, 0xfc, !PT ;  /* 0x0000000414143812 */ /* 0x000fe400078efcff */
[----:B------:R-:W-:Y:S02]  /*1eea0*/  ISETP.GE.AND P0, PT, R33, UR4, PT ;  /* 0x0000000421007c0c */ /* 0x000fe4000bf06270 */
[----:B------:R-:W-:-:S04]  /*1eeb0*/  LOP3.LUT R20, R20, 0xfffffffe, RZ, 0xc0, !PT ;  /* 0xfffffffe14147812 */ /* 0x000fc800078ec0ff */
[----:B------:R-:W-:-:S04]  /*1eec0*/  LOP3.LUT R20, R20, 0xfffffffd, RZ, 0xc0, !PT ;  /* 0xfffffffd14147812 */ /* 0x000fc800078ec0ff */
[----:B------:R-:W-:Y:S01]  /*1eed0*/  @P1 LOP3.LUT R20, R20, 0x2, RZ, 0xfc, !PT ;  /* 0x0000000214141812 */ /* 0x000fe200078efcff */
[----:B------:R0:W-:Y:S03]  /*1eee0*/  STL [R1+0x10], R8 ;  /* 0x0000100801007387 */ /* 0x0001e60000100800 */
[----:B------:R-:W-:Y:S01]  /*1eef0*/  @P0 LOP3.LUT R20, R20, 0x1, RZ, 0xfc, !PT ;  /* 0x0000000114140812 */ /* 0x000fe200078efcff */
[----:B------:R0:W-:Y:S04]  /*1ef00*/  STL [R1+0x38], R7 ;  /* 0x0000380701007387 */ /* 0x0001e80000100800 */
[----:B------:R0:W-:Y:S01]  /*1ef10*/  STL [R1], R20 ;  /* 0x0000001401007387 */ /* 0x0001e20000100800 */
[----:B------:R-:W-:Y:S05]  /*1ef20*/  BRA.DIV UR5, `(.L_x_732) ;  /* 0x0000004e05b87947 */ /* 0x000fea000b800000 */
.L_x_847:
[----:B------:R-:W-:Y:S05]  /*1ef30*/  @!P2 BRA `(.L_x_733) ;  /* 0x000000000004a947 */ /* 0x000fea0003800000 */
[----:B------:R-:W-:Y:S01]  /*1ef40*/  BPT.TRAP 0x1 ;  /* 0x000000040000795c */ /* 0x000fe20000300000 */
.L_x_733:
[----:B------:R-:W-:Y:S01]  /*1ef50*/  SHF.R.S32.HI R5, RZ, 0x1f, R0 ;  /* 0x0000001fff057819 */ /* 0x000fe20000011400 */
[----:B------:R-:W-:Y:S01]  /*1ef60*/  ULDC.64 UR4, c[0x0][0x328] ;  /* 0x0000ca0000047ab9 */ /* 0x000fe20000000a00 */
[----:B------:R-:W-:Y:S01]  /*1ef70*/  ULDC.64 UR6, c[0x0][0x318] ;  /* 0x0000c60000067ab9 */ /* 0x000fe20000000a00 */
[----:B------:R-:W-:Y:S02]  /*1ef80*/  BSSY B0, `(.L_x_734) ;  /* 0x0000014000007945 */ /* 0x000fe40003800000 */
[----:B0-----:R-:W-:-:S04]  /*1ef90*/  IMAD R3, R5, UR4, RZ ;  /* 0x0000000405037c24 */ /* 0x001fc8000f8e02ff */
        /* <DEDUP_REMOVED lines=9> */
[----:B------:R-:W-:Y:S01]  /*1f030*/  IMAD.IADD R3, R3, 0x1, R7 ;  /* 0x0000000103037824 */ /* 0x000fe200078e0207 */
[----:B------:R-:W-:Y:S01]  /*1f040*/  LEA R7, R26, R22, 0x3 ;  /* 0x000000161a077211 */ /* 0x000fe200078e18ff */
[----:B------:R-:W-:-:S04]  /*1f050*/  IMAD.WIDE.U32 R2, R18, UR4, R2 ;  /* 0x0000000412027c25 */ /* 0x000fc8000f8e0002 */
[----:B------:R-:W-:Y:S01]  /*1f060*/  IMAD R24, R18, UR5, R3 ;  /* 0x0000000512187c24 */ /* 0x000fe2000f8e0203 */
[----:B------:R-:W-:-:S04]  /*1f070*/  LEA R23, P0, R2, UR6, 0x1 ;  /* 0x0000000602177c11 */ /* 0x000fc8000f8008ff */
[----:B------:R-:W-:Y:S02]  /*1f080*/  LEA.HI.X R24, R2, UR7, R24, 0x1, P0 ;  /* 0x0000000702187c11 */ /* 0x000fe400080f0c18 */
[----:B------:R-:W-:-:S06]  /*1f090*/  SHF.L.U32 R2, R28, 0x1f, RZ ;  /* 0x0000001f1c027819 */ /* 0x000fcc00000006ff */
[----:B------:R-:W0:Y:S02]  /*1f0a0*/  SYNCS.PHASECHK.TRANS64.TRYWAIT P0, [R7+URZ+0x30840], R2 ;  /* 0x03084002070075a7 */ /* 0x000e24000800017f */
[----:B0-----:R-:W-:Y:S05]  /*1f0b0*/  @!P0 BRA `(.L_x_735) ;  /* 0x0000004c00888947 */ /* 0x001fea0003800000 */
.L_x_848:
[----:B------:R-:W-:Y:S05]  /*1f0c0*/  BSYNC B0 ;  /* 0x0000000000007941 */ /* 0x000fea0003800000 */
.L_x_734:
[----:B------:R-:W2:Y:S01]  /*1f0d0*/  LDL R3, [R1] ;  /* 0x0000000001037983 */ /* 0x000ea20000100800 */
[----:B------:R-:W-:Y:S01]  /*1f0e0*/  ULDC.64 UR4, c[0x0][0x300] ;  /* 0x0000c00000047ab9 */ /* 0x000fe20000000a00 */
[----:B------:R-:W-:Y:S02]  /*1f0f0*/  ULDC.64 UR6, c[0x0][0x2e8] ;  /* 0x0000ba0000067ab9 */ /* 0x000fe40000000a00 */
[----:B------:R-:W3:Y:S01]  /*1f100*/  LDL R9, [R1+0x4] ;  /* 0x0000040001097983 */ /* 0x000ee20000100800 */
[----:B------:R-:W-:Y:S01]  /*1f110*/  IMAD R5, R5, UR4, RZ ;  /* 0x0000000405057c24 */ /* 0x000fe2000f8e02ff */
[----:B------:R-:W1:Y:S03]  /*1f120*/  S2R R8, SR_TID.X ;  /* 0x0000000000087919 */ /* 0x000e660000002100 */
[----:B------:R-:W-:Y:S01]  /*1f130*/  IMAD R5, R0, UR5, R5 ;  /* 0x0000000500057c24 */ /* 0x000fe2000f8e0205 */
[----:B-1----:R-:W-:-:S04]  /*1f140*/  LOP3.LUT R8, R8, 0x7f, RZ, 0xc0, !PT ;  /* 0x0000007f08087812 */ /* 0x002fc800078ec0ff */
[----:B------:R-:W-:Y:S02]  /*1f150*/  SHF.R.U32.HI R8, RZ, 0x3, R8 ;  /* 0x00000003ff087819 */ /* 0x000fe40000011608 */
[C---:B--2---:R-:W-:Y:S02]  /*1f160*/  LOP3.LUT P4, RZ, R3.reuse, 0x4, RZ, 0xc0, !PT ;  /* 0x0000000403ff7812 */ /* 0x044fe4000788c0ff */
[C---:B------:R-:W-:Y:S02]  /*1f170*/  LOP3.LUT P3, RZ, R3.reuse, 0x2, RZ, 0xc0, !PT ;  /* 0x0000000203ff7812 */ /* 0x040fe4000786c0ff */
[----:B------:R-:W-:Y:S01]  /*1f180*/  LOP3.LUT P2, RZ, R3, 0x1, RZ, 0xc0, !PT ;  /* 0x0000000103ff7812 */ /* 0x000fe2000784c0ff */
[----:B0-----:R-:W-:Y:S01]  /*1f190*/  IMAD.WIDE.U32 R2, R0, UR4, RZ ;  /* 0x0000000400027c25 */ /* 0x001fe2000f8e00ff */
[----:B------:R-:W-:-:S03]  /*1f1a0*/  ULDC.64 UR4, c[0x0][0x310] ;  /* 0x0000c40000047ab9 */ /* 0x000fc60000000a00 */
[----:B------:R-:W-:Y:S02]  /*1f1b0*/  IMAD.IADD R3, R3, 0x1, R5 ;  /* 0x0000000103037824 */ /* 0x000fe400078e0205 */
[----:B------:R-:W-:Y:S02]  /*1f1c0*/  IMAD R6, R6, UR4, RZ ;  /* 0x0000000406067c24 */ /* 0x000fe4000f8e02ff */
[----:B------:R-:W-:-:S04]  /*1f1d0*/  IMAD.WIDE.U32 R2, R4, UR4, R2 ;  /* 0x0000000404027c25 */ /* 0x000fc8000f8e0002 */
[----:B------:R-:W-:Y:S01]  /*1f1e0*/  IMAD R6, R4, UR5, R6 ;  /* 0x0000000504067c24 */ /* 0x000fe2000f8e0206 */
[----:B------:R-:W-:Y:S01]  /*1f1f0*/  ULDC.64 UR4, c[0x0][0x308] ;  /* 0x0000c20000047ab9 */ /* 0x000fe20000000a00 */
[----:B------:R-:W-:Y:S02]  /*1f200*/  IMAD R5, R26, 0x4800, R36 ;  /* 0x000048001a057824 */ /* 0x000fe400078e0224 */
[----:B------:R-:W-:Y:S02]  /*1f210*/  IMAD.IADD R3, R3, 0x1, R6 ;  /* 0x0000000103037824 */ /* 0x000fe400078e0206 */
[----:B---3--:R-:W-:Y:S02]  /*1f220*/  IMAD R6, R25, -0x60, R9 ;  /* 0xffffffa019067824 */ /* 0x008fe400078e0209 */
[----:B------:R-:W-:Y:S01]  /*1f230*/  IMAD.WIDE.U32 R2, R18, UR4, R2 ;  /* 0x0000000412027c25 */ /* 0x000fe2000f8e0002 */
[----:B------:R-:W-:Y:S02]  /*1f240*/  UMOV UR4, 0xffffffff ;  /* 0xffffffff00047882 */ /* 0x000fe40000000000 */
[----:B------:R-:W-:Y:S01]  /*1f250*/  IADD3 R6, -R8, R6, RZ ;  /* 0x0000000608067210 */ /* 0x000fe20007ffe1ff */
[----:B------:R-:W-:Y:S01]  /*1f260*/  IMAD R0, R18, UR5, R3 ;  /* 0x0000000512007c24 */ /* 0x000fe2000f8e0203 */
[----:B------:R-:W-:-:S04]  /*1f270*/  LEA R4, P0, R2, UR6, 0x1 ;  /* 0x0000000602047c11 */ /* 0x000fc8000f8008ff */
[----:B------:R-:W-:Y:S02]  /*1f280*/  LEA.HI.X R0, R2, UR7, R0, 0x1, P0 ;  /* 0x0000000702007c11 */ /* 0x000fe400080f0c00 */
[----:B------:R-:W-:Y:S01]  /*1f290*/  ISETP.GE.AND P0, PT, R6, 0x1, PT ;  /* 0x000000010600780c */ /* 0x000fe20003f06270 */
[----:B------:R-:W-:-:S12]  /*1f2a0*/  BRA.DIV UR4, `(.L_x_736) ;  /* 0x0000004e04207947 */ /* 0x000fd8000b800000 */
[----:B------:R-:W0:Y:S01]  /*1f2b0*/  SHFL.IDX PT, R3, R4, RZ, 0x181f ;  /* 0x00181fff04037589 */ /* 0x000e2200000e0000 */
[----:B------:R-:W-:-:S03]  /*1f2c0*/  @P0 IMAD R8, R5, 0x2, R22 ;  /* 0x0000000205080824 */ /* 0x000fc600078e0216 */
[----:B------:R-:W1:Y:S01]  /*1f2d0*/  SHFL.IDX PT, R2, R0, RZ, 0x181f ;  /* 0x00181fff00027589 */ /* 0x000e6200000e0000 */
[----:B0-----:R-:W-:-:S05]  /*1f2e0*/  @P0 LEA R3, P1, R32, R3, 0x1 ;  /* 0x0000000320030211 */ /* 0x001fca00078208ff */
[----:B-1----:R-:W-:Y:S01]  /*1f2f0*/  @P0 IMAD.X R2, RZ, RZ, R2, P1 ;  /* 0x000000ffff020224 */ /* 0x002fe200008e0602 */
[----:B------:R-:W-:-:S04]  /*1f300*/  ISETP.GE.AND P1, PT, R6, 0x11, PT ;  /* 0x000000110600780c */ /* 0x000fc80003f26270 */
        /* <DEDUP_REMOVED lines=10> */
[----:B0-----:R-:W-:-:S04]  /*1f3b0*/  @P1 LEA R3, P0, R32, R3, 0x1 ;  /* 0x0000000320031211 */ /* 0x001fc800078008ff */
[----:B-1----:R-:W-:-:S04]  /*1f3c0*/  @P1 IADD3.X R2, RZ, R2, RZ, P0, !PT ;  /* 0x00000002ff021210 */ /* 0x002fc800007fe4ff */
        /* <DEDUP_REMOVED lines=33> */
[----:B------:R-:W1:Y:S04]  /*1f5e0*/  SHFL.IDX PT, R2, R0, 0x4, 0x181f ;  /* 0x00981f0000027f89 */ /* 0x000e6800000e0000 */
[----:B------:R-:W2:Y:S01]  /*1f5f0*/  SHFL.IDX PT, R0, R0, 0x5, 0x181f ;  /* 0x00b81f0000007f89 */ /* 0x000ea200000e0000 */
[----:B0-----:R-:W-:-:S04]  /*1f600*/  @P1 LEA R3, P0, R32, R3, 0x1 ;  /* 0x0000000320031211 */ /* 0x001fc800078008ff */
[----:B-1----:R-:W-:-:S04]  /*1f610*/  @P1 IADD3.X R2, RZ, R2, RZ, P0, !PT ;  /* 0x00000002ff021210 */ /* 0x002fc800007fe4ff */
[----:B------:R-:W-:-:S04]  /*1f620*/  @P1 LOP3.LUT R3, R3, R2, RZ, 0x3c, !PT ;  /* 0x0000000203031212 */ /* 0x000fc800078e3cff */
[----:B------:R-:W-:-:S04]  /*1f630*/  @P1 LOP3.LUT R2, R3, R2, RZ, 0x3c, !PT ;  /* 0x0000000203021212 */ /* 0x000fc800078e3cff */
[----:B------:R-:W-:-:S05]  /*1f640*/  @P1 LOP3.LUT R3, R3, R2, RZ, 0x3c, !PT ;  /* 0x0000000203031212 */ /* 0x000fca00078e3cff */
[----:B------:R-:W-:Y:S04]  /*1f650*/  @P1 LDGSTS.E.BYPASS.LTC128B.128 [R8+0x20400], desc[UR48][R2.64], !P4 ;  /* 0x2040000002081fae */ /* 0x000fe8000e101d70 */
[----:B------:R-:W-:Y:S04]  /*1f660*/  @P1 LDGSTS.E.BYPASS.LTC128B.128 [R8+0x23400], desc[UR48][R2.64+0x80], !P3 ;  /* 0x2340008002081fae */ /* 0x000fe8000d901d70 */
[----:B------:R0:W-:Y:S04]  /*1f670*/  @P1 LDGSTS.E.BYPASS.LTC128B.128 [R8+0x26400], desc[UR48][R2.64+0x100], !P2 ;  /* 0x2640010002081fae */ /* 0x0001e8000d101d70 */
[----:B0-2---:R0:W1:Y:S02]  /*1f680*/  SHFL.IDX PT, R2, R4, 0x5, 0x181f ;  /* 0x00b81f0004027f89 */ /* 0x00506400000e0000 */
.L_x_862:
[----:B------:R-:W-:-:S13]  /*1f690*/  ISETP.GE.AND P0, PT, R6, 0x51, PT ;  /* 0x000000510600780c */ /* 0x000fda0003f06270 */
[----:B-1----:R-:W-:Y:S02]  /*1f6a0*/  @P0 LEA R2, P1, R32, R2, 0x1 ;  /* 0x0000000220020211 */ /* 0x002fe400078208ff */
[----:B------:R-:W-:-:S03]  /*1f6b0*/  @P0 LEA R5, R5, R22, 0x1 ;  /* 0x0000001605050211 */ /* 0x000fc600078e08ff */
        /* <DEDUP_REMOVED lines=9> */
.L_x_737:
[----:B------:R-:W-:Y:S02]  /*1f750*/  PLOP3.LUT P1, PT, P1, P0, PT, 0xa2, 0x0 ;  /* 0x000000000000781c */ /* 0x000fe40000f21472 */
[----:B------:R-:W-:-:S08]  /*1f760*/  @P0 R2UR P1, UR4, R7 ;  /* 0x00000000070402ca */ /* 0x000fd00000020000 */
[----:B------:R-:W-:-:S05]  /*1f770*/  @P0 PLOP3.LUT P0, PT, P1, PT, PT, 0x80, 0x0 ;  /* 0x000000000000081c */ /* 0x000fca0000f0f070 */
[----:B------:R-:W-:Y:S01]  /*1f780*/  @!P1 SYNCS.ARRIVE.TRANS64.RED.A0T1 RZ, [UR4+0x30830], RZ ;  /* 0x030830ffffff99a7 */ /* 0x000fe20008200404 */
[----:B------:R-:W-:Y:S07]  /*1f790*/  @!P1 ARRIVES.LDGSTSBAR.64.TRANSCNT [UR4+0x30830] ;  /* 0x03083000ff0099b0 */ /* 0x000fee0008000a84 */
[----:B------:R-:W-:Y:S05]  /*1f7a0*/  @P0 BRA.U.ANY `(.L_x_737) ;  /* 0xfffffffd00e80947 */ /* 0x000fea000393ffff */
[----:B------:R-:W-:Y:S01]  /*1f7b0*/  NOP ;  /* 0x0000000000007918 */ /* 0x000fe20000000000 */
[----:B------:R-:W2:Y:S02]  /*1f7c0*/  LDL R0, [R1+0x38] ;  /* 0x0000380001007983 */ /* 0x000ea40000100800 */
[----:B--2---:R-:W-:-:S13]  /*1f7d0*/  ISETP.NE.AND P2, PT, R0, 0x3, PT ;  /* 0x000000030000780c */ /* 0x004fda0003f45270 */
[----:B------:R-:W-:Y:S05]  /*1f7e0*/  @!P2 BRA `(.L_x_738) ;  /* 0x000000000004a947 */ /* 0x000fea0003800000 */
[----:B------:R-:W-:Y:S01]  /*1f7f0*/  BPT.TRAP 0x1 ;  /* 0x000000040000795c */ /* 0x000fe20000300000 */
.L_x_738:
[----:B-1----:R1:W5:Y:S01]  /*1f800*/  LDL.LU R3, [R1+0x18] ;  /* 0x0000180001037983 */ /* 0x0023620000300800 */
[----:B------:R1:W-:Y:S02]  /*1f810*/  SYNCS.ARRIVE.TRANS64.A1T0 RZ, [R7+URZ+0x30830], RZ ;  /* 0x030830ff07ff79a7 */ /* 0x0003e4000810003f */
[----:B------:R-:W-:Y:S05]  /*1f820*/  WARPSYNC.ALL ;  /* 0x0000000000007948 */ /* 0x000fea0003800000 */
[----:B------:R-:W-:Y:S01]  /*1f830*/  ULDC.64 UR6, c[0x0][0xa00] ;  /* 0x0002800000067ab9 */ /* 0x000fe20000000a00 */
[----:B------:R-:W-:Y:S01]  /*1f840*/  ULDC.64 UR4, c[0x0][0x298] ;  /* 0x0000a60000047ab9 */ /* 0x000fe20000000a00 */
[----:B------:R-:W-:Y:S01]  /*1f850*/  BAR.SYNC.DEFER_BLOCKING 0x8, 0x180 ;  /* 0x0206000000007b1d */ /* 0x000fe20000010000 */
[----:B------:R-:W-:Y:S01]  /*1f860*/  ISETP.NE.U32.AND P0, PT, RZ, UR6, PT ;  /* 0x00000006ff007c0c */ /* 0x000fe2000bf05070 */
[----:B0-----:R-:W-:Y:S01]  /*1f870*/  IMAD.WIDE.U32 R4, R34, UR4, RZ ;  /* 0x0000000422047c25 */ /* 0x001fe2000f8e00ff */
[----:B------:R-:W-:-:S02]  /*1f880*/  SHF.R.S32.HI R0, RZ, 0x1f, R34 ;  /* 0x0000001fff007819 */ /* 0x000fc40000011422 */
[----:B------:R-:W-:Y:S01]  /*1f890*/  ISETP.NE.AND.EX P0, PT, RZ, UR7, PT, P0 ;  /* 0x00000007ff007c0c */ /* 0x000fe2000bf05300 */
[----:B------:R-:W-:Y:S01]  /*1f8a0*/  VIADD R2, R22, 0x12400 ;  /* 0x0001240016027836 */ /* 0x000fe20000000000 */
[----:B------:R-:W-:Y:S01]  /*1f8b0*/  BSSY B6, `(.L_x_739) ;  /* 0x000001a000067945 */ /* 0x000fe20003800000 */
[----:B------:R-:W-:Y:S01]  /*1f8c0*/  IMAD R0, R0, UR4, RZ ;  /* 0x0000000400007c24 */ /* 0x000fe2000f8e02ff */
[----:B------:R-:W-:-:S03]  /*1f8d0*/  SEL R30, R30, RZ, !P0 ;  /* 0x000000ff1e1e7207 */ /* 0x000fc60004000000 */
[----:B------:R-:W-:-:S04]  /*1f8e0*/  IMAD R0, R34, UR5, R0 ;  /* 0x0000000522007c24 */ /* 0x000fc8000f8e0200 */
[----:B------:R-:W-:Y:S01]  /*1f8f0*/  IMAD.IADD R34, R5, 0x1, R0 ;  /* 0x0000000105227824 */ /* 0x000fe200078e0200 */
[----:B-----5:R-:W-:Y:S02]  /*1f900*/  SEL R3, R3, RZ, !P0 ;  /* 0x000000ff03037207 */ /* 0x020fe40004000000 */
[----:B------:R-:W-:-:S03]  /*1f910*/  LOP3.LUT P0, RZ, R2, 0x3ff, RZ, 0xc0, !PT ;  /* 0x000003ff02ff7812 */ /* 0x000fc6000780c0ff */
[----:B------:R0:W-:Y:S04]  /*1f920*/  STL [R1+0x2c], R3 ;  /* 0x00002c0301007387 */ /* 0x0001e80000100800 */
[----:B------:R0:W-:Y:S06]  /*1f930*/  STL.64 [R1+0x18], R4 ;  /* 0x0000180401007387 */ /* 0x0001ec0000100a00 */
[----:B------:R-:W-:Y:S05]  /*1f940*/  @!P0 BRA `(.L_x_740) ;  /* 0x0000000000408947 */ /* 0x000fea0003800000 */
[----:B------:R-:W-:Y:S01]  /*1f950*/  MOV R2, 0x0 ;  /* 0x0000000000027802 */ /* 0x000fe20000000f00 */
[----:B------:R-:W-:Y:S01]  /*1f960*/  ULDC.64 UR4, c[0x4][0x88] ;  /* 0x0100220000047ab9 */ /* 0x000fe20000000a00 */
[----:B------:R-:W-:Y:S01]  /*1f970*/  ULDC.64 UR6, c[0x4][0x90] ;  /* 0x0100240000067ab9 */ /* 0x000fe20000000a00 */
[----:B------:R-:W-:Y:S01]  /*1f980*/  ULDC.64 UR8, c[0x4][0x20] ;  /* 0x0100080000087ab9 */ /* 0x000fe20000000a00 */
[----:B0-----:R-:W-:Y:S01]  /*1f990*/  MOV R4, UR4 ;  /* 0x0000000400047c02 */ /* 0x001fe20008000f00 */
[----:B------:R-:W-:Y:S01]  /*1f9a0*/  IMAD.U32 R5, RZ, RZ, UR5 ;  /* 0x00000005ff057e24 */ /* 0x000fe2000f8e00ff */
[----:B------:R-:W0:Y:S01]  /*1f9b0*/  LDC.64 R2, c[0x4][R2] ;  /* 0x0100000002027b82 */ /* 0x000e220000000a00 */
[----:B------:R-:W-:Y:S01]  /*1f9c0*/  IMAD.U32 R6, RZ, RZ, UR6 ;  /* 0x00000006ff067e24 */ /* 0x000fe2000f8e00ff */
[----:B-1----:R-:W-:Y:S01]  /*1f9d0*/  MOV R7, UR7 ;  /* 0x0000000700077c02 */ /* 0x002fe20008000f00 */
[----:B------:R-:W-:Y:S01]  /*1f9e0*/  IMAD.U32 R10, RZ, RZ, UR8 ;  /* 0x00000008ff0a7e24 */ /* 0x000fe2000f8e00ff */
[----:B------:R-:W-:Y:S01]  /*1f9f0*/  MOV R8, 0x70 ;  /* 0x0000007000087802 */ /* 0x000fe20000000f00 */
[----:B------:R-:W-:-:S02]  /*1fa00*/  IMAD.U32 R11, RZ, RZ, UR9 ;  /* 0x00000009ff0b7e24 */ /* 0x000fc4000f8e00ff */
[----:B------:R-:W-:Y:S02]  /*1fa10*/  IMAD.MOV.U32 R12, RZ, RZ, 0x1 ;  /* 0x00000001ff0c7424 */ /* 0x000fe400078e00ff */
[----:B------:R-:W-:-:S07]  /*1fa20*/  IMAD.MOV.U32 R13, RZ, RZ, RZ ;  /* 0x000000ffff0d7224 */ /* 0x000fce00078e00ff */
[----:B------:R-:W-:-:S07]  /*1fa30*/  LEPC R20, `(.L_x_740) ;  /* 0x000000001014794e */ /* 0x000fce0000000000 */
[----:B0-----:R-:W-:Y:S05]  /*1fa40*/  CALL.ABS.NOINC R2 ;  /* 0x0000000002007343 */ /* 0x001fea0003c00000 */
.L_x_740:
[----:B------:R-:W-:Y:S05]  /*1fa50*/  BSYNC B6 ;  /* 0x0000000000067941 */ /* 0x000fea0003800000 */
.L_x_739:
[----:B------:R-:W2:Y:S01]  /*1fa60*/  LDL.LU R20, [R1+0x2c] ;  /* 0x00002c0001147983 */ /* 0x000ea20000300800 */
[----:B------:R-:W-:Y:S01]  /*1fa70*/  ULDC.64 UR4, c[0x0][0x2d8] ;  /* 0x0000b60000047ab9 */ /* 0x000fe20000000a00 */
[----:B------:R-:W3:Y:S02]  /*1fa80*/  LDC R8, c[0x0][0x448] ;  /* 0x00011200ff087b82 */ /* 0x000ee40000000800 */
[----:B0-----:R-:W4:Y:S04]  /*1fa90*/  LDL.LU.64 R2, [R1+0x18] ;  /* 0x0000180001027983 */ /* 0x001f280000300a00 */
[----:B------:R0:W5:Y:S01]  /*1faa0*/  LDL R10, [R1+0x24] ;  /* 0x00002400010a7983 */ /* 0x0001620000100800 */
[----:B---3--:R-:W-:Y:S02]  /*1fab0*/  ISETP.NE.AND P0, PT, R8, 0x1, PT ;  /* 0x000000010800780c */ /* 0x008fe40003f05270 */
[----:B------:R-:W-:-:S02]  /*1fac0*/  SHF.L.U32 R4, R17, 0x7, RZ ;  /* 0x0000000711047819 */ /* 0x000fc400000006ff */
[----:B----4-:R-:W-:-:S03]  /*1fad0*/  MOV R3, R34 ;  /* 0x0000002200037202 */ /* 0x010fc60000000f00 */
[----:B------:R-:W-:-:S04]  /*1fae0*/  IMAD.WIDE.U32 R2, R18, UR4, R2 ;  /* 0x0000000412027c25 */ /* 0x000fc8000f8e0002 */
[----:B------:R-:W-:Y:S01]  /*1faf0*/  IMAD R3, R18, UR5, R3 ;  /* 0x0000000512037c24 */ /* 0x000fe2000f8e0203 */
[----:B------:R-:W-:Y:S02]  /*1fb00*/  ULDC.64 UR4, c[0x0][0x2e0] ;  /* 0x0000b80000047ab9 */ /* 0x000fe40000000a00 */
[----:B--2---:R-:W-:Y:S02]  /*1fb10*/  IMAD R5, R20, UR4, RZ ;  /* 0x0000000414057c24 */ /* 0x004fe4000f8e02ff */
[----:B------:R-:W2:Y:S01]  /*1fb20*/  S2R R20, SR_TID.X ;  /* 0x0000000000147919 */ /* 0x000ea20000002100 */
[----:B------:R-:W-:-:S04]  /*1fb30*/  IMAD.WIDE.U32 R2, R30, UR4, R2 ;  /* 0x000000041e027c25 */ /* 0x000fc8000f8e0002 */
[----:B------:R-:W-:Y:S01]  /*1fb40*/  IMAD R0, R30, UR5, R5 ;  /* 0x000000051e007c24 */ /* 0x000fe2000f8e0205 */
[----:B------:R-:W-:Y:S01]  /*1fb50*/  ULDC.64 UR4, c[0x0][0x2d0] ;  /* 0x0000b40000047ab9 */ /* 0x000fe20000000a00 */
[----:B------:R-:W1:Y:S01]  /*1fb60*/  @P0 LDC R5, c[0x0][0x44c] ;  /* 0x00011300ff050b82 */ /* 0x000e620000000800 */
[----:B--2---:R-:W-:-:S04]  /*1fb70*/  LOP3.LUT R20, R20, 0x7f, RZ, 0xc0, !PT ;  /* 0x0000007f14147812 */ /* 0x004fc800078ec0ff */
[----:B------:R-:W-:Y:S02]  /*1fb80*/  SHF.R.U32.HI R21, RZ, 0x3, R20 ;  /* 0x00000003ff157819 */ /* 0x000fe40000011614 */
[----:B------:R-:W2:Y:S01]  /*1fb90*/  S2R R20, SR_TID.X ;  /* 0x0000000000147919 */ /* 0x000ea20000002100 */
[----:B------:R-:W-:Y:S02]  /*1fba0*/  IMAD.IADD R3, R3, 0x1, R0 ;  /* 0x0000000103037824 */ /* 0x000fe400078e0200 */
[----:B------:R-:W3:Y:S01]  /*1fbb0*/  @P0 LDC R0, c[0x0][0x450] ;  /* 0x00011400ff000b82 */ /* 0x000ee20000000800 */
[----:B--2---:R-:W-:-:S05]  /*1fbc0*/  IMAD.SHL.U32 R20, R20, 0x10, RZ ;  /* 0x0000001014147824 */ /* 0x004fca00078e00ff */
[----:B------:R-:W-:-:S04]  /*1fbd0*/  LOP3.LUT R20, R21, 0x70, R20, 0xf8, !PT ;  /* 0x0000007015147812 */ /* 0x000fc800078ef814 */
[----:B------:R-:W-:-:S05]  /*1fbe0*/  LOP3.LUT R6, R20, R4, RZ, 0xfc, !PT ;  /* 0x0000000414067212 */ /* 0x000fca00078efcff */
[----:B-1----:R-:W-:-:S04]  /*1fbf0*/  @P0 IMAD.HI.U32 R7, R6, R5, RZ ;  /* 0x0000000506070227 */ /* 0x002fc800078e00ff */
[----:B------:R-:W-:Y:S01]  /*1fc00*/  IMAD.MOV.U32 R5, RZ, RZ, R6 ;  /* 0x000000ffff057224 */ /* 0x000fe200078e0006 */
[----:B---3--:R-:W-:-:S05]  /*1fc10*/  @P0 SHF.R.U32.HI R5, RZ, R0, R7 ;  /* 0x00000000ff050219 */ /* 0x008fca0000011607 */
[----:B------:R-:W-:-:S04]  /*1fc20*/  IMAD.MOV R0, RZ, RZ, -R5 ;  /* 0x000000ffff007224 */ /* 0x000fc800078e0a05 */
[----:B------:R-:W-:Y:S01]  /*1fc30*/  IMAD R0, R8, R0, R6 ;  /* 0x0000000008007224 */ /* 0x000fe200078e0206 */
[----:B------:R-:W-:Y:S01]  /*1fc40*/  SHF.R.S32.HI R6, RZ, 0x1f, R5 ;  /* 0x0000001fff067819 */ /* 0x000fe20000011405 */
[----:B------:R-:W1:Y:S01]  /*1fc50*/  S2R R20, SR_TID.X ;  /* 0x0000000000147919 */ /* 0x000e620000002100 */
[----:B------:R-:W-:-:S04]  /*1fc60*/  IMAD.WIDE.U32 R2, R5, UR4, R2 ;  /* 0x0000000405027c25 */ /* 0x000fc8000f8e0002 */
[----:B------:R-:W-:-:S04]  /*1fc70*/  IMAD R6, R6, UR4, RZ ;  /* 0x0000000406067c24 */ /* 0x000fc8000f8e02ff */
[----:B------:R-:W-:Y:S01]  /*1fc80*/  IMAD R5, R5, UR5, R6 ;  /* 0x0000000505057c24 */ /* 0x000fe2000f8e0206 */
[----:B------:R-:W-:-:S04]  /*1fc90*/  ULDC.64 UR4, c[0x0][0x2c8] ;  /* 0x0000b20000047ab9 */ /* 0x000fc80000000a00 */
[----:B------:R-:W-:Y:S02]  /*1fca0*/  IADD3 R3, R3, R5, RZ ;  /* 0x0000000503037210 */ /* 0x000fe40007ffe0ff */
[----:B------:R-:W-:-:S05]  /*1fcb0*/  SHF.R.S32.HI R5, RZ, 0x1f, R0 ;  /* 0x0000001fff057819 */ /* 0x000fca0000011400 */
[----:B------:R-:W-:Y:S02]  /*1fcc0*/  IMAD R5, R5, UR4, RZ ;  /* 0x0000000405057c24 */ /* 0x000fe4000f8e02ff */
[----:B------:R-:W-:-:S04]  /*1fcd0*/  IMAD.WIDE.U32 R2, R0, UR4, R2 ;  /* 0x0000000400027c25 */ /* 0x000fc8000f8e0002 */
[----:B------:R-:W-:Y:S01]  /*1fce0*/  IMAD R5, R0, UR5, R5 ;  /* 0x0000000500057c24 */ /* 0x000fe2000f8e0205 */
[----:B------:R-:W-:Y:S02]  /*1fcf0*/  ULDC.64 UR4, c[0x0][0x280] ;  /* 0x0000a00000047ab9 */ /* 0x000fe40000000a00 */
[----:B------:R-:W-:Y:S01]  /*1fd00*/  LEA R0, P0, R2, UR4, 0x1 ;  /* 0x0000000402007c11 */ /* 0x000fe2000f8008ff */
[----:B------:R-:W-:Y:S01]  /*1fd10*/  IMAD.IADD R5, R3, 0x1, R5 ;  /* 0x0000000103057824 */ /* 0x000fe200078e0205 */
[----:B------:R-:W-:Y:S01]  /*1fd20*/  ULDC UR4, c[0x0][0x2b8] ;  /* 0x0000ae0000047ab9 */ /* 0x000fe20000000800 */
[----:B-1----:R-:W-:-:S03]  /*1fd30*/  LOP3.LUT R20, R20, 0x7f, RZ, 0xc0, !PT ;  /* 0x0000007f14147812 */ /* 0x002fc600078ec0ff */
[----:B------:R-:W-:Y:S01]  /*1fd40*/  LEA.HI.X R5, R2, UR5, R5, 0x1, P0 ;  /* 0x0000000502057c11 */ /* 0x000fe200080f0c05 */
[----:B------:R-:W-:Y:S01]  /*1fd50*/  UMOV UR5, 0xffffffff ;  /* 0xffffffff00057882 */ /* 0x000fe20000000000 */
[----:B------:R-:W-:Y:S02]  /*1fd60*/  ISETP.GE.AND P3, PT, R32, UR4, PT ;  /* 0x0000000420007c0c */ /* 0x000fe4000bf66270 */
[----:B------:R-:W-:Y:S02]  /*1fd70*/  ISETP.GE.AND P2, PT, R35, UR4, PT ;  /* 0x0000000423007c0c */ /* 0x000fe4000bf46270 */
[----:B------:R-:W-:Y:S02]  /*1fd80*/  ISETP.GE.AND P0, PT, R33, UR4, PT ;  /* 0x0000000421007c0c */ /* 0x000fe4000bf06270 */
[----:B------:R-:W-:Y:S01]  /*1fd90*/  SHF.R.U32.HI R9, RZ, 0x3, R20 ;  /* 0x00000003ff097819 */ /* 0x000fe20000011614 */
[----:B0-----:R-:W-:Y:S10]  /*1fda0*/  BRA.DIV UR5, `(.L_x_741) ;  /* 0x0000004a05947947 */ /* 0x001ff4000b800000 */
[----:B------:R-:W0:Y:S01]  /*1fdb0*/  SHFL.IDX PT, R14, R0, RZ, 0x181f ;  /* 0x00181fff000e7589 */ /* 0x000e2200000e0000 */
[----:B-----5:R-:W-:Y:S02]  /*1fdc0*/  IMAD R6, R10, R8, RZ ;  /* 0x000000080a067224 */ /* 0x020fe400078e02ff */
[----:B------:R-:W-:Y:S01]  /*1fdd0*/  IMAD.IADD R4, R9, 0x1, R4 ;  /* 0x0000000109047824 */ /* 0x000fe200078e0204 */
[----:B------:R-:W1:Y:S03]  /*1fde0*/  SHFL.IDX PT, R2, R5, RZ, 0x181f ;  /* 0x00181fff05027589 */ /* 0x000e6600000e0000 */
[C---:B------:R-:W-:Y:S01]  /*1fdf0*/  VIADD R7, R4.reuse, 0x10 ;  /* 0x0000001004077836 */ /* 0x040fe20000000000 */
[----:B------:R-:W-:-:S13]  /*1fe00*/  ISETP.GE.AND P1, PT, R4, R6, PT ;  /* 0x000000060400720c */ /* 0x000fda0003f26270 */
[----:B0-----:R-:W-:-:S04]  /*1fe10*/  @!P1 LEA R14, P4, R32, R14, 0x1 ;  /* 0x0000000e200e9211 */ /* 0x001fc800078808ff */
[----:B-1----:R-:W-:Y:S01]  /*1fe20*/  @!P1 IADD3.X R3, RZ, R2, RZ, P4, !PT ;  /* 0x00000002ff039210 */ /* 0x002fe200027fe4ff */
[----:B------:R-:W-:Y:S02]  /*1fe30*/  @!P1 IMAD.MOV.U32 R2, RZ, RZ, R14 ;  /* 0x000000ffff029224 */ /* 0x000fe400078e000e */
[----:B------:R-:W0:Y:S04]  /*1fe40*/  SHFL.IDX PT, R14, R0, 0x1, 0x181f ;  /* 0x00381f00000e7f89 */ /* 0x000e2800000e0000 */
[----:B------:R-:W-:Y:S04]  /*1fe50*/  @!P1 LDGSTS.E.BYPASS.LTC128B.128 [R37+0x12400], desc[UR48][R2.64], !P3 ;  /* 0x1240000002259fae */ /* 0x000fe8000d901d70 */
[----:B------:R-:W-:Y:S04]  /*1fe60*/  @!P1 LDGSTS.E.BYPASS.LTC128B.128 [R37+0x16400], desc[UR48][R2.64+0x80], !P2 ;  /* 0x1640008002259fae */ /* 0x000fe8000d101d70 */
[----:B------:R1:W-:Y:S01]  /*1fe70*/  @!P1 LDGSTS.E.BYPASS.LTC128B.128 [R37+0x1a400], desc[UR48][R2.64+0x100], !P0 ;  /* 0x1a40010002259fae */ /* 0x0003e2000c101d70 */
[----:B------:R-:W-:-:S03]  /*1fe80*/  ISETP.GE.AND P1, PT, R7, R6, PT ;  /* 0x000000060700720c */ /* 0x000fc60003f26270 */
[----:B-1----:R-:W1:Y:S10]  /*1fe90*/  SHFL.IDX PT, R2, R5, 0x1, 0x181f ;  /* 0x00381f0005027f89 */ /* 0x002e7400000e0000 */
[----:B0-----:R-:W-:-:S04]  /*1fea0*/  @!P1 LEA R14, P4, R32, R14, 0x1 ;  /* 0x0000000e200e9211 */ /* 0x001fc800078808ff */
[----:B-1----:R-:W-:Y:S01]  /*1feb0*/  @!P1 IADD3.X R7, RZ, R2, RZ, P4, !PT ;  /* 0x00000002ff079210 */ /* 0x002fe200027fe4ff */
[----:B------:R-:W-:Y:S02]  /*1fec0*/  @!P1 IMAD.MOV.U32 R2, RZ, RZ, R14 ;  /* 0x000000ffff029224 */ /* 0x000fe400078e000e */
[----:B------:R-:W0:Y:S02]  /*1fed0*/  SHFL.IDX PT, R14, R0, 0x2, 0x181f ;  /* 0x00581f00000e7f89 */ /* 0x000e2400000e0000 */
[----:B------:R-:W-:Y:S01]  /*1fee0*/  @!P1 IMAD.MOV.U32 R3, RZ, RZ, R7 ;  /* 0x000000ffff039224 */ /* 0x000fe200078e0007 */
[----:B------:R-:W-:-:S04]  /*1fef0*/  IADD3 R7, R4, 0x20, RZ ;  /* 0x0000002004077810 */ /* 0x000fc80007ffe0ff */
        /* <DEDUP_REMOVED lines=49> */
[----:B0-----:R-:W-:Y:S01]  /*20210*/  @!P1 LEA R14, P4, R32, R14, 0x1 ;  /* 0x0000000e200e9211 */ /* 0x001fe200078808ff */
[----:B------:R-:W0:Y:S04]  /*20220*/  SHFL.IDX PT, R5, R5, 0x7, 0x181f ;  /* 0x00f81f0005057f89 */ /* 0x000e2800000e0000 */
[----:B-1----:R-:W-:Y:S01]  /*20230*/  @!P1 IMAD.X R7, RZ, RZ, R2, P4 ;  /* 0x000000ffff079224 */ /* 0x002fe200020e0602 */
[----:B------:R-:W-:-:S02]  /*20240*/  @!P1 MOV R2, R14 ;  /* 0x0000000e00029202 */ /* 0x000fc40000000f00 */
[----:B------:R1:W2:Y:S01]  /*20250*/  SHFL.IDX PT, R14, R0, 0x7, 0x181f ;  /* 0x00f81f00000e7f89 */ /* 0x0002a200000e0000 */
[----:B------:R-:W-:-:S05]  /*20260*/  @!P1 IMAD.MOV.U32 R3, RZ, RZ, R7 ;  /* 0x000000ffff039224 */ /* 0x000fca00078e0007 */
[----:B------:R1:W-:Y:S04]  /*20270*/  @!P1 LDGSTS.E.BYPASS.LTC128B.128 [R37+0x15400], desc[UR48][R2.64], !P3 ;  /* 0x1540000002259fae */ /* 0x0003e8000d901d70 */
[----:B------:R1:W-:Y:S04]  /*20280*/  @!P1 LDGSTS.E.BYPASS.LTC128B.128 [R37+0x19400], desc[UR48][R2.64+0x80], !P2 ;  /* 0x1940008002259fae */ /* 0x0003e8000d101d70 */
[----:B0-----:R1:W-:Y:S02]  /*20290*/  @!P1 LDGSTS.E.BYPASS.LTC128B.128 [R37+0x1d400], desc[UR48][R2.64+0x100], !P0 ;  /* 0x1d40010002259fae */ /* 0x0013e4000c101d70 */
.L_x_879:
[----:B-1----:R-:W-:Y:S01]  /*202a0*/  VIADD R3, R4, 0x70 ;  /* 0x0000007004037836 */ /* 0x002fe20000000000 */
[----:B------:R-:W-:Y:S04]  /*202b0*/  BSSY B0, `(.L_x_742) ;  /* 0x000000b000007945 */ /* 0x000fe80003800000 */
[----:B------:R-:W-:-:S13]  /*202c0*/  ISETP.GE.AND P1, PT, R3, R6, PT ;  /* 0x000000060300720c */ /* 0x000fda0003f26270 */
[----:B------:R-:W-:Y:S05]  /*202d0*/  @P1 BRA `(.L_x_743) ;  /* 0x0000000000201947 */ /* 0x000fea0003800000 */
[----:B--2---:R-:W-:-:S04]  /*202e0*/  LEA R2, P1, R32, R14, 0x1 ;  /* 0x0000000e20027211 */ /* 0x004fc800078208ff */
[----:B------:R-:W-:-:S05]  /*202f0*/  IADD3.X R3, RZ, R5, RZ, P1, !PT ;  /* 0x00000005ff037210 */ /* 0x000fca0000ffe4ff */
[----:B------:R-:W-:Y:S01]  /*20300*/  @!PT LDS RZ, [RZ] ;  /* 0x00000000fffff984 */ /* 0x000fe20000000800 */
[----:B------:R-:W-:Y:S01]  /*20310*/  @!PT LDS RZ, [RZ] ;  /* 0x00000000fffff984 */ /* 0x000fe20000000800 */
[----:B------:R-:W-:Y:S01]  /*20320*/  @!PT LDS RZ, [RZ] ;  /* 0x00000000fffff984 */ /* 0x000fe20000000800 */
[----:B------:R0:W-:Y:S04]  /*20330*/  LDGSTS.E.BYPASS.LTC128B.128 [R37+0x15c00], desc[UR48][R2.64], !P3 ;  /* 0x15c0000002257fae */ /* 0x0001e8000d901d70 */
[----:B------:R0:W-:Y:S04]  /*20340*/  LDGSTS.E.BYPASS.LTC128B.128 [R37+0x19c00], desc[UR48][R2.64+0x80], !P2 ;  /* 0x19c0008002257fae */ /* 0x0001e8000d101d70 */
[----:B------:R0:W-:Y:S02]  /*20350*/  LDGSTS.E.BYPASS.LTC128B.128 [R37+0x1dc00], desc[UR48][R2.64+0x100], !P0 ;  /* 0x1dc0010002257fae */ /* 0x0001e4000c101d70 */
.L_x_743:
[----:B------:R-:W-:Y:S05]  /*20360*/  BSYNC B0 ;  /* 0x0000000000007941 */ /* 0x000fea0003800000 */
.L_x_742:
[----:B------:R-:W-:Y:S01]  /*20370*/  NOP ;  /* 0x0000000000007918 */ /* 0x000fe20000000000 */
[----:B------:R-:W-:-:S13]  /*20380*/  PLOP3.LUT P0, PT, PT, PT, PT, 0x80, 0x0 ;  /* 0x000000000000781c */ /* 0x000fda0003f0f070 */
.L_x_744:
[----:B------:R-:W-:Y:S02]  /*20390*/  PLOP3.LUT P1, PT, P1, P0, PT, 0xa2, 0x0 ;  /* 0x000000000000781c */ /* 0x000fe40000f21472 */
[----:B------:R-:W-:-:S08]  /*203a0*/  @P0 R2UR P1, UR4, R22 ;  /* 0x00000000160402ca */ /* 0x000fd00000020000 */
[----:B------:R-:W-:-:S05]  /*203b0*/  @P0 PLOP3.LUT P0, PT, P1, PT, PT, 0x80, 0x0 ;  /* 0x000000000000081c */ /* 0x000fca0000f0f070 */
[----:B------:R-:W-:Y:S01]  /*203c0*/  @!P1 SYNCS.ARRIVE.TRANS64.RED.A0T1 RZ, [UR4+0x30800], RZ ;  /* 0x030800ffffff99a7 */ /* 0x000fe20008200404 */
[----:B------:R-:W-:Y:S07]  /*203d0*/  @!P1 ARRIVES.LDGSTSBAR.64.TRANSCNT [UR4+0x30800] ;  /* 0x03080000ff0099b0 */ /* 0x000fee0008000a84 */
[----:B------:R-:W-:Y:S05]  /*203e0*/  @P0 BRA.U.ANY `(.L_x_744) ;  /* 0xfffffffd00e80947 */ /* 0x000fea000393ffff */
[----:B0-----:R-:W3:Y:S02]  /*203f0*/  LDL.LU R2, [R1+0x28] ;  /* 0x0000280001027983 */ /* 0x001ee40000300800 */
[----:B---3--:R-:W-:-:S05]  /*20400*/  VIADD R2, R2, 0x1 ;  /* 0x0000000102027836 */ /* 0x008fca0000000000 */
[----:B------:R0:W-:Y:S01]  /*20410*/  STL [R1+0x28], R2 ;  /* 0x0000280201007387 */ /* 0x0001e20000100800 */
[----:B------:R-:W-:-:S04]  /*20420*/  LEA.HI R0, R2, R2, RZ, 0x1 ;  /* 0x0000000202007211 */ /* 0x000fc800078f08ff */
[----:B------:R-:W-:-:S05]  /*20430*/  LOP3.LUT R0, R0, 0xfffffffe, RZ, 0xc0, !PT ;  /* 0xfffffffe00007812 */ /* 0x000fca00078ec0ff */
[----:B------:R-:W-:-:S05]  /*20440*/  IMAD.IADD R0, R2, 0x1, -R0 ;  /* 0x0000000102007824 */ /* 0x000fca00078e0a00 */
[----:B------:R-:W-:Y:S01]  /*20450*/  SHF.L.U32 R3, R0, 0x1f, RZ ;  /* 0x0000001f00037819 */ /* 0x000fe200000006ff */
[----:B------:R-:W-:Y:S01]  /*20460*/  NOP ;  /* 0x0000000000007918 */ /* 0x000fe20000000000 */
[----:B0-----:R-:W3:Y:S01]  /*20470*/  LDL.LU R2, [R1+0x20] ;  /* 0x0000200001027983 */ /* 0x001ee20000300800 */
[----:B------:R0:W-:Y:S01]  /*20480*/  SYNCS.ARRIVE.TRANS64.A1T0 RZ, [R22+URZ+0x30800], RZ ;  /* 0x030800ff16ff79a7 */ /* 0x0001e2000810003f */
[----:B------:R-:W-:Y:S01]  /*20490*/  BSSY B0, `(.L_x_745) ;  /* 0x0000004000007945 */ /* 0x000fe20003800000 */
[----:B------:R-:W1:Y:S01]  /*204a0*/  SYNCS.PHASECHK.TRANS64.TRYWAIT P0, [R22+URZ+0x30820], R3 ;  /* 0x03082003160075a7 */ /* 0x000e62000800017f */
[----:B---3--:R-:W-:Y:S02]  /*204b0*/  IADD3 R6, R2, -0x2, RZ ;  /* 0xfffffffe02067810 */ /* 0x008fe40007ffe0ff */
[----:B01----:R-:W-:Y:S05]  /*204c0*/  @!P0 BRA `(.L_x_746) ;  /* 0x0000004c00688947 */ /* 0x003fea0003800000 */
.L_x_880:
[----:B------:R-:W-:Y:S05]  /*204d0*/  BSYNC B0 ;  /* 0x0000000000007941 */ /* 0x000fea0003800000 */
.L_x_745:
[----:B------:R-:W3:Y:S01]  /*204e0*/  LDL R0, [R1+0x8] ;  /* 0x0000080001007983 */ /* 0x000ee20000100800 */
[----:B------:R-:W-:Y:S01]  /*204f0*/  BSSY B0, `(.L_x_747) ;  /* 0x000010a000007945 */ /* 0x000fe20003800000 */
[----:B---3--:R-:W-:-:S13]  /*20500*/  ISETP.GE.AND P0, PT, R6, R0, PT ;  /* 0x000000000600720c */ /* 0x008fda0003f06270 */
[----:B------:R-:W-:Y:S05]  /*20510*/  @!P0 BRA `(.L_x_748) ;  /* 0x00000010001c8947 */ /* 0x000fea0003800000 */
[----:B------:R-:W-:Y:S01]  /*20520*/  ULDC UR4, c[0x0][0x2f4] ;  /* 0x0000bd0000047ab9 */ /* 0x000fe20000000800 */
[----:B------:R-:W-:Y:S01]  /*20530*/  IMAD.MOV.U32 R10, RZ, RZ, R26 ;  /* 0x000000ffff0a7224 */ /* 0x000fe200078e001a */
[----:B------:R-:W-:Y:S01]  /*20540*/  MOV R30, R25 ;  /* 0x00000019001e7202 */ /* 0x000fe20000000f00 */
[----:B------:R-:W-:Y:S01]  /*20550*/  IMAD.MOV.U32 R17, RZ, RZ, R28 ;  /* 0x000000ffff117224 */ /* 0x000fe200078e001c */
[----:B------:R-:W-:Y:S02]  /*20560*/  ISETP.GE.AND P3, PT, R32, UR4, PT ;  /* 0x0000000420007c0c */ /* 0x000fe4000bf66270 */
[----:B------:R-:W-:Y:S02]  /*20570*/  ISETP.GE.AND P2, PT, R35, UR4, PT ;  /* 0x0000000423007c0c */ /* 0x000fe4000bf46270 */
[----:B------:R-:W-:-:S13]  /*20580*/  ISETP.GE.AND P1, PT, R33, UR4, PT ;  /* 0x0000000421007c0c */ /* 0x000fda000bf26270 */
.L_x_761:
[----:B------:R-:W3:Y:S01]  /*20590*/  LDL R4, [R1+0xc] ;  /* 0x00000c0001047983 */ /* 0x000ee20000100800 */
[----:B------:R-:W1:Y:S03]  /*205a0*/  LDC R7, c[0x0][0x430] ;  /* 0x00010c00ff077b82 */ /* 0x000e660000000800 */
[----:B------:R-:W4:Y:S04]  /*205b0*/  LDL R8, [R1+0x10] ;  /* 0x0000100001087983 */ /* 0x000f280000100800 */
[----:B------:R-:W2:Y:S01]  /*205c0*/  LDL R11, [R1+0x38] ;  /* 0x00003800010b7983 */ /* 0x000ea20000100800 */
[----:B------:R-:W0:Y:S02]  /*205d0*/  S2R R0, SR_TID.X ;  /* 0x0000000000007919 */ /* 0x000e240000002100 */
[----:B0-----:R-:W-:-:S04]  /*205e0*/  LOP3.LUT R0, R0, 0x7f, RZ, 0xc0, !PT ;  /* 0x0000007f00007812 */ /* 0x001fc800078ec0ff */
[----:B------:R-:W-:Y:S02]  /*205f0*/  SHF.R.U32.HI R2, RZ, 0x3, R0 ;  /* 0x00000003ff027819 */ /* 0x000fe40000011600 */
[----:B------:R-:W0:Y:S01]  /*20600*/  S2R R0, SR_TID.X ;  /* 0x0000000000007919 */ /* 0x000e220000002100 */
[----:B-1----:R-:W-:-:S13]  /*20610*/  ISETP.NE.AND P0, PT, R7, 0x1, PT ;  /* 0x000000010700780c */ /* 0x002fda0003f05270 */
[----:B------:R-:W1:Y:S01]  /*20620*/  @P0 LDC R3, c[0x0][0x438] ;  /* 0x00010e00ff030b82 */ /* 0x000e620000000800 */
[----:B0-----:R-:W-:-:S05]  /*20630*/  IMAD.SHL.U32 R0, R0, 0x10, RZ ;  /* 0x0000001000007824 */ /* 0x001fca00078e00ff */
[----:B------:R-:W-:Y:S02]  /*20640*/  LOP3.LUT R0, R2, 0x70, R0, 0xf8, !PT ;  /* 0x0000007002007812 */ /* 0x000fe400078ef800 */
[----:B------:R-:W0:Y:S02]  /*20650*/  @P0 LDC R2, c[0x0][0x434] ;  /* 0x00010d00ff020b82 */ /* 0x000e240000000800 */
[----:B------:R-:W-:Y:S01]  /*20660*/  ISETP.GT.U32.AND P4, PT, R0, 0x5f, PT ;  /* 0x0000005f0000780c */ /* 0x000fe20003f84070 */
[----:B------:R-:W-:Y:S01]  /*20670*/  VIADD R26, R10, 0x1 ;  /* 0x000000010a1a7836 */ /* 0x000fe20000000000 */
[----:B------:R-:W-:Y:S05]  /*20680*/  YIELD ;  /* 0x0000000000007946 */ /* 0x000fea0003800000 */
[----:B------:R-:W-:Y:S01]  /*20690*/  MOV R25, R6 ;  /* 0x0000000600197202 */ /* 0x000fe20000000f00 */
[----:B---3--:R-:W-:-:S05]  /*206a0*/  IMAD R9, R6, 0x60, R4 ;  /* 0x0000006006097824 */ /* 0x008fca00078e0204 */
[----:B------:R-:W4:Y:S01]  /*206b0*/  @!P4 LDC.64 R4, c[0x0][0x428] ;  /* 0x00010a00ff04cb82 */ /* 0x000f220000000a00 */
[----:B------:R-:W-:-:S04]  /*206c0*/  IMAD.IADD R9, R0, 0x1, R9 ;  /* 0x0000000100097824 */ /* 0x000fc800078e0209 */
[----:B0-----:R-:W-:Y:S01]  /*206d0*/  @P0 IMAD.HI.U32 R2, R9, R2, RZ ;  /* 0x0000000209020227 */ /* 0x001fe200078e00ff */
[----:B------:R-:W-:-:S04]  /*206e0*/  MOV R0, R9 ;  /* 0x0000000900007202 */ /* 0x000fc80000000f00 */
[----:B-1----:R-:W-:-:S04]  /*206f0*/  @P0 SHF.R.U32.HI R0, RZ, R3, R2 ;  /* 0x00000003ff000219 */ /* 0x002fc80000011602 */
[--C-:B------:R-:W-:Y:S01]  /*20700*/  @!P4 SHF.R.S32.HI R3, RZ, 0x1f, R0.reuse ;  /* 0x0000001fff03c819 */ /* 0x100fe20000011400 */
[----:B------:R-:W-:Y:S02]  /*20710*/  @!P4 IMAD.MOV.U32 R2, RZ, RZ, R0 ;  /* 0x000000ffff02c224 */ /* 0x000fe400078e0000 */
[-C--:B----4-:R-:W-:Y:S02]  /*20720*/  @!P4 IMAD R8, R8, R4.reuse, RZ ;  /* 0x000000040808c224 */ /* 0x090fe400078e02ff */
[----:B------:R-:W-:-:S04]  /*20730*/  @!P4 IMAD.WIDE.U32 R2, R31, R4, R2 ;  /* 0x000000041f02c225 */ /* 0x000fc800078e0002 */
[----:B------:R-:W-:Y:S02]  /*20740*/  @!P4 IMAD R8, R31, R5, R8 ;  /* 0x000000051f08c224 */ /* 0x000fe400078e0208 */
[----:B------:R-:W0:Y:S01]  /*20750*/  @!P4 LDC.64 R4, c[0x0][0x418] ;  /* 0x00010600ff04cb82 */ /* 0x000e220000000a00 */
[----:B------:R-:W-:Y:S01]  /*20760*/  IADD3 R0, -R0, RZ, RZ ;  /* 0x000000ff00007210 */ /* 0x000fe20007ffe1ff */
[----:B------:R-:W-:-:S04]  /*20770*/  @!P4 IMAD.IADD R3, R8, 0x1, R3 ;  /* 0x000000010803c824 */ /* 0x000fc800078e0203 */
[----:B------:R-:W-:Y:S02]  /*20780*/  IMAD R9, R7, R0, R9 ;  /* 0x0000000007097224 */ /* 0x000fe400078e0209 */
[----:B------:R-:W-:Y:S01]  /*20790*/  IMAD.MOV.U32 R0, RZ, RZ, RZ ;  /* 0x000000ffff007224 */ /* 0x000fe200078e00ff */
[----:B0-----:R-:W-:-:S04]  /*207a0*/  @!P4 LEA R4, P0, R2, R4, 0x2 ;  /* 0x000000040204c211 */ /* 0x001fc800078010ff */
[----:B------:R-:W-:-:S05]  /*207b0*/  @!P4 LEA.HI.X R5, R2, R5, R3, 0x2, P0 ;  /* 0x000000050205c211 */ /* 0x000fca00000f1403 */
[----:B------:R0:W5:Y:S01]  /*207c0*/  @!P4 LDG.E R0, desc[UR48][R4.64] ;  /* 0x000000300400c981 */ /* 0x000162000c1e1900 */
[----:B--2---:R-:W-:Y:S02]  /*207d0*/  ISETP.NE.AND P4, PT, R11, 0x3, PT ;  /* 0x000000030b00780c */ /* 0x004fe40003f85270 */
[----:B------:R-:W-:-:S04]  /*207e0*/  ISETP.NE.AND P0, PT, R26, 0x2, PT ;  /* 0x000000021a00780c */ /* 0x000fc80003f05270 */
[----:B------:R-:W-:Y:S02]  /*207f0*/  SEL R28, RZ, 0x1, P0 ;  /* 0x00000001ff1c7807 */ /* 0x000fe40000000000 */
[----:B------:R-:W-:Y:S02]  /*20800*/  SEL R26, R26, RZ, P0 ;  /* 0x000000ff1a1a7207 */ /* 0x000fe40000000000 */
[----:B------:R-:W-:-:S03]  /*20810*/  LOP3.LUT R28, R17, R28, RZ, 0x3c, !PT ;  /* 0x0000001c111c7212 */ /* 0x000fc600078e3cff */
[----:B0-----:R-:W-:Y:S05]  /*20820*/  @!P4 BRA `(.L_x_749) ;  /* 0x000000000004c947 */ /* 0x001fea0003800000 */
[----:B------:R-:W-:Y:S01]  /*20830*/  BPT.TRAP 0x1 ;  /* 0x000000040000795c */ /* 0x000fe20000300000 */
.L_x_749:
[----:B------:R-:W-:Y:S01]  /*20840*/  IMAD R7, R26, 0x8, R22 ;  /* 0x000000081a077824 */ /* 0x000fe200078e0216 */
[----:B------:R-:W-:Y:S01]  /*20850*/  SHF.L.U32 R2, R28, 0x1f, RZ ;  /* 0x0000001f1c027819 */ /* 0x000fe200000006ff */
[----:B------:R-:W-:Y:S03]  /*20860*/  BSSY B1, `(.L_x_750) ;  /* 0x0000003000017945 */ /* 0x000fe60003800000 */
[----:B------:R-:W0:Y:S02]  /*20870*/  SYNCS.PHASECHK.TRANS64.TRYWAIT P0, [R7+URZ+0x30840], R2 ;  /* 0x03084002070075a7 */ /* 0x000e24000800017f */
[----:B0-----:R-:W-:Y:S05]  /*20880*/  @!P0 BRA `(.L_x_751) ;  /* 0x00000048008c8947 */ /* 0x001fea0003800000 */
.L_x_881:
[----:B------:R-:W-:Y:S05]  /*20890*/  BSYNC B1 ;  /* 0x0000000000017941 */ /* 0x000fea0003800000 */
.L_x_750:
[----:B------:R-:W2:Y:S01]  /*208a0*/  LDL R3, [R1] ;  /* 0x0000000001037983 */ /* 0x000ea20000100800 */
[----:B------:R-:W-:Y:S01]  /*208b0*/  SHF.R.S32.HI R20, RZ, 0x1f, R9 ;  /* 0x0000001fff147819 */ /* 0x000fe20000011409 */
[----:B------:R-:W-:Y:S01]  /*208c0*/  ULDC.64 UR4, c[0x0][0x300] ;  /* 0x0000c00000047ab9 */ /* 0x000fe20000000a00 */
[----:B-----5:R-:W-:Y:S01]  /*208d0*/  SHF.R.S32.HI R21, RZ, 0x1f, R0 ;  /* 0x0000001fff157819 */ /* 0x020fe20000011400 */
[----:B------:R-:W-:Y:S01]  /*208e0*/  ULDC.64 UR6, c[0x0][0x2e8] ;  /* 0x0000ba0000067ab9 */ /* 0x000fe20000000a00 */
[----:B------:R-:W-:Y:S02]  /*208f0*/  IMAD R5, R26, 0x4800, R36 ;  /* 0x000048001a057824 */ /* 0x000fe400078e0224 */
[----:B------:R-:W-:-:S04]  /*20900*/  IMAD R4, R20, UR4, RZ ;  /* 0x0000000414047c24 */ /* 0x000fc8000f8e02ff */
[----:B------:R-:W-:Y:S01]  /*20910*/  IMAD R4, R9, UR5, R4 ;  /* 0x0000000509047c24 */ /* 0x000fe2000f8e0204 */
[C---:B--2---:R-:W-:Y:S02]  /*20920*/  LOP3.LUT P5, RZ, R3.reuse, 0x2, RZ, 0xc0, !PT ;  /* 0x0000000203ff7812 */ /* 0x044fe400078ac0ff */
[----:B------:R-:W-:Y:S01]  /*20930*/  LOP3.LUT P4, RZ, R3, 0x1, RZ, 0xc0, !PT ;  /* 0x0000000103ff7812 */ /* 0x000fe2000788c0ff */
[----:B0-----:R-:W-:Y:S01]  /*20940*/  IMAD.WIDE.U32 R2, R9, UR4, RZ ;  /* 0x0000000409027c25 */ /* 0x001fe2000f8e00ff */
[----:B------:R-:W-:-:S03]  /*20950*/  ULDC.64 UR4, c[0x0][0x310] ;  /* 0x0000c40000047ab9 */ /* 0x000fc60000000a00 */
[----:B------:R-:W-:Y:S02]  /*20960*/  IMAD.IADD R3, R3, 0x1, R4 ;  /* 0x0000000103037824 */ /* 0x000fe400078e0204 */
[----:B------:R-:W-:Y:S02]  /*20970*/  IMAD R4, R21, UR4, RZ ;  /* 0x0000000415047c24 */ /* 0x000fe4000f8e02ff */
[----:B------:R-:W-:-:S04]  /*20980*/  IMAD.WIDE.U32 R2, R0, UR4, R2 ;  /* 0x0000000400027c25 */ /* 0x000fc8000f8e0002 */
[----:B------:R-:W-:Y:S01]  /*20990*/  IMAD R4, R0, UR5, R4 ;  /* 0x0000000500047c24 */ /* 0x000fe2000f8e0204 */
[----:B------:R-:W-:-:S04]  /*209a0*/  ULDC.64 UR4, c[0x0][0x308] ;  /* 0x0000c20000047ab9 */ /* 0x000fc80000000a00 */
[----:B------:R-:W-:-:S03]  /*209b0*/  IADD3 R3, R3, R4, RZ ;  /* 0x0000000403037210 */ /* 0x000fc60007ffe0ff */
[----:B------:R-:W-:Y:S01]  /*209c0*/  IMAD.WIDE.U32 R2, R18, UR4, R2 ;  /* 0x0000000412027c25 */ /* 0x000fe2000f8e0002 */
[----:B------:R-:W-:-:S03]  /*209d0*/  UMOV UR4, 0xffffffff ;  /* 0xffffffff00047882 */ /* 0x000fc60000000000 */
[----:B------:R-:W-:Y:S01]  /*209e0*/  IMAD R6, R18, UR5, R3 ;  /* 0x0000000512067c24 */ /* 0x000fe2000f8e0203 */
[----:B------:R-:W-:-:S04]  /*209f0*/  LEA R8, P0, R2, UR6, 0x1 ;  /* 0x0000000602087c11 */ /* 0x000fc8000f8008ff */
[----:B------:R-:W-:Y:S01]  /*20a00*/  LEA.HI.X R6, R2, UR7, R6, 0x1, P0 ;  /* 0x0000000702067c11 */ /* 0x000fe200080f0c06 */
[----:B------:R-:W-:Y:S08]  /*20a10*/  BRA.DIV UR4, `(.L_x_752) ;  /* 0x0000004a043c7947 */ /* 0x000ff0000b800000 */
[----:B------:R-:W2:Y:S01]  /*20a20*/  LDL R3, [R1] ;  /* 0x0000000001037983 */ /* 0x000ea20000100800 */
[----:B------:R-:W-:Y:S01]  /*20a30*/  IMAD.SHL.U32 R4, R32, 0x2, RZ ;  /* 0x0000000220047824 */ /* 0x000fe200078e00ff */
[----:B------:R-:W-:Y:S02]  /*20a40*/  LEA R5, R5, R22, 0x1 ;  /* 0x0000001605057211 */ /* 0x000fe400078e08ff */
[----:B------:R-:W0:Y:S04]  /*20a50*/  SHFL.IDX PT, R2, R8, RZ, 0x181f ;  /* 0x00181fff08027589 */ /* 0x000e2800000e0000 */
[----:B------:R-:W-:Y:S01]  /*20a60*/  SHFL.IDX PT, R34, R6, 0x2, 0x181f ;  /* 0x00581f0006227f89 */ /* 0x000fe200000e0000 */
[----:B0-----:R-:W-:Y:S02]  /*20a70*/  IADD3 R2, P0, R2, R4, RZ ;  /* 0x0000000402027210 */ /* 0x001fe40007f1e0ff */
[----:B--2---:R-:W-:-:S02]  /*20a80*/  LOP3.LUT P6, RZ, R3, 0x4, RZ, 0xc0, !PT ;  /* 0x0000000403ff7812 */ /* 0x004fc400078cc0ff */
[----:B------:R-:W0:Y:S02]  /*20a90*/  SHFL.IDX PT, R3, R6, RZ, 0x181f ;  /* 0x00181fff06037589 */ /* 0x000e2400000e0000 */
[----:B0-----:R-:W-:-:S09]  /*20aa0*/  IMAD.X R3, RZ, RZ, R3, P0 ;  /* 0x000000ffff037224 */ /* 0x001fd200000e0603 */
[----:B------:R-:W-:Y:S04]  /*20ab0*/  LDGSTS.E.BYPASS.LTC128B.128 [R5+0x1e400], desc[UR48][R2.64], !P6 ;  /* 0x1e40000002057fae */ /* 0x000fe8000f101d70 */
[----:B------:R-:W-:Y:S04]  /*20ac0*/  LDGSTS.E.BYPASS.LTC128B.128 [R5+0x21400], desc[UR48][R2.64+0x80], !P5 ;  /* 0x2140008002057fae */ /* 0x000fe8000e901d70 */
[----:B------:R0:W-:Y:S04]  /*20ad0*/  LDGSTS.E.BYPASS.LTC128B.128 [R5+0x24400], desc[UR48][R2.64+0x100], !P4 ;  /* 0x2440010002057fae */ /* 0x0001e8000e101d70 */
[----:B0-----:R-:W0:Y:S04]  /*20ae0*/  SHFL.IDX PT, R2, R8, 0x1, 0x181f ;  /* 0x00381f0008027f89 */ /* 0x001e2800000e0000 */
[----:B------:R-:W1:Y:S01]  /*20af0*/  SHFL.IDX PT, R3, R6, 0x1, 0x181f ;  /* 0x00381f0006037f89 */ /* 0x000e6200000e0000 */
[----:B0-----:R-:W-:-:S05]  /*20b00*/  IADD3 R2, P0, R2, R4, RZ ;  /* 0x0000000402027210 */ /* 0x001fca0007f1e0ff */
[----:B-1----:R-:W-:-:S05]  /*20b10*/  IMAD.X R3, RZ, RZ, R3, P0 ;  /* 0x000000ffff037224 */ /* 0x002fca00000e0603 */
        /* <DEDUP_REMOVED lines=11> */
[----:B0-----:R-:W-:-:S04]  /*20bd0*/  IADD3 R2, P0, R2, R4, RZ ;  /* 0x0000000402027210 */ /* 0x001fc80007f1e0ff */
[----:B------:R-:W-:Y:S02]  /*20be0*/  IADD3.X R3, RZ, R34, RZ, P0, !PT ;  /* 0x00000022ff037210 */ /* 0x000fe400007fe4ff */
        /* <DEDUP_REMOVED lines=12> */
.L_x_895:
[----:B------:R-:W3:Y:S01]  /*20cb0*/  LDL R3, [R1] ;  /* 0x0000000001037983 */ /* 0x000ee20000100800 */
[----:B--2---:R-:W-:Y:S02]  /*20cc0*/  IADD3 R2, P0, R2, R4, RZ ;  /* 0x0000000402027210 */ /* 0x004fe40007f1e0ff */
[----:B---3--:R-:W-:-:S03]  /*20cd0*/  LOP3.LUT P6, RZ, R3, 0x4, RZ, 0xc0, !PT ;  /* 0x0000000403ff7812 */ /* 0x008fc600078cc0ff */
[----:B------:R-:W-:Y:S01]  /*20ce0*/  IMAD.X R3, RZ, RZ, R34, P0 ;  /* 0x000000ffff037224 */ /* 0x000fe200000e0622 */
[----:B------:R-:W-:-:S09]  /*20cf0*/  PLOP3.LUT P0, PT, PT, PT, PT, 0x80, 0x0 ;  /* 0x000000000000781c */ /* 0x000fd20003f0f070 */
[----:B------:R-:W-:Y:S01]  /*20d00*/  @!PT LDS RZ, [RZ] ;  /* 0x00000000fffff984 */ /* 0x000fe20000000800 */
[----:B------:R-:W-:Y:S01]  /*20d10*/  @!PT LDS RZ, [RZ] ;  /* 0x00000000fffff984 */ /* 0x000fe20000000800 */
[----:B------:R-:W-:Y:S01]  /*20d20*/  @!PT LDS RZ, [RZ] ;  /* 0x00000000fffff984 */ /* 0x000fe20000000800 */
[----:B------:R1:W-:Y:S04]  /*20d30*/  LDGSTS.E.BYPASS.LTC128B.128 [R5+0x20c00], desc[UR48][R2.64], !P6 ;  /* 0x20c0000002057fae */ /* 0x0003e8000f101d70 */
[----:B------:R1:W-:Y:S04]  /*20d40*/  LDGSTS.E.BYPASS.LTC128B.128 [R5+0x23c00], desc[UR48][R2.64+0x80], !P5 ;  /* 0x23c0008002057fae */ /* 0x0003e8000e901d70 */
[----:B------:R1:W-:Y:S01]  /*20d50*/  LDGSTS.E.BYPASS.LTC128B.128 [R5+0x26c00], desc[UR48][R2.64+0x100], !P4 ;  /* 0x26c0010002057fae */ /* 0x0003e2000e101d70 */
[----:B------:R-:W-:Y:S01]  /*20d60*/  NOP ;  /* 0x0000000000007918 */ /* 0x000fe20000000000 */
.L_x_753:
[----:B------:R-:W-:Y:S02]  /*20d70*/  PLOP3.LUT P4, PT, P4, P0, PT, 0xa2, 0x0 ;  /* 0x000000000000781c */ /* 0x000fe40002781472 */
[----:B------:R-:W-:-:S08]  /*20d80*/  @P0 R2UR P4, UR4, R7 ;  /* 0x00000000070402ca */ /* 0x000fd00000080000 */
[----:B------:R-:W-:-:S05]  /*20d90*/  @P0 PLOP3.LUT P0, PT, P4, PT, PT, 0x80, 0x0 ;  /* 0x000000000000081c */ /* 0x000fca000270f070 */
[----:B------:R-:W-:Y:S01]  /*20da0*/  @!P4 SYNCS.ARRIVE.TRANS64.RED.A0T1 RZ, [UR4+0x30830], RZ ;  /* 0x030830ffffffc9a7 */ /* 0x000fe20008200404 */
[----:B------:R-:W-:Y:S07]  /*20db0*/  @!P4 ARRIVES.LDGSTSBAR.64.TRANSCNT [UR4+0x30830] ;  /* 0x03083000ff00c9b0 */ /* 0x000fee0008000a84 */
[----:B------:R-:W-:Y:S05]  /*20dc0*/  @P0 BRA.U.ANY `(.L_x_753) ;  /* 0xfffffffd00e80947 */ /* 0x000fea000393ffff */
[----:B------:R-:W-:Y:S01]  /*20dd0*/  NOP ;  /* 0x0000000000007918 */ /* 0x000fe20000000000 */
[----:B-1----:R-:W2:Y:S02]  /*20de0*/  LDL R2, [R1+0x38] ;  /* 0x0000380001027983 */ /* 0x002ea40000100800 */
[----:B--2---:R-:W-:-:S13]  /*20df0*/  ISETP.NE.AND P5, PT, R2, 0x3, PT ;  /* 0x000000030200780c */ /* 0x004fda0003fa5270 */
[----:B------:R-:W-:Y:S05]  /*20e00*/  @!P5 BRA `(.L_x_754) ;  /* 0x000000000004d947 */ /* 0x000fea0003800000 */
[----:B------:R-:W-:Y:S01]  /*20e10*/  BPT.TRAP 0x1 ;  /* 0x000000040000795c */ /* 0x000fe20000300000 */
.L_x_754:
[----:B------:R1:W-:Y:S01]  /*20e20*/  SYNCS.ARRIVE.TRANS64.A1T0 RZ, [R7+URZ+0x30830], RZ ;  /* 0x030830ff07ff79a7 */ /* 0x0003e2000810003f */
[----:B------:R-:W-:Y:S05]  /*20e30*/  @!P5 BRA `(.L_x_755) ;  /* 0x000000000004d947 */ /* 0x000fea0003800000 */
[----:B------:R-:W-:Y:S01]  /*20e40*/  BPT.TRAP 0x1 ;  /* 0x000000040000795c */ /* 0x000fe20000300000 */
.L_x_755:
[----:B------:R-:W-:Y:S01]  /*20e50*/  SHF.L.U32 R2, R17, 0x1f, RZ ;  /* 0x0000001f11027819 */ /* 0x000fe200000006ff */
[----:B------:R-:W-:Y:S01]  /*20e60*/  BSSY B1, `(.L_x_756) ;  /* 0x0000004000017945 */ /* 0x000fe20003800000 */
[----:B0-----:R-:W-:-:S04]  /*20e70*/  LEA R6, R10, R22, 0x3 ;  /* 0x000000160a067211 */ /* 0x001fc800078e18ff */
[----:B------:R-:W0:Y:S02]  /*20e80*/  SYNCS.PHASECHK.TRANS64.TRYWAIT P0, [R6+URZ+0x30860], R2 ;  /* 0x03086002060075a7 */ /* 0x000e24000800017f */
[----:B0-----:R-:W-:Y:S05]  /*20e90*/  @!P0 BRA `(.L_x_757) ;  /* 0x0000004c00188947 */ /* 0x001fea0003800000 */
.L_x_896:
[----:B------:R-:W-:Y:S05]  /*20ea0*/  BSYNC B1 ;  /* 0x0000000000017941 */ /* 0x000fea0003800000 */
.L_x_756:
[----:B------:R-:W1:Y:S01]  /*20eb0*/  LDL R5, [R1+0x4] ;  /* 0x0000040001057983 */ /* 0x000e620000100800 */
[----:B------:R-:W2:Y:S01]  /*20ec0*/  S2R R3, SR_TID.X ;  /* 0x0000000000037919 */ /* 0x000ea20000002100 */
[----:B------:R-:W-:Y:S01]  /*20ed0*/  UMOV UR4, 0xffffffff ;  /* 0xffffffff00047882 */ /* 0x000fe20000000000 */
[----:B--2---:R-:W-:-:S04]  /*20ee0*/  LOP3.LUT R3, R3, 0x7f, RZ, 0xc0, !PT ;  /* 0x0000007f03037812 */ /* 0x004fc800078ec0ff */
[----:B------:R-:W-:Y:S01]  /*20ef0*/  SHF.R.U32.HI R3, RZ, 0x3, R3 ;  /* 0x00000003ff037819 */ /* 0x000fe20000011603 */
[----:B-1----:R-:W-:Y:S02]  /*20f00*/  IMAD R7, R30, -0x60, R5 ;  /* 0xffffffa01e077824 */ /* 0x002fe400078e0205 */
[----:B------:R-:W-:Y:S02]  /*20f10*/  IMAD R5, R10, 0x4800, R36 ;  /* 0x000048000a057824 */ /* 0x000fe400078e0224 */
[----:B------:R-:W-:Y:S01]  /*20f20*/  IMAD.IADD R7, R7, 0x1, -R3 ;  /* 0x0000000107077824 */ /* 0x000fe200078e0a03 */
[----:B------:R-:W-:Y:S06]  /*20f30*/  BRA.DIV UR4, `(.L_x_758) ;  /* 0x0000004e04047947 */ /* 0x000fec000b800000 */
[----:B0-----:R-:W0:Y:S01]  /*20f40*/  SHFL.IDX PT, R2, R23, RZ, 0x181f ;  /* 0x00181fff17027589 */ /* 0x001e2200000e0000 */
[----:B------:R-:W-:-:S03]  /*20f50*/  LEA R5, R5, R22, 0x1 ;  /* 0x0000001605057211 */ /* 0x000fc600078e08ff */
        /* <DEDUP_REMOVED lines=51> */
.L_x_910:
        /* <DEDUP_REMOVED lines=17> */
[----:B------:R-:W-:Y:S01]  /*213a0*/  IMAD R21, R21, UR4, RZ ;  /* 0x0000000415157c24 */ /* 0x000fe2000f8e02ff */
[----:B------:R-:W-:-:S03]  /*213b0*/  IADD3 R3, R3, R7, RZ ;  /* 0x0000000703037210 */ /* 0x000fc60007ffe0ff */
[C---:B------:R-:W-:Y:S02]  /*213c0*/  IMAD R21, R0.reuse, UR5, R21 ;  /* 0x0000000500157c24 */ /* 0x040fe4000f8e0215 */
[----:B------:R-:W-:Y:S01]  /*213d0*/  IMAD.WIDE.U32 R2, R0, UR4, R2 ;  /* 0x0000000400027c25 */ /* 0x000fe2000f8e0002 */
        /* <DEDUP_REMOVED lines=8> */
.L_x_759:
        /* <DEDUP_REMOVED lines=11> */
.L_x_760:
[----:B------:R-:W2:Y:S01]  /*21510*/  LDL R0, [R1+0x8] ;  /* 0x0000080001007983 */ /* 0x000ea20000100800 */
[----:B------:R0:W-:Y:S01]  /*21520*/  SYNCS.ARRIVE.TRANS64.A1T0 RZ, [R6+URZ+0x30850], RZ ;  /* 0x030850ff06ff79a7 */ /* 0x0001e2000810003f */
[----:B------:R-:W-:Y:S01]  /*21530*/  MOV R10, R26 ;  /* 0x0000001a000a7202 */ /* 0x000fe20000000f00 */
[----:B------:R-:W-:Y:S02]  /*21540*/  IMAD.MOV.U32 R17, RZ, RZ, R28 ;  /* 0x000000ffff117224 */ /* 0x000fe400078e001c */
[----:B------:R-:W-:Y:S02]  /*21550*/  IMAD.MOV.U32 R30, RZ, RZ, R25 ;  /* 0x000000ffff1e7224 */ /* 0x000fe400078e0019 */
[C---:B0-----:R-:W-:Y:S01]  /*21560*/  VIADD R6, R25.reuse, 0xffffffff ;  /* 0xffffffff19067836 */ /* 0x041fe20000000000 */
[----:B--2---:R-:W-:-:S13]  /*21570*/  ISETP.GT.AND P0, PT, R25, R0, PT ;  /* 0x000000001900720c */ /* 0x004fda0003f04270 */
[----:B------:R-:W-:Y:S05]  /*21580*/  @P0 BRA `(.L_x_761) ;  /* 0xfffffff000000947 */ /* 0x000fea000383ffff */
.L_x_748:
[----:B------:R-:W-:Y:S05]  /*21590*/  BSYNC B0 ;  /* 0x0000000000007941 */ /* 0x000fea0003800000 */
.L_x_747:
        /* <DEDUP_REMOVED lines=17> */
.L_x_763:
[----:B------:R-:W-:Y:S05]  /*216b0*/  BSYNC B0 ;  /* 0x0000000000007941 */ /* 0x000fea0003800000 */
.L_x_762:
[----:B------:R-:W3:Y:S02]  /*216c0*/  LDL R0, [R1+0x38] ;  /* 0x0000380001007983 */ /* 0x000ee40000100800 */
[----:B---3--:R-:W-:-:S13]  /*216d0*/  ISETP.NE.AND P0, PT, R0, 0x3, PT ;  /* 0x000000030000780c */ /* 0x008fda0003f05270 */
[----:B------:R-:W-:Y:S05]  /*216e0*/  @!P0 BRA `(.L_x_764) ;  /* 0x0000000000048947 */ /* 0x000fea0003800000 */
[----:B------:R-:W-:Y:S01]  /*216f0*/  BPT.TRAP 0x1 ;  /* 0x000000040000795c */ /* 0x000fe20000300000 */
.L_x_764:
[----:B------:R-:W3:Y:S01]  /*21700*/  LDL.LU R2, [R1+0x4] ;  /* 0x0000040001027983 */ /* 0x000ee20000300800 */
[----:B------:R-:W-:Y:S01]  /*21710*/  LEA R0, R26, R22, 0x3 ;  /* 0x000000161a007211 */ /* 0x000fe200078e18ff */
[----:B------:R-:W-:Y:S01]  /*21720*/  BSSY B0, `(.L_x_765) ;  /* 0x0000005000007945 */ /* 0x000fe20003800000 */
[----:B0-----:R-:W-:-:S04]  /*21730*/  SHF.L.U32 R3, R28, 0x1f, RZ ;  /* 0x0000001f1c037819 */ /* 0x001fc800000006ff */
[----:B------:R-:W0:Y:S01]  /*21740*/  SYNCS.PHASECHK.TRANS64.TRYWAIT P0, [R0+URZ+0x30860], R3 ;  /* 0x03086003000075a7 */ /* 0x000e22000800017f */
[----:B---3--:R-:W-:Y:S01]  /*21750*/  IMAD R6, R25, -0x60, R2 ;  /* 0xffffffa019067824 */ /* 0x008fe200078e0202 */
[----:B0-----:R-:W-:Y:S06]  /*21760*/  @!P0 BRA `(.L_x_766) ;  /* 0x0000004c00088947 */ /* 0x001fec0003800000 */
.L_x_911:
[----:B------:R-:W-:Y:S05]  /*21770*/  BSYNC B0 ;  /* 0x0000000000007941 */ /* 0x000fea0003800000 */
.L_x_765:
        /* <DEDUP_REMOVED lines=12> */
[----:B------:R-:W-:Y:S02]  /*21840*/  LEA R4, R7, R22, 0x1 ;  /* 0x0000001607047211 */ /* 0x000fe400078e08ff */
[----:B------:R-:W-:Y:S01]  /*21850*/  ISETP.LT.OR P4, PT, R6, 0x1, P2 ;  /* 0x000000010600780c */ /* 0x000fe20001781670 */
[----:B------:R-:W-:Y:S01]  /*21860*/  SHFL.IDX PT, R7, R24, 0x1, 0x181f ;  /* 0x00381f0018077f89 */ /* 0x000fe200000e0000 */
[----:B------:R-:W-:-:S04]  /*21870*/  ISETP.GE.AND P1, PT, R35, UR4, PT ;  /* 0x0000000423007c0c */ /* 0x000fc8000bf26270 */
[----:B------:R-:W-:Y:S02]  /*21880*/  ISETP.LT.OR P3, PT, R6, 0x1, P1 ;  /* 0x000000010600780c */ /* 0x000fe40000f61670 */
        /* <DEDUP_REMOVED lines=25> */
[----:B------:R-:W-:-:S08]  /*21a20*/  ISETP.LT.OR P4, PT, R6, 0x21, P0 ;  /* 0x000000210600780c */ /* 0x000fd00000781670 */
[----:B------:R-:W-:Y:S05]  /*21a30*/  LDGSTS.E.BYPASS.LTC128B.128 [R4+0x4400], desc[UR48][R2.64+0x80], !P3 ;  /* 0x0440008002047fae */ /* 0x000fea000d901d70 */
        /* <DEDUP_REMOVED lines=8> */
[----:B------:R-:W-:-:S03]  /*21ac0*/  ISETP.LT.OR P4, PT, R6, 0x31, P0 ;  /* 0x000000310600780c */ /* 0x000fc60000781670 */
[----:B------:R-:W2:Y:S04]  /*21ad0*/  SHFL.IDX PT, R24, R24, 0x5, 0x181f ;  /* 0x00b81f0018187f89 */ /* 0x000ea800000e0000 */
[----:B------:R-:W-:Y:S06]  /*21ae0*/  LDGSTS.E.BYPASS.LTC128B.128 [R4+0x4c00], desc[UR48][R2.64+0x80], !P3 ;  /* 0x04c0008002047fae */ /* 0x000fec000d901d70 */
        /* <DEDUP_REMOVED lines=10> */
.L_x_925:
[C---:B------:R-:W-:Y:S02]  /*21b90*/  ISETP.LT.OR P2, PT, R6.reuse, 0x51, P2 ;  /* 0x000000510600780c */ /* 0x040fe40001741670 */
[C---:B------:R-:W-:Y:S02]  /*21ba0*/  ISETP.LT.OR P1, PT, R6.reuse, 0x51, P1 ;  /* 0x000000510600780c */ /* 0x040fe40000f21670 */
[----:B------:R-:W-:Y:S02]  /*21bb0*/  ISETP.LT.OR P0, PT, R6, 0x51, P0 ;  /* 0x000000510600780c */ /* 0x000fe40000701670 */
[----:B0--3--:R-:W-:-:S04]  /*21bc0*/  IADD3 R2, P3, R14, R5, RZ ;  /* 0x000000050e027210 */ /* 0x009fc80007f7e0ff */
[----:B------:R-:W-:-:S05]  /*21bd0*/  IADD3.X R3, RZ, R24, RZ, P3, !PT ;  /* 0x00000018ff037210 */ /* 0x000fca0001ffe4ff */
        /* <DEDUP_REMOVED lines=8> */
.L_x_768:
[----:B------:R-:W-:Y:S02]  /*21c60*/  PLOP3.LUT P1, PT, P1, P0, PT, 0xa2, 0x0 ;  /* 0x000000000000781c */ /* 0x000fe40000f21472 */
[----:B------:R-:W-:-:S08]  /*21c70*/  @P0 R2UR P1, UR4, R0 ;  /* 0x00000000000402ca */ /* 0x000fd00000020000 */
[----:B------:R-:W-:-:S05]  /*21c80*/  @P0 PLOP3.LUT P0, PT, P1, PT, PT, 0x80, 0x0 ;  /* 0x000000000000081c */ /* 0x000fca0000f0f070 */
[----:B------:R-:W-:Y:S01]  /*21c90*/  @!P1 SYNCS.ARRIVE.TRANS64.RED.A0T1 RZ, [UR4+0x30850], RZ ;  /* 0x030850ffffff99a7 */ /* 0x000fe20008200404 */
[----:B------:R-:W-:Y:S07]  /*21ca0*/  @!P1 ARRIVES.LDGSTSBAR.64.TRANSCNT [UR4+0x30850] ;  /* 0x03085000ff0099b0 */ /* 0x000fee0008000a84 */
[----:B------:R-:W-:Y:S05]  /*21cb0*/  @P0 BRA.U.ANY `(.L_x_768) ;  /* 0xfffffffd00e80947 */ /* 0x000fea000393ffff */
[----:B------:R-:W-:Y:S01]  /*21cc0*/  NOP ;  /* 0x0000000000007918 */ /* 0x000fe20000000000 */
[----:B0-----:R-:W2:Y:S02]  /*21cd0*/  LDL.LU R2, [R1+0x38] ;  /* 0x0000380001027983 */ /* 0x001ea40000300800 */
[----:B--2---:R-:W-:-:S13]  /*21ce0*/  ISETP.NE.AND P2, PT, R2, 0x3, PT ;  /* 0x000000030200780c */ /* 0x004fda0003f45270 */
[----:B------:R-:W-:Y:S05]  /*21cf0*/  @!P2 BRA `(.L_x_769) ;  /* 0x000000000004a947 */ /* 0x000fea0003800000 */
[----:B------:R-:W-:Y:S01]  /*21d00*/  BPT.TRAP 0x1 ;  /* 0x000000040000795c */ /* 0x000fe20000300000 */
.L_x_769:
[----:B------:R1:W-:Y:S01]  /*21d10*/  SYNCS.ARRIVE.TRANS64.A1T0 RZ, [R0+URZ+0x30850], RZ ;  /* 0x030850ff00ff79a7 */ /* 0x0003e2000810003f */
[----:B------:R-:W-:-:S05]  /*21d20*/  VIADD R26, R26, 0x1 ;  /* 0x000000011a1a7836 */ /* 0x000fca0000000000 */
[----:B------:R-:W-:-:S04]  /*21d30*/  ISETP.NE.AND P0, PT, R26, 0x2, PT ;  /* 0x000000021a00780c */ /* 0x000fc80003f05270 */
[----:B------:R-:W-:Y:S02]  /*21d40*/  SEL R3, RZ, 0x1, P0 ;  /* 0x00000001ff037807 */ /* 0x000fe40000000000 */
[----:B------:R-:W-:Y:S02]  /*21d50*/  SEL R26, R26, RZ, P0 ;  /* 0x000000ff1a1a7207 */ /* 0x000fe40000000000 */
[----:B-1----:R-:W-:-:S07]  /*21d60*/  LOP3.LUT R28, R28, R3, RZ, 0x3c, !PT ;  /* 0x000000031c1c7212 */ /* 0x002fce00078e3cff */
.L_x_726:
[----:B------:R-:W-:Y:S05]  /*21d70*/  BSYNC B7 ;  /* 0x0000000000077941 */ /* 0x000fea0003800000 */
.L_x_724:
[----:B------:R-:W2:Y:S02]  /*21d80*/  LDL R0, [R1] ;  /* 0x0000000001007983 */ /* 0x000ea40000100800 */
[----:B--2---:R-:W-:-:S13]  /*21d90*/  LOP3.LUT P0, RZ, R0, 0x20, RZ, 0xc0, !PT ;  /* 0x0000002000ff7812 */ /* 0x004fda000780c0ff */
[----:B------:R-:W-:Y:S05]  /*21da0*/  @!P0 BRA `(.L_x_770) ;  /* 0x0000000000248947 */ /* 0x000fea0003800000 */
[----:B------:R-:W-:Y:S05]  /*21db0*/  WARPSYNC.ALL ;  /* 0x0000000000007948 */ /* 0x000fea0003800000 */
[----:B------:R-:W1:Y:S08]  /*21dc0*/  S2UR UR5, SR_CgaCtaId ;  /* 0x00000000000579c3 */ /* 0x000e700000008800 */
[----:B------:R-:W-:Y:S06]  /*21dd0*/  BAR.SYNC.DEFER_BLOCKING 0x5, 0x180 ;  /* 0x0146000000007b1d */ /* 0x000fec0000010000 */
[----:B------:R-:W-:-:S02]  /*21de0*/  UMOV UR4, 0x400 ;  /* 0x0000040000047882 */ /* 0x000fc40000000000 */
[----:B-1----:R-:W-:-:S06]  /*21df0*/  ULEA UR4, UR5, UR4, 0x18 ;  /* 0x0000000405047291 */ /* 0x002fcc000f8ec03f */
[----:B0-----:R-:W-:-:S05]  /*21e00*/  IMAD.U32 R22, RZ, RZ, UR4 ;  /* 0x00000004ff167e24 */ /* 0x001fca000f8e00ff */
[----:B------:R0:W1:Y:S01]  /*21e10*/  LDS.128 R16, [R22+0x308d0] ;  /* 0x0308d00016107984 */ /* 0x0000620000000c00 */
[----:B------:R-:W-:Y:S06]  /*21e20*/  BAR.ARV 0x4, 0x180 ;  /* 0x0106000000007b1d */ /* 0x000fec0000002000 */
[----:B------:R-:W-:Y:S05]  /*21e30*/  BRA `(.L_x_771) ;  /* 0x0000000800d07947 */ /* 0x000fea0003800000 */
.L_x_770:
[----:B------:R-:W1:Y:S01]  /*21e40*/  S2R R9, SR_TID.X ;  /* 0x0000000000097919 */ /* 0x000e620000002100 */
[----:B------:R-:W-:Y:S01]  /*21e50*/  UMOV UR4, 0xffffffff ;  /* 0xffffffff00047882 */ /* 0x000fe20000000000 */
[----:B-1----:R-:W-:-:S04]  /*21e60*/  LOP3.LUT R9, R9, 0x1f, RZ, 0xc0, !PT ;  /* 0x0000001f09097812 */ /* 0x002fc800078ec0ff */
[----:B------:R-:W-:Y:S01]  /*21e70*/  ISETP.NE.AND P0, PT, R9, 0x1f, PT ;  /* 0x0000001f0900780c */ /* 0x000fe20003f05270 */
[----:B------:R-:W-:-:S12]  /*21e80*/  BRA.DIV UR4, `(.L_x_772) ;  /* 0x0000004e04587947 */ /* 0x000fd8000b800000 */
[----:B------:R-:W-:Y:S01]  /*21e90*/  IADD3 R7, R19, R9, RZ ;  /* 0x0000000913077210 */ /* 0x000fe20007ffe0ff */
[----:B------:R-:W-:-:S03]  /*21ea0*/  ULDC UR4, c[0x0][0xc3c] ;  /* 0x00030f0000047ab9 */ /* 0x000fc60000000800 */
[----:B------:R-:W-:-:S13]  /*21eb0*/  ISETP.GE.OR P1, PT, R7, UR4, !P0 ;  /* 0x0000000407007c0c */ /* 0x000fda000c726670 */
[----:B------:R-:W1:Y:S08]  /*21ec0*/  @!P1 LDC.64 R2, c[0x0][0xc80] ;  /* 0x00032000ff029b82 */ /* 0x000e700000000a00 */
[----:B------:R-:W2:Y:S01]  /*21ed0*/  @!P1 LDC.64 R4, c[0x0][0xc78] ;  /* 0x00031e00ff049b82 */ /* 0x000ea20000000a00 */
[----:B-1----:R-:W-:-:S05]  /*21ee0*/  @!P1 IMAD.WIDE R2, R7, 0x4, R2 ;  /* 0x0000000407029825 */ /* 0x002fca00078e0202 */
[----:B------:R2:W3:Y:S02]  /*21ef0*/  @!P1 LDG.E R6, desc[UR48][R2.64] ;  /* 0x0000003002069981 */ /* 0x0004e4000c1e1900 */
[----:B--2---:R-:W-:-:S05]  /*21f00*/  @!P1 IMAD.WIDE R2, R7, 0x4, R4 ;  /* 0x0000000407029825 */ /* 0x004fca00078e0204 */
[----:B------:R-:W2:Y:S01]  /*21f10*/  @!P1 LDG.E R5, desc[UR48][R2.64] ;  /* 0x0000003002059981 */ /* 0x000ea2000c1e1900 */
[----:B------:R-:W-:Y:S01]  /*21f20*/  IMAD.MOV.U32 R7, RZ, RZ, RZ ;  /* 0x000000ffff077224 */ /* 0x000fe200078e00ff */
[----:B------:R-:W-:Y:S02]  /*21f30*/  MOV R4, RZ ;  /* 0x000000ff00047202 */ /* 0x000fe40000000f00 */
[C---:B------:R-:W-:Y:S01]  /*21f40*/  ISETP.GE.U32.AND P2, PT, R9.reuse, 0x2, PT ;  /* 0x000000020900780c */ /* 0x040fe20003f46070 */
[----:B------:R-:W-:Y:S01]  /*21f50*/  SHFL.IDX PT, R0, R16, RZ, 0x1f ;  /* 0x00001fff10007589 */ /* 0x000fe200000e0000 */
[C---:B------:R-:W-:Y:S02]  /*21f60*/  ISETP.GE.U32.AND P3, PT, R9.reuse, 0x4, PT ;  /* 0x000000040900780c */ /* 0x040fe40003f66070 */
[C---:B------:R-:W-:Y:S01]  /*21f70*/  ISETP.GE.U32.AND P4, PT, R9.reuse, 0x8, PT ;  /* 0x000000080900780c */ /* 0x040fe20003f86070 */
[----:B0-----:R-:W-:Y:S01]  /*21f80*/  SHFL.IDX PT, R8, R16, 0x1, 0x1f ;  /* 0x00201f0010087f89 */ /* 0x001fe200000e0000 */
[----:B------:R-:W-:Y:S01]  /*21f90*/  ISETP.GE.U32.AND P5, PT, R9, 0x10, PT ;  /* 0x000000100900780c */ /* 0x000fe20003fa6070 */
[----:B---3--:R-:W-:-:S02]  /*21fa0*/  @!P1 IMAD.MOV.U32 R7, RZ, RZ, R6 ;  /* 0x000000ffff079224 */ /* 0x008fc400078e0006 */
[----:B------:R-:W-:Y:S02]  /*21fb0*/  IMAD.MOV.U32 R6, RZ, RZ, RZ ;  /* 0x000000ffff067224 */ /* 0x000fe400078e00ff */
[----:B--2---:R-:W-:Y:S01]  /*21fc0*/  @!P1 IMAD.MOV.U32 R4, RZ, RZ, R5 ;  /* 0x000000ffff049224 */ /* 0x004fe200078e0005 */
[----:B------:R-:W-:-:S03]  /*21fd0*/  ISETP.NE.AND P1, PT, R9, RZ, PT ;  /* 0x000000ff0900720c */ /* 0x000fc60003f25270 */
[----:B------:R-:W-:-:S05]  /*21fe0*/  IMAD R13, R4, R7, RZ ;  /* 0x00000007040d7224 */ /* 0x000fca00078e02ff */
        /* <DEDUP_REMOVED lines=15> */
[----:B------:R0:W1:Y:S02]  /*220e0*/  SHFL.IDX PT, R14, R2, 0x1f, 0x1f ;  /* 0x03e01f00020e7f89 */ /* 0x00006400000e0000 */
.L_x_935:
[----:B------:R-:W-:Y:S02]  /*220f0*/  ULDC UR4, c[0x0][0xc38] ;  /* 0x00030e0000047ab9 */ /* 0x000fe40000000800 */
[----:B------:R-:W-:-:S04]  /*22100*/  IMAD.U32 R5, RZ, RZ, UR4 ;  /* 0x00000004ff057e24 */ /* 0x000fc8000f8e00ff */
[----:B-1----:R-:W-:-:S05]  /*22110*/  IMAD R14, R14, R5, RZ ;  /* 0x000000050e0e7224 */ /* 0x002fca00078e02ff */
[----:B------:R-:W-:-:S04]  /*22120*/  IADD3 R9, R8, R14, RZ ;  /* 0x0000000e08097210 */ /* 0x000fc80007ffe0ff */
[----:B------:R-:W-:-:S13]  /*22130*/  ISETP.GT.AND P6, PT, R9, R0, PT ;  /* 0x000000000900720c */ /* 0x000fda0003fc4270 */
[----:B------:R-:W-:Y:S05]  /*22140*/  @P6 BRA `(.L_x_773) ;  /* 0x0000000000a46947 */ /* 0x000fea0003800000 */
.L_x_776:
[----:B0-----:R-:W0:Y:S01]  /*22150*/  LDC R2, c[0x0][0xc3c] ;  /* 0x00030f00ff027b82 */ /* 0x001e220000000800 */
[----:B------:R-:W-:-:S05]  /*22160*/  VIADD R19, R19, 0x1f ;  /* 0x0000001f13137836 */ /* 0x000fca0000000000 */
[----:B0-----:R-:W-:-:S13]  /*22170*/  ISETP.GE.AND P6, PT, R19, R2, PT ;  /* 0x000000021300720c */ /* 0x001fda0003fc6270 */
[----:B------:R-:W-:Y:S05]  /*22180*/  @P6 BRA `(.L_x_774) ;  /* 0x0000000400b86947 */ /* 0x000fea0003800000 */
[----:B------:R-:W0:Y:S01]  /*22190*/  S2R R3, SR_TID.X ;  /* 0x0000000000037919 */ /* 0x000e220000002100 */
[----:B------:R-:W-:Y:S02]  /*221a0*/  MOV R7, RZ ;  /* 0x000000ff00077202 */ /* 0x000fe40000000f00 */
[----:B0-----:R-:W-:-:S05]  /*221b0*/  LOP3.LUT R3, R3, 0x1f, RZ, 0xc0, !PT ;  /* 0x0000001f03037812 */ /* 0x001fca00078ec0ff */
[----:B------:R-:W-:-:S05]  /*221c0*/  IMAD.IADD R11, R19, 0x1, R3 ;  /* 0x00000001130b7824 */ /* 0x000fca00078e0203 */
[----:B------:R-:W-:-:S13]  /*221d0*/  ISETP.GE.OR P6, PT, R11, R2, !P0 ;  /* 0x000000020b00720c */ /* 0x000fda00047c6670 */
[----:B------:R-:W0:Y:S08]  /*221e0*/  @!P6 LDC.64 R2, c[0x0][0xc80] ;  /* 0x00032000ff02eb82 */ /* 0x000e300000000a00 */
[----:B------:R-:W1:Y:S01]  /*221f0*/  @!P6 LDC.64 R4, c[0x0][0xc78] ;  /* 0x00031e00ff04eb82 */ /* 0x000e620000000a00 */
[----:B0-----:R-:W-:-:S05]  /*22200*/  @!P6 IMAD.WIDE R2, R11, 0x4, R2 ;  /* 0x000000040b02e825 */ /* 0x001fca00078e0202 */
[----:B------:R1:W2:Y:S02]  /*22210*/  @!P6 LDG.E R7, desc[UR48][R2.64] ;  /* 0x000000300207e981 */ /* 0x0002a4000c1e1900 */
[----:B-1----:R-:W-:-:S04]  /*22220*/  @!P6 IMAD.WIDE R2, R11, 0x4, R4 ;  /* 0x000000040b02e825 */ /* 0x002fc800078e0204 */
[----:B------:R-:W-:-:S06]  /*22230*/  IMAD.MOV.U32 R4, RZ, RZ, RZ ;  /* 0x000000ffff047224 */ /* 0x000fcc00078e00ff */
        /* <DEDUP_REMOVED lines=20> */
.L_x_943:
[----:B------:R-:W-:Y:S02]  /*22380*/  ULDC UR4, c[0x0][0xc38] ;  /* 0x00030e0000047ab9 */ /* 0x000fe40000000800 */
[----:B------:R-:W-:-:S04]  /*22390*/  IMAD.U32 R5, RZ, RZ, UR4 ;  /* 0x00000004ff057e24 */ /* 0x000fc8000f8e00ff */
[----:B-1----:R-:W-:-:S04]  /*223a0*/  IMAD R14, R14, R5, RZ ;  /* 0x000000050e0e7224 */ /* 0x002fc800078e02ff */
[----:B------:R-:W-:-:S05]  /*223b0*/  IMAD.IADD R9, R14, 0x1, R9 ;  /* 0x000000010e097824 */ /* 0x000fca00078e0209 */
[----:B------:R-:W-:-:S13]  /*223c0*/  ISETP.GT.AND P6, PT, R9, R0, PT ;  /* 0x000000000900720c */ /* 0x000fda0003fc4270 */
[----:B------:R-:W-:Y:S05]  /*223d0*/  @!P6 BRA `(.L_x_776) ;  /* 0xfffffffc005ce947 */ /* 0x000fea000383ffff */
.L_x_773:
[----:B------:R-:W-:Y:S01]  /*223e0*/  IADD3 R9, -R14, R9, RZ ;  /* 0x000000090e097210 */ /* 0x000fe20007ffe1ff */
[----:B------:R-:W-:-:S04]  /*223f0*/  UMOV UR4, 0xffffffff ;  /* 0xffffffff00047882 */ /* 0x000fc80000000000 */
[----:B------:R-:W-:-:S05]  /*22400*/  IMAD R3, R2, R5, R9 ;  /* 0x0000000502037224 */ /* 0x000fca00078e0209 */
[----:B------:R-:W-:Y:S01]  /*22410*/  ISETP.GT.AND P6, PT, R3, R0, PT ;  /* 0x000000000300720c */ /* 0x000fe20003fc4270 */
[----:B------:R-:W-:-:S12]  /*22420*/  BRA.DIV UR4, `(.L_x_777) ;  /* 0x0000004e04e47947 */ /* 0x000fd8000b800000 */
[----:B------:R-:W-:-:S04]  /*22430*/  VOTE.ANY R3, PT, !P6 ;  /* 0x0000000000037806 */ /* 0x000fc800070e0100 */
[----:B------:R-:W1:Y:S02]  /*22440*/  POPC R8, R3 ;  /* 0x0000000300087309 */ /* 0x000e640000000000 */
[----:B-1----:R1:W2:Y:S04]  /*22450*/  SHFL.IDX PT, R7, R7, R8, 0x1f ;  /* 0x00001f0807077589 */ /* 0x0022a800000e0000 */
[----:B------:R1:W3:Y:S02]  /*22460*/  SHFL.IDX PT, R4, R4, R8, 0x1f ;  /* 0x00001f0804047589 */ /* 0x0002e400000e0000 */
.L_x_948:
[----:B------:R-:W-:-:S13]  /*22470*/  ISETP.NE.AND P0, PT, R3, RZ, PT ;  /* 0x000000ff0300720c */ /* 0x000fda0003f05270 */
[----:B------:R-:W-:Y:S05]  /*22480*/  @!P0 BRA `(.L_x_778) ;  /* 0x0000000000108947 */ /* 0x000fea0003800000 */
[----:B------:R-:W-:Y:S01]  /*22490*/  UMOV UR4, 0xffffffff ;  /* 0xffffffff00047882 */ /* 0x000fe20000000000 */
[----:B------:R-:W-:Y:S02]  /*224a0*/  VIADD R12, R8, 0xffffffff ;  /* 0xffffffff080c7836 */ /* 0x000fe40000000000 */
[----:B------:R-:W-:Y:S05]  /*224b0*/  BRA.DIV UR4, `(.L_x_779) ;  /* 0x00000052041c7947 */ /* 0x000fea000b800000 */
[----:B------:R4:W0:Y:S02]  /*224c0*/  SHFL.IDX PT, R6, R2, R12, 0x1f ;  /* 0x00001f0c02067589 */ /* 0x00082400000e0000 */
.L_x_778:
[----:B--2---:R-:W-:Y:S01]  /*224d0*/  IABS R10, R7 ;  /* 0x00000007000a7213 */ /* 0x004fe20000000000 */
[----:B0-----:R-:W-:Y:S01]  /*224e0*/  IMAD R16, R6, R5, R9 ;  /* 0x0000000506107224 */ /* 0x001fe200078e0209 */
[----:B---3--:R-:W-:Y:S02]  /*224f0*/  IABS R5, R4 ;  /* 0x0000000400057213 */ /* 0x008fe40000000000 */
[----:B------:R-:W0:Y:S01]  /*22500*/  I2F.RP R11, R10 ;  /* 0x0000000a000b7306 */ /* 0x000e220000209400 */
[----:B------:R-:W-:Y:S01]  /*22510*/  IMAD.IADD R0, R0, 0x1, -R16 ;  /* 0x0000000100007824 */ /* 0x000fe200078e0a10 */
[----:B------:R-:W-:-:S06]  /*22520*/  IADD3 R19, R8, R19, RZ ;  /* 0x0000001308137210 */ /* 0x000fcc0007ffe0ff */
[----:B----4-:R-:W2:Y:S08]  /*22530*/  I2F.RP R12, R5 ;  /* 0x00000005000c7306 */ /* 0x010eb00000209400 */
[----:B0-----:R-:W0:Y:S08]  /*22540*/  MUFU.RCP R11, R11 ;  /* 0x0000000b000b7308 */ /* 0x001e300000001000 */
[----:B--2---:R-:W-:Y:S01]  /*22550*/  MUFU.RCP R12, R12 ;  /* 0x0000000c000c7308 */ /* 0x004fe20000001000 */
[----:B0-----:R-:W-:-:S07]  /*22560*/  VIADD R2, R11, 0xffffffe ;  /* 0x0ffffffe0b027836 */ /* 0x001fce0000000000 */
[----:B------:R0:W2:Y:S02]  /*22570*/  F2I.FTZ.U32.TRUNC.NTZ R3, R2 ;  /* 0x0000000200037305 */ /* 0x0000a4000021f000 */
[----:B0-----:R-:W-:Y:S01]  /*22580*/  IMAD.MOV.U32 R2, RZ, RZ, RZ ;  /* 0x000000ffff027224 */ /* 0x001fe200078e00ff */
[----:B--2---:R-:W-:-:S05]  /*22590*/  IADD3 R9, RZ, -R3, RZ ;  /* 0x80000003ff097210 */ /* 0x004fca0007ffe0ff */
[----:B------:R-:W-:-:S04]  /*225a0*/  IMAD R9, R9, R10, RZ ;  /* 0x0000000a09097224 */ /* 0x000fc800078e02ff */
[----:B------:R-:W-:Y:S01]  /*225b0*/  IMAD.HI.U32 R3, R3, R9, R2 ;  /* 0x0000000903037227 */ /* 0x000fe200078e0002 */
[----:B------:R-:W-:Y:S02]  /*225c0*/  IABS R2, R7 ;  /* 0x0000000700027213 */ /* 0x000fe40000000000 */
[----:B------:R-:W-:Y:S02]  /*225d0*/  IABS R9, R0 ;  /* 0x0000000000097213 */ /* 0x000fe40000000000 */
[----:B------:R-:W-:-:S03]  /*225e0*/  IADD3 R2, RZ, -R2, RZ ;  /* 0x80000002ff027210 */ /* 0x000fc60007ffe0ff */
[----:B------:R-:W-:-:S04]  /*225f0*/  IMAD.HI.U32 R6, R3, R9, RZ ;  /* 0x0000000903067227 */ /* 0x000fc800078e00ff */
[----:B------:R-:W-:Y:S02]  /*22600*/  VIADD R3, R12, 0xffffffe ;  /* 0x0ffffffe0c037836 */ /* 0x000fe40000000000 */
[----:B------:R-:W-:-:S04]  /*22610*/  IMAD R9, R6, R2, R9 ;  /* 0x0000000206097224 */ /* 0x000fc800078e0209 */
[----:B------:R-:W0:Y:S01]  /*22620*/  F2I.FTZ.U32.TRUNC.NTZ R3, R3 ;  /* 0x0000000300037305 */ /* 0x000e22000021f000 */
[----:B------:R-:W-:-:S13]  /*22630*/  ISETP.GT.U32.AND P1, PT, R10, R9, PT ;  /* 0x000000090a00720c */ /* 0x000fda0003f24070 */
[----:B------:R-:W-:Y:S01]  /*22640*/  @!P1 IMAD.IADD R9, R9, 0x1, -R10 ;  /* 0x0000000109099824 */ /* 0x000fe200078e0a0a */
[----:B0-----:R-:W-:Y:S01]  /*22650*/  IADD3 R2, RZ, -R3, RZ ;  /* 0x80000003ff027210 */ /* 0x001fe20007ffe0ff */
[----:B------:R-:W-:Y:S01]  /*22660*/  @!P1 VIADD R6, R6, 0x1 ;  /* 0x0000000106069836 */ /* 0x000fe20000000000 */
[----:B------:R-:W-:Y:S02]  /*22670*/  ISETP.NE.AND P1, PT, R7, RZ, PT ;  /* 0x000000ff0700720c */ /* 0x000fe40003f25270 */
[----:B------:R-:W-:Y:S01]  /*22680*/  ISETP.GE.U32.AND P0, PT, R9, R10, PT ;  /* 0x0000000a0900720c */ /* 0x000fe20003f06070 */
[----:B------:R-:W-:Y:S02]  /*22690*/  IMAD R9, R2, R5, RZ ;  /* 0x0000000502097224 */ /* 0x000fe400078e02ff */
[----:B------:R-:W-:-:S04]  /*226a0*/  IMAD.MOV.U32 R2, RZ, RZ, RZ ;  /* 0x000000ffff027224 */ /* 0x000fc800078e00ff */
[----:B------:R-:W-:Y:S01]  /*226b0*/  IMAD.HI.U32 R9, R3, R9, R2 ;  /* 0x0000000903097227 */ /* 0x000fe200078e0002 */
[----:B------:R-:W-:Y:S02]  /*226c0*/  LOP3.LUT R2, R0, R7, RZ, 0x3c, !PT ;  /* 0x0000000700027212 */ /* 0x000fe400078e3cff */
[----:B------:R-:W-:Y:S02]  /*226d0*/  IABS R3, R4 ;  /* 0x0000000400037213 */ /* 0x000fe40000000000 */
[----:B------:R-:W-:Y:S02]  /*226e0*/  ISETP.GE.AND P2, PT, R2, RZ, PT ;  /* 0x000000ff0200720c */ /* 0x000fe40003f46270 */
[----:B------:R-:W-:Y:S01]  /*226f0*/  @P0 IADD3 R6, R6, 0x1, RZ ;  /* 0x0000000106060810 */ /* 0x000fe20007ffe0ff */
[----:B------:R-:W-:-:S10]  /*22700*/  IMAD.MOV R3, RZ, RZ, -R3 ;  /* 0x000000ffff037224 */ /* 0x000fd400078e0a03 */
        /* <DEDUP_REMOVED lines=8> */
[-C--:B------:R-:W-:Y:S01]  /*22790*/  @!P1 IADD3 R2, R2, -R5.reuse, RZ ;  /* 0x8000000502029210 */ /* 0x080fe20007ffe0ff */
[----:B------:R-:W-:Y:S01]  /*227a0*/  @!P1 VIADD R9, R9, 0x1 ;  /* 0x0000000109099836 */ /* 0x000fe20000000000 */
[----:B------:R-:W-:Y:S02]  /*227b0*/  ISETP.NE.AND P1, PT, R4, RZ, PT ;  /* 0x000000ff0400720c */ /* 0x000fe40003f25270 */
[----:B------:R-:W-:Y:S02]  /*227c0*/  ISETP.GE.U32.AND P0, PT, R2, R5, PT ;  /* 0x000000050200720c */ /* 0x000fe40003f06070 */
[----:B------:R-:W-:-:S04]  /*227d0*/  LOP3.LUT R2, R6, R4, RZ, 0x3c, !PT ;  /* 0x0000000406027212 */ /* 0x000fc800078e3cff */
[----:B------:R-:W-:-:S07]  /*227e0*/  ISETP.GE.AND P2, PT, R2, RZ, PT ;  /* 0x000000ff0200720c */ /* 0x000fce0003f46270 */
[----:B------:R-:W-:-:S06]  /*227f0*/  @P0 VIADD R9, R9, 0x1 ;  /* 0x0000000109090836 */ /* 0x000fcc0000000000 */
[----:B------:R-:W-:Y:S02]  /*22800*/  @!P2 IADD3 R9, -R9, RZ, RZ ;  /* 0x000000ff0909a210 */ /* 0x000fe40007ffe1ff */
[----:B------:R-:W-:-:S05]  /*22810*/  @!P1 LOP3.LUT R9, RZ, R4, RZ, 0x33, !PT ;  /* 0x00000004ff099212 */ /* 0x000fca00078e33ff */
[--C-:B------:R-:W-:Y:S02]  /*22820*/  IMAD.MOV R3, RZ, RZ, -R9.reuse ;  /* 0x000000ffff037224 */ /* 0x100fe400078e0a09 */
[C---:B------:R-:W-:Y:S02]  /*22830*/  IMAD R9, R4.reuse, 0x1000000, R9 ;  /* 0x0100000004097824 */ /* 0x040fe400078e0209 */
[----:B------:R-:W-:-:S04]  /*22840*/  IMAD R18, R4, R3, R6 ;  /* 0x0000000304127224 */ /* 0x000fc800078e0206 */
[----:B------:R-:W-:Y:S01]  /*22850*/  IMAD R18, R18, 0x10000, R9 ;  /* 0x0001000012127824 */ /* 0x000fe200078e0209 */
[----:B------:R-:W-:Y:S06]  /*22860*/  BRA `(.L_x_780) ;  /* 0x00000000001c7947 */ /* 0x000fec0003800000 */
.L_x_774:
[----:B------:R-:W-:Y:S01]  /*22870*/  UMOV UR4, URZ ;  /* 0x0000003f00047c82 */ /* 0x000fe20008000000 */
[----:B------:R-:W-:Y:S01]  /*22880*/  UMOV UR5, URZ ;  /* 0x0000003f00057c82 */ /* 0x000fe20008000000 */
[----:B------:R-:W-:Y:S01]  /*22890*/  ULDC UR6, c[0x0][0xc3c] ;  /* 0x00030f0000067ab9 */ /* 0x000fe20000000800 */
[----:B------:R-:W-:Y:S01]  /*228a0*/  MOV R16, R0 ;  /* 0x0000000000107202 */ /* 0x000fe20000000f00 */
[----:B------:R-:W-:Y:S01]  /*228b0*/  IMAD.U32 R17, RZ, RZ, UR4 ;  /* 0x00000004ff117e24 */ /* 0x000fe2000f8e00ff */
[----:B------:R-:W-:Y:S01]  /*228c0*/  MOV R19, UR6 ;  /* 0x0000000600137c02 */ /* 0x000fe20008000f00 */
[----:B------:R-:W-:-:S07]  /*228d0*/  IMAD.U32 R18, RZ, RZ, UR5 ;  /* 0x00000005ff127e24 */ /* 0x000fce000f8e00ff */
.L_x_780:
        /* <DEDUP_REMOVED lines=10> */
.L_x_771:
[----:B------:R-:W-:Y:S02]  /*22980*/  ULDC UR4, c[0x0][0xc3c] ;  /* 0x00030f0000047ab9 */ /* 0x000fe40000000800 */
[----:B-1----:R-:W-:-:S13]  /*22990*/  ISETP.GE.AND P0, PT, R19, UR4, PT ;  /* 0x0000000413007c0c */ /* 0x002fda000bf06270 */
[----:B------:R-:W-:Y:S05]  /*229a0*/  @!P0 BRA `(.L_x_781) ;  /* 0xffffff9c00588947 */ /* 0x000fea000383ffff */
[----:B------:R-:W-:Y:S05]  /*229b0*/  BSYNC B8 ;  /* 0x0000000000087941 */ /* 0x000fea0003800000 */
.L_x_676:
[----:B------:R-:W3:Y:S01]  /*229c0*/  LDL.LU R0, [R1+0x28] ;  /* 0x0000280001007983 */ /* 0x000ee20000300800 */
[----:B------:R-:W-:Y:S01]  /*229d0*/  BSSY B0, `(.L_x_782) ;  /* 0x000000b000007945 */ /* 0x000fe20003800000 */
[----:B------:R-:W1:Y:S01]  /*229e0*/  S2R R5, SR_CgaCtaId ;  /* 0x0000000000057919 */ /* 0x000e620000008800 */
[----:B---3--:R-:W-:-:S05]  /*229f0*/  VIADD R0, R0, 0x1 ;  /* 0x0000000100007836 */ /* 0x008fca0000000000 */
[----:B0-----:R-:W-:-:S04]  /*22a00*/  LEA.HI R2, R0, R0, RZ, 0x1 ;  /* 0x0000000000027211 */ /* 0x001fc800078f08ff */
[----:B------:R-:W-:Y:S02]  /*22a10*/  LOP3.LUT R3, R2, 0xfffffffe, RZ, 0xc0, !PT ;  /* 0xfffffffe02037812 */ /* 0x000fe400078ec0ff */
[----:B------:R-:W-:-:S03]  /*22a20*/  MOV R2, 0x400 ;  /* 0x0000040000027802 */ /* 0x000fc60000000f00 */
[----:B------:R-:W-:Y:S01]  /*22a30*/  IMAD.IADD R0, R0, 0x1, -R3 ;  /* 0x0000000100007824 */ /* 0x000fe200078e0a03 */
[----:B-1----:R-:W-:-:S04]  /*22a40*/  LEA R7, R5, R2, 0x18 ;  /* 0x0000000205077211 */ /* 0x002fc800078ec0ff */
[----:B------:R-:W-:-:S04]  /*22a50*/  SHF.L.U32 R0, R0, 0x1f, RZ ;  /* 0x0000001f00007819 */ /* 0x000fc800000006ff */
[----:B------:R-:W0:Y:S02]  /*22a60*/  SYNCS.PHASECHK.TRANS64.TRYWAIT P0, [R7+URZ+0x30820], R0 ;  /* 0x03082000070075a7 */ /* 0x000e24000800017f */
[----:B0-----:R-:W-:Y:S05]  /*22a70*/  @!P0 BRA `(.L_x_783) ;  /* 0x0000004800d48947 */ /* 0x001fea0003800000 */
.L_x_951:
[----:B------:R-:W-:Y:S05]  /*22a80*/  BSYNC B0 ;  /* 0x0000000000007941 */ /* 0x000fea0003800000 */
.L_x_782:
[----:B------:R-:W-:-:S03]  /*22a90*/  UMOV UR4, 0xffffffff ;  /* 0xffffffff00047882 */ /* 0x000fc60000000000 */
[----:B------:R-:W-:Y:S05]  /*22aa0*/  BRA.DIV UR4, `(.L_x_784) ;  /* 0x0000004a04dc7947 */ /* 0x000fea000b800000 */
[----:B0-----:R-:W0:Y:S02]  /*22ab0*/  S2R R0, SR_TID.X ;  /* 0x0000000000007919 */ /* 0x001e240000002100 */
[----:B0-----:R-:W-:-:S04]  /*22ac0*/  SHF.R.U32.HI R0, RZ, 0x5, R0 ;  /* 0x00000005ff007819 */ /* 0x001fc80000011600 */
[----:B------:R-:W-:-:S05]  /*22ad0*/  LOP3.LUT R0, R0, 0x3, RZ, 0xc0, !PT ;  /* 0x0000000300007812 */ /* 0x000fca00078ec0ff */
[----:B------:R0:W1:Y:S02]  /*22ae0*/  SHFL.IDX PT, R14, R0, RZ, 0x1f ;  /* 0x00001fff000e7589 */ /* 0x00006400000e0000 */
.L_x_954:
[----:B-1----:R-:W-:-:S13]  /*22af0*/  ISETP.NE.AND P0, PT, R14, RZ, PT ;  /* 0x000000ff0e00720c */ /* 0x002fda0003f05270 */
[----:B------:R-:W-:Y:S05]  /*22b00*/  @P0 BRA `(.L_x_446) ;  /* 0x0000000000880947 */ /* 0x000fea0003800000 */
[----:B------:R-:W-:-:S03]  /*22b10*/  UMOV UR4, 0xffffffff ;  /* 0xffffffff00047882 */ /* 0x000fc60000000000 */
[----:B------:R-:W-:Y:S05]  /*22b20*/  BRA.DIV UR4, `(.L_x_785) ;  /* 0x0000004a04f07947 */ /* 0x000fea000b800000 */
[----:B------:R-:W-:-:S13]  /*22b30*/  ELECT P6, URZ, PT ;  /* 0x00000000003f782f */ /* 0x000fda00038c0000 */
.L_x_957:
[----:B------:R-:W-:Y:S05]  /*22b40*/  @!P6 BRA `(.L_x_446) ;  /* 0x000000000078e947 */ /* 0x000fea0003800000 */
[----:B------:R-:W-:-:S06]  /*22b50*/  ULOP3.LUT UR4, UR61, 0x2, URZ, 0xfc, !UPT ;  /* 0x000000023d047892 */ /* 0x000fcc000f8efc3f */
[----:B0-----:R-:W-:-:S04]  /*22b60*/  MOV R0, UR4 ;  /* 0x0000000400007c02 */ /* 0x001fc80008000f00 */
[----:B------:R-:W-:-:S13]  /*22b70*/  ISETP.NE.AND P0, PT, R0, 0x3, PT ;  /* 0x000000030000780c */ /* 0x000fda0003f05270 */
[----:B------:R-:W-:Y:S05]  /*22b80*/  @!P0 BRA `(.L_x_786) ;  /* 0x0000000000048947 */ /* 0x000fea0003800000 */
[----:B------:R-:W-:Y:S01]  /*22b90*/  BPT.TRAP 0x1 ;  /* 0x000000040000795c */ /* 0x000fe20000300000 */
.L_x_786:
[----:B------:R-:W-:Y:S01]  /*22ba0*/  IMAD R5, R26, 0x8, R7 ;  /* 0x000000081a057824 */ /* 0x000fe200078e0207 */
[----:B------:R-:W-:Y:S01]  /*22bb0*/  SHF.L.U32 R0, R28, 0x1f, RZ ;  /* 0x0000001f1c007819 */ /* 0x000fe200000006ff */
[----:B------:R-:W-:-:S03]  /*22bc0*/  VIADD R26, R26, 0x1 ;  /* 0x000000011a1a7836 */ /* 0x000fc60000000000 */
[----:B------:R-:W0:Y:S02]  /*22bd0*/  SYNCS.PHASECHK.TRANS64.TRYWAIT P1, [R5+URZ+0x30840], R0 ;  /* 0x03084000050075a7 */ /* 0x000e24000802017f */
[----:B------:R-:W-:-:S04]  /*22be0*/  ISETP.NE.AND P2, PT, R26, 0x2, PT ;  /* 0x000000021a00780c */ /* 0x000fc80003f45270 */
[----:B------:R-:W-:Y:S01]  /*22bf0*/  SEL R3, RZ, 0x1, P2 ;  /* 0x00000001ff037807 */ /* 0x000fe20001000000 */
[----:B0-----:R-:W-:Y:S08]  /*22c00*/  @!P1 BRA `(.L_x_787) ;  /* 0x0000004800d89947 */ /* 0x001ff00003800000 */
.L_x_958:
[----:B------:R-:W-:Y:S02]  /*22c10*/  SEL R26, R26, RZ, P2 ;  /* 0x000000ff1a1a7207 */ /* 0x000fe40001000000 */
[----:B------:R-:W-:Y:S01]  /*22c20*/  LOP3.LUT R2, R28, R3, RZ, 0x3c, !PT ;  /* 0x000000031c027212 */ /* 0x000fe200078e3cff */
[----:B------:R-:W-:Y:S06]  /*22c30*/  @!P0 BRA `(.L_x_788) ;  /* 0x0000000000048947 */ /* 0x000fec0003800000 */
[----:B------:R-:W-:Y:S01]  /*22c40*/  BPT.TRAP 0x1 ;  /* 0x000000040000795c */ /* 0x000fe20000300000 */
.L_x_788:
[----:B------:R-:W-:Y:S02]  /*22c50*/  LEA R3, R26, R7, 0x3 ;  /* 0x000000071a037211 */ /* 0x000fe400078e18ff */
[----:B------:R-:W-:-:S04]  /*22c60*/  SHF.L.U32 R2, R2, 0x1f, RZ ;  /* 0x0000001f02027819 */ /* 0x000fc800000006ff */
[----:B------:R-:W1:Y:S02]  /*22c70*/  SYNCS.PHASECHK.TRANS64.TRYWAIT P1, [R3+URZ+0x30840], R2 ;  /* 0x03084002030075a7 */ /* 0x000e64000802017f */
[----:B-1----:R-:W-:Y:S05]  /*22c80*/  @!P1 BRA `(.L_x_789) ;  /* 0x0000004800cc9947 */ /* 0x002fea0003800000 */
.L_x_959:
[----:B------:R-:W-:Y:S05]  /*22c90*/  @!P0 BRA `(.L_x_790) ;  /* 0x0000000000048947 */ /* 0x000fea0003800000 */
[----:B------:R-:W-:Y:S01]  /*22ca0*/  BPT.TRAP 0x1 ;  /* 0x000000040000795c */ /* 0x000fe20000300000 */
.L_x_790:
[----:B------:R-:W3:Y:S02]  /*22cb0*/  SYNCS.PHASECHK.TRANS64.TRYWAIT P1, [R5+URZ+0x30860], R0 ;  /* 0x03086000050075a7 */ /* 0x000ee4000802017f */
[----:B---3--:R-:W-:Y:S05]  /*22cc0*/  @!P1 BRA `(.L_x_791) ;  /* 0x0000004800d09947 */ /* 0x008fea0003800000 */
.L_x_960:
[----:B------:R-:W-:Y:S05]  /*22cd0*/  @!P0 BRA `(.L_x_792) ;  /* 0x0000000000048947 */ /* 0x000fea0003800000 */
[----:B------:R-:W-:Y:S01]  /*22ce0*/  BPT.TRAP 0x1 ;  /* 0x000000040000795c */ /* 0x000fe20000300000 */
.L_x_792:
[----:B----4-:R4:W0:Y:S02]  /*22cf0*/  SYNCS.PHASECHK.TRANS64.TRYWAIT P0, [R3+URZ+0x30860], R2 ;  /* 0x03086002030075a7 */ /* 0x010824000800017f */
[----:B0-----:R-:W-:Y:S05]  /*22d00*/  @!P0 NANOSLEEP.SYNCS 0x989680 ;  /* 0x009896800000895d */ /* 0x001fea0003900000 */
[----:B------:R-:W0:Y:S02]  /*22d10*/  @!P0 SYNCS.PHASECHK.TRANS64 P0, [R3+URZ+0x30860], R2 ;  /* 0x03086002030085a7 */ /* 0x000e24000800007f */
[----:B0-----:R-:W-:Y:S05]  /*22d20*/  @!P0 BRA `(.L_x_792) ;  /* 0xfffffffc00f08947 */ /* 0x001fea000383ffff */
.L_x_446:
[----:B------:R-:W-:Y:S05]  /*22d30*/  BSYNC B9 ;  /* 0x0000000000097941 */ /* 0x000fea0003800000 */
.L_x_443:
[----:B------:R-:W-:Y:S05]  /*22d40*/  EXIT ;  /* 0x000000000000794d */ /* 0x000fea0003800000 */
.L_x_466:
[----:B0-----:R0:W1:Y:S02]  /*22d50*/  SYNCS.PHASECHK.TRANS64.TRYWAIT P5, [R84+URZ+0x30890], R85 ;  /* 0x03089055540075a7 */ /* 0x00106400080a017f */
[----:B-1----:R-:W-:Y:S05]  /*22d60*/  @!P5 NANOSLEEP.SYNCS 0x989680 ;  /* 0x009896800000d95d */ /* 0x002fea0003900000 */
[----:B------:R-:W1:Y:S02]  /*22d70*/  @!P5 SYNCS.PHASECHK.TRANS64 P5, [R84+URZ+0x30890], R85 ;  /* 0x030890555400d5a7 */ /* 0x000e6400080a007f */
[----:B-1----:R-:W-:Y:S05]  /*22d80*/  @!P5 BRA `(.L_x_466) ;  /* 0xfffffffc00f0d947 */ /* 0x002fea000383ffff */
[----:B------:R-:W-:Y:S05]  /*22d90*/  BRA `(.L_x_793) ;  /* 0xfffffe0c00dc7947 */ /* 0x000fea000383ffff */
.L_x_467:
[----:B------:R-:W-:Y:S01]  /*22da0*/  BSSY B1, `(.L_x_794) ;  /* 0x0000008000017945 */ /* 0x000fe20003800000 */
[----:B------:R-:W-:Y:S01]  /*22db0*/  IMAD.MOV.U32 R13, RZ, RZ, R116 ;  /* 0x000000ffff0d7224 */ /* 0x000fe200078e0074 */
[----:B------:R-:W-:Y:S01]  /*22dc0*/  MOV R11, 0x1c1f ;  /* 0x00001c1f000b7802 */ /* 0x000fe20000000f00 */
[----:B------:R-:W-:Y:S02]  /*22dd0*/  IMAD.MOV.U32 R12, RZ, RZ, RZ ;  /* 0x000000ffff0c7224 */ /* 0x000fe400078e00ff */
[----:B------:R-:W-:-:S07]  /*22de0*/  IMAD.MOV.U32 R15, RZ, RZ, -0x1 ;  /* 0xffffffffff0f7424 */ /* 0x000fce00078e00ff */
[----:B0-----:R-:W-:Y:S05]  /*22df0*/  WARPSYNC.COLLECTIVE R15, `(.L_x_795) ;  /* 0x000000000f087348 */ /* 0x001fea0003c00000 */
[----:B------:R1:W2:Y:S02]  /*22e00*/  SHFL.IDX P6, R14, R13, R12, R11 ;  /* 0x0000000c0d0e7389 */ /* 0x0002a400000c000b */
[----:B012---:R-:W-:Y:S01]  /*22e10*/  ENDCOLLECTIVE ;  /* 0x000000000000791b */ /* 0x007fe20003800000 */
.L_x_795:
[----:B------:R-:W-:Y:S05]  /*22e20*/  BSYNC B1 ;  /* 0x0000000000017941 */ /* 0x000fea0003800000 */
.L_x_794:
[----:B------:R-:W-:Y:S01]  /*22e30*/  MOV R13, R117 ;  /* 0x00000075000d7202 */ /* 0x000fe20000000f00 */
[----:B------:R-:W-:Y:S01]  /*22e40*/  IMAD.MOV.U32 R12, RZ, RZ, RZ ;  /* 0x000000ffff0c7224 */ /* 0x000fe200078e00ff */
[----:B------:R-:W-:Y:S01]  /*22e50*/  MOV R15, 0xffffffff ;  /* 0xffffffff000f7802 */ /* 0x000fe20000000f00 */
[----:B------:R-:W-:Y:S02]  /*22e60*/  IMAD.MOV.U32 R11, RZ, RZ, 0x1c1f ;  /* 0x00001c1fff0b7424 */ /* 0x000fe400078e00ff */
[----:B------:R-:W-:-:S07]  /*22e70*/  IMAD.MOV.U32 R76, RZ, RZ, R14 ;  /* 0x000000ffff4c7224 */ /* 0x000fce00078e000e */
[----:B------:R-:W-:Y:S05]  /*22e80*/  WARPSYNC.COLLECTIVE R15, `(.L_x_796) ;  /* 0x000000000f087348 */ /* 0x000fea0003c00000 */
[----:B------:R0:W1:Y:S02]  /*22e90*/  SHFL.IDX P6, R14, R13, R12, R11 ;  /* 0x0000000c0d0e7389 */ /* 0x00006400000c000b */
[----:B01----:R-:W-:Y:S01]  /*22ea0*/  ENDCOLLECTIVE ;  /* 0x000000000000791b */ /* 0x003fe20003800000 */
.L_x_796:
[----:B------:R-:W-:Y:S01]  /*22eb0*/  IMAD.MOV.U32 R11, RZ, RZ, R14 ;  /* 0x000000ffff0b7224 */ /* 0x000fe200078e000e */
[----:B------:R-:W-:Y:S06]  /*22ec0*/  BRA `(.L_x_797) ;  /* 0xfffffe0c00a47947 */ /* 0x000fec000383ffff */
.L_x_492:
[----:B------:R-:W-:Y:S01]  /*22ed0*/  BSSY B1, `(.L_x_798) ;  /* 0x0000008000017945 */ /* 0x000fe20003800000 */
[----:B0---4-:R-:W-:Y:S01]  /*22ee0*/  IMAD.MOV.U32 R13, RZ, RZ, R116 ;  /* 0x000000ffff0d7224 */ /* 0x011fe200078e0074 */
[----:B------:R-:W-:Y:S01]  /*22ef0*/  MOV R12, 0x1 ;  /* 0x00000001000c7802 */ /* 0x000fe20000000f00 */
[----:B---3--:R-:W-:Y:S02]  /*22f00*/  IMAD.MOV.U32 R11, RZ, RZ, 0x1c1f ;  /* 0x00001c1fff0b7424 */ /* 0x008fe400078e00ff */
[----:B------:R-:W-:-:S07]  /*22f10*/  IMAD.MOV.U32 R15, RZ, RZ, -0x1 ;  /* 0xffffffffff0f7424 */ /* 0x000fce00078e00ff */
[----:B-12---:R-:W-:Y:S05]  /*22f20*/  WARPSYNC.COLLECTIVE R15, `(.L_x_799) ;  /* 0x000000000f087348 */ /* 0x006fea0003c00000 */
[----:B------:R0:W3:Y:S02]  /*22f30*/  SHFL.IDX P6, R14, R13, R12, R11 ;  /* 0x0000000c0d0e7389 */ /* 0x0000e400000c000b */
[----:B0123--:R-:W-:Y:S01]  /*22f40*/  ENDCOLLECTIVE ;  /* 0x000000000000791b */ /* 0x00ffe20003800000 */
.L_x_799:
[----:B------:R-:W-:Y:S05]  /*22f50*/  BSYNC B1 ;  /* 0x0000000000017941 */ /* 0x000fea0003800000 */
.L_x_798:
[----:B------:R-:W-:Y:S01]  /*22f60*/  IMAD.MOV.U32 R13, RZ, RZ, R117 ;  /* 0x000000ffff0d7224 */ /* 0x000fe200078e0075 */
[----:B------:R-:W-:Y:S01]  /*22f70*/  MOV R11, 0x1c1f ;  /* 0x00001c1f000b7802 */ /* 0x000fe20000000f00 */
[----:B------:R-:W-:Y:S01]  /*22f80*/  IMAD.MOV.U32 R12, RZ, RZ, 0x1 ;  /* 0x00000001ff0c7424 */ /* 0x000fe200078e00ff */
[----:B------:R-:W-:Y:S01]  /*22f90*/  MOV R116, R14 ;  /* 0x0000000e00747202 */ /* 0x000fe20000000f00 */
[----:B------:R-:W-:-:S07]  /*22fa0*/  IMAD.MOV.U32 R15, RZ, RZ, -0x1 ;  /* 0xffffffffff0f7424 */ /* 0x000fce00078e00ff */
[----:B------:R-:W-:Y:S05]  /*22fb0*/  WARPSYNC.COLLECTIVE R15, `(.L_x_800) ;  /* 0x000000000f087348 */ /* 0x000fea0003c00000 */
[----:B------:R0:W1:Y:S02]  /*22fc0*/  SHFL.IDX P6, R14, R13, R12, R11 ;  /* 0x0000000c0d0e7389 */ /* 0x00006400000c000b */
[----:B01----:R-:W-:Y:S01]  /*22fd0*/  ENDCOLLECTIVE ;  /* 0x000000000000791b */ /* 0x003fe20003800000 */
.L_x_800:
[----:B------:R-:W-:Y:S01]  /*22fe0*/  IMAD.MOV.U32 R117, RZ, RZ, R14 ;  /* 0x000000ffff757224 */ /* 0x000fe200078e000e */
[----:B------:R-:W-:Y:S06]  /*22ff0*/  BRA `(.L_x_801) ;  /* 0xfffffe2000b47947 */ /* 0x000fec000383ffff */
.L_x_522:
[----:B0-----:R0:W1:Y:S02]  /*23000*/  SYNCS.PHASECHK.TRANS64.TRYWAIT P5, [R84+URZ+0x30890], R85 ;  /* 0x03089055540075a7 */ /* 0x00106400080a017f */
[----:B-1----:R-:W-:Y:S05]  /*23010*/  @!P5 NANOSLEEP.SYNCS 0x989680 ;  /* 0x009896800000d95d */ /* 0x002fea0003900000 */
[----:B------:R-:W1:Y:S02]  /*23020*/  @!P5 SYNCS.PHASECHK.TRANS64 P5, [R84+URZ+0x30890], R85 ;  /* 0x030890555400d5a7 */ /* 0x000e6400080a007f */
[----:B-1----:R-:W-:Y:S05]  /*23030*/  @!P5 BRA `(.L_x_522) ;  /* 0xfffffffc00f0d947 */ /* 0x002fea000383ffff */
[----:B------:R-:W-:Y:S05]  /*23040*/  BRA `(.L_x_802) ;  /* 0xfffffe4000a47947 */ /* 0x000fea000383ffff */
.L_x_523:
[----:B------:R-:W-:Y:S01]  /*23050*/  BSSY B1, `(.L_x_803) ;  /* 0x0000008000017945 */ /* 0x000fe20003800000 */
[----:B------:R-:W-:Y:S01]  /*23060*/  MOV R13, R116 ;  /* 0x00000074000d7202 */ /* 0x000fe20000000f00 */
[----:B------:R-:W-:Y:S01]  /*23070*/  IMAD.MOV.U32 R12, RZ, RZ, RZ ;  /* 0x000000ffff0c7224 */ /* 0x000fe200078e00ff */
[----:B------:R-:W-:Y:S01]  /*23080*/  MOV R15, 0xffffffff ;  /* 0xffffffff000f7802 */ /* 0x000fe20000000f00 */
[----:B------:R-:W-:-:S07]  /*23090*/  IMAD.MOV.U32 R11, RZ, RZ, 0x1c1f ;  /* 0x00001c1fff0b7424 */ /* 0x000fce00078e00ff */
[----:B0-----:R-:W-:Y:S05]  /*230a0*/  WARPSYNC.COLLECTIVE R15, `(.L_x_804) ;  /* 0x000000000f087348 */ /* 0x001fea0003c00000 */
[----:B------:R1:W2:Y:S02]  /*230b0*/  SHFL.IDX P6, R14, R13, R12, R11 ;  /* 0x0000000c0d0e7389 */ /* 0x0002a400000c000b */
[----:B012---:R-:W-:Y:S01]  /*230c0*/  ENDCOLLECTIVE ;  /* 0x000000000000791b */ /* 0x007fe20003800000 */
.L_x_804:
[----:B------:R-:W-:Y:S05]  /*230d0*/  BSYNC B1 ;  /* 0x0000000000017941 */ /* 0x000fea0003800000 */
.L_x_803:
[----:B------:R-:W-:Y:S01]  /*230e0*/  IMAD.MOV.U32 R13, RZ, RZ, R117 ;  /* 0x000000ffff0d7224 */ /* 0x000fe200078e0075 */
[----:B------:R-:W-:Y:S01]  /*230f0*/  MOV R12, RZ ;  /* 0x000000ff000c7202 */ /* 0x000fe20000000f00 */
[----:B------:R-:W-:Y:S02]  /*23100*/  IMAD.MOV.U32 R11, RZ, RZ, 0x1c1f ;  /* 0x00001c1fff0b7424 */ /* 0x000fe400078e00ff */
[----:B------:R-:W-:Y:S02]  /*23110*/  IMAD.MOV.U32 R15, RZ, RZ, -0x1 ;  /* 0xffffffffff0f7424 */ /* 0x000fe400078e00ff */
[----:B------:R-:W-:-:S07]  /*23120*/  IMAD.MOV.U32 R115, RZ, RZ, R14 ;  /* 0x000000ffff737224 */ /* 0x000fce00078e000e */
[----:B------:R-:W-:Y:S05]  /*23130*/  WARPSYNC.COLLECTIVE R15, `(.L_x_805) ;  /* 0x000000000f087348 */ /* 0x000fea0003c00000 */
[----:B------:R0:W1:Y:S02]  /*23140*/  SHFL.IDX P6, R14, R13, R12, R11 ;  /* 0x0000000c0d0e7389 */ /* 0x00006400000c000b */
[----:B01----:R-:W-:Y:S01]  /*23150*/  ENDCOLLECTIVE ;  /* 0x000000000000791b */ /* 0x003fe20003800000 */
.L_x_805:
[----:B------:R-:W-:Y:S01]  /*23160*/  MOV R11, R14 ;  /* 0x0000000e000b7202 */ /* 0x000fe20000000f00 */
[----:B------:R-:W-:Y:S06]  /*23170*/  BRA `(.L_x_806) ;  /* 0xfffffe4000747947 */ /* 0x000fec000383ffff */
.L_x_536:
[----:B------:R-:W-:Y:S01]  /*23180*/  BSSY B1, `(.L_x_807) ;  /* 0x0000008000017945 */ /* 0x000fe20003800000 */
[----:B--234-:R-:W-:Y:S01]  /*23190*/  IMAD.MOV.U32 R13, RZ, RZ, R116 ;  /* 0x000000ffff0d7224 */ /* 0x01cfe200078e0074 */
[----:B------:R-:W-:Y:S01]  /*231a0*/  MOV R11, 0x1c1f ;  /* 0x00001c1f000b7802 */ /* 0x000fe20000000f00 */
[----:B------:R-:W-:Y:S02]  /*231b0*/  IMAD.MOV.U32 R12, RZ, RZ, 0x1 ;  /* 0x00000001ff0c7424 */ /* 0x000fe400078e00ff */
[----:B------:R-:W-:-:S07]  /*231c0*/  IMAD.MOV.U32 R15, RZ, RZ, -0x1 ;  /* 0xffffffffff0f7424 */ /* 0x000fce00078e00ff */
[----:B01----:R-:W-:Y:S05]  /*231d0*/  WARPSYNC.COLLECTIVE R15, `(.L_x_808) ;  /* 0x000000000f087348 */ /* 0x003fea0003c00000 */
[----:B------:R2:W3:Y:S02]  /*231e0*/  SHFL.IDX P6, R14, R13, R12, R11 ;  /* 0x0000000c0d0e7389 */ /* 0x0004e400000c000b */
[----:B0123--:R-:W-:Y:S01]  /*231f0*/  ENDCOLLECTIVE ;  /* 0x000000000000791b */ /* 0x00ffe20003800000 */
.L_x_808:
[----:B------:R-:W-:Y:S05]  /*23200*/  BSYNC B1 ;  /* 0x0000000000017941 */ /* 0x000fea0003800000 */
.L_x_807:
[----:B------:R-:W-:Y:S01]  /*23210*/  MOV R13, R117 ;  /* 0x00000075000d7202 */ /* 0x000fe20000000f00 */
[----:B------:R-:W-:Y:S01]  /*23220*/  IMAD.MOV.U32 R12, RZ, RZ, 0x1 ;  /* 0x00000001ff0c7424 */ /* 0x000fe200078e00ff */
[----:B------:R-:W-:Y:S01]  /*23230*/  MOV R15, 0xffffffff ;  /* 0xffffffff000f7802 */ /* 0x000fe20000000f00 */
[----:B------:R-:W-:Y:S02]  /*23240*/  IMAD.MOV.U32 R11, RZ, RZ, 0x1c1f ;  /* 0x00001c1fff0b7424 */ /* 0x000fe400078e00ff */
[----:B------:R-:W-:-:S07]  /*23250*/  IMAD.MOV.U32 R116, RZ, RZ, R14 ;  /* 0x000000ffff747224 */ /* 0x000fce00078e000e */
[----:B------:R-:W-:Y:S05]  /*23260*/  WARPSYNC.COLLECTIVE R15, `(.L_x_809) ;  /* 0x000000000f087348 */ /* 0x000fea0003c00000 */
[----:B------:R0:W1:Y:S02]  /*23270*/  SHFL.IDX P6, R14, R13, R12, R11 ;  /* 0x0000000c0d0e7389 */ /* 0x00006400000c000b */
[----:B01----:R-:W-:Y:S01]  /*23280*/  ENDCOLLECTIVE ;  /* 0x000000000000791b */ /* 0x003fe20003800000 */
.L_x_809:
[----:B------:R-:W-:Y:S01]  /*23290*/  IMAD.MOV.U32 R117, RZ, RZ, R14 ;  /* 0x000000ffff757224 */ /* 0x000fe200078e000e */
[----:B------:R-:W-:Y:S06]  /*232a0*/  BRA `(.L_x_810) ;  /* 0xfffffe5400f07947 */ /* 0x000fec000383ffff */
.L_x_549:
[----:B0-----:R0:W1:Y:S02]  /*232b0*/  SYNCS.PHASECHK.TRANS64.TRYWAIT P3, [R84+URZ+0x30890], R85 ;  /* 0x03089055540075a7 */ /* 0x001064000806017f */
[----:B-1----:R-:W-:Y:S05]  /*232c0*/  @!P3 NANOSLEEP.SYNCS 0x989680 ;  /* 0x009896800000b95d */ /* 0x002fea0003900000 */
[----:B------:R-:W1:Y:S02]  /*232d0*/  @!P3 SYNCS.PHASECHK.TRANS64 P3, [R84+URZ+0x30890], R85 ;  /* 0x030890555400b5a7 */ /* 0x000e64000806007f */
[----:B-1----:R-:W-:Y:S05]  /*232e0*/  @!P3 BRA `(.L_x_549) ;  /* 0xfffffffc00f0b947 */ /* 0x002fea000383ffff */
[----:B------:R-:W-:Y:S05]  /*232f0*/  BRA `(.L_x_811) ;  /* 0xfffffe6c009c7947 */ /* 0x000fea000383ffff */
.L_x_550:
[----:B------:R-:W-:Y:S01]  /*23300*/  BSSY B1, `(.L_x_812) ;  /* 0x0000008000017945 */ /* 0x000fe20003800000 */
[----:B------:R-:W-:Y:S01]  /*23310*/  IMAD.MOV.U32 R13, RZ, RZ, R35 ;  /* 0x000000ffff0d7224 */ /* 0x000fe200078e0023 */
[----:B------:R-:W-:Y:S01]  /*23320*/  MOV R12, RZ ;  /* 0x000000ff000c7202 */ /* 0x000fe20000000f00 */
[----:B------:R-:W-:Y:S02]  /*23330*/  IMAD.MOV.U32 R11, RZ, RZ, 0x1c1f ;  /* 0x00001c1fff0b7424 */ /* 0x000fe400078e00ff */
[----:B------:R-:W-:-:S07]  /*23340*/  IMAD.MOV.U32 R15, RZ, RZ, -0x1 ;  /* 0xffffffffff0f7424 */ /* 0x000fce00078e00ff */
[----:B0-----:R-:W-:Y:S05]  /*23350*/  WARPSYNC.COLLECTIVE R15, `(.L_x_813) ;  /* 0x000000000f087348 */ /* 0x001fea0003c00000 */
[----:B------:R1:W2:Y:S02]  /*23360*/  SHFL.IDX P6, R14, R13, R12, R11 ;  /* 0x0000000c0d0e7389 */ /* 0x0002a400000c000b */
[----:B012---:R-:W-:Y:S01]  /*23370*/  ENDCOLLECTIVE ;  /* 0x000000000000791b */ /* 0x007fe20003800000 */
.L_x_813:
[----:B------:R-:W-:Y:S05]  /*23380*/  BSYNC B1 ;  /* 0x0000000000017941 */ /* 0x000fea0003800000 */
.L_x_812:
[----:B------:R-:W-:Y:S01]  /*23390*/  IMAD.MOV.U32 R13, RZ, RZ, R34 ;  /* 0x000000ffff0d7224 */ /* 0x000fe200078e0022 */
[----:B------:R-:W-:Y:S01]  /*233a0*/  MOV R11, 0x1c1f ;  /* 0x00001c1f000b7802 */ /* 0x000fe20000000f00 */
[----:B------:R-:W-:Y:S01]  /*233b0*/  IMAD.MOV.U32 R12, RZ, RZ, RZ ;  /* 0x000000ffff0c7224 */ /* 0x000fe200078e00ff */
[----:B------:R-:W-:Y:S01]  /*233c0*/  MOV R38, R14 ;  /* 0x0000000e00267202 */ /* 0x000fe20000000f00 */
[----:B------:R-:W-:-:S07]  /*233d0*/  IMAD.MOV.U32 R15, RZ, RZ, -0x1 ;  /* 0xffffffffff0f7424 */ /* 0x000fce00078e00ff */
[----:B------:R-:W-:Y:S05]  /*233e0*/  WARPSYNC.COLLECTIVE R15, `(.L_x_814) ;  /* 0x000000000f087348 */ /* 0x000fea0003c00000 */
[----:B------:R0:W1:Y:S02]  /*233f0*/  SHFL.IDX P6, R14, R13, R12, R11 ;  /* 0x0000000c0d0e7389 */ /* 0x00006400000c000b */
[----:B01----:R-:W-:Y:S01]  /*23400*/  ENDCOLLECTIVE ;  /* 0x000000000000791b */ /* 0x003fe20003800000 */
.L_x_814:
[----:B------:R-:W-:Y:S01]  /*23410*/  IMAD.MOV.U32 R37, RZ, RZ, R14 ;  /* 0x000000ffff257224 */ /* 0x000fe200078e000e */
[----:B------:R-:W-:Y:S06]  /*23420*/  BRA `(.L_x_815) ;  /* 0xfffffe6c00b87947 */ /* 0x000fec000383ffff */
.L_x_553:
[----:B------:R-:W-:Y:S01]  /*23430*/  BSSY B1, `(.L_x_816) ;  /* 0x0000008000017945 */ /* 0x000fe20003800000 */
[----:B----4-:R-:W-:Y:S01]  /*23440*/  MOV R13, R35 ;  /* 0x00000023000d7202 */ /* 0x010fe20000000f00 */
[----:B------:R-:W-:Y:S01]  /*23450*/  IMAD.MOV.U32 R12, RZ, RZ, 0x1 ;  /* 0x00000001ff0c7424 */ /* 0x000fe200078e00ff */
[----:B------:R-:W-:Y:S01]  /*23460*/  MOV R15, 0xffffffff ;  /* 0xffffffff000f7802 */ /* 0x000fe20000000f00 */
[----:B------:R-:W-:-:S07]  /*23470*/  IMAD.MOV.U32 R11, RZ, RZ, 0x1c1f ;  /* 0x00001c1fff0b7424 */ /* 0x000fce00078e00ff */
[----:B0123--:R-:W-:Y:S05]  /*23480*/  WARPSYNC.COLLECTIVE R15, `(.L_x_817) ;  /* 0x000000000f087348 */ /* 0x00ffea0003c00000 */
[----:B------:R4:W0:Y:S02]  /*23490*/  SHFL.IDX P6, R14, R13, R12, R11 ;  /* 0x0000000c0d0e7389 */ /* 0x00082400000c000b */
[----:B01234-:R-:W-:Y:S01]  /*234a0*/  ENDCOLLECTIVE ;  /* 0x000000000000791b */ /* 0x01ffe20003800000 */
.L_x_817:
[----:B------:R-:W-:Y:S05]  /*234b0*/  BSYNC B1 ;  /* 0x0000000000017941 */ /* 0x000fea0003800000 */
.L_x_816:
[----:B------:R-:W-:Y:S01]  /*234c0*/  IMAD.MOV.U32 R13, RZ, RZ, R34 ;  /* 0x000000ffff0d7224 */ /* 0x000fe200078e0022 */
[----:B------:R-:W-:Y:S01]  /*234d0*/  MOV R12, 0x1 ;  /* 0x00000001000c7802 */ /* 0x000fe20000000f00 */
[----:B------:R-:W-:Y:S02]  /*234e0*/  IMAD.MOV.U32 R11, RZ, RZ, 0x1c1f ;  /* 0x00001c1fff0b7424 */ /* 0x000fe400078e00ff */
[----:B------:R-:W-:Y:S02]  /*234f0*/  IMAD.MOV.U32 R15, RZ, RZ, -0x1 ;  /* 0xffffffffff0f7424 */ /* 0x000fe400078e00ff */
[----:B------:R-:W-:-:S07]  /*23500*/  IMAD.MOV.U32 R38, RZ, RZ, R14 ;  /* 0x000000ffff267224 */ /* 0x000fce00078e000e */
[----:B------:R-:W-:Y:S05]  /*23510*/  WARPSYNC.COLLECTIVE R15, `(.L_x_818) ;  /* 0x000000000f087348 */ /* 0x000fea0003c00000 */
[----:B------:R0:W1:Y:S02]  /*23520*/  SHFL.IDX P6, R14, R13, R12, R11 ;  /* 0x0000000c0d0e7389 */ /* 0x00006400000c000b */
[----:B01----:R-:W-:Y:S01]  /*23530*/  ENDCOLLECTIVE ;  /* 0x000000000000791b */ /* 0x003fe20003800000 */
.L_x_818:
[----:B------:R-:W-:Y:S01]  /*23540*/  MOV R37, R14 ;  /* 0x0000000e00257202 */ /* 0x000fe20000000f00 */
[----:B------:R-:W-:Y:S06]  /*23550*/  BRA `(.L_x_819) ;  /* 0xfffffe7000147947 */ /* 0x000fec000383ffff */
.L_x_557:
[----:B---3--:R3:W0:Y:S02]  /*23560*/  SYNCS.PHASECHK.TRANS64.TRYWAIT P2, [R84+URZ+0x308b0], R85 ;  /* 0x0308b055540075a7 */ /* 0x008624000804017f */
[----:B0-----:R-:W-:Y:S05]  /*23570*/  @!P2 NANOSLEEP.SYNCS 0x989680 ;  /* 0x009896800000a95d */ /* 0x001fea0003900000 */
[----:B------:R-:W0:Y:S02]  /*23580*/  @!P2 SYNCS.PHASECHK.TRANS64 P2, [R84+URZ+0x308b0], R85 ;  /* 0x0308b0555400a5a7 */ /* 0x000e24000804007f */
[----:B0-----:R-:W-:Y:S05]  /*23590*/  @!P2 BRA `(.L_x_557) ;  /* 0xfffffffc00f0a947 */ /* 0x001fea000383ffff */
[----:B------:R-:W-:Y:S05]  /*235a0*/  BRA `(.L_x_820) ;  /* 0xfffffe7000f07947 */ /* 0x000fea000383ffff */
.L_x_577:
[----:B------:R-:W-:Y:S01]  /*235b0*/  BSSY B1, `(.L_x_821) ;  /* 0x0000008000017945 */ /* 0x000fe20003800000 */
[----:B------:R-:W-:Y:S01]  /*235c0*/  IMAD.MOV.U32 R13, RZ, RZ, R24 ;  /* 0x000000ffff0d7224 */ /* 0x000fe200078e0018 */
[----:B------:R-:W-:Y:S01]  /*235d0*/  MOV R11, 0x1c1f ;  /* 0x00001c1f000b7802 */ /* 0x000fe20000000f00 */
[----:B------:R-:W-:Y:S02]  /*235e0*/  IMAD.MOV.U32 R12, RZ, RZ, RZ ;  /* 0x000000ffff0c7224 */ /* 0x000fe400078e00ff */
[----:B------:R-:W-:-:S07]  /*235f0*/  IMAD.MOV.U32 R15, RZ, RZ, -0x1 ;  /* 0xffffffffff0f7424 */ /* 0x000fce00078e00ff */
[----:B------:R-:W-:Y:S05]  /*23600*/  WARPSYNC.COLLECTIVE R15, `(.L_x_822) ;  /* 0x000000000f087348 */ /* 0x000fea0003c00000 */
[----:B------:R0:W1:Y:S02]  /*23610*/  SHFL.IDX P6, R14, R13, R12, R11 ;  /* 0x0000000c0d0e7389 */ /* 0x00006400000c000b */
[----:B01----:R-:W-:Y:S01]  /*23620*/  ENDCOLLECTIVE ;  /* 0x000000000000791b */ /* 0x003fe20003800000 */
.L_x_822:
[----:B------:R-:W-:Y:S05]  /*23630*/  BSYNC B1 ;  /* 0x0000000000017941 */ /* 0x000fea0003800000 */
.L_x_821:
        /* <DEDUP_REMOVED lines=8> */
.L_x_823:
[----:B------:R-:W-:Y:S02]  /*236c0*/  IMAD.MOV.U32 R13, RZ, RZ, R41 ;  /* 0x000000ffff0d7224 */ /* 0x000fe400078e0029 */
[----:B------:R-:W-:-:S07]  /*236d0*/  IMAD.MOV.U32 R38, RZ, RZ, R14 ;  /* 0x000000ffff267224 */ /* 0x000fce00078e000e */
[----:B------:R-:W-:Y:S05]  /*236e0*/  WARPSYNC.COLLECTIVE R15, `(.L_x_824) ;  /* 0x000000000f087348 */ /* 0x000fea0003c00000 */
[----:B------:R0:W1:Y:S02]  /*236f0*/  SHFL.IDX P6, R14, R13, R12, R11 ;  /* 0x0000000c0d0e7389 */ /* 0x00006400000c000b */
[----:B01----:R-:W-:Y:S01]  /*23700*/  ENDCOLLECTIVE ;  /* 0x000000000000791b */ /* 0x003fe20003800000 */
.L_x_824:
[----:B------:R-:W-:Y:S01]  /*23710*/  IMAD.MOV.U32 R13, RZ, RZ, R40 ;  /* 0x000000ffff0d7224 */ /* 0x000fe200078e0028 */
[----:B------:R-:W-:-:S07]  /*23720*/  MOV R41, R14 ;  /* 0x0000000e00297202 */ /* 0x000fce0000000f00 */
[----:B------:R-:W-:Y:S05]  /*23730*/  WARPSYNC.COLLECTIVE R15, `(.L_x_825) ;  /* 0x000000000f087348 */ /* 0x000fea0003c00000 */
[----:B------:R0:W1:Y:S02]  /*23740*/  SHFL.IDX P6, R14, R13, R12, R11 ;  /* 0x0000000c0d0e7389 */ /* 0x00006400000c000b */
[----:B01----:R-:W-:Y:S01]  /*23750*/  ENDCOLLECTIVE ;  /* 0x000000000000791b */ /* 0x003fe20003800000 */
.L_x_825:
[----:B------:R-:W-:Y:S01]  /*23760*/  IMAD.MOV.U32 R40, RZ, RZ, R14 ;  /* 0x000000ffff287224 */ /* 0x000fe200078e000e */
[----:B------:R-:W-:Y:S06]  /*23770*/  BRA `(.L_x_826) ;  /* 0xfffffe8400447947 */ /* 0x000fec000383ffff */
.L_x_581:
[----:B0-----:R0:W1:Y:S02]  /*23780*/  SYNCS.PHASECHK.TRANS64.TRYWAIT P0, [R2+URZ+0x30800], R5 ;  /* 0x03080005020075a7 */ /* 0x001064000800017f */
[----:B-1----:R-:W-:Y:S05]  /*23790*/  @!P0 NANOSLEEP.SYNCS 0x989680 ;  /* 0x009896800000895d */ /* 0x002fea0003900000 */
[----:B------:R-:W1:Y:S02]  /*237a0*/  @!P0 SYNCS.PHASECHK.TRANS64 P0, [R2+URZ+0x30800], R5 ;  /* 0x03080005020085a7 */ /* 0x000e64000800007f */
[----:B-1----:R-:W-:Y:S05]  /*237b0*/  @!P0 BRA `(.L_x_581) ;  /* 0xfffffffc00f08947 */ /* 0x002fea000383ffff */
[----:B------:R-:W-:Y:S05]  /*237c0*/  BRA `(.L_x_827) ;  /* 0xfffffe9000007947 */ /* 0x000fea000383ffff */
.L_x_605:
[----:B------:R-:W-:Y:S01]  /*237d0*/  BSSY B1, `(.L_x_828) ;  /* 0x0000008000017945 */ /* 0x000fe20003800000 */
[----:B------:R-:W-:Y:S01]  /*237e0*/  MOV R13, R24 ;  /* 0x00000018000d7202 */ /* 0x000fe20000000f00 */
[----:B------:R-:W-:Y:S01]  /*237f0*/  IMAD.MOV.U32 R12, RZ, RZ, RZ ;  /* 0x000000ffff0c7224 */ /* 0x000fe200078e00ff */
[----:B------:R-:W-:Y:S01]  /*23800*/  MOV R15, 0xffffffff ;  /* 0xffffffff000f7802 */ /* 0x000fe20000000f00 */
[----:B------:R-:W-:-:S07]  /*23810*/  IMAD.MOV.U32 R11, RZ, RZ, 0x1c1f ;  /* 0x00001c1fff0b7424 */ /* 0x000fce00078e00ff */
[----:B------:R-:W-:Y:S05]  /*23820*/  WARPSYNC.COLLECTIVE R15, `(.L_x_829) ;  /* 0x000000000f087348 */ /* 0x000fea0003c00000 */
[----:B------:R0:W1:Y:S02]  /*23830*/  SHFL.IDX P6, R14, R13, R12, R11 ;  /* 0x0000000c0d0e7389 */ /* 0x00006400000c000b */
[----:B01----:R-:W-:Y:S01]  /*23840*/  ENDCOLLECTIVE ;  /* 0x000000000000791b */ /* 0x003fe20003800000 */
.L_x_829:
[----:B------:R-:W-:Y:S05]  /*23850*/  BSYNC B1 ;  /* 0x0000000000017941 */ /* 0x000fea0003800000 */
.L_x_828:
        /* <DEDUP_REMOVED lines=8> */
.L_x_830:
[----:B------:R-:W-:Y:S01]  /*238e0*/  IMAD.MOV.U32 R13, RZ, RZ, R41 ;  /* 0x000000ffff0d7224 */ /* 0x000fe200078e0029 */
[----:B------:R-:W-:-:S07]  /*238f0*/  MOV R3, R14 ;  /* 0x0000000e00037202 */ /* 0x000fce0000000f00 */
[----:B------:R-:W-:Y:S05]  /*23900*/  WARPSYNC.COLLECTIVE R15, `(.L_x_831) ;  /* 0x000000000f087348 */ /* 0x000fea0003c00000 */
[----:B------:R0:W1:Y:S02]  /*23910*/  SHFL.IDX P6, R14, R13, R12, R11 ;  /* 0x0000000c0d0e7389 */ /* 0x00006400000c000b */
[----:B01----:R-:W-:Y:S01]  /*23920*/  ENDCOLLECTIVE ;  /* 0x000000000000791b */ /* 0x003fe20003800000 */
.L_x_831:
[----:B------:R-:W-:Y:S01]  /*23930*/  MOV R13, R40 ;  /* 0x00000028000d7202 */ /* 0x000fe20000000f00 */
[----:B------:R-:W-:-:S07]  /*23940*/  IMAD.MOV.U32 R37, RZ, RZ, R14 ;  /* 0x000000ffff257224 */ /* 0x000fce00078e000e */
[----:B------:R-:W-:Y:S05]  /*23950*/  WARPSYNC.COLLECTIVE R15, `(.L_x_832) ;  /* 0x000000000f087348 */ /* 0x000fea0003c00000 */
[----:B------:R0:W1:Y:S02]  /*23960*/  SHFL.IDX P6, R14, R13, R12, R11 ;  /* 0x0000000c0d0e7389 */ /* 0x00006400000c000b */
[----:B01----:R-:W-:Y:S01]  /*23970*/  ENDCOLLECTIVE ;  /* 0x000000000000791b */ /* 0x003fe20003800000 */
.L_x_832:
[----:B------:R-:W-:Y:S01]  /*23980*/  IMAD.MOV.U32 R40, RZ, RZ, R14 ;  /* 0x000000ffff287224 */ /* 0x000fe200078e000e */
[----:B------:R-:W-:Y:S06]  /*23990*/  BRA `(.L_x_833) ;  /* 0xfffffeac00a07947 */ /* 0x000fec000383ffff */
.L_x_609:
[----:B0-----:R0:W1:Y:S02]  /*239a0*/  SYNCS.PHASECHK.TRANS64.TRYWAIT P0, [R2+URZ+0x30800], R5 ;  /* 0x03080005020075a7 */ /* 0x001064000800017f */
[----:B-1----:R-:W-:Y:S05]  /*239b0*/  @!P0 NANOSLEEP.SYNCS 0x989680 ;  /* 0x009896800000895d */ /* 0x002fea0003900000 */
[----:B------:R-:W1:Y:S02]  /*239c0*/  @!P0 SYNCS.PHASECHK.TRANS64 P0, [R2+URZ+0x30800], R5 ;  /* 0x03080005020085a7 */ /* 0x000e64000800007f */
[----:B-1----:R-:W-:Y:S05]  /*239d0*/  @!P0 BRA `(.L_x_609) ;  /* 0xfffffffc00f08947 */ /* 0x002fea000383ffff */
[----:B------:R-:W-:Y:S05]  /*239e0*/  BRA `(.L_x_834) ;  /* 0xfffffeb400b47947 */ /* 0x000fea000383ffff */
.L_x_623:
[----:B-1----:R1:W2:Y:S02]  /*239f0*/  SYNCS.PHASECHK.TRANS64.TRYWAIT P1, [R3+URZ+0x30830], R0 ;  /* 0x03083000030075a7 */ /* 0x0022a4000802017f */
[----:B--2---:R-:W-:Y:S05]  /*23a00*/  @!P1 NANOSLEEP.SYNCS 0x989680 ;  /* 0x009896800000995d */ /* 0x004fea0003900000 */
[----:B------:R-:W2:Y:S02]  /*23a10*/  @!P1 SYNCS.PHASECHK.TRANS64 P1, [R3+URZ+0x30830], R0 ;  /* 0x03083000030095a7 */ /* 0x000ea4000802007f */
[----:B--2---:R-:W-:Y:S05]  /*23a20*/  @!P1 BRA `(.L_x_623) ;  /* 0xfffffffc00f09947 */ /* 0x004fea000383ffff */
[----:B------:R-:W-:Y:S05]  /*23a30*/  BRA `(.L_x_622) ;  /* 0xfffffed800f07947 */ /* 0x000fea000383ffff */
.L_x_631:
[----:B-1----:R1:W2:Y:S02]  /*23a40*/  SYNCS.PHASECHK.TRANS64.TRYWAIT P1, [R0+URZ+0x30830], R4 ;  /* 0x03083004000075a7 */ /* 0x0022a4000802017f */
[----:B--2---:R-:W-:Y:S05]  /*23a50*/  @!P1 NANOSLEEP.SYNCS 0x989680 ;  /* 0x009896800000995d */ /* 0x004fea0003900000 */
[----:B------:R-:W2:Y:S02]  /*23a60*/  @!P1 SYNCS.PHASECHK.TRANS64 P1, [R0+URZ+0x30830], R4 ;  /* 0x03083004000095a7 */ /* 0x000ea4000802007f */
[----:B--2---:R-:W-:Y:S05]  /*23a70*/  @!P1 BRA `(.L_x_631) ;  /* 0xfffffffc00f09947 */ /* 0x004fea000383ffff */
[----:B------:R-:W-:Y:S05]  /*23a80*/  BRA `(.L_x_630) ;  /* 0xffffff0800307947 */ /* 0x000fea000383ffff */
.L_x_636:
[----:B-1----:R1:W2:Y:S02]  /*23a90*/  SYNCS.PHASECHK.TRANS64.TRYWAIT P1, [R12+URZ+0x30850], R3 ;  /* 0x030850030c0075a7 */ /* 0x0022a4000802017f */
[----:B--2---:R-:W-:Y:S05]  /*23aa0*/  @!P1 NANOSLEEP.SYNCS 0x989680 ;  /* 0x009896800000995d */ /* 0x004fea0003900000 */
[----:B------:R-:W2:Y:S02]  /*23ab0*/  @!P1 SYNCS.PHASECHK.TRANS64 P1, [R12+URZ+0x30850], R3 ;  /* 0x030850030c0095a7 */ /* 0x000ea4000802007f */
[----:B--2---:R-:W-:Y:S05]  /*23ac0*/  @!P1 BRA `(.L_x_636) ;  /* 0xfffffffc00f09947 */ /* 0x004fea000383ffff */
[----:B------:R-:W-:Y:S05]  /*23ad0*/  BRA `(.L_x_635) ;  /* 0xffffff1400e47947 */ /* 0x000fea000383ffff */
.L_x_644:
[----:B-1----:R1:W2:Y:S02]  /*23ae0*/  SYNCS.PHASECHK.TRANS64.TRYWAIT P1, [R6+URZ+0x30850], R3 ;  /* 0x03085003060075a7 */ /* 0x0022a4000802017f */
[----:B--2---:R-:W-:Y:S05]  /*23af0*/  @!P1 NANOSLEEP.SYNCS 0x989680 ;  /* 0x009896800000995d */ /* 0x004fea0003900000 */
[----:B------:R-:W2:Y:S02]  /*23b00*/  @!P1 SYNCS.PHASECHK.TRANS64 P1, [R6+URZ+0x30850], R3 ;  /* 0x03085003060095a7 */ /* 0x000ea4000802007f */
[----:B--2---:R-:W-:Y:S05]  /*23b10*/  @!P1 BRA `(.L_x_644) ;  /* 0xfffffffc00f09947 */ /* 0x004fea000383ffff */
[----:B------:R-:W-:Y:S05]  /*23b20*/  BRA `(.L_x_643) ;  /* 0xffffff3400bc7947 */ /* 0x000fea000383ffff */
.L_x_684:
[----:B------:R-:W0:Y:S01]  /*23b30*/  S2R R9, SR_TID.X ;  /* 0x0000000000097919 */ /* 0x000e220000002100 */
[----:B------:R-:W-:Y:S01]  /*23b40*/  BSSY B1, `(.L_x_835) ;  /* 0x000000a000017945 */ /* 0x000fe20003800000 */
[----:B------:R-:W-:Y:S01]  /*23b50*/  MOV R12, RZ ;  /* 0x000000ff000c7202 */ /* 0x000fe20000000f00 */
[----:B------:R-:W-:Y:S02]  /*23b60*/  IMAD.MOV.U32 R11, RZ, RZ, 0x1f ;  /* 0x0000001fff0b7424 */ /* 0x000fe400078e00ff */
[----:B------:R-:W-:Y:S01]  /*23b70*/  IMAD.MOV.U32 R15, RZ, RZ, -0x1 ;  /* 0xffffffffff0f7424 */ /* 0x000fe200078e00ff */
[----:B0-----:R-:W-:-:S04]  /*23b80*/  SHF.R.U32.HI R9, RZ, 0x5, R9 ;  /* 0x00000005ff097819 */ /* 0x001fc80000011609 */
[----:B------:R-:W-:-:S05]  /*23b90*/  LOP3.LUT R9, R9, 0x3, RZ, 0xc0, !PT ;  /* 0x0000000309097812 */ /* 0x000fca00078ec0ff */
[----:B------:R-:W-:-:S07]  /*23ba0*/  IMAD.MOV.U32 R13, RZ, RZ, R9 ;  /* 0x000000ffff0d7224 */ /* 0x000fce00078e0009 */
[----:B------:R-:W-:Y:S05]  /*23bb0*/  WARPSYNC.COLLECTIVE R15, `(.L_x_836) ;  /* 0x000000000f087348 */ /* 0x000fea0003c00000 */
[----:B------:R0:W1:Y:S02]  /*23bc0*/  SHFL.IDX P6, R14, R13, R12, R11 ;  /* 0x0000000c0d0e7389 */ /* 0x00006400000c000b */
[----:B01----:R-:W-:Y:S01]  /*23bd0*/  ENDCOLLECTIVE ;  /* 0x000000000000791b */ /* 0x003fe20003800000 */
.L_x_836:
[----:B------:R-:W-:Y:S05]  /*23be0*/  BSYNC B1 ;  /* 0x0000000000017941 */ /* 0x000fea0003800000 */
.L_x_835:
[----:B------:R-:W-:Y:S05]  /*23bf0*/  BRA `(.L_x_837) ;  /* 0xffffff9400187947 */ /* 0x000fea000383ffff */
.L_x_686:
[----:B------:R-:W-:Y:S01]  /*23c00*/  BSSY B1, `(.L_x_838) ;  /* 0x0000006000017945 */ /* 0x000fe20003800000 */
[----:B------:R-:W-:-:S07]  /*23c10*/  MOV R15, 0xffffffff ;  /* 0xffffffff000f7802 */ /* 0x000fce0000000f00 */
[----:B0-----:R-:W-:Y:S05]  /*23c20*/  WARPSYNC.COLLECTIVE R15, `(.L_x_839) ;  /* 0x000000000f0c7348 */ /* 0x001fea0003c00000 */
[----:B------:R-:W-:Y:S02]  /*23c30*/  ELECT P6, UR62, PT ;  /* 0x00000000003e782f */ /* 0x000fe400038c0000 */
[----:B------:R-:W-:Y:S01]  /*23c40*/  MOV R14, UR62 ;  /* 0x0000003e000e7c02 */ /* 0x000fe20008000f00 */
[----:B0-----:R-:W-:Y:S10]  /*23c50*/  ENDCOLLECTIVE ;  /* 0x000000000000791b */ /* 0x001ff40003800000 */
.L_x_839:
[----:B------:R-:W-:Y:S05]  /*23c60*/  BSYNC B1 ;  /* 0x0000000000017941 */ /* 0x000fea0003800000 */
.L_x_838:
[----:B------:R-:W-:Y:S05]  /*23c70*/  BRA `(.L_x_685) ;  /* 0xffffff9400107947 */ /* 0x000fea000383ffff */
.L_x_688:
[----:B0-----:R0:W1:Y:S02]  /*23c80*/  SYNCS.PHASECHK.TRANS64.TRYWAIT P0, [R22+URZ+0x30820], R8 ;  /* 0x03082008160075a7 */ /* 0x001064000800017f */
[----:B-1----:R-:W-:Y:S05]  /*23c90*/  @!P0 NANOSLEEP.SYNCS 0x989680 ;  /* 0x009896800000895d */ /* 0x002fea0003900000 */
[----:B------:R-:W1:Y:S02]  /*23ca0*/  @!P0 SYNCS.PHASECHK.TRANS64 P0, [R22+URZ+0x30820], R8 ;  /* 0x03082008160085a7 */ /* 0x000e64000800007f */
[----:B-1----:R-:W-:Y:S05]  /*23cb0*/  @!P0 BRA `(.L_x_688) ;  /* 0xfffffffc00f08947 */ /* 0x002fea000383ffff */
[----:B------:R-:W-:Y:S05]  /*23cc0*/  BRA `(.L_x_840) ;  /* 0xffffff9400207947 */ /* 0x000fea000383ffff */
.L_x_692:
[----:B-1----:R1:W2:Y:S02]  /*23cd0*/  SYNCS.PHASECHK.TRANS64.TRYWAIT P0, [R12+URZ+0x308a0], R11 ;  /* 0x0308a00b0c0075a7 */ /* 0x0022a4000800017f */
[----:B--2---:R-:W-:Y:S05]  /*23ce0*/  @!P0 NANOSLEEP.SYNCS 0x989680 ;  /* 0x009896800000895d */ /* 0x004fea0003900000 */
[----:B------:R-:W2:Y:S02]  /*23cf0*/  @!P0 SYNCS.PHASECHK.TRANS64 P0, [R12+URZ+0x308a0], R11 ;  /* 0x0308a00b0c0085a7 */ /* 0x000ea4000800007f */
[----:B--2---:R-:W-:Y:S05]  /*23d00*/  @!P0 BRA `(.L_x_692) ;  /* 0xfffffffc00f08947 */ /* 0x004fea000383ffff */
[----:B------:R-:W-:Y:S05]  /*23d10*/  BRA `(.L_x_841) ;  /* 0xffffff9400387947 */ /* 0x000fea000383ffff */
.L_x_699:
[----:B0-----:R0:W2:Y:S02]  /*23d20*/  SYNCS.PHASECHK.TRANS64.TRYWAIT P0, [R12+URZ+0x308c0], R11 ;  /* 0x0308c00b0c0075a7 */ /* 0x0010a4000800017f */
[----:B--2---:R-:W-:Y:S05]  /*23d30*/  @!P0 NANOSLEEP.SYNCS 0x989680 ;  /* 0x009896800000895d */ /* 0x004fea0003900000 */
[----:B------:R-:W2:Y:S02]  /*23d40*/  @!P0 SYNCS.PHASECHK.TRANS64 P0, [R12+URZ+0x308c0], R11 ;  /* 0x0308c00b0c0085a7 */ /* 0x000ea4000800007f */
[----:B--2---:R-:W-:Y:S05]  /*23d50*/  @!P0 BRA `(.L_x_699) ;  /* 0xfffffffc00f08947 */ /* 0x004fea000383ffff */
[----:B------:R-:W-:Y:S05]  /*23d60*/  BRA `(.L_x_842) ;  /* 0xffffff9800347947 */ /* 0x000fea000383ffff */
.L_x_708:
[----:B-1----:R1:W2:Y:S02]  /*23d70*/  SYNCS.PHASECHK.TRANS64.TRYWAIT P2, [R11+URZ+0x308a0], R10 ;  /* 0x0308a00a0b0075a7 */ /* 0x0022a4000804017f */
[----:B--2---:R-:W-:Y:S05]  /*23d80*/  @!P2 NANOSLEEP.SYNCS 0x989680 ;  /* 0x009896800000a95d */ /* 0x004fea0003900000 */
[----:B------:R-:W2:Y:S02]  /*23d90*/  @!P2 SYNCS.PHASECHK.TRANS64 P2, [R11+URZ+0x308a0], R10 ;  /* 0x0308a00a0b00a5a7 */ /* 0x000ea4000804007f */
[----:B--2---:R-:W-:Y:S05]  /*23da0*/  @!P2 BRA `(.L_x_708) ;  /* 0xfffffffc00f0a947 */ /* 0x004fea000383ffff */
[----:B------:R-:W-:Y:S05]  /*23db0*/  BRA `(.L_x_843) ;  /* 0xffffff9c00687947 */ /* 0x000fea000383ffff */
.L_x_715:
[----:B0-----:R0:W2:Y:S02]  /*23dc0*/  SYNCS.PHASECHK.TRANS64.TRYWAIT P2, [R11+URZ+0x308c0], R10 ;  /* 0x0308c00a0b0075a7 */ /* 0x0010a4000804017f */
[----:B--2---:R-:W-:Y:S05]  /*23dd0*/  @!P2 NANOSLEEP.SYNCS 0x989680 ;  /* 0x009896800000a95d */ /* 0x004fea0003900000 */
[----:B------:R-:W2:Y:S02]  /*23de0*/  @!P2 SYNCS.PHASECHK.TRANS64 P2, [R11+URZ+0x308c0], R10 ;  /* 0x0308c00a0b00a5a7 */ /* 0x000ea4000804007f */
[----:B--2---:R-:W-:Y:S05]  /*23df0*/  @!P2 BRA `(.L_x_715) ;  /* 0xfffffffc00f0a947 */ /* 0x004fea000383ffff */
[----:B------:R-:W-:Y:S05]  /*23e00*/  BRA `(.L_x_844) ;  /* 0xffffffa000607947 */ /* 0x000fea000383ffff */
.L_x_732:
[----:B0-----:R-:W0:Y:S01]  /*23e10*/  S2R R8, SR_TID.X ;  /* 0x0000000000087919 */ /* 0x001e220000002100 */
[----:B------:R-:W-:Y:S01]  /*23e20*/  BSSY B0, `(.L_x_845) ;  /* 0x000000a000007945 */ /* 0x000fe20003800000 */
[----:B------:R-:W-:Y:S01]  /*23e30*/  IMAD.MOV.U32 R12, RZ, RZ, RZ ;  /* 0x000000ffff0c7224 */ /* 0x000fe200078e00ff */
[----:B------:R-:W-:Y:S01]  /*23e40*/  MOV R11, 0x1f ;  /* 0x0000001f000b7802 */ /* 0x000fe20000000f00 */
[----:B------:R-:W-:Y:S01]  /*23e50*/  IMAD.MOV.U32 R15, RZ, RZ, -0x1 ;  /* 0xffffffffff0f7424 */ /* 0x000fe200078e00ff */
[----:B0-----:R-:W-:-:S04]  /*23e60*/  SHF.R.U32.HI R8, RZ, 0x5, R8 ;  /* 0x00000005ff087819 */ /* 0x001fc80000011608 */
[----:B------:R-:W-:-:S05]  /*23e70*/  LOP3.LUT R8, R8, 0x3, RZ, 0xc0, !PT ;  /* 0x0000000308087812 */ /* 0x000fca00078ec0ff */
[----:B------:R-:W-:-:S07]  /*23e80*/  IMAD.MOV.U32 R13, RZ, RZ, R8 ;  /* 0x000000ffff0d7224 */ /* 0x000fce00078e0008 */
[----:B-----5:R-:W-:Y:S05]  /*23e90*/  WARPSYNC.COLLECTIVE R15, `(.L_x_846) ;  /* 0x000000000f087348 */ /* 0x020fea0003c00000 */
[----:B------:R0:W1:Y:S02]  /*23ea0*/  SHFL.IDX P6, R14, R13, R12, R11 ;  /* 0x0000000c0d0e7389 */ /* 0x00006400000c000b */
[----:B01---5:R-:W-:Y:S01]  /*23eb0*/  ENDCOLLECTIVE ;  /* 0x000000000000791b */ /* 0x023fe20003800000 */
.L_x_846:
[----:B------:R-:W-:Y:S05]  /*23ec0*/  BSYNC B0 ;  /* 0x0000000000007941 */ /* 0x000fea0003800000 */
.L_x_845:
[----:B------:R-:W-:Y:S05]  /*23ed0*/  BRA `(.L_x_847) ;  /* 0xffffffb000147947 */ /* 0x000fea000383ffff */
.L_x_735:
[----:B0-----:R0:W1:Y:S02]  /*23ee0*/  SYNCS.PHASECHK.TRANS64.TRYWAIT P0, [R7+URZ+0x30840], R2 ;  /* 0x03084002070075a7 */ /* 0x001064000800017f */
[----:B-1----:R-:W-:Y:S05]  /*23ef0*/  @!P0 NANOSLEEP.SYNCS 0x989680 ;  /* 0x009896800000895d */ /* 0x002fea0003900000 */
[----:B------:R-:W1:Y:S02]  /*23f00*/  @!P0 SYNCS.PHASECHK.TRANS64 P0, [R7+URZ+0x30840], R2 ;  /* 0x03084002070085a7 */ /* 0x000e64000800007f */
[----:B-1----:R-:W-:Y:S05]  /*23f10*/  @!P0 BRA `(.L_x_735) ;  /* 0xfffffffc00f08947 */ /* 0x002fea000383ffff */
[----:B------:R-:W-:Y:S05]  /*23f20*/  BRA `(.L_x_848) ;  /* 0xffffffb000647947 */ /* 0x000fea000383ffff */
.L_x_736:
[----:B------:R-:W-:Y:S01]  /*23f30*/  BSSY B0, `(.L_x_849) ;  /* 0x0000008000007945 */ /* 0x000fe20003800000 */
[----:B------:R-:W-:Y:S01]  /*23f40*/  IMAD.MOV.U32 R13, RZ, RZ, R0 ;  /* 0x000000ffff0d7224 */ /* 0x000fe200078e0000 */
[----:B------:R-:W-:Y:S01]  /*23f50*/  MOV R12, RZ ;  /* 0x000000ff000c7202 */ /* 0x000fe20000000f00 */
[----:B------:R-:W-:Y:S02]  /*23f60*/  IMAD.MOV.U32 R11, RZ, RZ, 0x181f ;  /* 0x0000181fff0b7424 */ /* 0x000fe400078e00ff */
[----:B------:R-:W-:-:S07]  /*23f70*/  IMAD.MOV.U32 R15, RZ, RZ, -0x1 ;  /* 0xffffffffff0f7424 */ /* 0x000fce00078e00ff */
[----:B------:R-:W-:Y:S05]  /*23f80*/  WARPSYNC.COLLECTIVE R15, `(.L_x_850) ;  /* 0x000000000f087348 */ /* 0x000fea0003c00000 */
[----:B------:R0:W1:Y:S02]  /*23f90*/  SHFL.IDX P6, R14, R13, R12, R11 ;  /* 0x0000000c0d0e7389 */ /* 0x00006400000c000b */
[----:B01----:R-:W-:Y:S01]  /*23fa0*/  ENDCOLLECTIVE ;  /* 0x000000000000791b */ /* 0x003fe20003800000 */
.L_x_850:
[----:B------:R-:W-:Y:S05]  /*23fb0*/  BSYNC B0 ;  /* 0x0000000000007941 */ /* 0x000fea0003800000 */
.L_x_849:
[----:B------:R-:W-:Y:S01]  /*23fc0*/  IMAD.MOV.U32 R13, RZ, RZ, R4 ;  /* 0x000000ffff0d7224 */ /* 0x000fe200078e0004 */
[----:B------:R-:W-:Y:S01]  /*23fd0*/  MOV R11, 0x181f ;  /* 0x0000181f000b7802 */ /* 0x000fe20000000f00 */
[----:B------:R-:W-:Y:S01]  /*23fe0*/  IMAD.MOV.U32 R12, RZ, RZ, RZ ;  /* 0x000000ffff0c7224 */ /* 0x000fe200078e00ff */
[----:B------:R-:W-:Y:S01]  /*23ff0*/  MOV R2, R14 ;  /* 0x0000000e00027202 */ /* 0x000fe20000000f00 */
[----:B------:R-:W-:Y:S02]  /*24000*/  IMAD.MOV.U32 R15, RZ, RZ, -0x1 ;  /* 0xffffffffff0f7424 */ /* 0x000fe400078e00ff */
[----:B------:R-:W-:-:S07]  /*24010*/  @P0 IMAD R8, R5, 0x2, R22 ;  /* 0x0000000205080824 */ /* 0x000fce00078e0216 */
[----:B------:R-:W-:Y:S05]  /*24020*/  WARPSYNC.COLLECTIVE R15, `(.L_x_851) ;  /* 0x000000000f087348 */ /* 0x000fea0003c00000 */
[----:B------:R0:W1:Y:S02]  /*24030*/  SHFL.IDX P6, R14, R13, R12, R11 ;  /* 0x0000000c0d0e7389 */ /* 0x00006400000c000b */
[----:B01----:R-:W-:Y:S01]  /*24040*/  ENDCOLLECTIVE ;  /* 0x000000000000791b */ /* 0x003fe20003800000 */
.L_x_851:
[----:B------:R-:W-:Y:S01]  /*24050*/  IMAD.MOV.U32 R13, RZ, RZ, R0 ;  /* 0x000000ffff0d7224 */ /* 0x000fe200078e0000 */
[----:B------:R-:W-:Y:S01]  /*24060*/  MOV R12, 0x1 ;  /* 0x00000001000c7802 */ /* 0x000fe20000000f00 */
[----:B------:R-:W-:-:S07]  /*24070*/  IMAD.MOV.U32 R3, RZ, RZ, R14 ;  /* 0x000000ffff037224 */ /* 0x000fce00078e000e */
[----:B------:R-:W-:Y:S05]  /*24080*/  WARPSYNC.COLLECTIVE R15, `(.L_x_852) ;  /* 0x000000000f087348 */ /* 0x000fea0003c00000 */
[----:B------:R0:W1:Y:S02]  /*24090*/  SHFL.IDX P6, R14, R13, R12, R11 ;  /* 0x0000000c0d0e7389 */ /* 0x00006400000c000b */
[----:B01----:R-:W-:Y:S01]  /*240a0*/  ENDCOLLECTIVE ;  /* 0x000000000000791b */ /* 0x003fe20003800000 */
.L_x_852:
[----:B------:R-:W-:-:S04]  /*240b0*/  @P0 LEA R3, P1, R32, R3, 0x1 ;  /* 0x0000000320030211 */ /* 0x000fc800078208ff */
[----:B------:R-:W-:Y:S02]  /*240c0*/  @P0 IADD3.X R2, RZ, R2, RZ, P1, !PT ;  /* 0x00000002ff020210 */ /* 0x000fe40000ffe4ff */
[----:B------:R-:W-:Y:S02]  /*240d0*/  ISETP.GE.AND P1, PT, R6, 0x11, PT ;  /* 0x000000110600780c */ /* 0x000fe40003f26270 */
        /* <DEDUP_REMOVED lines=14> */
.L_x_853:
[----:B------:R-:W-:Y:S01]  /*241c0*/  @P1 IMAD R8, R5, 0x2, R22 ;  /* 0x0000000205081824 */ /* 0x000fe200078e0216 */
[----:B------:R-:W-:Y:S01]  /*241d0*/  MOV R13, R0 ;  /* 0x00000000000d7202 */ /* 0x000fe20000000f00 */
[----:B------:R-:W-:Y:S01]  /*241e0*/  IMAD.MOV.U32 R12, RZ, RZ, 0x2 ;  /* 0x00000002ff0c7424 */ /* 0x000fe200078e00ff */
[----:B------:R-:W-:-:S07]  /*241f0*/  MOV R3, R14 ;  /* 0x0000000e00037202 */ /* 0x000fce0000000f00 */
[----:B------:R-:W-:Y:S05]  /*24200*/  WARPSYNC.COLLECTIVE R15, `(.L_x_854) ;  /* 0x000000000f087348 */ /* 0x000fea0003c00000 */
[----:B------:R0:W1:Y:S02]  /*24210*/  SHFL.IDX P6, R14, R13, R12, R11 ;  /* 0x0000000c0d0e7389 */ /* 0x00006400000c000b */
[----:B01----:R-:W-:Y:S01]  /*24220*/  ENDCOLLECTIVE ;  /* 0x000000000000791b */ /* 0x003fe20003800000 */
.L_x_854:
[----:B------:R-:W-:-:S05]  /*24230*/  @P1 LEA R3, P0, R32, R3, 0x1 ;  /* 0x0000000320031211 */ /* 0x000fca00078008ff */
[----:B------:R-:W-:-:S05]  /*24240*/  @P1 IMAD.X R2, RZ, RZ, R2, P0 ;  /* 0x000000ffff021224 */ /* 0x000fca00000e0602 */
[----:B------:R-:W-:Y:S02]  /*24250*/  @P1 LOP3.LUT R3, R3, R2, RZ, 0x3c, !PT ;  /* 0x0000000203031212 */ /* 0x000fe400078e3cff */
[----:B------:R-:W-:Y:S02]  /*24260*/  MOV R13, R4 ;  /* 0x00000004000d7202 */ /* 0x000fe40000000f00 */
        /* <DEDUP_REMOVED lines=13> */
.L_x_855:
[----:B------:R-:W-:Y:S01]  /*24340*/  @P1 LEA R8, R5, R22, 0x1 ;  /* 0x0000001605081211 */ /* 0x000fe200078e08ff */
[----:B------:R-:W-:Y:S02]  /*24350*/  IMAD.MOV.U32 R13, RZ, RZ, R0 ;  /* 0x000000ffff0d7224 */ /* 0x000fe400078e0000 */
[----:B------:R-:W-:Y:S02]  /*24360*/  IMAD.MOV.U32 R12, RZ, RZ, 0x3 ;  /* 0x00000003ff0c7424 */ /* 0x000fe400078e00ff */
[----:B------:R-:W-:-:S07]  /*24370*/  IMAD.MOV.U32 R3, RZ, RZ, R14 ;  /* 0x000000ffff037224 */ /* 0x000fce00078e000e */
[----:B------:R-:W-:Y:S05]  /*24380*/  WARPSYNC.COLLECTIVE R15, `(.L_x_856) ;  /* 0x000000000f087348 */ /* 0x000fea0003c00000 */
[----:B------:R0:W1:Y:S02]  /*24390*/  SHFL.IDX P6, R14, R13, R12, R11 ;  /* 0x0000000c0d0e7389 */ /* 0x00006400000c000b */
[----:B01----:R-:W-:Y:S01]  /*243a0*/  ENDCOLLECTIVE ;  /* 0x000000000000791b */ /* 0x003fe20003800000 */
.L_x_856:
        /* <DEDUP_REMOVED lines=17> */
.L_x_857:
[----:B------:R-:W-:Y:S02]  /*244c0*/  @P1 IMAD R8, R5, 0x2, R22 ;  /* 0x0000000205081824 */ /* 0x000fe400078e0216 */
[----:B------:R-:W-:Y:S01]  /*244d0*/  IMAD.MOV.U32 R13, RZ, RZ, R0 ;  /* 0x000000ffff0d7224 */ /* 0x000fe200078e0000 */
[----:B------:R-:W-:Y:S01]  /*244e0*/  MOV R12, 0x4 ;  /* 0x00000004000c7802 */ /* 0x000fe20000000f00 */
[----:B------:R-:W-:-:S07]  /*244f0*/  IMAD.MOV.U32 R3, RZ, RZ, R14 ;  /* 0x000000ffff037224 */ /* 0x000fce00078e000e */
[----:B------:R-:W-:Y:S05]  /*24500*/  WARPSYNC.COLLECTIVE R15, `(.L_x_858) ;  /* 0x000000000f087348 */ /* 0x000fea0003c00000 */
[----:B------:R0:W1:Y:S02]  /*24510*/  SHFL.IDX P6, R14, R13, R12, R11 ;  /* 0x0000000c0d0e7389 */ /* 0x00006400000c000b */
[----:B01----:R-:W-:Y:S01]  /*24520*/  ENDCOLLECTIVE ;  /* 0x000000000000791b */ /* 0x003fe20003800000 */
.L_x_858:
[----:B------:R-:W-:-:S04]  /*24530*/  @P1 LEA R3, P0, R32, R3, 0x1 ;  /* 0x0000000320031211 */ /* 0x000fc800078008ff */
[----:B------:R-:W-:-:S04]  /*24540*/  @P1 IADD3.X R2, RZ, R2, RZ, P0, !PT ;  /* 0x00000002ff021210 */ /* 0x000fc800007fe4ff */
        /* <DEDUP_REMOVED lines=15> */
.L_x_859:
[----:B------:R-:W-:Y:S01]  /*24640*/  @P1 IMAD R8, R5, 0x2, R22 ;  /* 0x0000000205081824 */ /* 0x000fe200078e0216 */
[----:B------:R-:W-:Y:S01]  /*24650*/  MOV R13, R0 ;  /* 0x00000000000d7202 */ /* 0x000fe20000000f00 */
[----:B------:R-:W-:Y:S01]  /*24660*/  IMAD.MOV.U32 R12, RZ, RZ, 0x5 ;  /* 0x00000005ff0c7424 */ /* 0x000fe200078e00ff */
[----:B------:R-:W-:-:S07]  /*24670*/  MOV R3, R14 ;  /* 0x0000000e00037202 */ /* 0x000fce0000000f00 */
[----:B------:R-:W-:Y:S05]  /*24680*/  WARPSYNC.COLLECTIVE R15, `(.L_x_860) ;  /* 0x000000000f087348 */ /* 0x000fea0003c00000 */
[----:B------:R0:W1:Y:S02]  /*24690*/  SHFL.IDX P6, R14, R13, R12, R11 ;  /* 0x0000000c0d0e7389 */ /* 0x00006400000c000b */
[----:B01----:R-:W-:Y:S01]  /*246a0*/  ENDCOLLECTIVE ;  /* 0x000000000000791b */ /* 0x003fe20003800000 */
.L_x_860:
[----:B------:R-:W-:-:S05]  /*246b0*/  @P1 LEA R3, P0, R32, R3, 0x1 ;  /* 0x0000000320031211 */ /* 0x000fca00078008ff */
[----:B------:R-:W-:-:S05]  /*246c0*/  @P1 IMAD.X R2, RZ, RZ, R2, P0 ;  /* 0x000000ffff021224 */ /* 0x000fca00000e0602 */
[----:B------:R-:W-:Y:S02]  /*246d0*/  @P1 LOP3.LUT R3, R3, R2, RZ, 0x3c, !PT ;  /* 0x0000000203031212 */ /* 0x000fe400078e3cff */
[----:B------:R-:W-:Y:S02]  /*246e0*/  MOV R13, R4 ;  /* 0x00000004000d7202 */ /* 0x000fe40000000f00 */
[----:B------:R-:W-:-:S04]  /*246f0*/  @P1 LOP3.LUT R2, R3, R2, RZ, 0x3c, !PT ;  /* 0x0000000203021212 */ /* 0x000fc800078e3cff */
[----:B------:R-:W-:Y:S01]  /*24700*/  @P1 LOP3.LUT R3, R3, R2, RZ, 0x3c, !PT ;  /* 0x0000000203031212 */ /* 0x000fe200078e3cff */
[----:B------:R-:W-:-:S04]  /*24710*/  IMAD.MOV.U32 R0, RZ, RZ, R14 ;  /* 0x000000ffff007224 */ /* 0x000fc800078e000e */
[----:B------:R-:W-:Y:S01]  /*24720*/  @!PT LDS RZ, [RZ] ;  /* 0x00000000fffff984 */ /* 0x000fe20000000800 */
[----:B------:R-:W-:Y:S01]  /*24730*/  @!PT LDS RZ, [RZ] ;  /* 0x00000000fffff984 */ /* 0x000fe20000000800 */
[----:B------:R-:W-:Y:S01]  /*24740*/  @!PT LDS RZ, [RZ] ;  /* 0x00000000fffff984 */ /* 0x000fe20000000800 */
[----:B------:R0:W-:Y:S03]  /*24750*/  @P1 LDGSTS.E.BYPASS.LTC128B.128 [R8+0x20400], desc[UR48][R2.64], !P4 ;  /* 0x2040000002081fae */ /* 0x0001e6000e101d70 */
[----:B0-----:R-:W-:Y:S05]  /*24760*/  WARPSYNC.COLLECTIVE R15, `(.L_x_861) ;  /* 0x000000000f087348 */ /* 0x001fea0003c00000 */
[----:B------:R1:W2:Y:S02]  /*24770*/  SHFL.IDX P6, R14, R13, R12, R11 ;  /* 0x0000000c0d0e7389 */ /* 0x0002a400000c000b */
[----:B012---:R-:W-:Y:S01]  /*24780*/  ENDCOLLECTIVE ;  /* 0x000000000000791b */ /* 0x007fe20003800000 */
.L_x_861:
[----:B------:R-:W-:Y:S01]  /*24790*/  @!PT LDS RZ, [RZ] ;  /* 0x00000000fffff984 */ /* 0x000fe20000000800 */
[----:B------:R-:W-:Y:S01]  /*247a0*/  @!PT LDS RZ, [RZ] ;  /* 0x00000000fffff984 */ /* 0x000fe20000000800 */
[----:B------:R-:W-:Y:S01]  /*247b0*/  @!PT LDS RZ, [RZ] ;  /* 0x00000000fffff984 */ /* 0x000fe20000000800 */
[----:B------:R-:W-:Y:S04]  /*247c0*/  @P1 LDGSTS.E.BYPASS.LTC128B.128 [R8+0x23400], desc[UR48][R2.64+0x80], !P3 ;  /* 0x2340008002081fae */ /* 0x000fe8000d901d70 */
[----:B------:R0:W-:Y:S02]  /*247d0*/  @P1 LDGSTS.E.BYPASS.LTC128B.128 [R8+0x26400], desc[UR48][R2.64+0x100], !P2 ;  /* 0x2640010002081fae */ /* 0x0001e4000d101d70 */
[----:B0-----:R-:W-:Y:S01]  /*247e0*/  IMAD.MOV.U32 R2, RZ, RZ, R14 ;  /* 0x000000ffff027224 */ /* 0x001fe200078e000e */
[----:B------:R-:W-:Y:S06]  /*247f0*/  BRA `(.L_x_862) ;  /* 0xffffffac00a47947 */ /* 0x000fec000383ffff */
.L_x_741:
[----:B------:R-:W-:Y:S01]  /*24800*/  IMAD.MOV.U32 R13, RZ, RZ, R5 ;  /* 0x000000ffff0d7224 */ /* 0x000fe200078e0005 */
[----:B------:R-:W-:Y:S01]  /*24810*/  MOV R12, RZ ;  /* 0x000000ff000c7202 */ /* 0x000fe20000000f00 */
[----:B------:R-:W-:Y:S02]  /*24820*/  IMAD.MOV.U32 R11, RZ, RZ, 0x181f ;  /* 0x0000181fff0b7424 */ /* 0x000fe400078e00ff */
[----:B------:R-:W-:Y:S02]  /*24830*/  IMAD.MOV.U32 R15, RZ, RZ, -0x1 ;  /* 0xffffffffff0f7424 */ /* 0x000fe400078e00ff */
[----:B-----5:R-:W-:Y:S02]  /*24840*/  IMAD R6, R10, R8, RZ ;  /* 0x000000080a067224 */ /* 0x020fe400078e02ff */
[----:B------:R-:W-:-:S07]  /*24850*/  IMAD.IADD R4, R9, 0x1, R4 ;  /* 0x0000000109047824 */ /* 0x000fce00078e0204 */
[----:B------:R-:W-:Y:S05]  /*24860*/  WARPSYNC.COLLECTIVE R15, `(.L_x_863) ;  /* 0x000000000f087348 */ /* 0x000fea0003c00000 */
[----:B------:R0:W1:Y:S02]  /*24870*/  SHFL.IDX P6, R14, R13, R12, R11 ;  /* 0x0000000c0d0e7389 */ /* 0x00006400000c000b */
[----:B01----:R-:W-:Y:S01]  /*24880*/  ENDCOLLECTIVE ;  /* 0x000000000000791b */ /* 0x003fe20003800000 */
.L_x_863:
[C---:B------:R-:W-:Y:S01]  /*24890*/  VIADD R7, R4.reuse, 0x10 ;  /* 0x0000001004077836 */ /* 0x040fe20000000000 */
[----:B------:R-:W-:Y:S01]  /*248a0*/  ISETP.GE.AND P1, PT, R4, R6, PT ;  /* 0x000000060400720c */ /* 0x000fe20003f26270 */
[----:B------:R-:W-:Y:S01]  /*248b0*/  IMAD.MOV.U32 R13, RZ, RZ, R0 ;  /* 0x000000ffff0d7224 */ /* 0x000fe200078e0000 */
[----:B------:R-:W-:-:S11]  /*248c0*/  MOV R2, R14 ;  /* 0x0000000e00027202 */ /* 0x000fd60000000f00 */
[----:B------:R-:W-:Y:S05]  /*248d0*/  WARPSYNC.COLLECTIVE R15, `(.L_x_864) ;  /* 0x000000000f087348 */ /* 0x000fea0003c00000 */
[----:B------:R0:W1:Y:S02]  /*248e0*/  SHFL.IDX P6, R14, R13, R12, R11 ;  /* 0x0000000c0d0e7389 */ /* 0x00006400000c000b */
[----:B01----:R-:W-:Y:S01]  /*248f0*/  ENDCOLLECTIVE ;  /* 0x000000000000791b */ /* 0x003fe20003800000 */
.L_x_864:
[----:B------:R-:W-:Y:S01]  /*24900*/  MOV R13, R5 ;  /* 0x00000005000d7202 */ /* 0x000fe20000000f00 */
[----:B------:R-:W-:Y:S01]  /*24910*/  IMAD.MOV.U32 R12, RZ, RZ, 0x1 ;  /* 0x00000001ff0c7424 */ /* 0x000fe200078e00ff */
[----:B------:R-:W-:-:S04]  /*24920*/  @!P1 LEA R14, P4, R32, R14, 0x1 ;  /* 0x0000000e200e9211 */ /* 0x000fc800078808ff */
[----:B------:R-:W-:Y:S01]  /*24930*/  @!P1 IADD3.X R3, RZ, R2, RZ, P4, !PT ;  /* 0x00000002ff039210 */ /* 0x000fe200027fe4ff */
[----:B------:R-:W-:-:S08]  /*24940*/  @!P1 IMAD.MOV.U32 R2, RZ, RZ, R14 ;  /* 0x000000ffff029224 */ /* 0x000fd000078e000e */
[----:B------:R-:W-:Y:S05]  /*24950*/  WARPSYNC.COLLECTIVE R15, `(.L_x_865) ;  /* 0x000000000f087348 */ /* 0x000fea0003c00000 */
[----:B------:R0:W1:Y:S02]  /*24960*/  SHFL.IDX P6, R14, R13, R12, R11 ;  /* 0x0000000c0d0e7389 */ /* 0x00006400000c000b */
[----:B01----:R-:W-:Y:S01]  /*24970*/  ENDCOLLECTIVE ;  /* 0x000000000000791b */ /* 0x003fe20003800000 */
.L_x_865:
[----:B------:R-:W-:Y:S01]  /*24980*/  @!PT LDS RZ, [RZ] ;  /* 0x00000000fffff984 */ /* 0x000fe20000000800 */
[----:B------:R-:W-:Y:S01]  /*24990*/  @!PT LDS RZ, [RZ] ;  /* 0x00000000fffff984 */ /* 0x000fe20000000800 */
[----:B------:R-:W-:Y:S01]  /*249a0*/  @!PT LDS RZ, [RZ] ;  /* 0x00000000fffff984 */ /* 0x000fe20000000800 */
[----:B------:R-:W-:Y:S04]  /*249b0*/  @!P1 LDGSTS.E.BYPASS.LTC128B.128 [R37+0x12400], desc[UR48][R2.64], !P3 ;  /* 0x1240000002259fae */ /* 0x000fe8000d901d70 */
[----:B------:R-:W-:Y:S04]  /*249c0*/  @!P1 LDGSTS.E.BYPASS.LTC128B.128 [R37+0x16400], desc[UR48][R2.64+0x80], !P2 ;  /* 0x1640008002259fae */ /* 0x000fe8000d101d70 */
[----:B------:R0:W-:Y:S01]  /*249d0*/  @!P1 LDGSTS.E.BYPASS.LTC128B.128 [R37+0x1a400], desc[UR48][R2.64+0x100], !P0 ;  /* 0x1a40010002259fae */ /* 0x0001e2000c101d70 */
[----:B------:R-:W-:Y:S02]  /*249e0*/  ISETP.GE.AND P1, PT, R7, R6, PT ;  /* 0x000000060700720c */ /* 0x000fe40003f26270 */
[----:B------:R-:W-:Y:S01]  /*249f0*/  MOV R13, R0 ;  /* 0x00000000000d7202 */ /* 0x000fe20000000f00 */
[----:B0-----:R-:W-:-:S10]  /*24a00*/  IMAD.MOV.U32 R2, RZ, RZ, R14 ;  /* 0x000000ffff027224 */ /* 0x001fd400078e000e */
[----:B------:R-:W-:Y:S05]  /*24a10*/  WARPSYNC.COLLECTIVE R15, `(.L_x_866) ;  /* 0x000000000f087348 */ /* 0x000fea0003c00000 */
[----:B------:R0:W1:Y:S02]  /*24a20*/  SHFL.IDX P6, R14, R13, R12, R11 ;  /* 0x0000000c0d0e7389 */ /* 0x00006400000c000b */
[----:B01----:R-:W-:Y:S01]  /*24a30*/  ENDCOLLECTIVE ;  /* 0x000000000000791b */ /* 0x003fe20003800000 */
.L_x_866:
[----:B------:R-:W-:Y:S01]  /*24a40*/  IMAD.MOV.U32 R13, RZ, RZ, R5 ;  /* 0x000000ffff0d7224 */ /* 0x000fe200078e0005 */
[----:B------:R-:W-:Y:S02]  /*24a50*/  MOV R12, 0x2 ;  /* 0x00000002000c7802 */ /* 0x000fe40000000f00 */
[----:B------:R-:W-:-:S05]  /*24a60*/  @!P1 LEA R14, P4, R32, R14, 0x1 ;  /* 0x0000000e200e9211 */ /* 0x000fca00078808ff */
[----:B------:R-:W-:Y:S02]  /*24a70*/  @!P1 IMAD.X R7, RZ, RZ, R2, P4 ;  /* 0x000000ffff079224 */ /* 0x000fe400020e0602 */
[----:B------:R-:W-:-:S07]  /*24a80*/  @!P1 IMAD.MOV.U32 R2, RZ, RZ, R14 ;  /* 0x000000ffff029224 */ /* 0x000fce00078e000e */
[----:B------:R-:W-:Y:S05]  /*24a90*/  WARPSYNC.COLLECTIVE R15, `(.L_x_867) ;  /* 0x000000000f087348 */ /* 0x000fea0003c00000 */
[----:B------:R0:W1:Y:S02]  /*24aa0*/  SHFL.IDX P6, R14, R13, R12, R11 ;  /* 0x0000000c0d0e7389 */ /* 0x00006400000c000b */
[----:B01----:R-:W-:Y:S01]  /*24ab0*/  ENDCOLLECTIVE ;  /* 0x000000000000791b */ /* 0x003fe20003800000 */
.L_x_867:
        /* <DEDUP_REMOVED lines=14> */
.L_x_868:
        /* <DEDUP_REMOVED lines=8> */
.L_x_869:
[----:B------:R-:W-:Y:S01]  /*24c20*/  @!P1 IMAD.MOV.U32 R3, RZ, RZ, R7 ;  /* 0x000000ffff039224 */ /* 0x000fe200078e0007 */
[----:B------:R-:W-:-:S04]  /*24c30*/  IADD3 R7, R4, 0x30, RZ ;  /* 0x0000003004077810 */ /* 0x000fc80007ffe0ff */
[----:B------:R-:W-:Y:S01]  /*24c40*/  @!PT LDS RZ, [RZ] ;  /* 0x00000000fffff984 */ /* 0x000fe20000000800 */
[----:B------:R-:W-:Y:S01]  /*24c50*/  @!PT LDS RZ, [RZ] ;  /* 0x00000000fffff984 */ /* 0x000fe20000000800 */
[----:B------:R-:W-:Y:S01]  /*24c60*/  @!PT LDS RZ, [RZ] ;  /* 0x00000000fffff984 */ /* 0x000fe20000000800 */
[----:B------:R-:W-:Y:S04]  /*24c70*/  @!P1 LDGSTS.E.BYPASS.LTC128B.128 [R37+0x13400], desc[UR48][R2.64], !P3 ;  /* 0x1340000002259fae */ /* 0x000fe8000d901d70 */
[----:B------:R-:W-:Y:S01]  /*24c80*/  @!P1 LDGSTS.E.BYPASS.LTC128B.128 [R37+0x17400], desc[UR48][R2.64+0x80], !P2 ;  /* 0x1740008002259fae */ /* 0x000fe2000d101d70 */
[----:B------:R-:W-:-:S03]  /*24c90*/  IMAD.MOV.U32 R13, RZ, RZ, R0 ;  /* 0x000000ffff0d7224 */ /* 0x000fc600078e0000 */
[----:B------:R0:W-:Y:S01]  /*24ca0*/  @!P1 LDGSTS.E.BYPASS.LTC128B.128 [R37+0x1b400], desc[UR48][R2.64+0x100], !P0 ;  /* 0x1b40010002259fae */ /* 0x0001e2000c101d70 */
[----:B------:R-:W-:Y:S02]  /*24cb0*/  ISETP.GE.AND P1, PT, R7, R6, PT ;  /* 0x000000060700720c */ /* 0x000fe40003f26270 */
[----:B0-----:R-:W-:-:S11]  /*24cc0*/  MOV R2, R14 ;  /* 0x0000000e00027202 */ /* 0x001fd60000000f00 */
[----:B------:R-:W-:Y:S05]  /*24cd0*/  WARPSYNC.COLLECTIVE R15, `(.L_x_870) ;  /* 0x000000000f087348 */ /* 0x000fea0003c00000 */
[----:B------:R0:W1:Y:S02]  /*24ce0*/  SHFL.IDX P6, R14, R13, R12, R11 ;  /* 0x0000000c0d0e7389 */ /* 0x00006400000c000b */
[----:B01----:R-:W-:Y:S01]  /*24cf0*/  ENDCOLLECTIVE ;  /* 0x000000000000791b */ /* 0x003fe20003800000 */
.L_x_870:
[----:B------:R-:W-:Y:S01]  /*24d00*/  MOV R13, R5 ;  /* 0x00000005000d7202 */ /* 0x000fe20000000f00 */
[----:B------:R-:W-:Y:S01]  /*24d10*/  IMAD.MOV.U32 R12, RZ, RZ, 0x4 ;  /* 0x00000004ff0c7424 */ /* 0x000fe200078e00ff */
[----:B------:R-:W-:-:S05]  /*24d20*/  @!P1 LEA R14, P4, R32, R14, 0x1 ;  /* 0x0000000e200e9211 */ /* 0x000fca00078808ff */
[----:B------:R-:W-:Y:S01]  /*24d30*/  @!P1 IMAD.X R7, RZ, RZ, R2, P4 ;  /* 0x000000ffff079224 */ /* 0x000fe200020e0602 */
[----:B------:R-:W-:-:S07]  /*24d40*/  @!P1 MOV R2, R14 ;  /* 0x0000000e00029202 */ /* 0x000fce0000000f00 */
[----:B------:R-:W-:Y:S05]  /*24d50*/  WARPSYNC.COLLECTIVE R15, `(.L_x_871) ;  /* 0x000000000f087348 */ /* 0x000fea0003c00000 */
[----:B------:R0:W1:Y:S02]  /*24d60*/  SHFL.IDX P6, R14, R13, R12, R11 ;  /* 0x0000000c0d0e7389 */ /* 0x00006400000c000b */
[----:B01----:R-:W-:Y:S01]  /*24d70*/  ENDCOLLECTIVE ;  /* 0x000000000000791b */ /* 0x003fe20003800000 */
.L_x_871:
        /* <DEDUP_REMOVED lines=14> */
.L_x_872:
        /* <DEDUP_REMOVED lines=8> */
.L_x_873:
        /* <DEDUP_REMOVED lines=14> */
.L_x_874:
        /* <DEDUP_REMOVED lines=8> */
.L_x_875:
        /* <DEDUP_REMOVED lines=14> */
.L_x_876:
[----:B------:R-:W-:Y:S01]  /*25120*/  IMAD.MOV.U32 R13, RZ, RZ, R5 ;  /* 0x000000ffff0d7224 */ /* 0x000fe200078e0005 */
[----:B------:R-:W-:Y:S02]  /*25130*/  MOV R12, 0x7 ;  /* 0x00000007000c7802 */ /* 0x000fe40000000f00 */
[----:B------:R-:W-:-:S05]  /*25140*/  @!P1 LEA R14, P4, R32, R14, 0x1 ;  /* 0x0000000e200e9211 */ /* 0x000fca00078808ff */
[----:B------:R-:W-:Y:S01]  /*25150*/  @!P1 IMAD.X R7, RZ, RZ, R2, P4 ;  /* 0x000000ffff079224 */ /* 0x000fe200020e0602 */
[----:B------:R-:W-:-:S07]  /*25160*/  @!P1 MOV R2, R14 ;  /* 0x0000000e00029202 */ /* 0x000fce0000000f00 */
[----:B------:R-:W-:Y:S05]  /*25170*/  WARPSYNC.COLLECTIVE R15, `(.L_x_877) ;  /* 0x000000000f087348 */ /* 0x000fea0003c00000 */
[----:B------:R0:W1:Y:S02]  /*25180*/  SHFL.IDX P6, R14, R13, R12, R11 ;  /* 0x0000000c0d0e7389 */ /* 0x00006400000c000b */
[----:B01----:R-:W-:Y:S01]  /*25190*/  ENDCOLLECTIVE ;  /* 0x000000000000791b */ /* 0x003fe20003800000 */
.L_x_877:
        /* <DEDUP_REMOVED lines=12> */
.L_x_878:
[----:B------:R-:W-:Y:S05]  /*25260*/  BRA `(.L_x_879) ;  /* 0xffffffb0000c7947 */ /* 0x000fea000383ffff */
.L_x_746:
[----:B0-----:R0:W1:Y:S02]  /*25270*/  SYNCS.PHASECHK.TRANS64.TRYWAIT P0, [R22+URZ+0x30820], R3 ;  /* 0x03082003160075a7 */ /* 0x001064000800017f */
[----:B-1----:R-:W-:Y:S05]  /*25280*/  @!P0 NANOSLEEP.SYNCS 0x989680 ;  /* 0x009896800000895d */ /* 0x002fea0003900000 */
[----:B------:R-:W1:Y:S02]  /*25290*/  @!P0 SYNCS.PHASECHK.TRANS64 P0, [R22+URZ+0x30820], R3 ;  /* 0x03082003160085a7 */ /* 0x000e64000800007f */
[----:B-1----:R-:W-:Y:S05]  /*252a0*/  @!P0 BRA `(.L_x_746) ;  /* 0xfffffffc00f08947 */ /* 0x002fea000383ffff */
[----:B------:R-:W-:Y:S05]  /*252b0*/  BRA `(.L_x_880) ;  /* 0xffffffb000847947 */ /* 0x000fea000383ffff */
.L_x_751:
[----:B0-----:R0:W1:Y:S02]  /*252c0*/  SYNCS.PHASECHK.TRANS64.TRYWAIT P0, [R7+URZ+0x30840], R2 ;  /* 0x03084002070075a7 */ /* 0x001064000800017f */
[----:B-1----:R-:W-:Y:S05]  /*252d0*/  @!P0 NANOSLEEP.SYNCS 0x989680 ;  /* 0x009896800000895d */ /* 0x002fea0003900000 */
[----:B------:R-:W1:Y:S02]  /*252e0*/  @!P0 SYNCS.PHASECHK.TRANS64 P0, [R7+URZ+0x30840], R2 ;  /* 0x03084002070085a7 */ /* 0x000e64000800007f */
[----:B-1----:R-:W-:Y:S05]  /*252f0*/  @!P0 BRA `(.L_x_751) ;  /* 0xfffffffc00f08947 */ /* 0x002fea000383ffff */
[----:B------:R-:W-:Y:S05]  /*25300*/  BRA `(.L_x_881) ;  /* 0xffffffb400607947 */ /* 0x000fea000383ffff */
.L_x_752:
        /* <DEDUP_REMOVED lines=8> */
.L_x_883:
[----:B------:R-:W-:Y:S05]  /*25390*/  BSYNC B1 ;  /* 0x0000000000017941 */ /* 0x000fea0003800000 */
.L_x_882:
[----:B------:R0:W-:Y:S04]  /*253a0*/  STL [R1+0x128], R0 ;  /* 0x0001280001007387 */ /* 0x0001e80000100800 */
[----:B0-----:R0:W5:Y:S01]  /*253b0*/  LDL.LU R0, [R1] ;  /* 0x0000000001007983 */ /* 0x0011620000300800 */
[----:B------:R-:W-:Y:S01]  /*253c0*/  IMAD.MOV.U32 R13, RZ, RZ, R8 ;  /* 0x000000ffff0d7224 */ /* 0x000fe200078e0008 */
[----:B------:R-:W-:Y:S01]  /*253d0*/  MOV R12, RZ ;  /* 0x000000ff000c7202 */ /* 0x000fe20000000f00 */
[----:B------:R-:W-:Y:S01]  /*253e0*/  IMAD.MOV.U32 R11, RZ, RZ, 0x181f ;  /* 0x0000181fff0b7424 */ /* 0x000fe200078e00ff */
[----:B------:R-:W-:Y:S01]  /*253f0*/  LEA R5, R5, R22, 0x1 ;  /* 0x0000001605057211 */ /* 0x000fe200078e08ff */
[----:B------:R-:W-:Y:S02]  /*25400*/  IMAD.MOV.U32 R15, RZ, RZ, -0x1 ;  /* 0xffffffffff0f7424 */ /* 0x000fe400078e00ff */
[----:B------:R-:W-:-:S02]  /*25410*/  IMAD.MOV.U32 R3, RZ, RZ, R14 ;  /* 0x000000ffff037224 */ /* 0x000fc400078e000e */
[----:B0-----:R-:W-:-:S07]  /*25420*/  IMAD.SHL.U32 R4, R32, 0x2, RZ ;  /* 0x0000000220047824 */ /* 0x001fce00078e00ff */
[----:B-----5:R-:W-:Y:S05]  /*25430*/  WARPSYNC.COLLECTIVE R15, `(.L_x_884) ;  /* 0x000000000f087348 */ /* 0x020fea0003c00000 */
[----:B------:R0:W1:Y:S02]  /*25440*/  SHFL.IDX P6, R14, R13, R12, R11 ;  /* 0x0000000c0d0e7389 */ /* 0x00006400000c000b */
[----:B01---5:R-:W-:Y:S01]  /*25450*/  ENDCOLLECTIVE ;  /* 0x000000000000791b */ /* 0x023fe20003800000 */
.L_x_884:
[----:B------:R-:W-:Y:S02]  /*25460*/  IMAD.MOV.U32 R13, RZ, RZ, R6 ;  /* 0x000000ffff0d7224 */ /* 0x000fe400078e0006 */
[----:B------:R-:W-:Y:S01]  /*25470*/  IMAD.MOV.U32 R12, RZ, RZ, 0x1 ;  /* 0x00000001ff0c7424 */ /* 0x000fe200078e00ff */
[----:B------:R-:W-:-:S07]  /*25480*/  MOV R2, R14 ;  /* 0x0000000e00027202 */ /* 0x000fce0000000f00 */
[----:B------:R-:W-:Y:S05]  /*25490*/  WARPSYNC.COLLECTIVE R15, `(.L_x_885) ;  /* 0x000000000f087348 */ /* 0x000fea0003c00000 */
[----:B------:R0:W1:Y:S02]  /*254a0*/  SHFL.IDX P6, R14, R13, R12, R11 ;  /* 0x0000000c0d0e7389 */ /* 0x00006400000c000b */
[----:B01----:R-:W-:Y:S01]  /*254b0*/  ENDCOLLECTIVE ;  /* 0x000000000000791b */ /* 0x003fe20003800000 */
.L_x_885:
[----:B------:R-:W-:-:S05]  /*254c0*/  IADD3 R2, P0, R2, R4, RZ ;  /* 0x0000000402027210 */ /* 0x000fca0007f1e0ff */
[----:B------:R-:W-:Y:S02]  /*254d0*/  IMAD.X R3, RZ, RZ, R3, P0 ;  /* 0x000000ffff037224 */ /* 0x000fe400000e0603 */
[----:B------:R-:W-:Y:S01]  /*254e0*/  IMAD.MOV.U32 R13, RZ, RZ, R8 ;  /* 0x000000ffff0d7224 */ /* 0x000fe200078e0008 */
[----:B------:R-:W-:-:S04]  /*254f0*/  LOP3.LUT R0, R0, 0xffffffbf, RZ, 0xc0, !PT ;  /* 0xffffffbf00007812 */ /* 0x000fc800078ec0ff */
[----:B------:R-:W-:-:S04]  /*25500*/  @P1 LOP3.LUT R0, R0, 0x40, RZ, 0xfc, !PT ;  /* 0x0000004000001812 */ /* 0x000fc800078efcff */
[----:B------:R-:W-:Y:S01]  /*25510*/  LOP3.LUT P1, RZ, R0, 0x4, RZ, 0xc0, !PT ;  /* 0x0000000400ff7812 */ /* 0x000fe2000782c0ff */
[----:B------:R0:W-:-:S12]  /*25520*/  STL [R1], R0 ;  /* 0x0000000001007387 */ /* 0x0001d80000100800 */
[----:B------:R-:W-:Y:S01]  /*25530*/  @!PT LDS RZ, [RZ] ;  /* 0x00000000fffff984 */ /* 0x000fe20000000800 */
[----:B------:R-:W-:Y:S01]  /*25540*/  @!PT LDS RZ, [RZ] ;  /* 0x00000000fffff984 */ /* 0x000fe20000000800 */
[----:B------:R-:W-:Y:S01]  /*25550*/  @!PT LDS RZ, [RZ] ;  /* 0x00000000fffff984 */ /* 0x000fe20000000800 */
[----:B------:R-:W-:Y:S04]  /*25560*/  LDGSTS.E.BYPASS.LTC128B.128 [R5+0x1e400], desc[UR48][R2.64], !P1 ;  /* 0x1e40000002057fae */ /* 0x000fe8000c901d70 */
[----:B------:R-:W-:Y:S04]  /*25570*/  LDGSTS.E.BYPASS.LTC128B.128 [R5+0x21400], desc[UR48][R2.64+0x80], !P5 ;  /* 0x2140008002057fae */ /* 0x000fe8000e901d70 */
[----:B------:R1:W-:Y:S02]  /*25580*/  LDGSTS.E.BYPASS.LTC128B.128 [R5+0x24400], desc[UR48][R2.64+0x100], !P4 ;  /* 0x2440010002057fae */ /* 0x0003e4000e101d70 */
[----:B01----:R-:W-:-:S07]  /*25590*/  MOV R3, R14 ;  /* 0x0000000e00037202 */ /* 0x003fce0000000f00 */
[----:B------:R-:W-:Y:S05]  /*255a0*/  WARPSYNC.COLLECTIVE R15, `(.L_x_886) ;  /* 0x000000000f087348 */ /* 0x000fea0003c00000 */
[----:B------:R0:W1:Y:S02]  /*255b0*/  SHFL.IDX P6, R14, R13, R12, R11 ;  /* 0x0000000c0d0e7389 */ /* 0x00006400000c000b */
[----:B01----:R-:W-:Y:S01]  /*255c0*/  ENDCOLLECTIVE ;  /* 0x000000000000791b */ /* 0x003fe20003800000 */
.L_x_886:
[----:B------:R-:W-:Y:S02]  /*255d0*/  IMAD.MOV.U32 R13, RZ, RZ, R6 ;  /* 0x000000ffff0d7224 */ /* 0x000fe400078e0006 */
[----:B------:R-:W-:Y:S02]  /*255e0*/  IMAD.MOV.U32 R12, RZ, RZ, 0x2 ;  /* 0x00000002ff0c7424 */ /* 0x000fe400078e00ff */
[----:B------:R-:W-:-:S07]  /*255f0*/  IMAD.MOV.U32 R2, RZ, RZ, R14 ;  /* 0x000000ffff027224 */ /* 0x000fce00078e000e */
[----:B------:R-:W-:Y:S05]  /*25600*/  WARPSYNC.COLLECTIVE R15, `(.L_x_887) ;  /* 0x000000000f087348 */ /* 0x000fea0003c00000 */
[----:B------:R0:W1:Y:S02]  /*25610*/  SHFL.IDX P6, R14, R13, R12, R11 ;  /* 0x0000000c0d0e7389 */ /* 0x00006400000c000b */
[----:B01----:R-:W-:Y:S01]  /*25620*/  ENDCOLLECTIVE ;  /* 0x000000000000791b */ /* 0x003fe20003800000 */
.L_x_887:
[----:B------:R-:W-:-:S04]  /*25630*/  IADD3 R2, P0, R2, R4, RZ ;  /* 0x0000000402027210 */ /* 0x000fc80007f1e0ff */
[----:B------:R-:W-:-:S05]  /*25640*/  IADD3.X R3, RZ, R3, RZ, P0, !PT ;  /* 0x00000003ff037210 */ /* 0x000fca00007fe4ff */
[----:B------:R-:W-:Y:S01]  /*25650*/  @!PT LDS RZ, [RZ] ;  /* 0x00000000fffff984 */ /* 0x000fe20000000800 */
[----:B------:R-:W-:Y:S01]  /*25660*/  @!PT LDS RZ, [RZ] ;  /* 0x00000000fffff984 */ /* 0x000fe20000000800 */
[----:B------:R-:W-:Y:S01]  /*25670*/  @!PT LDS RZ, [RZ] ;  /* 0x00000000fffff984 */ /* 0x000fe20000000800 */
[----:B------:R0:W-:Y:S01]  /*25680*/  LDGSTS.E.BYPASS.LTC128B.128 [R5+0x1ec00], desc[UR48][R2.64], !P1 ;  /* 0x1ec0000002057fae */ /* 0x0001e2000c901d70 */
[----:B------:R-:W-:-:S03]  /*25690*/  IMAD.MOV.U32 R13, RZ, RZ, R8 ;  /* 0x000000ffff0d7224 */ /* 0x000fc600078e0008 */
[----:B------:R0:W-:Y:S04]  /*256a0*/  LDGSTS.E.BYPASS.LTC128B.128 [R5+0x21c00], desc[UR48][R2.64+0x80], !P5 ;  /* 0x21c0008002057fae */ /* 0x0001e8000e901d70 */
[----:B------:R0:W-:Y:S01]  /*256b0*/  LDGSTS.E.BYPASS.LTC128B.128 [R5+0x24c00], desc[UR48][R2.64+0x100], !P4 ;  /* 0x24c0010002057fae */ /* 0x0001e2000e101d70 */
[----:B------:R-:W-:-:S07]  /*256c0*/  MOV R34, R14 ;  /* 0x0000000e00227202 */ /* 0x000fce0000000f00 */
[----:B0-----:R-:W-:Y:S05]  /*256d0*/  WARPSYNC.COLLECTIVE R15, `(.L_x_888) ;  /* 0x000000000f087348 */ /* 0x001fea0003c00000 */
[----:B------:R1:W2:Y:S02]  /*256e0*/  SHFL.IDX P6, R14, R13, R12, R11 ;  /* 0x0000000c0d0e7389 */ /* 0x0002a400000c000b */
[----:B012---:R-:W-:Y:S01]  /*256f0*/  ENDCOLLECTIVE ;  /* 0x000000000000791b */ /* 0x007fe20003800000 */
.L_x_888:
[----:B------:R-:W-:Y:S01]  /*25700*/  IMAD.MOV.U32 R13, RZ, RZ, R6 ;  /* 0x000000ffff0d7224 */ /* 0x000fe200078e0006 */
[----:B------:R-:W-:Y:S01]  /*25710*/  MOV R12, 0x3 ;  /* 0x00000003000c7802 */ /* 0x000fe20000000f00 */
[----:B------:R-:W-:-:S07]  /*25720*/  IMAD.MOV.U32 R2, RZ, RZ, R14 ;  /* 0x000000ffff027224 */ /* 0x000fce00078e000e */
[----:B------:R-:W-:Y:S05]  /*25730*/  WARPSYNC.COLLECTIVE R15, `(.L_x_889) ;  /* 0x000000000f087348 */ /* 0x000fea0003c00000 */
[----:B------:R0:W1:Y:S02]  /*25740*/  SHFL.IDX P6, R14, R13, R12, R11 ;  /* 0x0000000c0d0e7389 */ /* 0x00006400000c000b */
[----:B01----:R-:W-:Y:S01]  /*25750*/  ENDCOLLECTIVE ;  /* 0x000000000000791b */ /* 0x003fe20003800000 */
.L_x_889:
[----:B------:R-:W-:-:S04]  /*25760*/  IADD3 R2, P0, R2, R4, RZ ;  /* 0x0000000402027210 */ /* 0x000fc80007f1e0ff */
[----:B------:R-:W-:-:S05]  /*25770*/  IADD3.X R3, RZ, R34, RZ, P0, !PT ;  /* 0x00000022ff037210 */ /* 0x000fca00007fe4ff */
        /* <DEDUP_REMOVED lines=11> */
.L_x_890:
[----:B------:R-:W-:Y:S01]  /*25830*/  IMAD.MOV.U32 R13, RZ, RZ, R6 ;  /* 0x000000ffff0d7224 */ /* 0x000fe200078e0006 */
[----:B------:R-:W-:Y:S01]  /*25840*/  MOV R12, 0x4 ;  /* 0x00000004000c7802 */ /* 0x000fe20000000f00 */
[----:B------:R-:W-:-:S07]  /*25850*/  IMAD.MOV.U32 R2, RZ, RZ, R14 ;  /* 0x000000ffff027224 */ /* 0x000fce00078e000e */
[----:B------:R-:W-:Y:S05]  /*25860*/  WARPSYNC.COLLECTIVE R15, `(.L_x_891) ;  /* 0x000000000f087348 */ /* 0x000fea0003c00000 */
[----:B------:R0:W1:Y:S02]  /*25870*/  SHFL.IDX P6, R14, R13, R12, R11 ;  /* 0x0000000c0d0e7389 */ /* 0x00006400000c000b */
[----:B01----:R-:W-:Y:S01]  /*25880*/  ENDCOLLECTIVE ;  /* 0x000000000000791b */ /* 0x003fe20003800000 */
.L_x_891:
        /* <DEDUP_REMOVED lines=13> */
.L_x_892:
[----:B------:R-:W-:-:S05]  /*25960*/  IMAD.MOV.U32 R2, RZ, RZ, R14 ;  /* 0x000000ffff027224 */ /* 0x000fca00078e000e */
[----:B------:R-:W-:-:S04]  /*25970*/  IADD3 R2, P0, R2, R4, RZ ;  /* 0x0000000402027210 */ /* 0x000fc80007f1e0ff */
[----:B------:R-:W-:-:S05]  /*25980*/  IADD3.X R3, RZ, R34, RZ, P0, !PT ;  /* 0x00000022ff037210 */ /* 0x000fca00007fe4ff */
[----:B------:R-:W-:Y:S01]  /*25990*/  @!PT LDS RZ, [RZ] ;  /* 0x00000000fffff984 */ /* 0x000fe20000000800 */
[----:B------:R-:W-:Y:S01]  /*259a0*/  @!PT LDS RZ, [RZ] ;  /* 0x00000000fffff984 */ /* 0x000fe20000000800 */
[----:B------:R-:W-:Y:S01]  /*259b0*/  @!PT LDS RZ, [RZ] ;  /* 0x00000000fffff984 */ /* 0x000fe20000000800 */
[----:B------:R0:W-:Y:S01]  /*259c0*/  LDGSTS.E.BYPASS.LTC128B.128 [R5+0x20400], desc[UR48][R2.64], !P1 ;  /* 0x2040000002057fae */ /* 0x0001e2000c901d70 */
[----:B------:R-:W-:-:S03]  /*259d0*/  LOP3.LUT P1, RZ, R0, 0x40, RZ, 0xc0, !PT ;  /* 0x0000004000ff7812 */ /* 0x000fc6000782c0ff */
[----:B------:R0:W5:Y:S01]  /*259e0*/  LDL.LU R0, [R1+0x128] ;  /* 0x0001280001007983 */ /* 0x0001620000300800 */
[----:B------:R-:W-:Y:S01]  /*259f0*/  IMAD.MOV.U32 R13, RZ, RZ, R6 ;  /* 0x000000ffff0d7224 */ /* 0x000fe200078e0006 */
[----:B------:R-:W-:Y:S02]  /*25a00*/  MOV R12, 0x5 ;  /* 0x00000005000c7802 */ /* 0x000fe40000000f00 */
[----:B------:R0:W-:Y:S06]  /*25a10*/  LDGSTS.E.BYPASS.LTC128B.128 [R5+0x23400], desc[UR48][R2.64+0x80], !P5 ;  /* 0x2340008002057fae */ /* 0x0001ec000e901d70 */
[----:B0----5:R-:W-:Y:S05]  /*25a20*/  WARPSYNC.COLLECTIVE R15, `(.L_x_893) ;  /* 0x000000000f087348 */ /* 0x021fea0003c00000 */
[----:B------:R1:W2:Y:S02]  /*25a30*/  SHFL.IDX P6, R14, R13, R12, R11 ;  /* 0x0000000c0d0e7389 */ /* 0x0002a400000c000b */
[----:B012--5:R-:W-:Y:S01]  /*25a40*/  ENDCOLLECTIVE ;  /* 0x000000000000791b */ /* 0x027fe20003800000 */
.L_x_893:
[----:B------:R-:W-:Y:S01]  /*25a50*/  @!PT LDS RZ, [RZ] ;  /* 0x00000000fffff984 */ /* 0x000fe20000000800 */
[----:B------:R-:W-:Y:S01]  /*25a60*/  @!PT LDS RZ, [RZ] ;  /* 0x00000000fffff984 */ /* 0x000fe20000000800 */
[----:B------:R-:W-:Y:S01]  /*25a70*/  @!PT LDS RZ, [RZ] ;  /* 0x00000000fffff984 */ /* 0x000fe20000000800 */
[----:B------:R0:W-:Y:S01]  /*25a80*/  LDGSTS.E.BYPASS.LTC128B.128 [R5+0x26400], desc[UR48][R2.64+0x100], !P4 ;  /* 0x2640010002057fae */ /* 0x0001e2000e101d70 */
[----:B------:R-:W-:Y:S01]  /*25a90*/  MOV R13, R8 ;  /* 0x00000008000d7202 */ /* 0x000fe20000000f00 */
[----:B------:R-:W-:-:S07]  /*25aa0*/  IMAD.MOV.U32 R34, RZ, RZ, R14 ;  /* 0x000000ffff227224 */ /* 0x000fce00078e000e */
[----:B0-----:R-:W-:Y:S05]  /*25ab0*/  WARPSYNC.COLLECTIVE R15, `(.L_x_894) ;  /* 0x000000000f087348 */ /* 0x001fea0003c00000 */
[----:B------:R1:W2:Y:S02]  /*25ac0*/  SHFL.IDX P6, R14, R13, R12, R11 ;  /* 0x0000000c0d0e7389 */ /* 0x0002a400000c000b */
[----:B012---:R-:W-:Y:S01]  /*25ad0*/  ENDCOLLECTIVE ;  /* 0x000000000000791b */ /* 0x007fe20003800000 */
.L_x_894:
[----:B------:R-:W-:Y:S01]  /*25ae0*/  IMAD.MOV.U32 R2, RZ, RZ, R14 ;  /* 0x000000ffff027224 */ /* 0x000fe200078e000e */
[----:B------:R-:W-:Y:S06]  /*25af0*/  BRA `(.L_x_895) ;  /* 0xffffffb0006c7947 */ /* 0x000fec000383ffff */
.L_x_757:
[----:B0-----:R0:W2:Y:S02]  /*25b00*/  SYNCS.PHASECHK.TRANS64.TRYWAIT P0, [R6+URZ+0x30860], R2 ;  /* 0x03086002060075a7 */ /* 0x0010a4000800017f */
[----:B--2---:R-:W-:Y:S05]  /*25b10*/  @!P0 NANOSLEEP.SYNCS 0x989680 ;  /* 0x009896800000895d */ /* 0x004fea0003900000 */
[----:B------:R-:W2:Y:S02]  /*25b20*/  @!P0 SYNCS.PHASECHK.TRANS64 P0, [R6+URZ+0x30860], R2 ;  /* 0x03086002060085a7 */ /* 0x000ea4000800007f */
[----:B--2---:R-:W-:Y:S05]  /*25b30*/  @!P0 BRA `(.L_x_757) ;  /* 0xfffffffc00f08947 */ /* 0x004fea000383ffff */
[----:B------:R-:W-:Y:S05]  /*25b40*/  BRA `(.L_x_896) ;  /* 0xffffffb000d47947 */ /* 0x000fea000383ffff */
.L_x_758:
[----:B------:R-:W-:Y:S01]  /*25b50*/  BSSY B1, `(.L_x_897) ;  /* 0x0000008000017945 */ /* 0x000fe20003800000 */
[----:B------:R-:W-:Y:S01]  /*25b60*/  MOV R13, R24 ;  /* 0x00000018000d7202 */ /* 0x000fe20000000f00 */
[----:B------:R-:W-:Y:S01]  /*25b70*/  IMAD.MOV.U32 R12, RZ, RZ, RZ ;  /* 0x000000ffff0c7224 */ /* 0x000fe200078e00ff */
[----:B------:R-:W-:Y:S01]  /*25b80*/  MOV R11, 0x181f ;  /* 0x0000181f000b7802 */ /* 0x000fe20000000f00 */
[----:B------:R-:W-:-:S07]  /*25b90*/  IMAD.MOV.U32 R15, RZ, RZ, -0x1 ;  /* 0xffffffffff0f7424 */ /* 0x000fce00078e00ff */
[----:B0-----:R-:W-:Y:S05]  /*25ba0*/  WARPSYNC.COLLECTIVE R15, `(.L_x_898) ;  /* 0x000000000f087348 */ /* 0x001fea0003c00000 */
[----:B------:R1:W2:Y:S02]  /*25bb0*/  SHFL.IDX P6, R14, R13, R12, R11 ;  /* 0x0000000c0d0e7389 */ /* 0x0002a400000c000b */
[----:B012---:R-:W-:Y:S01]  /*25bc0*/  ENDCOLLECTIVE ;  /* 0x000000000000791b */ /* 0x007fe20003800000 */
.L_x_898:
[----:B------:R-:W-:Y:S05]  /*25bd0*/  BSYNC B1 ;  /* 0x0000000000017941 */ /* 0x000fea0003800000 */
.L_x_897:
[----:B------:R-:W-:Y:S01]  /*25be0*/  IMAD.MOV.U32 R13, RZ, RZ, R23 ;  /* 0x000000ffff0d7224 */ /* 0x000fe200078e0017 */
[----:B------:R-:W-:Y:S01]  /*25bf0*/  MOV R12, RZ ;  /* 0x000000ff000c7202 */ /* 0x000fe20000000f00 */
[----:B------:R-:W-:Y:S01]  /*25c00*/  IMAD.MOV.U32 R11, RZ, RZ, 0x181f ;  /* 0x0000181fff0b7424 */ /* 0x000fe200078e00ff */
[----:B------:R-:W-:Y:S01]  /*25c10*/  MOV R15, 0xffffffff ;  /* 0xffffffff000f7802 */ /* 0x000fe20000000f00 */
[----:B------:R-:W-:Y:S01]  /*25c20*/  IMAD R5, R5, 0x2, R22 ;  /* 0x0000000205057824 */ /* 0x000fe200078e0216 */
[----:B------:R-:W-:-:S07]  /*25c30*/  MOV R3, R14 ;  /* 0x0000000e00037202 */ /* 0x000fce0000000f00 */
[----:B------:R-:W-:Y:S05]  /*25c40*/  WARPSYNC.COLLECTIVE R15, `(.L_x_899) ;  /* 0x000000000f087348 */ /* 0x000fea0003c00000 */
[----:B------:R0:W1:Y:S02]  /*25c50*/  SHFL.IDX P6, R14, R13, R12, R11 ;  /* 0x0000000c0d0e7389 */ /* 0x00006400000c000b */
[----:B01----:R-:W-:Y:S01]  /*25c60*/  ENDCOLLECTIVE ;  /* 0x000000000000791b */ /* 0x003fe20003800000 */
.L_x_899:
[----:B------:R-:W-:Y:S01]  /*25c70*/  MOV R13, R24 ;  /* 0x00000018000d7202 */ /* 0x000fe20000000f00 */
[----:B------:R-:W-:Y:S02]  /*25c80*/  IMAD.MOV.U32 R12, RZ, RZ, 0x1 ;  /* 0x00000001ff0c7424 */ /* 0x000fe400078e00ff */
[----:B------:R-:W-:-:S07]  /*25c90*/  IMAD.MOV.U32 R2, RZ, RZ, R14 ;  /* 0x000000ffff027224 */ /* 0x000fce00078e000e */
[----:B------:R-:W-:Y:S05]  /*25ca0*/  WARPSYNC.COLLECTIVE R15, `(.L_x_900) ;  /* 0x000000000f087348 */ /* 0x000fea0003c00000 */
[----:B------:R0:W1:Y:S02]  /*25cb0*/  SHFL.IDX P6, R14, R13, R12, R11 ;  /* 0x0000000c0d0e7389 */ /* 0x00006400000c000b */
[----:B01----:R-:W-:Y:S01]  /*25cc0*/  ENDCOLLECTIVE ;  /* 0x000000000000791b */ /* 0x003fe20003800000 */
.L_x_900:
        /* <DEDUP_REMOVED lines=16> */
.L_x_901:
[----:B------:R-:W-:Y:S01]  /*25dd0*/  MOV R13, R24 ;  /* 0x00000018000d7202 */ /* 0x000fe20000000f00 */
[----:B------:R-:W-:Y:S01]  /*25de0*/  IMAD.MOV.U32 R12, RZ, RZ, 0x2 ;  /* 0x00000002ff0c7424 */ /* 0x000fe200078e00ff */
[----:B------:R-:W-:-:S07]  /*25df0*/  MOV R2, R14 ;  /* 0x0000000e00027202 */ /* 0x000fce0000000f00 */
[----:B------:R-:W-:Y:S05]  /*25e00*/  WARPSYNC.COLLECTIVE R15, `(.L_x_902) ;  /* 0x000000000f087348 */ /* 0x000fea0003c00000 */
[----:B------:R0:W1:Y:S02]  /*25e10*/  SHFL.IDX P6, R14, R13, R12, R11 ;  /* 0x0000000c0d0e7389 */ /* 0x00006400000c000b */
[----:B01----:R-:W-:Y:S01]  /*25e20*/  ENDCOLLECTIVE ;  /* 0x000000000000791b */ /* 0x003fe20003800000 */
.L_x_902:
        /* <DEDUP_REMOVED lines=16> */
.L_x_903:
[----:B------:R-:W-:Y:S01]  /*25f30*/  MOV R13, R24 ;  /* 0x00000018000d7202 */ /* 0x000fe20000000f00 */
[----:B------:R-:W-:Y:S01]  /*25f40*/  IMAD.MOV.U32 R12, RZ, RZ, 0x3 ;  /* 0x00000003ff0c7424 */ /* 0x000fe200078e00ff */
[----:B------:R-:W-:-:S07]  /*25f50*/  MOV R2, R14 ;  /* 0x0000000e00027202 */ /* 0x000fce0000000f00 */
[----:B------:R-:W-:Y:S05]  /*25f60*/  WARPSYNC.COLLECTIVE R15, `(.L_x_904) ;  /* 0x000000000f087348 */ /* 0x000fea0003c00000 */
[----:B------:R0:W1:Y:S02]  /*25f70*/  SHFL.IDX P6, R14, R13, R12, R11 ;  /* 0x0000000c0d0e7389 */ /* 0x00006400000c000b */
[----:B01----:R-:W-:Y:S01]  /*25f80*/  ENDCOLLECTIVE ;  /* 0x000000000000791b */ /* 0x003fe20003800000 */
.L_x_904:
        /* <DEDUP_REMOVED lines=16> */
.L_x_905:
[----:B------:R-:W-:Y:S01]  /*26090*/  MOV R13, R24 ;  /* 0x00000018000d7202 */ /* 0x000fe20000000f00 */
[----:B------:R-:W-:Y:S01]  /*260a0*/  IMAD.MOV.U32 R12, RZ, RZ, 0x4 ;  /* 0x00000004ff0c7424 */ /* 0x000fe200078e00ff */
[----:B------:R-:W-:-:S07]  /*260b0*/  MOV R2, R14 ;  /* 0x0000000e00027202 */ /* 0x000fce0000000f00 */
[----:B------:R-:W-:Y:S05]  /*260c0*/  WARPSYNC.COLLECTIVE R15, `(.L_x_906) ;  /* 0x000000000f087348 */ /* 0x000fea0003c00000 */
[----:B------:R0:W1:Y:S02]  /*260d0*/  SHFL.IDX P6, R14, R13, R12, R11 ;  /* 0x0000000c0d0e7389 */ /* 0x00006400000c000b */
[----:B01----:R-:W-:Y:S01]  /*260e0*/  ENDCOLLECTIVE ;  /* 0x000000000000791b */ /* 0x003fe20003800000 */
.L_x_906:
        /* <DEDUP_REMOVED lines=16> */
.L_x_907:
[----:B------:R-:W-:Y:S01]  /*261f0*/  MOV R13, R24 ;  /* 0x00000018000d7202 */ /* 0x000fe20000000f00 */
[----:B------:R-:W-:Y:S01]  /*26200*/  IMAD.MOV.U32 R12, RZ, RZ, 0x5 ;  /* 0x00000005ff0c7424 */ /* 0x000fe200078e00ff */
[----:B------:R-:W-:-:S07]  /*26210*/  MOV R2, R14 ;  /* 0x0000000e00027202 */ /* 0x000fce0000000f00 */
[----:B------:R-:W-:Y:S05]  /*26220*/  WARPSYNC.COLLECTIVE R15, `(.L_x_908) ;  /* 0x000000000f087348 */ /* 0x000fea0003c00000 */
[----:B------:R0:W1:Y:S02]  /*26230*/  SHFL.IDX P6, R14, R13, R12, R11 ;  /* 0x0000000c0d0e7389 */ /* 0x00006400000c000b */
[----:B01----:R-:W-:Y:S01]  /*26240*/  ENDCOLLECTIVE ;  /* 0x000000000000791b */ /* 0x003fe20003800000 */
.L_x_908:
        /* <DEDUP_REMOVED lines=13> */
.L_x_909:
[----:B------:R-:W-:Y:S01]  /*26320*/  @!PT LDS RZ, [RZ] ;  /* 0x00000000fffff984 */ /* 0x000fe20000000800 */
[----:B------:R-:W-:Y:S01]  /*26330*/  @!PT LDS RZ, [RZ] ;  /* 0x00000000fffff984 */ /* 0x000fe20000000800 */
[----:B------:R-:W-:Y:S01]  /*26340*/  @!PT LDS RZ, [RZ] ;  /* 0x00000000fffff984 */ /* 0x000fe20000000800 */
[----:B------:R0:W-:Y:S01]  /*26350*/  LDGSTS.E.BYPASS.LTC128B.128 [R5+0x5400], desc[UR48][R2.64+0x80], !P0 ;  /* 0x0540008002057fae */ /* 0x0001e2000c101d70 */
[----:B------:R-:W-:-:S13]  /*26360*/  ISETP.LT.OR P0, PT, R7, 0x41, P1 ;  /* 0x000000410700780c */ /* 0x000fda0000f01670 */
[----:B------:R0:W-:Y:S01]  /*26370*/  LDGSTS.E.BYPASS.LTC128B.128 [R5+0x8400], desc[UR48][R2.64+0x100], !P0 ;  /* 0x0840010002057fae */ /* 0x0001e2000c101d70 */
[----:B------:R-:W-:Y:S05]  /*26380*/  BRA `(.L_x_910) ;  /* 0xffffffac00c07947 */ /* 0x000fea000383ffff */
.L_x_766:
[----:B0-----:R0:W1:Y:S02]  /*26390*/  SYNCS.PHASECHK.TRANS64.TRYWAIT P0, [R0+URZ+0x30860], R3 ;  /* 0x03086003000075a7 */ /* 0x001064000800017f */
[----:B-1----:R-:W-:Y:S05]  /*263a0*/  @!P0 NANOSLEEP.SYNCS 0x989680 ;  /* 0x009896800000895d */ /* 0x002fea0003900000 */
[----:B------:R-:W1:Y:S02]  /*263b0*/  @!P0 SYNCS.PHASECHK.TRANS64 P0, [R0+URZ+0x30860], R3 ;  /* 0x03086003000085a7 */ /* 0x000e64000800007f */
[----:B-1----:R-:W-:Y:S05]  /*263c0*/  @!P0 BRA `(.L_x_766) ;  /* 0xfffffffc00f08947 */ /* 0x002fea000383ffff */
[----:B------:R-:W-:Y:S05]  /*263d0*/  BRA `(.L_x_911) ;  /* 0xffffffb000e47947 */ /* 0x000fea000383ffff */
.L_x_767:
[----:B------:R-:W-:Y:S01]  /*263e0*/  BSSY B0, `(.L_x_912) ;  /* 0x0000008000007945 */ /* 0x000fe20003800000 */
[----:B------:R-:W-:Y:S01]  /*263f0*/  MOV R13, R24 ;  /* 0x00000018000d7202 */ /* 0x000fe20000000f00 */
[----:B------:R-:W-:Y:S01]  /*26400*/  IMAD.MOV.U32 R12, RZ, RZ, RZ ;  /* 0x000000ffff0c7224 */ /* 0x000fe200078e00ff */
[----:B------:R-:W-:Y:S01]  /*26410*/  MOV R11, 0x181f ;  /* 0x0000181f000b7802 */ /* 0x000fe20000000f00 */
[----:B------:R-:W-:-:S07]  /*26420*/  IMAD.MOV.U32 R15, RZ, RZ, -0x1 ;  /* 0xffffffffff0f7424 */ /* 0x000fce00078e00ff */
[----:B0-2---:R-:W-:Y:S05]  /*26430*/  WARPSYNC.COLLECTIVE R15, `(.L_x_913) ;  /* 0x000000000f087348 */ /* 0x005fea0003c00000 */
[----:B--2---:R1:W2:Y:S02]  /*26440*/  SHFL.IDX P6, R14, R13, R12, R11 ;  /* 0x0000000c0d0e7389 */ /* 0x0042a400000c000b */
[----:B012---:R-:W-:Y:S01]  /*26450*/  ENDCOLLECTIVE ;  /* 0x000000000000791b */ /* 0x007fe20003800000 */
.L_x_913:
[----:B------:R-:W-:Y:S05]  /*26460*/  BSYNC B0 ;  /* 0x0000000000007941 */ /* 0x000fea0003800000 */
.L_x_912:
[----:B------:R-:W-:Y:S01]  /*26470*/  IMAD.MOV.U32 R13, RZ, RZ, R23 ;  /* 0x000000ffff0d7224 */ /* 0x000fe200078e0017 */
[----:B------:R-:W-:Y:S01]  /*26480*/  MOV R12, RZ ;  /* 0x000000ff000c7202 */ /* 0x000fe20000000f00 */
[----:B------:R-:W-:Y:S01]  /*26490*/  IMAD.MOV.U32 R11, RZ, RZ, 0x181f ;  /* 0x0000181fff0b7424 */ /* 0x000fe200078e00ff */
[----:B------:R-:W-:Y:S01]  /*264a0*/  MOV R15, 0xffffffff ;  /* 0xffffffff000f7802 */ /* 0x000fe20000000f00 */
[----:B------:R-:W-:Y:S01]  /*264b0*/  IMAD.SHL.U32 R5, R32, 0x2, RZ ;  /* 0x0000000220057824 */ /* 0x000fe200078e00ff */
[----:B------:R-:W-:Y:S01]  /*264c0*/  MOV R3, R14 ;  /* 0x0000000e00037202 */ /* 0x000fe20000000f00 */
[----:B------:R-:W-:-:S07]  /*264d0*/  IMAD R4, R7, 0x2, R22 ;  /* 0x0000000207047824 */ /* 0x000fce00078e0216 */
[----:B------:R-:W-:Y:S05]  /*264e0*/  WARPSYNC.COLLECTIVE R15, `(.L_x_914) ;  /* 0x000000000f087348 */ /* 0x000fea0003c00000 */
[----:B------:R0:W1:Y:S02]  /*264f0*/  SHFL.IDX P6, R14, R13, R12, R11 ;  /* 0x0000000c0d0e7389 */ /* 0x00006400000c000b */
[----:B01----:R-:W-:Y:S01]  /*26500*/  ENDCOLLECTIVE ;  /* 0x000000000000791b */ /* 0x003fe20003800000 */
.L_x_914:
[----:B------:R-:W-:Y:S02]  /*26510*/  ULDC UR4, c[0x0][0x2f4] ;  /* 0x0000bd0000047ab9 */ /* 0x000fe40000000800 */
[----:B------:R-:W-:Y:S02]  /*26520*/  ISETP.GE.AND P2, PT, R32, UR4, PT ;  /* 0x0000000420007c0c */ /* 0x000fe4000bf46270 */
[----:B------:R-:W-:Y:S02]  /*26530*/  ISETP.GE.AND P1, PT, R35, UR4, PT ;  /* 0x0000000423007c0c */ /* 0x000fe4000bf26270 */
[C---:B------:R-:W-:Y:S02]  /*26540*/  ISETP.LT.OR P3, PT, R6.reuse, 0x1, P2 ;  /* 0x000000010600780c */ /* 0x040fe40001761670 */
[----:B------:R-:W-:Y:S02]  /*26550*/  ISETP.LT.OR P4, PT, R6, 0x1, P1 ;  /* 0x000000010600780c */ /* 0x000fe40000f81670 */
[----:B------:R-:W-:Y:S01]  /*26560*/  MOV R13, R24 ;  /* 0x00000018000d7202 */ /* 0x000fe20000000f00 */
[----:B------:R-:W-:Y:S01]  /*26570*/  IMAD.MOV.U32 R12, RZ, RZ, 0x1 ;  /* 0x00000001ff0c7424 */ /* 0x000fe200078e00ff */
[----:B------:R-:W-:-:S04]  /*26580*/  IADD3 R2, P0, R14, R5, RZ ;  /* 0x000000050e027210 */ /* 0x000fc80007f1e0ff */
[----:B------:R-:W-:Y:S02]  /*26590*/  IADD3.X R3, RZ, R3, RZ, P0, !PT ;  /* 0x00000003ff037210 */ /* 0x000fe400007fe4ff */
[----:B------:R-:W-:-:S13]  /*265a0*/  ISETP.GE.AND P0, PT, R33, UR4, PT ;  /* 0x0000000421007c0c */ /* 0x000fda000bf06270 */
[----:B------:R-:W-:Y:S05]  /*265b0*/  WARPSYNC.COLLECTIVE R15, `(.L_x_915) ;  /* 0x000000000f087348 */ /* 0x000fea0003c00000 */
[----:B------:R0:W1:Y:S02]  /*265c0*/  SHFL.IDX P6, R14, R13, R12, R11 ;  /* 0x0000000c0d0e7389 */ /* 0x00006400000c000b */
[----:B01----:R-:W-:Y:S01]  /*265d0*/  ENDCOLLECTIVE ;  /* 0x000000000000791b */ /* 0x003fe20003800000 */
.L_x_915:
        /* <DEDUP_REMOVED lines=8> */
[----:B------:R-:W-:Y:S02]  /*26660*/  ISETP.LT.OR P3, PT, R6, 0x11, P2 ;  /* 0x000000110600780c */ /* 0x000fe40001761670 */
[----:B------:R-:W-:-:S11]  /*26670*/  MOV R7, R14 ;  /* 0x0000000e00077202 */ /* 0x000fd60000000f00 */
[----:B0-----:R-:W-:Y:S05]  /*26680*/  WARPSYNC.COLLECTIVE R15, `(.L_x_916) ;  /* 0x000000000f087348 */ /* 0x001fea0003c00000 */
[----:B------:R1:W2:Y:S02]  /*26690*/  SHFL.IDX P6, R14, R13, R12, R11 ;  /* 0x0000000c0d0e7389 */ /* 0x0002a400000c000b */
[----:B012---:R-:W-:Y:S01]  /*266a0*/  ENDCOLLECTIVE ;  /* 0x000000000000791b */ /* 0x007fe20003800000 */
.L_x_916:
[----:B------:R-:W-:Y:S01]  /*266b0*/  IMAD.MOV.U32 R13, RZ, RZ, R24 ;  /* 0x000000ffff0d7224 */ /* 0x000fe200078e0018 */
[----:B------:R-:W-:Y:S02]  /*266c0*/  MOV R12, 0x2 ;  /* 0x00000002000c7802 */ /* 0x000fe40000000f00 */
[----:B------:R-:W-:-:S13]  /*266d0*/  IADD3 R2, P4, R14, R5, RZ ;  /* 0x000000050e027210 */ /* 0x000fda0007f9e0ff */
[----:B------:R-:W-:Y:S05]  /*266e0*/  WARPSYNC.COLLECTIVE R15, `(.L_x_917) ;  /* 0x000000000f087348 */ /* 0x000fea0003c00000 */
[----:B------:R0:W1:Y:S02]  /*266f0*/  SHFL.IDX P6, R14, R13, R12, R11 ;  /* 0x0000000c0d0e7389 */ /* 0x00006400000c000b */
[----:B01----:R-:W-:Y:S01]  /*26700*/  ENDCOLLECTIVE ;  /* 0x000000000000791b */ /* 0x003fe20003800000 */
.L_x_917:
[----:B------:R-:W-:Y:S02]  /*26710*/  IADD3.X R3, RZ, R7, RZ, P4, !PT ;  /* 0x00000007ff037210 */ /* 0x000fe400027fe4ff */
[----:B------:R-:W-:-:S03]  /*26720*/  ISETP.LT.OR P4, PT, R6, 0x11, P1 ;  /* 0x000000110600780c */ /* 0x000fc60000f81670 */
[----:B------:R-:W-:Y:S01]  /*26730*/  @!PT LDS RZ, [RZ] ;  /* 0x00000000fffff984 */ /* 0x000fe20000000800 */
[----:B------:R-:W-:Y:S01]  /*26740*/  @!PT LDS RZ, [RZ] ;  /* 0x00000000fffff984 */ /* 0x000fe20000000800 */
[----:B------:R-:W-:Y:S01]  /*26750*/  @!PT LDS RZ, [RZ] ;  /* 0x00000000fffff984 */ /* 0x000fe20000000800 */
[----:B------:R0:W-:Y:S01]  /*26760*/  LDGSTS.E.BYPASS.LTC128B.128 [R4+0xc00], desc[UR48][R2.64], !P3 ;  /* 0x00c0000002047fae */ /* 0x0001e2000d901d70 */
[----:B------:R-:W-:Y:S02]  /*26770*/  ISETP.LT.OR P3, PT, R6, 0x11, P0 ;  /* 0x000000110600780c */ /* 0x000fe40000761670 */
[----:B------:R-:W-:-:S07]  /*26780*/  MOV R13, R23 ;  /* 0x00000017000d7202 */ /* 0x000fce0000000f00 */
[----:B------:R0:W-:Y:S04]  /*26790*/  LDGSTS.E.BYPASS.LTC128B.128 [R4+0x3c00], desc[UR48][R2.64+0x80], !P4 ;  /* 0x03c0008002047fae */ /* 0x0001e8000e101d70 */
[----:B------:R0:W-:Y:S01]  /*267a0*/  LDGSTS.E.BYPASS.LTC128B.128 [R4+0x6c00], desc[UR48][R2.64+0x100], !P3 ;  /* 0x06c0010002047fae */ /* 0x0001e2000d901d70 */
[----:B------:R-:W-:Y:S01]  /*267b0*/  ISETP.LT.OR P3, PT, R6, 0x21, P2 ;  /* 0x000000210600780c */ /* 0x000fe20001761670 */
[----:B------:R-:W-:-:S12]  /*267c0*/  IMAD.MOV.U32 R7, RZ, RZ, R14 ;  /* 0x000000ffff077224 */ /* 0x000fd800078e000e */
[----:B0-----:R-:W-:Y:S05]  /*267d0*/  WARPSYNC.COLLECTIVE R15, `(.L_x_918) ;  /* 0x000000000f087348 */ /* 0x001fea0003c00000 */
[----:B------:R1:W2:Y:S02]  /*267e0*/  SHFL.IDX P6, R14, R13, R12, R11 ;  /* 0x0000000c0d0e7389 */ /* 0x0002a400000c000b */
[----:B012---:R-:W-:Y:S01]  /*267f0*/  ENDCOLLECTIVE ;  /* 0x000000000000791b */ /* 0x007fe20003800000 */
.L_x_918:
[----:B------:R-:W-:Y:S01]  /*26800*/  MOV R13, R24 ;  /* 0x00000018000d7202 */ /* 0x000fe20000000f00 */
[----:B------:R-:W-:Y:S01]  /*26810*/  IMAD.MOV.U32 R12, RZ, RZ, 0x3 ;  /* 0x00000003ff0c7424 */ /* 0x000fe200078e00ff */
[----:B------:R-:W-:-:S13]  /*26820*/  IADD3 R2, P4, R14, R5, RZ ;  /* 0x000000050e027210 */ /* 0x000fda0007f9e0ff */
[----:B------:R-:W-:Y:S05]  /*26830*/  WARPSYNC.COLLECTIVE R15, `(.L_x_919) ;  /* 0x000000000f087348 */ /* 0x000fea0003c00000 */
[----:B------:R0:W1:Y:S02]  /*26840*/  SHFL.IDX P6, R14, R13, R12, R11 ;  /* 0x0000000c0d0e7389 */ /* 0x00006400000c000b */
[----:B01----:R-:W-:Y:S01]  /*26850*/  ENDCOLLECTIVE ;  /* 0x000000000000791b */ /* 0x003fe20003800000 */
.L_x_919:
        /* <DEDUP_REMOVED lines=10> */
[----:B------:R-:W-:Y:S02]  /*26900*/  ISETP.LT.OR P3, PT, R6, 0x31, P2 ;  /* 0x000000310600780c */ /* 0x000fe40001761670 */
[----:B------:R-:W-:-:S11]  /*26910*/  MOV R7, R14 ;  /* 0x0000000e00077202 */ /* 0x000fd60000000f00 */
[----:B0-----:R-:W-:Y:S05]  /*26920*/  WARPSYNC.COLLECTIVE R15, `(.L_x_920) ;  /* 0x000000000f087348 */ /* 0x001fea0003c00000 */
[----:B------:R1:W2:Y:S02]  /*26930*/  SHFL.IDX P6, R14, R13, R12, R11 ;  /* 0x0000000c0d0e7389 */ /* 0x0002a400000c000b */
[----:B012---:R-:W-:Y:S01]  /*26940*/  ENDCOLLECTIVE ;  /* 0x000000000000791b */ /* 0x007fe20003800000 */
.L_x_920:
[----:B------:R-:W-:Y:S01]  /*26950*/  IMAD.MOV.U32 R13, RZ, RZ, R24 ;  /* 0x000000ffff0d7224 */ /* 0x000fe200078e0018 */
[----:B------:R-:W-:Y:S02]  /*26960*/  MOV R12, 0x4 ;  /* 0x00000004000c7802 */ /* 0x000fe40000000f00 */
[----:B------:R-:W-:-:S13]  /*26970*/  IADD3 R2, P4, R14, R5, RZ ;  /* 0x000000050e027210 */ /* 0x000fda0007f9e0ff */
[----:B------:R-:W-:Y:S05]  /*26980*/  WARPSYNC.COLLECTIVE R15, `(.L_x_921) ;  /* 0x000000000f087348 */ /* 0x000fea0003c00000 */
[----:B------:R0:W1:Y:S02]  /*26990*/  SHFL.IDX P6, R14, R13, R12, R11 ;  /* 0x0000000c0d0e7389 */ /* 0x00006400000c000b */
[----:B01----:R-:W-:Y:S01]  /*269a0*/  ENDCOLLECTIVE ;  /* 0x000000000000791b */ /* 0x003fe20003800000 */
.L_x_921:
        /* <DEDUP_REMOVED lines=15> */
.L_x_922:
[----:B------:R-:W-:Y:S01]  /*26aa0*/  MOV R13, R24 ;  /* 0x00000018000d7202 */ /* 0x000fe20000000f00 */
[----:B------:R-:W-:Y:S01]  /*26ab0*/  IMAD.MOV.U32 R12, RZ, RZ, 0x5 ;  /* 0x00000005ff0c7424 */ /* 0x000fe200078e00ff */
[----:B------:R-:W-:-:S13]  /*26ac0*/  IADD3 R2, P4, R14, R5, RZ ;  /* 0x000000050e027210 */ /* 0x000fda0007f9e0ff */
[----:B------:R-:W-:Y:S05]  /*26ad0*/  WARPSYNC.COLLECTIVE R15, `(.L_x_923) ;  /* 0x000000000f087348 */ /* 0x000fea0003c00000 */
[----:B------:R0:W1:Y:S02]  /*26ae0*/  SHFL.IDX P6, R14, R13, R12, R11 ;  /* 0x0000000c0d0e7389 */ /* 0x00006400000c000b */
[----:B01----:R-:W-:Y:S01]  /*26af0*/  ENDCOLLECTIVE ;  /* 0x000000000000791b */ /* 0x003fe20003800000 */
.L_x_923:
        /* <DEDUP_REMOVED lines=14> */
.L_x_924:
[----:B------:R-:W-:Y:S05]  /*26be0*/  BRA `(.L_x_925) ;  /* 0xffffffac00e87947 */ /* 0x000fea000383ffff */
.L_x_772:
        /* <DEDUP_REMOVED lines=8> */
.L_x_927:
[----:B------:R-:W-:Y:S05]  /*26c70*/  BSYNC B0 ;  /* 0x0000000000007941 */ /* 0x000fea0003800000 */
.L_x_926:
[----:B------:R-:W-:Y:S01]  /*26c80*/  IMAD.MOV.U32 R13, RZ, RZ, R16 ;  /* 0x000000ffff0d7224 */ /* 0x000fe200078e0010 */
[----:B------:R-:W-:Y:S01]  /*26c90*/  MOV R12, 0x1 ;  /* 0x00000001000c7802 */ /* 0x000fe20000000f00 */
[----:B------:R-:W-:Y:S01]  /*26ca0*/  IMAD.MOV.U32 R11, RZ, RZ, 0x1f ;  /* 0x0000001fff0b7424 */ /* 0x000fe200078e00ff */
[----:B------:R-:W-:Y:S02]  /*26cb0*/  MOV R15, 0xffffffff ;  /* 0xffffffff000f7802 */ /* 0x000fe40000000f00 */
[----:B------:R-:W-:Y:S02]  /*26cc0*/  MOV R0, R14 ;  /* 0x0000000e00007202 */ /* 0x000fe40000000f00 */
[----:B------:R-:W-:-:S07]  /*26cd0*/  IADD3 R7, R19, R9, RZ ;  /* 0x0000000913077210 */ /* 0x000fce0007ffe0ff */
[----:B------:R-:W-:Y:S05]  /*26ce0*/  WARPSYNC.COLLECTIVE R15, `(.L_x_928) ;  /* 0x000000000f087348 */ /* 0x000fea0003c00000 */
[----:B------:R0:W1:Y:S02]  /*26cf0*/  SHFL.IDX P6, R14, R13, R12, R11 ;  /* 0x0000000c0d0e7389 */ /* 0x00006400000c000b */
[----:B01----:R-:W-:Y:S01]  /*26d00*/  ENDCOLLECTIVE ;  /* 0x000000000000791b */ /* 0x003fe20003800000 */
.L_x_928:
[----:B------:R-:W-:Y:S02]  /*26d10*/  ULDC UR4, c[0x0][0xc3c] ;  /* 0x00030f0000047ab9 */ /* 0x000fe40000000800 */
[----:B------:R-:W-:-:S13]  /*26d20*/  ISETP.GE.OR P1, PT, R7, UR4, !P0 ;  /* 0x0000000407007c0c */ /* 0x000fda000c726670 */
[----:B------:R-:W0:Y:S08]  /*26d30*/  @!P1 LDC.64 R2, c[0x0][0xc80] ;  /* 0x00032000ff029b82 */ /* 0x000e300000000a00 */
[----:B------:R-:W1:Y:S01]  /*26d40*/  @!P1 LDC.64 R4, c[0x0][0xc78] ;  /* 0x00031e00ff049b82 */ /* 0x000e620000000a00 */
[----:B------:R-:W-:Y:S02]  /*26d50*/  IMAD.MOV.U32 R11, RZ, RZ, RZ ;  /* 0x000000ffff0b7224 */ /* 0x000fe400078e00ff */
[----:B------:R-:W-:-:S02]  /*26d60*/  IMAD.MOV.U32 R8, RZ, RZ, R14 ;  /* 0x000000ffff087224 */ /* 0x000fc400078e000e */
[----:B0-----:R-:W-:-:S05]  /*26d70*/  @!P1 IMAD.WIDE R2, R7, 0x4, R2 ;  /* 0x0000000407029825 */ /* 0x001fca00078e0202 */
[----:B------:R1:W2:Y:S02]  /*26d80*/  @!P1 LDG.E R6, desc[UR48][R2.64] ;  /* 0x0000003002069981 */ /* 0x0002a4000c1e1900 */
[----:B-1----:R-:W-:-:S05]  /*26d90*/  @!P1 IMAD.WIDE R2, R7, 0x4, R4 ;  /* 0x0000000407029825 */ /* 0x002fca00078e0204 */
[----:B------:R-:W3:Y:S01]  /*26da0*/  @!P1 LDG.E R5, desc[UR48][R2.64] ;  /* 0x0000003002059981 */ /* 0x000ee2000c1e1900 */
[----:B------:R-:W-:Y:S01]  /*26db0*/  IMAD.MOV.U32 R7, RZ, RZ, RZ ;  /* 0x000000ffff077224 */ /* 0x000fe200078e00ff */
[C---:B------:R-:W-:Y:S01]  /*26dc0*/  ISETP.GE.U32.AND P2, PT, R9.reuse, 0x2, PT ;  /* 0x000000020900780c */ /* 0x040fe20003f46070 */
[----:B------:R-:W-:Y:S01]  /*26dd0*/  IMAD.MOV.U32 R4, RZ, RZ, RZ ;  /* 0x000000ffff047224 */ /* 0x000fe200078e00ff */
[C---:B------:R-:W-:Y:S02]  /*26de0*/  ISETP.GE.U32.AND P3, PT, R9.reuse, 0x4, PT ;  /* 0x000000040900780c */ /* 0x040fe40003f66070 */
[C---:B------:R-:W-:Y:S02]  /*26df0*/  ISETP.GE.U32.AND P4, PT, R9.reuse, 0x8, PT ;  /* 0x000000080900780c */ /* 0x040fe40003f86070 */
[----:B------:R-:W-:Y:S02]  /*26e00*/  ISETP.GE.U32.AND P5, PT, R9, 0x10, PT ;  /* 0x000000100900780c */ /* 0x000fe40003fa6070 */
[----:B--2---:R-:W-:-:S02]  /*26e10*/  @!P1 MOV R7, R6 ;  /* 0x0000000600079202 */ /* 0x004fc40000000f00 */
[----:B------:R-:W-:Y:S02]  /*26e20*/  MOV R6, RZ ;  /* 0x000000ff00067202 */ /* 0x000fe40000000f00 */
[----:B---3--:R-:W-:Y:S02]  /*26e30*/  @!P1 MOV R4, R5 ;  /* 0x0000000500049202 */ /* 0x008fe40000000f00 */
[----:B------:R-:W-:-:S03]  /*26e40*/  ISETP.NE.AND P1, PT, R9, RZ, PT ;  /* 0x000000ff0900720c */ /* 0x000fc60003f25270 */
[----:B------:R-:W-:-:S10]  /*26e50*/  IMAD R13, R4, R7, RZ ;  /* 0x00000007040d7224 */ /* 0x000fd400078e02ff */
[----:B------:R-:W-:Y:S05]  /*26e60*/  WARPSYNC.COLLECTIVE R15, `(.L_x_929) ;  /* 0x000000000f087348 */ /* 0x000fea0003c00000 */
[----:B------:R0:W1:Y:S02]  /*26e70*/  SHFL.UP P6, R14, R13, R12, R11 ;  /* 0x0400000c0d0e7389 */ /* 0x00006400000c000b */
[----:B01----:R-:W-:Y:S01]  /*26e80*/  ENDCOLLECTIVE ;  /* 0x000000000000791b */ /* 0x003fe20003800000 */
.L_x_929:
[----:B------:R-:W-:Y:S02]  /*26e90*/  MOV R12, 0x2 ;  /* 0x00000002000c7802 */ /* 0x000fe40000000f00 */
[----:B------:R-:W-:-:S04]  /*26ea0*/  SEL R14, R14, RZ, P1 ;  /* 0x000000ff0e0e7207 */ /* 0x000fc80000800000 */
[----:B------:R-:W-:-:S05]  /*26eb0*/  IADD3 R5, R13, R14, RZ ;  /* 0x0000000e0d057210 */ /* 0x000fca0007ffe0ff */
[----:B------:R-:W-:-:S07]  /*26ec0*/  IMAD.MOV.U32 R13, RZ, RZ, R5 ;  /* 0x000000ffff0d7224 */ /* 0x000fce00078e0005 */
[----:B------:R-:W-:Y:S05]  /*26ed0*/  WARPSYNC.COLLECTIVE R15, `(.L_x_930) ;  /* 0x000000000f087348 */ /* 0x000fea0003c00000 */
[----:B------:R0:W1:Y:S02]  /*26ee0*/  SHFL.UP P6, R14, R13, R12, R11 ;  /* 0x0400000c0d0e7389 */ /* 0x00006400000c000b */
[----:B01----:R-:W-:Y:S01]  /*26ef0*/  ENDCOLLECTIVE ;  /* 0x000000000000791b */ /* 0x003fe20003800000 */
.L_x_930:
[----:B------:R-:W-:Y:S01]  /*26f00*/  IMAD.MOV.U32 R12, RZ, RZ, 0x4 ;  /* 0x00000004ff0c7424 */ /* 0x000fe200078e00ff */
[----:B------:R-:W-:-:S05]  /*26f10*/  SEL R2, R14, RZ, P2 ;  /* 0x000000ff0e027207 */ /* 0x000fca0001000000 */
[----:B------:R-:W-:-:S05]  /*26f20*/  IMAD.IADD R2, R5, 0x1, R2 ;  /* 0x0000000105027824 */ /* 0x000fca00078e0202 */
[----:B------:R-:W-:-:S07]  /*26f30*/  MOV R13, R2 ;  /* 0x00000002000d7202 */ /* 0x000fce0000000f00 */
[----:B------:R-:W-:Y:S05]  /*26f40*/  WARPSYNC.COLLECTIVE R15, `(.L_x_931) ;  /* 0x000000000f087348 */ /* 0x000fea0003c00000 */
[----:B------:R0:W1:Y:S02]  /*26f50*/  SHFL.UP P6, R14, R13, R12, R11 ;  /* 0x0400000c0d0e7389 */ /* 0x00006400000c000b */
[----:B01----:R-:W-:Y:S01]  /*26f60*/  ENDCOLLECTIVE ;  /* 0x000000000000791b */ /* 0x003fe20003800000 */
.L_x_931:
[----:B------:R-:W-:Y:S02]  /*26f70*/  MOV R12, 0x8 ;  /* 0x00000008000c7802 */ /* 0x000fe40000000f00 */
[----:B------:R-:W-:-:S04]  /*26f80*/  SEL R3, R14, RZ, P3 ;  /* 0x000000ff0e037207 */ /* 0x000fc80001800000 */
[----:B------:R-:W-:-:S05]  /*26f90*/  IADD3 R3, R2, R3, RZ ;  /* 0x0000000302037210 */ /* 0x000fca0007ffe0ff */
[----:B------:R-:W-:-:S07]  /*26fa0*/  IMAD.MOV.U32 R13, RZ, RZ, R3 ;  /* 0x000000ffff0d7224 */ /* 0x000fce00078e0003 */
[----:B------:R-:W-:Y:S05]  /*26fb0*/  WARPSYNC.COLLECTIVE R15, `(.L_x_932) ;  /* 0x000000000f087348 */ /* 0x000fea0003c00000 */
[----:B------:R0:W1:Y:S02]  /*26fc0*/  SHFL.UP P6, R14, R13, R12, R11 ;  /* 0x0400000c0d0e7389 */ /* 0x00006400000c000b */
[----:B01----:R-:W-:Y:S01]  /*26fd0*/  ENDCOLLECTIVE ;  /* 0x000000000000791b */ /* 0x003fe20003800000 */
.L_x_932:
[----:B------:R-:W-:Y:S01]  /*26fe0*/  IMAD.MOV.U32 R12, RZ, RZ, 0x10 ;  /* 0x00000010ff0c7424 */ /* 0x000fe200078e00ff */
[----:B------:R-:W-:-:S05]  /*26ff0*/  SEL R14, R14, RZ, P4 ;  /* 0x000000ff0e0e7207 */ /* 0x000fca0002000000 */
[----:B------:R-:W-:-:S05]  /*27000*/  IMAD.IADD R5, R3, 0x1, R14 ;  /* 0x0000000103057824 */ /* 0x000fca00078e020e */
[----:B------:R-:W-:-:S07]  /*27010*/  MOV R13, R5 ;  /* 0x00000005000d7202 */ /* 0x000fce0000000f00 */
[----:B------:R-:W-:Y:S05]  /*27020*/  WARPSYNC.COLLECTIVE R15, `(.L_x_933) ;  /* 0x000000000f087348 */ /* 0x000fea0003c00000 */
[----:B------:R0:W1:Y:S02]  /*27030*/  SHFL.UP P6, R14, R13, R12, R11 ;  /* 0x0400000c0d0e7389 */ /* 0x00006400000c000b */
[----:B01----:R-:W-:Y:S01]  /*27040*/  ENDCOLLECTIVE ;  /* 0x000000000000791b */ /* 0x003fe20003800000 */
.L_x_933:
[----:B------:R-:W-:Y:S01]  /*27050*/  MOV R12, 0x1f ;  /* 0x0000001f000c7802 */ /* 0x000fe20000000f00 */
[----:B------:R-:W-:Y:S01]  /*27060*/  IMAD.MOV.U32 R11, RZ, RZ, 0x1f ;  /* 0x0000001fff0b7424 */ /* 0x000fe200078e00ff */
[----:B------:R-:W-:-:S04]  /*27070*/  SEL R2, R14, RZ, P5 ;  /* 0x000000ff0e027207 */ /* 0x000fc80002800000 */
[----:B------:R-:W-:-:S05]  /*27080*/  IADD3 R2, R5, R2, RZ ;  /* 0x0000000205027210 */ /* 0x000fca0007ffe0ff */
[----:B------:R-:W-:-:S07]  /*27090*/  IMAD.MOV.U32 R13, RZ, RZ, R2 ;  /* 0x000000ffff0d7224 */ /* 0x000fce00078e0002 */
[----:B------:R-:W-:Y:S05]  /*270a0*/  WARPSYNC.COLLECTIVE R15, `(.L_x_934) ;  /* 0x000000000f087348 */ /* 0x000fea0003c00000 */
[----:B------:R0:W1:Y:S02]  /*270b0*/  SHFL.IDX P6, R14, R13, R12, R11 ;  /* 0x0000000c0d0e7389 */ /* 0x00006400000c000b */
[----:B01----:R-:W-:Y:S01]  /*270c0*/  ENDCOLLECTIVE ;  /* 0x000000000000791b */ /* 0x003fe20003800000 */
.L_x_934:
[----:B------:R-:W-:Y:S05]  /*270d0*/  BRA `(.L_x_935) ;  /* 0xffffffb000047947 */ /* 0x000fea000383ffff */
.L_x_775:
[----:B------:R-:W-:Y:S01]  /*270e0*/  BSSY B0, `(.L_x_936) ;  /* 0x0000007000007945 */ /* 0x000fe20003800000 */
[----:B------:R-:W-:Y:S01]  /*270f0*/  IMAD.MOV.U32 R12, RZ, RZ, 0x1 ;  /* 0x00000001ff0c7424 */ /* 0x000fe200078e00ff */
[----:B------:R-:W-:Y:S01]  /*27100*/  MOV R11, RZ ;  /* 0x000000ff000b7202 */ /* 0x000fe20000000f00 */
[----:B------:R-:W-:-:S07]  /*27110*/  IMAD.MOV.U32 R15, RZ, RZ, -0x1 ;  /* 0xffffffffff0f7424 */ /* 0x000fce00078e00ff */
[----:B------:R-:W-:Y:S05]  /*27120*/  WARPSYNC.COLLECTIVE R15, `(.L_x_937) ;  /* 0x000000000f087348 */ /* 0x000fea0003c00000 */
[----:B------:R0:W1:Y:S02]  /*27130*/  SHFL.UP P6, R14, R13, R12, R11 ;  /* 0x0400000c0d0e7389 */ /* 0x00006400000c000b */
[----:B01----:R-:W-:Y:S01]  /*27140*/  ENDCOLLECTIVE ;  /* 0x000000000000791b */ /* 0x003fe20003800000 */
.L_x_937:
[----:B------:R-:W-:Y:S05]  /*27150*/  BSYNC B0 ;  /* 0x0000000000007941 */ /* 0x000fea0003800000 */
.L_x_936:
[----:B------:R-:W-:Y:S01]  /*27160*/  SEL R14, R14, RZ, P1 ;  /* 0x000000ff0e0e7207 */ /* 0x000fe20000800000 */
[----:B------:R-:W-:Y:S01]  /*27170*/  IMAD.MOV.U32 R12, RZ, RZ, 0x2 ;  /* 0x00000002ff0c7424 */ /* 0x000fe200078e00ff */
[----:B------:R-:W-:Y:S01]  /*27180*/  MOV R11, RZ ;  /* 0x000000ff000b7202 */ /* 0x000fe20000000f00 */
[----:B------:R-:W-:Y:S01]  /*27190*/  IMAD.MOV.U32 R15, RZ, RZ, -0x1 ;  /* 0xffffffffff0f7424 */ /* 0x000fe200078e00ff */
[----:B------:R-:W-:-:S07]  /*271a0*/  IADD3 R13, R13, R14, RZ ;  /* 0x0000000e0d0d7210 */ /* 0x000fce0007ffe0ff */
[----:B------:R-:W-:Y:S05]  /*271b0*/  WARPSYNC.COLLECTIVE R15, `(.L_x_938) ;  /* 0x000000000f087348 */ /* 0x000fea0003c00000 */
[----:B------:R0:W1:Y:S02]  /*271c0*/  SHFL.UP P6, R14, R13, R12, R11 ;  /* 0x0400000c0d0e7389 */ /* 0x00006400000c000b */
[----:B01----:R-:W-:Y:S01]  /*271d0*/  ENDCOLLECTIVE ;  /* 0x000000000000791b */ /* 0x003fe20003800000 */
.L_x_938:
[----:B------:R-:W-:Y:S02]  /*271e0*/  MOV R12, 0x4 ;  /* 0x00000004000c7802 */ /* 0x000fe40000000f00 */
[----:B------:R-:W-:-:S04]  /*271f0*/  SEL R2, R14, RZ, P2 ;  /* 0x000000ff0e027207 */ /* 0x000fc80001000000 */
[----:B------:R-:W-:-:S05]  /*27200*/  IADD3 R2, R13, R2, RZ ;  /* 0x000000020d027210 */ /* 0x000fca0007ffe0ff */
[----:B------:R-:W-:-:S07]  /*27210*/  IMAD.MOV.U32 R13, RZ, RZ, R2 ;  /* 0x000000ffff0d7224 */ /* 0x000fce00078e0002 */
[----:B------:R-:W-:Y:S05]  /*27220*/  WARPSYNC.COLLECTIVE R15, `(.L_x_939) ;  /* 0x000000000f087348 */ /* 0x000fea0003c00000 */
[----:B------:R0:W1:Y:S02]  /*27230*/  SHFL.UP P6, R14, R13, R12, R11 ;  /* 0x0400000c0d0e7389 */ /* 0x00006400000c000b */
[----:B01----:R-:W-:Y:S01]  /*27240*/  ENDCOLLECTIVE ;  /* 0x000000000000791b */ /* 0x003fe20003800000 */
.L_x_939:
[----:B------:R-:W-:Y:S01]  /*27250*/  IMAD.MOV.U32 R12, RZ, RZ, 0x8 ;  /* 0x00000008ff0c7424 */ /* 0x000fe200078e00ff */
[----:B------:R-:W-:-:S05]  /*27260*/  SEL R3, R14, RZ, P3 ;  /* 0x000000ff0e037207 */ /* 0x000fca0001800000 */
[----:B------:R-:W-:-:S05]  /*27270*/  IMAD.IADD R3, R2, 0x1, R3 ;  /* 0x0000000102037824 */ /* 0x000fca00078e0203 */
[----:B------:R-:W-:-:S07]  /*27280*/  MOV R13, R3 ;  /* 0x00000003000d7202 */ /* 0x000fce0000000f00 */
[----:B------:R-:W-:Y:S05]  /*27290*/  WARPSYNC.COLLECTIVE R15, `(.L_x_940) ;  /* 0x000000000f087348 */ /* 0x000fea0003c00000 */
[----:B------:R0:W1:Y:S02]  /*272a0*/  SHFL.UP P6, R14, R13, R12, R11 ;  /* 0x0400000c0d0e7389 */ /* 0x00006400000c000b */
[----:B01----:R-:W-:Y:S01]  /*272b0*/  ENDCOLLECTIVE ;  /* 0x000000000000791b */ /* 0x003fe20003800000 */
.L_x_940:
[----:B------:R-:W-:Y:S02]  /*272c0*/  MOV R12, 0x10 ;  /* 0x00000010000c7802 */ /* 0x000fe40000000f00 */
[----:B------:R-:W-:-:S04]  /*272d0*/  SEL R14, R14, RZ, P4 ;  /* 0x000000ff0e0e7207 */ /* 0x000fc80002000000 */
[----:B------:R-:W-:-:S05]  /*272e0*/  IADD3 R5, R3, R14, RZ ;  /* 0x0000000e03057210 */ /* 0x000fca0007ffe0ff */
[----:B------:R-:W-:-:S07]  /*272f0*/  IMAD.MOV.U32 R13, RZ, RZ, R5 ;  /* 0x000000ffff0d7224 */ /* 0x000fce00078e0005 */
[----:B------:R-:W-:Y:S05]  /*27300*/  WARPSYNC.COLLECTIVE R15, `(.L_x_941) ;  /* 0x000000000f087348 */ /* 0x000fea0003c00000 */
[----:B------:R0:W1:Y:S02]  /*27310*/  SHFL.UP P6, R14, R13, R12, R11 ;  /* 0x0400000c0d0e7389 */ /* 0x00006400000c000b */
[----:B01----:R-:W-:Y:S01]  /*27320*/  ENDCOLLECTIVE ;  /* 0x000000000000791b */ /* 0x003fe20003800000 */
.L_x_941:
[----:B------:R-:W-:Y:S01]  /*27330*/  IMAD.MOV.U32 R12, RZ, RZ, 0x1f ;  /* 0x0000001fff0c7424 */ /* 0x000fe200078e00ff */
[----:B------:R-:W-:Y:S02]  /*27340*/  MOV R11, 0x1f ;  /* 0x0000001f000b7802 */ /* 0x000fe40000000f00 */
[----:B------:R-:W-:-:S05]  /*27350*/  SEL R2, R14, RZ, P5 ;  /* 0x000000ff0e027207 */ /* 0x000fca0002800000 */
[----:B------:R-:W-:-:S05]  /*27360*/  IMAD.IADD R2, R5, 0x1, R2 ;  /* 0x0000000105027824 */ /* 0x000fca00078e0202 */
[----:B------:R-:W-:-:S07]  /*27370*/  MOV R13, R2 ;  /* 0x00000002000d7202 */ /* 0x000fce0000000f00 */
[----:B------:R-:W-:Y:S05]  /*27380*/  WARPSYNC.COLLECTIVE R15, `(.L_x_942) ;  /* 0x000000000f087348 */ /* 0x000fea0003c00000 */
[----:B------:R0:W1:Y:S02]  /*27390*/  SHFL.IDX P6, R14, R13, R12, R11 ;  /* 0x0000000c0d0e7389 */ /* 0x00006400000c000b */
[----:B01----:R-:W-:Y:S01]  /*273a0*/  ENDCOLLECTIVE ;  /* 0x000000000000791b */ /* 0x003fe20003800000 */
.L_x_942:
[----:B------:R-:W-:Y:S05]  /*273b0*/  BRA `(.L_x_943) ;  /* 0xffffffac00f07947 */ /* 0x000fea000383ffff */
.L_x_777:
[----:B------:R-:W-:Y:S01]  /*273c0*/  BSSY B0, `(.L_x_944) ;  /* 0x0000006000007945 */ /* 0x000fe20003800000 */
[----:B------:R-:W-:Y:S01]  /*273d0*/  PLOP3.LUT P6, PT, P6, PT, PT, 0x8, 0x0 ;  /* 0x000000000000781c */ /* 0x000fe200037ce170 */
[----:B------:R-:W-:-:S12]  /*273e0*/  IMAD.MOV.U32 R15, RZ, RZ, -0x1 ;  /* 0xffffffffff0f7424 */ /* 0x000fd800078e00ff */
[----:B0-----:R-:W-:Y:S05]  /*273f0*/  WARPSYNC.COLLECTIVE R15, `(.L_x_945) ;  /* 0x000000000f087348 */ /* 0x001fea0003c00000 */
[----:B------:R-:W-:Y:S01]  /*27400*/  VOTE.ANY R14, PT, P6 ;  /* 0x00000000000e7806 */ /* 0x000fe200030e0100 */
[----:B0-----:R-:W-:Y:S06]  /*27410*/  ENDCOLLECTIVE ;  /* 0x000000000000791b */ /* 0x001fec0003800000 */
.L_x_945:
[----:B------:R-:W-:Y:S05]  /*27420*/  BSYNC B0 ;  /* 0x0000000000007941 */ /* 0x000fea0003800000 */
.L_x_944:
[----:B------:R-:W-:Y:S01]  /*27430*/  MOV R3, R14 ;  /* 0x0000000e00037202 */ /* 0x000fe20000000f00 */
[----:B------:R-:W-:Y:S01]  /*27440*/  IMAD.MOV.U32 R13, RZ, RZ, R7 ;  /* 0x000000ffff0d7224 */ /* 0x000fe200078e0007 */
[----:B------:R-:W-:Y:S01]  /*27450*/  MOV R15, 0xffffffff ;  /* 0xffffffff000f7802 */ /* 0x000fe20000000f00 */
[----:B------:R-:W-:Y:S01]  /*27460*/  IMAD.MOV.U32 R11, RZ, RZ, 0x1f ;  /* 0x0000001fff0b7424 */ /* 0x000fe200078e00ff */
[----:B------:R-:W0:Y:S02]  /*27470*/  POPC R8, R3 ;  /* 0x0000000300087309 */ /* 0x000e240000000000 */
[----:B0-----:R-:W-:-:S07]  /*27480*/  MOV R12, R8 ;  /* 0x00000008000c7202 */ /* 0x001fce0000000f00 */
[----:B------:R-:W-:Y:S05]  /*27490*/  WARPSYNC.COLLECTIVE R15, `(.L_x_946) ;  /* 0x000000000f087348 */ /* 0x000fea0003c00000 */
[----:B------:R0:W1:Y:S02]  /*274a0*/  SHFL.IDX P6, R14, R13, R12, R11 ;  /* 0x0000000c0d0e7389 */ /* 0x00006400000c000b */
[----:B01----:R-:W-:Y:S01]  /*274b0*/  ENDCOLLECTIVE ;  /* 0x000000000000791b */ /* 0x003fe20003800000 */
.L_x_946:
[----:B------:R-:W-:Y:S01]  /*274c0*/  MOV R13, R4 ;  /* 0x00000004000d7202 */ /* 0x000fe20000000f00 */
[----:B------:R-:W-:-:S07]  /*274d0*/  IMAD.MOV.U32 R7, RZ, RZ, R14 ;  /* 0x000000ffff077224 */ /* 0x000fce00078e000e */
[----:B------:R-:W-:Y:S05]  /*274e0*/  WARPSYNC.COLLECTIVE R15, `(.L_x_947) ;  /* 0x000000000f087348 */ /* 0x000fea0003c00000 */
[----:B------:R0:W1:Y:S02]  /*274f0*/  SHFL.IDX P6, R14, R13, R12, R11 ;  /* 0x0000000c0d0e7389 */ /* 0x00006400000c000b */
[----:B01----:R-:W-:Y:S01]  /*27500*/  ENDCOLLECTIVE ;  /* 0x000000000000791b */ /* 0x003fe20003800000 */
.L_x_947:
[----:B------:R-:W-:Y:S01]  /*27510*/  IMAD.MOV.U32 R4, RZ, RZ, R14 ;  /* 0x000000ffff047224 */ /* 0x000fe200078e000e */
[----:B------:R-:W-:Y:S06]  /*27520*/  BRA `(.L_x_948) ;  /* 0xffffffac00d07947 */ /* 0x000fec000383ffff */
.L_x_779:
[----:B------:R-:W-:Y:S01]  /*27530*/  BSSY B0, `(.L_x_949) ;  /* 0x0000007000007945 */ /* 0x000fe20003800000 */
[----:B------:R-:W-:Y:S01]  /*27540*/  MOV R13, R2 ;  /* 0x00000002000d7202 */ /* 0x000fe20000000f00 */
[----:B------:R-:W-:Y:S01]  /*27550*/  IMAD.MOV.U32 R11, RZ, RZ, 0x1f ;  /* 0x0000001fff0b7424 */ /* 0x000fe200078e00ff */
[----:B------:R-:W-:-:S07]  /*27560*/  MOV R15, 0xffffffff ;  /* 0xffffffff000f7802 */ /* 0x000fce0000000f00 */
[----:B0123--:R-:W-:Y:S05]  /*27570*/  WARPSYNC.COLLECTIVE R15, `(.L_x_950) ;  /* 0x000000000f087348 */ /* 0x00ffea0003c00000 */
[----:B------:R4:W0:Y:S02]  /*27580*/  SHFL.IDX P6, R14, R13, R12, R11 ;  /* 0x0000000c0d0e7389 */ /* 0x00082400000c000b */
[----:B01234-:R-:W-:Y:S01]  /*27590*/  ENDCOLLECTIVE ;  /* 0x000000000000791b */ /* 0x01ffe20003800000 */
.L_x_950:
[----:B------:R-:W-:Y:S05]  /*275a0*/  BSYNC B0 ;  /* 0x0000000000007941 */ /* 0x000fea0003800000 */
.L_x_949:
[----:B------:R-:W-:Y:S01]  /*275b0*/  IMAD.MOV.U32 R6, RZ, RZ, R14 ;  /* 0x000000ffff067224 */ /* 0x000fe200078e000e */
[----:B------:R-:W-:Y:S06]  /*275c0*/  BRA `(.L_x_778) ;  /* 0xffffffac00c07947 */ /* 0x000fec000383ffff */
.L_x_783:
[----:B0-----:R0:W1:Y:S02]  /*275d0*/  SYNCS.PHASECHK.TRANS64.TRYWAIT P0, [R7+URZ+0x30820], R0 ;  /* 0x03082000070075a7 */ /* 0x001064000800017f */
[----:B-1----:R-:W-:Y:S05]  /*275e0*/  @!P0 NANOSLEEP.SYNCS 0x989680 ;  /* 0x009896800000895d */ /* 0x002fea0003900000 */
[----:B------:R-:W1:Y:S02]  /*275f0*/  @!P0 SYNCS.PHASECHK.TRANS64 P0, [R7+URZ+0x30820], R0 ;  /* 0x03082000070085a7 */ /* 0x000e64000800007f */
[----:B-1----:R-:W-:Y:S05]  /*27600*/  @!P0 BRA `(.L_x_783) ;  /* 0xfffffffc00f08947 */ /* 0x002fea000383ffff */
[----:B------:R-:W-:Y:S05]  /*27610*/  BRA `(.L_x_951) ;  /* 0xffffffb400187947 */ /* 0x000fea000383ffff */
.L_x_784:
        /* <DEDUP_REMOVED lines=8> */
[----:B0-2---:R-:W-:Y:S05]  /*276a0*/  WARPSYNC.COLLECTIVE R15, `(.L_x_953) ;  /* 0x000000000f087348 */ /* 0x005fea0003c00000 */
[----:B------:R1:W3:Y:S02]  /*276b0*/  SHFL.IDX P6, R14, R13, R12, R11 ;  /* 0x0000000c0d0e7389 */ /* 0x0002e400000c000b */
[----:B0123--:R-:W-:Y:S01]  /*276c0*/  ENDCOLLECTIVE ;  /* 0x000000000000791b */ /* 0x00ffe20003800000 */
.L_x_953:
[----:B------:R-:W-:Y:S05]  /*276d0*/  BSYNC B0 ;  /* 0x0000000000007941 */ /* 0x000fea0003800000 */
.L_x_952:
[----:B------:R-:W-:Y:S05]  /*276e0*/  BRA `(.L_x_954) ;  /* 0xffffffb400007947 */ /* 0x000fea000383ffff */
.L_x_785:
[----:B------:R-:W-:Y:S01]  /*276f0*/  BSSY B0, `(.L_x_955) ;  /* 0x0000006000007945 */ /* 0x000fe20003800000 */
[----:B------:R-:W-:-:S07]  /*27700*/  MOV R15, 0xffffffff ;  /* 0xffffffff000f7802 */ /* 0x000fce0000000f00 */
[----:B0-2---:R-:W-:Y:S05]  /*27710*/  WARPSYNC.COLLECTIVE R15, `(.L_x_956) ;  /* 0x000000000f0c7348 */ /* 0x005fea0003c00000 */
[----:B------:R-:W-:Y:S02]  /*27720*/  ELECT P6, UR62, PT ;  /* 0x00000000003e782f */ /* 0x000fe400038c0000 */
[----:B------:R-:W-:Y:S01]  /*27730*/  MOV R14, UR62 ;  /* 0x0000003e000e7c02 */ /* 0x000fe20008000f00 */
[----:B0-2---:R-:W-:Y:S10]  /*27740*/  ENDCOLLECTIVE ;  /* 0x000000000000791b */ /* 0x005ff40003800000 */
.L_x_956:
[----:B------:R-:W-:Y:S05]  /*27750*/  BSYNC B0 ;  /* 0x0000000000007941 */ /* 0x000fea0003800000 */
.L_x_955:
[----:B------:R-:W-:Y:S05]  /*27760*/  BRA `(.L_x_957) ;  /* 0xffffffb000f47947 */ /* 0x000fea000383ffff */
.L_x_787:
[----:B0-----:R0:W1:Y:S02]  /*27770*/  SYNCS.PHASECHK.TRANS64.TRYWAIT P1, [R5+URZ+0x30840], R0 ;  /* 0x03084000050075a7 */ /* 0x001064000802017f */
[----:B-1----:R-:W-:Y:S05]  /*27780*/  @!P1 NANOSLEEP.SYNCS 0x989680 ;  /* 0x009896800000995d */ /* 0x002fea0003900000 */
[----:B------:R-:W1:Y:S02]  /*27790*/  @!P1 SYNCS.PHASECHK.TRANS64 P1, [R5+URZ+0x30840], R0 ;  /* 0x03084000050095a7 */ /* 0x000e64000802007f */
[----:B-1----:R-:W-:Y:S05]  /*277a0*/  @!P1 BRA `(.L_x_787) ;  /* 0xfffffffc00f09947 */ /* 0x002fea000383ffff */
[----:B------:R-:W-:Y:S05]  /*277b0*/  BRA `(.L_x_958) ;  /* 0xffffffb400147947 */ /* 0x000fea000383ffff */
.L_x_789:
[----:B-1----:R1:W3:Y:S02]  /*277c0*/  SYNCS.PHASECHK.TRANS64.TRYWAIT P1, [R3+URZ+0x30840], R2 ;  /* 0x03084002030075a7 */ /* 0x0022e4000802017f */
[----:B---3--:R-:W-:Y:S05]  /*277d0*/  @!P1 NANOSLEEP.SYNCS 0x989680 ;  /* 0x009896800000995d */ /* 0x008fea0003900000 */
[----:B------:R-:W3:Y:S02]  /*277e0*/  @!P1 SYNCS.PHASECHK.TRANS64 P1, [R3+URZ+0x30840], R2 ;  /* 0x03084002030095a7 */ /* 0x000ee4000802007f */
[----:B---3--:R-:W-:Y:S05]  /*277f0*/  @!P1 BRA `(.L_x_789) ;  /* 0xfffffffc00f09947 */ /* 0x008fea000383ffff */
[----:B------:R-:W-:Y:S05]  /*27800*/  BRA `(.L_x_959) ;  /* 0xffffffb400207947 */ /* 0x000fea000383ffff */
.L_x_791:
[----:B---3--:R3:W4:Y:S02]  /*27810*/  SYNCS.PHASECHK.TRANS64.TRYWAIT P1, [R5+URZ+0x30860], R0 ;  /* 0x03086000050075a7 */ /* 0x008724000802017f */
[----:B----4-:R-:W-:Y:S05]  /*27820*/  @!P1 NANOSLEEP.SYNCS 0x989680 ;  /* 0x009896800000995d */ /* 0x010fea0003900000 */
[----:B------:R-:W4:Y:S02]  /*27830*/  @!P1 SYNCS.PHASECHK.TRANS64 P1, [R5+URZ+0x30860], R0 ;  /* 0x03086000050095a7 */ /* 0x000f24000802007f */
[----:B----4-:R-:W-:Y:S05]  /*27840*/  @!P1 BRA `(.L_x_791) ;  /* 0xfffffffc00f09947 */ /* 0x010fea000383ffff */
[----:B------:R-:W-:Y:S05]  /*27850*/  BRA `(.L_x_960) ;  /* 0xffffffb4001c7947 */ /* 0x000fea000383ffff */
.L_x_961:
        /* <DEDUP_REMOVED lines=10> */
.L_x_3213:


//--------------------- .text._ZN7cutlass13device_kernelIN5flash11enable_sm90INS1_16FlashAttnFwdSm90INS1_25CollectiveMainloopFwdSm90ILi2EN4cute5tupleIJNS5_1CILi1EEES8_S8_EEENS6_IJNS7_ILi128EEENS7_ILi96EEENS7_ILi192EEEEEELi192ENS_6half_tEfNS_4arch4Sm90ELb0ELb1ELb1ELb0ELb1ELb0ELb0ELb1ELb1ELb1ELb1ELb0EEENS1_21CollectiveEpilogueFwdINS6_IJSA_SC_SB_EEES9_SE_SG_Li256ELb0ELb1ELb1ELb0EEENS1_19SingleTileSchedulerILb0ELb1ELb1ELi128EEEEEEEEEvNT_6ParamsE --------------------------
	.section	.text._ZN7cutlass13device_kernelIN5flash11enable_sm90INS1_16FlashAttnFwdSm90INS1_25CollectiveMainloopFwdSm90ILi2EN4cute5tupleIJNS5_1CILi1EEES8_S8_EEENS6_IJNS7_ILi128EEENS7_ILi96EEENS7_ILi192EEEEEELi192ENS_6half_tEfNS_4arch4Sm90ELb0ELb1ELb1ELb0ELb1ELb0ELb0ELb1ELb1ELb1ELb1ELb0EEENS1_21CollectiveEpilogueFwdINS6_IJSA_SC_SB_EEES9_SE_SG_Li256ELb0ELb1ELb1ELb0EEENS1_19SingleTileSchedulerILb0ELb1ELb1ELi128EEEEEEEEEvNT_6ParamsE,"ax",@progbits
	.align	128
.text._ZN7cutlass13device_kernelIN5flash11enable_sm90INS1_16FlashAttnFwdSm90INS1_25CollectiveMainloopFwdSm90ILi2EN4cute5tupleIJNS5_1CILi1EEES8_S8_EEENS6_IJNS7_ILi128EEENS7_ILi96EEENS7_ILi192EEEEEELi192ENS_6half_tEfNS_4arch4Sm90ELb0ELb1ELb1ELb0ELb1ELb0ELb0ELb1ELb1ELb1ELb1ELb0EEENS1_21CollectiveEpilogueFwdINS6_IJSA_SC_SB_EEES9_SE_SG_Li256ELb0ELb1ELb1ELb0EEENS1_19SingleTileSchedulerILb0ELb1ELb1ELi128EEEEEEEEEvNT_6ParamsE:
        .type           _ZN7cutlass13device_kernelIN5flash11enable_sm90INS1_16FlashAttnFwdSm90INS1_25CollectiveMainloopFwdSm90ILi2EN4cute5tupleIJNS5_1CILi1EEES8_S8_EEENS6_IJNS7_ILi128EEENS7_ILi96EEENS7_ILi192EEEEEELi192ENS_6half_tEfNS_4arch4Sm90ELb0ELb1ELb1ELb0ELb1ELb0ELb0ELb1ELb1ELb1ELb1ELb0EEENS1_21CollectiveEpilogueFwdINS6_IJSA_SC_SB_EEES9_SE_SG_Li256ELb0ELb1ELb1ELb0EEENS1_19SingleTileSchedulerILb0ELb1ELb1ELi128EEEEEEEEEvNT_6ParamsE,@function
        .size           _ZN7cutlass13device_kernelIN5flash11enable_sm90INS1_16FlashAttnFwdSm90INS1_25CollectiveMainloopFwdSm90ILi2EN4cute5tupleIJNS5_1CILi1EEES8_S8_EEENS6_IJNS7_ILi128EEENS7_ILi96EEENS7_ILi192EEEEEELi192ENS_6half_tEfNS_4arch4Sm90ELb0ELb1ELb1ELb0ELb1ELb0ELb0ELb1ELb1ELb1ELb1ELb0EEENS1_21CollectiveEpilogueFwdINS6_IJSA_SC_SB_EEES9_SE_SG_Li256ELb0ELb1ELb1ELb0EEENS1_19SingleTileSchedulerILb0ELb1ELb1ELi128EEEEEEEEEvNT_6ParamsE,(.L_x_3214 - _ZN7cutlass13device_kernelIN5flash11enable_sm90INS1_16FlashAttnFwdSm90INS1_25CollectiveMainloopFwdSm90ILi2EN4cute5tupleIJNS5_1CILi1EEES8_S8_EEENS6_IJNS7_ILi128EEENS7_ILi96EEENS7_ILi192EEEEEELi192ENS_6half_tEfNS_4arch4Sm90ELb0ELb1ELb1ELb0ELb1ELb0ELb0ELb1ELb1ELb1ELb1ELb0EEENS1_21CollectiveEpilogueFwdINS6_IJSA_SC_SB_EEES9_SE_SG_Li256ELb0ELb1ELb1ELb0EEENS1_19SingleTileSchedulerILb0ELb1ELb1ELi128EEEEEEEEEvNT_6ParamsE)
        .other          _ZN7cutlass13device_kernelIN5flash11enable_sm90INS1_16FlashAttnFwdSm90INS1_25CollectiveMainloopFwdSm90ILi2EN4cute5tupleIJNS5_1CILi1EEES8_S8_EEENS6_IJNS7_ILi128EEENS7_ILi96EEENS7_ILi192EEEEEELi192ENS_6half_tEfNS_4arch4Sm90ELb0ELb1ELb1ELb0ELb1ELb0ELb0ELb1ELb1ELb1ELb1ELb0EEENS1_21CollectiveEpilogueFwdINS6_IJSA_SC_SB_EEES9_SE_SG_Li256ELb0ELb1ELb1ELb0EEENS1_19SingleTileSchedulerILb0ELb1ELb1ELi128EEEEEEEEEvNT_6ParamsE,@"STO_CUDA_ENTRY STV_DEFAULT"
_ZN7cutlass13device_kernelIN5flash11enable_sm90INS1_16FlashAttnFwdSm90INS1_25CollectiveMainloopFwdSm90ILi2EN4cute5tupleIJNS5_1CILi1EEES8_S8_EEENS6_IJNS7_ILi128EEENS7_ILi96EEENS7_ILi192EEEEEELi192ENS_6half_tEfNS_4arch4Sm90ELb0ELb1ELb1ELb0ELb1ELb0ELb0ELb1ELb1ELb1ELb1ELb0EEENS1_21CollectiveEpilogueFwdINS6_IJSA_SC_SB_EEES9_SE_SG_Li256ELb0ELb1ELb1ELb0EEENS1_19SingleTileSchedulerILb0ELb1ELb1ELi128EEEEEEEEEvNT_6ParamsE:
        /* <DEDUP_REMOVED lines=45> */
.L_x_962:
        /* <DEDUP_REMOVED lines=22> */
.L_x_963:
        /* <DEDUP_REMOVED lines=18> */
.L_x_964:
        /* <DEDUP_REMOVED lines=22> */
.L_x_965:
        /* <DEDUP_REMOVED lines=23> */
.L_x_966:
        /* <DEDUP_REMOVED lines=11> */
.L_x_969:
        /* <DEDUP_REMOVED lines=14> */
[----:B------:R-:W-:Y:S01]  /*09b0*/  IMAD.U32 R0, RZ, RZ, UR10 ;  /* 0x0000000aff007e24 */ /* 0x000fe2000f8e00ff */
[----:B--2---:R-:W-:Y:S01]  /*09c0*/  ISETP.LE.AND P0, PT, RZ, UR8, PT ;  /* 0x00000008ff007c0c */ /* 0x004fe2000bf03270 */
[----:B------:R-:W-:-:S03]  /*09d0*/  UIADD3 UR4, -UR10, URZ, URZ ;  /* 0x0000003f0a047290 */ /* 0x000fc6000fffe13f */
[----:B------:R4:W-:Y:S01]  /*09e0*/  STL [R1], R0 ;  /* 0x0000000001007387 */ /* 0x0009e20000100800 */
[----:B------:R-:W-:-:S08]  /*09f0*/  UIMAD UR6, UR7, UR4, UR6 ;  /* 0x00000004070672a4 */ /* 0x000fd0000f8e0206 */
[----:B------:R-:W-:Y:S05]  /*0a00*/  @!P0 BRA `(.L_x_970) ;  /* 0x0000014800d88947 */ /* 0x000fea0003800000 */
[----:B0-----:R-:W0:Y:S01]  /*0a10*/  LDC.64 R2, c[0x0][0x418] ;  /* 0x00010600ff027b82 */ /* 0x001e220000000a00 */
[----:B------:R-:W-:Y:S01]  /*0a20*/  ULDC UR4, c[0x0][0x448] ;  /* 0x0001120000047ab9 */ /* 0x000fe20000000800 */
[----:B------:R-:W-:Y:S01]  /*0a30*/  VIADD R121, R25, 0xffffff80 ;  /* 0xffffff8019797836 */ /* 0x000fe20000000000 */
[----:B------:R-:W-:-:S04]  /*0a40*/  UISETP.NE.AND UP0, UPT, UR4, 0x1, UPT ;  /* 0x000000010400788c */ /* 0x000fc8000bf05270 */
[----:B------:R-:W-:Y:S01]  /*0a50*/  UP2UR UR4, UPR, URZ, 0x1 ;  /* 0x000000013f047883 */ /* 0x000fe20008000000 */
[----:B------:R-:W4:Y:S05]  /*0a60*/  LDC R120, c[0x0][0x288] ;  /* 0x0000a200ff787b82 */ /* 0x000f2a0000000800 */
[----:B------:R-:W-:Y:S01]  /*0a70*/  IMAD.U32 R19, RZ, RZ, UR4 ;  /* 0x00000004ff137e24 */ /* 0x000fe2000f8e00ff */
[----:B------:R-:W-:Y:S01]  /*0a80*/  @UP0 ULDC UR9, c[0x0][0x44c] ;  /* 0x0001130000090ab9 */ /* 0x000fe20000000800 */
[----:B------:R-:W-:Y:S01]  /*0a90*/  @UP0 ULDC UR11, c[0x0][0x450] ;  /* 0x00011400000b0ab9 */ /* 0x000fe20000000800 */
[----:B------:R-:W1:Y:S01]  /*0aa0*/  LDC R17, c[0x0][0x424] ;  /* 0x00010900ff117b82 */ /* 0x000e620000000800 */
[----:B------:R-:W-:-:S07]  /*0ab0*/  ULDC.64 UR4, c[0x0][0x9e0] ;  /* 0x0002780000047ab9 */ /* 0x000fce0000000a00 */
[----:B------:R-:W2:Y:S01]  /*0ac0*/  S2UR UR38, SR_CTAID.X ;  /* 0x00000000002679c3 */ /* 0x000ea20000002500 */
[----:B0-----:R-:W-:-:S04]  /*0ad0*/  ISETP.NE.U32.AND P0, PT, R2, RZ, PT ;  /* 0x000000ff0200720c */ /* 0x001fc80003f05070 */
[----:B------:R-:W-:-:S03]  /*0ae0*/  ISETP.NE.AND.EX P0, PT, R3, RZ, PT, P0 ;  /* 0x000000ff0300720c */ /* 0x000fc60003f05300 */
[----:B------:R-:W0:Y:S01]  /*0af0*/  LDC R4, c[0x0][0x2f0] ;  /* 0x0000bc00ff047b82 */ /* 0x000e220000000800 */
[----:B----4-:R-:W-:Y:S02]  /*0b00*/  IADD3 R0, -R120, 0x1, RZ ;  /* 0x0000000178007810 */ /* 0x010fe40007ffe1ff */
[----:B-1----:R-:W-:Y:S01]  /*0b10*/  SEL R17, R17, 0x1, P0 ;  /* 0x0000000111117807 */ /* 0x002fe20000000000 */
[----:B--2---:R-:W-:-:S04]  /*0b20*/  USHF.L.U32 UR38, UR38, 0x7, URZ ;  /* 0x0000000726267899 */ /* 0x004fc8000800063f */
[----:B------:R-:W-:Y:S02]  /*0b30*/  @UP0 UIADD3 UR8, UR38, 0x7f, URZ ;  /* 0x0000007f26080890 */ /* 0x000fe4000fffe03f */
[----:B------:R-:W-:Y:S01]  /*0b40*/  UIADD3 UR7, UR38, 0x7f, URZ ;  /* 0x0000007f26077890 */ /* 0x000fe2000fffe03f */
[CC--:B0-----:R-:W-:Y:S01]  /*0b50*/  IMAD R0, R17.reuse, R4.reuse, R0 ;  /* 0x0000000411007224 */ /* 0x0c1fe200078e0200 */
[----:B------:R-:W-:Y:S01]  /*0b60*/  UIMAD.WIDE.U32 UR8, UR8, UR9, URZ ;  /* 0x00000009080872a5 */ /* 0x000fe2000f8e003f */
[----:B------:R-:W-:-:S03]  /*0b70*/  IMAD R23, R17, R4, RZ ;  /* 0x0000000411177224 */ /* 0x000fc600078e02ff */
[----:B------:R-:W-:Y:S01]  /*0b80*/  R2UR UR10, R0 ;  /* 0x00000000000a72ca */ /* 0x000fe200000e0000 */
[----:B------:R-:W-:Y:S02]  /*0b90*/  @UP0 USHF.R.U32.HI UR7, URZ, UR11, UR9 ;  /* 0x0000000b3f070299 */ /* 0x000fe40008011609 */
[----:B------:R-:W-:-:S04]  /*0ba0*/  UISETP.GE.AND UP0, UPT, UR5, 0x1, UPT ;  /* 0x000000010500788c */ /* 0x000fc8000bf06270 */
[----:B------:R-:W-:Y:S02]  /*0bb0*/  UP2UR UR8, UPR, URZ, 0x1 ;  /* 0x000000013f087883 */ /* 0x000fe40008000000 */
[----:B------:R-:W-:-:S04]  /*0bc0*/  PLOP3.LUT P0, PT, PT, PT, UP0, 0x40, 0x0 ;  /* 0x000000000000781c */ /* 0x000fc80003f0e808 */
[----:B------:R-:W-:Y:S01]  /*0bd0*/  UIADD3 UR7, UR10, UR7, URZ ;  /* 0x000000070a077290 */ /* 0x000fe2000fffe03f */
[----:B------:R-:W-:-:S03]  /*0be0*/  IMAD.U32 R18, RZ, RZ, UR8 ;  /* 0x00000008ff127e24 */ /* 0x000fc6000f8e00ff */
[----:B------:R-:W-:-:S06]  /*0bf0*/  UIADD3 UR4, UR7, UR4, URZ ;  /* 0x0000000407047290 */ /* 0x000fcc000fffe03f */
[----:B------:R-:W-:Y:S01]  /*0c00*/  IMAD.U32 R0, RZ, RZ, UR4 ;  /* 0x00000004ff007e24 */ /* 0x000fe2000f8e00ff */
[----:B------:R-:W-:Y:S06]  /*0c10*/  @P0 BRA `(.L_x_971) ;  /* 0x0000000000400947 */ /* 0x000fec0003800000 */
[----:B------:R-:W-:Y:S01]  /*0c20*/  ISETP.LT.AND P0, PT, RZ, UR7, PT ;  /* 0x00000007ff007c0c */ /* 0x000fe2000bf01270 */
[----:B------:R-:W-:-:S12]  /*0c30*/  UIADD3 UR4, UR7, -0x1, URZ ;  /* 0xffffffff07047890 */ /* 0x000fd8000fffe03f */
[----:B------:R-:W-:Y:S05]  /*0c40*/  @P0 BRA `(.L_x_972) ;  /* 0x00000000001c0947 */ /* 0x000fea0003800000 */
[----:B------:R-:W-:Y:S02]  /*0c50*/  UISETP.NE.AND UP0, UPT, UR5, 0x1, UPT ;  /* 0x000000010500788c */ /* 0x000fe4000bf05270 */
[----:B------:R-:W-:-:S09]  /*0c60*/  UIADD3 UR4, -UR7, URZ, URZ ;  /* 0x0000003f07047290 */ /* 0x000fd2000fffe13f */
[----:B------:R-:W-:Y:S02]  /*0c70*/  @UP0 ULDC.64 UR10, c[0x0][0x9e8] ;  /* 0x00027a00000a0ab9 */ /* 0x000fe40000000a00 */
[----:B------:R-:W-:-:S04]  /*0c80*/  UIMAD.WIDE.U32 UR8, UR4, UR10, URZ ;  /* 0x0000000a040872a5 */ /* 0x000fc8000f8e003f */
[----:B------:R-:W-:-:S04]  /*0c90*/  @UP0 USHF.R.U32.HI UR4, URZ, UR11, UR9 ;  /* 0x0000000b3f040299 */ /* 0x000fc80008011609 */
[----:B------:R-:W-:Y:S01]  /*0ca0*/  ULOP3.LUT UR4, URZ, UR4, URZ, 0x33, !UPT ;  /* 0x000000043f047292 */ /* 0x000fe2000f8e333f */
[----:B------:R-:W-:Y:S11]  /*0cb0*/  BRA `(.L_x_973) ;  /* 0x0000000000107947 */ /* 0x000ff60003800000 */
.L_x_972:
[----:B------:R-:W-:-:S11]  /*0cc0*/  UISETP.NE.AND UP0, UPT, UR5, 0x1, UPT ;  /* 0x000000010500788c */ /* 0x000fd6000bf05270 */
[----:B------:R-:W-:Y:S02]  /*0cd0*/  @UP0 ULDC.64 UR10, c[0x0][0x9e8] ;  /* 0x00027a00000a0ab9 */ /* 0x000fe40000000a00 */
[----:B------:R-:W-:-:S04]  /*0ce0*/  UIMAD.WIDE.U32 UR8, UR4, UR10, URZ ;  /* 0x0000000a040872a5 */ /* 0x000fc8000f8e003f */
[----:B------:R-:W-:-:S12]  /*0cf0*/  @UP0 USHF.R.U32.HI UR4, URZ, UR11, UR9 ;  /* 0x0000000b3f040299 */ /* 0x000fd80008011609 */
.L_x_973:
[----:B------:R-:W-:-:S06]  /*0d00*/  UIMAD UR4, UR4, UR5, UR5 ;  /* 0x00000005040472a4 */ /* 0x000fcc000f8e0205 */
[----:B------:R-:W-:-:S07]  /*0d10*/  VIMNMX R0, R0, UR4, PT ;  /* 0x0000000400007c48 */ /* 0x000fce000bfe0100 */
.L_x_971:
[----:B------:R-:W-:Y:S01]  /*0d20*/  R2UR UR4, R19 ;  /* 0x00000000130472ca */ /* 0x000fe200000e0000 */
[CC--:B------:R-:W-:Y:S02]  /*0d30*/  IMAD R120, R17.reuse, R4.reuse, -R120 ;  /* 0x0000000411787224 */ /* 0x0c0fe400078e0a78 */
[----:B------:R-:W-:Y:S02]  /*0d40*/  VIADD R2, R0, 0x5f ;  /* 0x0000005f00027836 */ /* 0x000fe40000000000 */
[----:B------:R-:W-:Y:S01]  /*0d50*/  IMAD R0, R17, R4, 0x5f ;  /* 0x0000005f11007424 */ /* 0x000fe200078e0204 */
[----:B------:R-:W-:Y:S01]  /*0d60*/  R2UR UR7, R120 ;  /* 0x00000000780772ca */ /* 0x000fe200000e0000 */
[----:B------:R-:W-:-:S04]  /*0d70*/  IMAD.HI R2, R2, 0x2aaaaaab, RZ ;  /* 0x2aaaaaab02027827 */ /* 0x000fc800078e02ff */
[----:B------:R-:W-:Y:S01]  /*0d80*/  IMAD.HI R0, R0, 0x2aaaaaab, RZ ;  /* 0x2aaaaaab00007827 */ /* 0x000fe200078e02ff */
[----:B------:R-:W-:Y:S01]  /*0d90*/  SHF.R.U32.HI R5, RZ, 0x1f, R2 ;  /* 0x0000001fff057819 */ /* 0x000fe20000011602 */
[----:B------:R-:W-:-:S03]  /*0da0*/  UISETP.NE.AND UP0, UPT, UR4, URZ, UPT ;  /* 0x0000003f0400728c */ /* 0x000fc6000bf05270 */
[----:B------:R-:W-:Y:S01]  /*0db0*/  UMOV UR4, UR38 ;  /* 0x0000002600047c82 */ /* 0x000fe20008000000 */
[----:B------:R-:W-:Y:S02]  /*0dc0*/  SHF.R.U32.HI R3, RZ, 0x1f, R0 ;  /* 0x0000001fff037819 */ /* 0x000fe40000011600 */
[----:B------:R-:W-:Y:S02]  /*0dd0*/  LEA.HI.SX32 R2, R2, R5, 0x1c ;  /* 0x0000000502027211 */ /* 0x000fe400078fe2ff */
[----:B------:R-:W-:-:S03]  /*0de0*/  LEA.HI.SX32 R3, R0, R3, 0x1c ;  /* 0x0000000300037211 */ /* 0x000fc600078fe2ff */
[----:B------:R-:W-:Y:S01]  /*0df0*/  @UP0 ULDC UR8, c[0x0][0x44c] ;  /* 0x0001130000080ab9 */ /* 0x000fe20000000800 */
[----:B------:R-:W-:Y:S01]  /*0e00*/  @UP0 ULDC UR10, c[0x0][0x450] ;  /* 0x00011400000a0ab9 */ /* 0x000fe20000000800 */
[----:B------:R-:W-:Y:S01]  /*0e10*/  UIMAD.WIDE.U32 UR8, UR38, UR8, URZ ;  /* 0x00000008260872a5 */ /* 0x000fe2000f8e003f */
[----:B------:R-:W-:-:S03]  /*0e20*/  VIMNMX R16, R3, R2, PT ;  /* 0x0000000203107248 */ /* 0x000fc60003fe0100 */
[----:B------:R-:W-:Y:S02]  /*0e30*/  @UP0 USHF.R.U32.HI UR4, URZ, UR10, UR9 ;  /* 0x0000000a3f040299 */ /* 0x000fe40008011609 */
[----:B------:R-:W-:Y:S02]  /*0e40*/  UISETP.GE.AND UP0, UPT, UR5, 0x1, UPT ;  /* 0x000000010500788c */ /* 0x000fe4000bf06270 */
[----:B------:R-:W-:-:S03]  /*0e50*/  UIADD3 UR4, UR7, UR4, URZ ;  /* 0x0000000407047290 */ /* 0x000fc6000fffe03f */
[----:B------:R-:W-:Y:S01]  /*0e60*/  ULDC UR7, c[0x0][0x9dc] ;  /* 0x0002770000077ab9 */ /* 0x000fe20000000800 */
[----:B------:R-:W-:Y:S01]  /*0e70*/  PLOP3.LUT P0, PT, PT, PT, UP0, 0x40, 0x0 ;  /* 0x000000000000781c */ /* 0x000fe20003f0e808 */
[----:B------:R-:W-:-:S12]  /*0e80*/  UIADD3 UR7, UR4, -UR7, URZ ;  /* 0x8000000704077290 */ /* 0x000fd8000fffe03f */
[----:B------:R-:W-:Y:S05]  /*0e90*/  @P0 BRA `(.L_x_974) ;  /* 0x0000000000440947 */ /* 0x000fea0003800000 */
[----:B------:R-:W-:-:S06]  /*0ea0*/  UISETP.GT.AND UP0, UPT, UR4, -0x1, UPT ;  /* 0xffffffff0400788c */ /* 0x000fcc000bf04270 */
[----:B------:R-:W-:-:S13]  /*0eb0*/  PLOP3.LUT P0, PT, PT, PT, UP0, 0x80, 0x0 ;  /* 0x000000000000781c */ /* 0x000fda0003f0f008 */
[----:B------:R-:W-:Y:S05]  /*0ec0*/  @P0 BRA `(.L_x_975) ;  /* 0x00000000001c0947 */ /* 0x000fea0003800000 */
[----:B------:R-:W-:Y:S02]  /*0ed0*/  UISETP.NE.AND UP0, UPT, UR5, 0x1, UPT ;  /* 0x000000010500788c */ /* 0x000fe4000bf05270 */
[----:B------:R-:W-:-:S09]  /*0ee0*/  ULOP3.LUT UR4, URZ, UR4, URZ, 0x33, !UPT ;  /* 0x000000043f047292 */ /* 0x000fd2000f8e333f */
[----:B------:R-:W-:Y:S02]  /*0ef0*/  @UP0 ULDC.64 UR10, c[0x0][0x9e8] ;  /* 0x00027a00000a0ab9 */ /* 0x000fe40000000a00 */
[----:B------:R-:W-:-:S04]  /*0f00*/  UIMAD.WIDE.U32 UR8, UR4, UR10, URZ ;  /* 0x0000000a040872a5 */ /* 0x000fc8000f8e003f */
[----:B------:R-:W-:-:S04]  /*0f10*/  @UP0 USHF.R.U32.HI UR4, URZ, UR11, UR9 ;  /* 0x0000000b3f040299 */ /* 0x000fc80008011609 */
[----:B------:R-:W-:Y:S01]  /*0f20*/  ULOP3.LUT UR4, URZ, UR4, URZ, 0x33, !UPT ;  /* 0x000000043f047292 */ /* 0x000fe2000f8e333f */
[----:B------:R-:W-:Y:S11]  /*0f30*/  BRA `(.L_x_976) ;  /* 0x0000000000107947 */ /* 0x000ff60003800000 */
.L_x_975:
[----:B------:R-:W-:-:S11]  /*0f40*/  UISETP.NE.AND UP0, UPT, UR5, 0x1, UPT ;  /* 0x000000010500788c */ /* 0x000fd6000bf05270 */
[----:B------:R-:W-:Y:S02]  /*0f50*/  @UP0 ULDC.64 UR10, c[0x0][0x9e8] ;  /* 0x00027a00000a0ab9 */ /* 0x000fe40000000a00 */
[----:B------:R-:W-:-:S04]  /*0f60*/  UIMAD.WIDE.U32 UR8, UR4, UR10, URZ ;  /* 0x0000000a040872a5 */ /* 0x000fc8000f8e003f */
[----:B------:R-:W-:-:S12]  /*0f70*/  @UP0 USHF.R.U32.HI UR4, URZ, UR11, UR9 ;  /* 0x0000000b3f040299 */ /* 0x000fd80008011609 */
.L_x_976:
[----:B------:R-:W-:-:S04]  /*0f80*/  UIMAD UR4, UR4, UR5, URZ ;  /* 0x00000005040472a4 */ /* 0x000fc8000f8e023f */
[----:B------:R-:W-:-:S04]  /*0f90*/  UISETP.LT.AND UP0, UPT, UR7, UR4, UPT ;  /* 0x000000040700728c */ /* 0x000fc8000bf01270 */
[----:B------:R-:W-:-:S12]  /*0fa0*/  USEL UR7, UR7, UR4, !UP0 ;  /* 0x0000000407077287 */ /* 0x000fd8000c000000 */
.L_x_974:
[----:B------:R-:W-:Y:S02]  /*0fb0*/  UIMAD.WIDE UR4, UR7, 0x2aaaaaab, URZ ;  /* 0x2aaaaaab070478a5 */ /* 0x000fe4000f8e023f */
[----:B------:R-:W-:Y:S02]  /*0fc0*/  USHF.R.U32.HI UR11, URZ, 0x10, UR6 ;  /* 0x000000103f0b7899 */ /* 0x000fe40008011606 */
[----:B------:R-:W-:Y:S02]  /*0fd0*/  USHF.R.U32.HI UR4, URZ, 0x1f, UR5 ;  /* 0x0000001f3f047899 */ /* 0x000fe40008011605 */
[----:B------:R-:W-:Y:S02]  /*0fe0*/  ULOP3.LUT UR7, UR6, 0xffff, URZ, 0xc0, !UPT ;  /* 0x0000ffff06077892 */ /* 0x000fe4000f8ec03f */
[----:B------:R-:W-:-:S04]  /*0ff0*/  ULEA.HI.SX32 UR4, UR5, UR4, 0x1c ;  /* 0x0000000405047291 */ /* 0x000fc8000f8fe23f */
[----:B------:R-:W-:-:S04]  /*1000*/  UISETP.LT.AND UP0, UPT, URZ, UR4, UPT ;  /* 0x000000043f00728c */ /* 0x000fc8000bf01270 */
[----:B------:R-:W-:Y:S02]  /*1010*/  USEL UR10, URZ, UR4, !UP0 ;  /* 0x000000043f0a7287 */ /* 0x000fe4000c000000 */
[----:B------:R-:W-:Y:S01]  /*1020*/  UISETP.NE.AND UP0, UPT, UR11, URZ, UPT ;  /* 0x0000003f0b00728c */ /* 0x000fe2000bf05270 */
[----:B------:R-:W-:-:S03]  /*1030*/  UMOV UR4, URZ ;  /* 0x0000003f00047c82 */ /* 0x000fc60008000000 */
[----:B------:R-:W-:-:S07]  /*1040*/  ISETP.GT.AND P0, PT, R16, UR10, PT ;  /* 0x0000000a10007c0c */ /* 0x000fce000bf04270 */
[----:B------:R-:W-:-:S06]  /*1050*/  @!UP0 ULDC UR11, c[0x0][0x9f0] ;  /* 0x00027c00000b8ab9 */ /* 0x000fcc0000000800 */
[----:B------:R-:W-:Y:S05]  /*1060*/  @!P0 BRA `(.L_x_977) ;  /* 0x00000000008c8947 */ /* 0x000fea0003800000 */
[----:B------:R-:W-:Y:S01]  /*1070*/  IMAD.U32 R5, RZ, RZ, UR11 ;  /* 0x0000000bff057e24 */ /* 0x000fe2000f8e00ff */
[----:B------:R-:W-:-:S04]  /*1080*/  UMOV UR4, URZ ;  /* 0x0000003f00047c82 */ /* 0x000fc80008000000 */
[----:B------:R-:W-:-:S04]  /*1090*/  IABS R0, R5 ;  /* 0x0000000500007213 */ /* 0x000fc80000000000 */
[----:B------:R-:W-:Y:S02]  /*10a0*/  R2UR UR12, R0 ;  /* 0x00000000000c72ca */ /* 0x000fe400000e0000 */
[----:B------:R-:W-:Y:S02]  /*10b0*/  IADD3 R0, R5, -0x1, R16 ;  /* 0xffffffff05007810 */ /* 0x000fe40007ffe010 */
[----:B------:R-:W-:Y:S02]  /*10c0*/  IABS R5, R5 ;  /* 0x0000000500057213 */ /* 0x000fe40000000000 */
[----:B------:R-:W-:Y:S02]  /*10d0*/  R2UR UR6, R0 ;  /* 0x00000000000672ca */ /* 0x000fe400000e0000 */
[----:B------:R-:W-:-:S05]  /*10e0*/  IADD3 R5, RZ, -R5, RZ ;  /* 0x80000005ff057210 */ /* 0x000fca0007ffe0ff */
[----:B------:R-:W0:Y:S06]  /*10f0*/  I2F.RP R2, UR12 ;  /* 0x0000000c00027d06 */ /* 0x000e2c0008209400 */
[----:B------:R-:W-:-:S06]  /*1100*/  UIADD3 UR6, -UR10, UR6, URZ ;  /* 0x000000060a067290 */ /* 0x000fcc000fffe13f */
[----:B------:R-:W-:Y:S01]  /*1110*/  IMAD.U32 R0, RZ, RZ, UR6 ;  /* 0x00000006ff007e24 */ /* 0x000fe2000f8e00ff */
[----:B------:R-:W-:Y:S01]  /*1120*/  ULOP3.LUT UR6, UR6, UR11, URZ, 0x3c, !UPT ;  /* 0x0000000b06067292 */ /* 0x000fe2000f8e3c3f */
[----:B0-----:R-:W0:Y:S03]  /*1130*/  MUFU.RCP R2, R2 ;  /* 0x0000000200027308 */ /* 0x001e260000001000 */
[----:B------:R-:W-:-:S04]  /*1140*/  IABS R0, R0 ;  /* 0x0000000000007213 */ /* 0x000fc80000000000 */
[----:B------:R-:W-:Y:S01]  /*1150*/  R2UR UR9, R0 ;  /* 0x00000000000972ca */ /* 0x000fe200000e0000 */
[----:B------:R-:W-:Y:S02]  /*1160*/  IMAD.MOV.U32 R0, RZ, RZ, R5 ;  /* 0x000000ffff007224 */ /* 0x000fe400078e0005 */
[----:B0-----:R-:W-:-:S06]  /*1170*/  VIADD R3, R2, 0xffffffe ;  /* 0x0ffffffe02037836 */ /* 0x001fcc0000000000 */
        /* <DEDUP_REMOVED lines=18> */
.L_x_977:
[----:B------:R-:W-:Y:S02]  /*12a0*/  UIMAD UR5, UR7, UR4, UR10 ;  /* 0x00000004070572a4 */ /* 0x000fe4000f8e020a */
[----:B------:R-:W-:Y:S01]  /*12b0*/  IMAD.U32 R3, RZ, RZ, UR4 ;  /* 0x00000004ff037e24 */ /* 0x000fe2000f8e00ff */
[----:B------:R-:W-:Y:S01]  /*12c0*/  PLOP3.LUT P0, PT, PT, PT, PT, 0x80, 0x0 ;  /* 0x000000000000781c */ /* 0x000fe20003f0f070 */
[----:B------:R-:W-:Y:S01]  /*12d0*/  IMAD.MOV.U32 R0, RZ, RZ, RZ ;  /* 0x000000ffff007224 */ /* 0x000fe200078e00ff */
[----:B------:R-:W-:Y:S01]  /*12e0*/  CS2R R118, SRZ ;  /* 0x0000000000767805 */ /* 0x000fe2000001ff00 */
[----:B------:R-:W-:Y:S01]  /*12f0*/  IMAD.MOV.U32 R2, RZ, RZ, RZ ;  /* 0x000000ffff027224 */ /* 0x000fe200078e00ff */
[----:B------:R-:W-:Y:S01]  /*1300*/  VIADDMNMX R16, R3, UR5, R16, PT ;  /* 0x0000000503107c46 */ /* 0x000fe2000b800110 */
[----:B------:R-:W-:Y:S01]  /*1310*/  IMAD.U32 R22, RZ, RZ, UR5 ;  /* 0x00000005ff167e24 */ /* 0x000fe2000f8e00ff */
[----:B------:R-:W-:Y:S02]  /*1320*/  CS2R R116, SRZ ;  /* 0x0000000000747805 */ /* 0x000fe4000001ff00 */
[----:B------:R-:W-:-:S02]  /*1330*/  CS2R R114, SRZ ;  /* 0x0000000000727805 */ /* 0x000fc4000001ff00 */
[----:B------:R-:W-:Y:S02]  /*1340*/  ISETP.GT.AND P1, PT, R16, UR5, PT ;  /* 0x0000000510007c0c */ /* 0x000fe4000bf24270 */
        /* <DEDUP_REMOVED lines=44> */
[----:B------:R-:W-:Y:S01]  /*1610*/  CS2R R24, SRZ ;  /* 0x0000000000187805 */ /* 0x000fe2000001ff00 */
[----:B------:R-:W-:Y:S06]  /*1620*/  @!P1 BRA `(.L_x_978) ;  /* 0x000000dc00fc9947 */ /* 0x000fec0003800000 */
[----:B------:R-:W-:Y:S01]  /*1630*/  SHF.R.S32.HI R72, RZ, 0x1f, R121 ;  /* 0x0000001fff487819 */ /* 0x000fe20000011479 */
[----:B------:R-:W0:Y:S01]  /*1640*/  S2UR UR6, SR_CgaCtaId ;  /* 0x00000000000679c3 */ /* 0x000e220000008800 */
[----:B------:R-:W-:Y:S02]  /*1650*/  UMOV UR39, 0x400 ;  /* 0x0000040000277882 */ /* 0x000fe40000000000 */
[----:B------:R-:W-:-:S04]  /*1660*/  LEA.HI R73, R72, R121, RZ, 0x7 ;  /* 0x0000007948497211 */ /* 0x000fc800078f38ff */
[----:B------:R-:W-:-:S05]  /*1670*/  SHF.R.S32.HI R74, RZ, 0x7, R73 ;  /* 0x00000007ff4a7819 */ /* 0x000fca0000011449 */
        /* <DEDUP_REMOVED lines=20> */
[----:B------:R-:W-:Y:S01]  /*17c0*/  IMAD.U32 R10, RZ, RZ, UR6 ;  /* 0x00000006ff0a7e24 */ /* 0x000fe2000f8e00ff */
[----:B------:R-:W-:Y:S01]  /*17d0*/  MOV R8, 0x70 ;  /* 0x0000007000087802 */ /* 0x000fe20000000f00 */
[----:B------:R-:W-:Y:S02]  /*17e0*/  IMAD.U32 R6, RZ, RZ, UR4 ;  /* 0x00000004ff067e24 */ /* 0x000fe4000f8e00ff */
[----:B------:R-:W-:-:S02]  /*17f0*/  IMAD.U32 R7, RZ, RZ, UR5 ;  /* 0x00000005ff077e24 */ /* 0x000fc4000f8e00ff */
[----:B------:R-:W-:Y:S02]  /*1800*/  IMAD.U32 R11, RZ, RZ, UR7 ;  /* 0x00000007ff0b7e24 */ /* 0x000fe4000f8e00ff */
[----:B------:R-:W-:Y:S02]  /*1810*/  IMAD.MOV.U32 R12, RZ, RZ, 0x1 ;  /* 0x00000001ff0c7424 */ /* 0x000fe400078e00ff */
[----:B0-----:R-:W-:-:S07]  /*1820*/  IMAD.MOV.U32 R13, RZ, RZ, RZ ;  /* 0x000000ffff0d7224 */ /* 0x001fce00078e00ff */
[----:B------:R-:W-:-:S07]  /*1830*/  LEPC R20, `(.L_x_979) ;  /* 0x000000001014794e */ /* 0x000fce0000000000 */
[----:B-1----:R-:W-:Y:S05]  /*1840*/  CALL.ABS.NOINC R2 ;  /* 0x0000000002007343 */ /* 0x002fea0003c00000 */
.L_x_979:
[----:B------:R-:W-:-:S04]  /*1850*/  SHF.L.U32 R0, RZ, 0x1f, RZ ;  /* 0x0000001fff007819 */ /* 0x000fc800000006ff */
[----:B------:R-:W0:Y:S02]  /*1860*/  SYNCS.PHASECHK.TRANS64.TRYWAIT P0, [UR39+0x30800], R0 ;  /* 0x03080000ff0075a7 */ /* 0x000e240008000167 */
[----:B0-----:R-:W-:Y:S05]  /*1870*/  @!P0 BRA `(.L_x_980) ;  /* 0x0000013c00448947 */ /* 0x001fea0003800000 */
.L_x_1113:
[----:B------:R-:W2:Y:S02]  /*1880*/  LDL R2, [R1+0x4] ;  /* 0x0000040001027983 */ /* 0x000ea40000100800 */
[----:B--2---:R-:W-:-:S13]  /*1890*/  R2UR UR4, R2 ;  /* 0x00000000020472ca */ /* 0x004fda00000e0000 */
[----:B------:R-:W-:-:S06]  /*18a0*/  ULOP3.LUT UR4, UR4, 0x1, URZ, 0xfc, !UPT ;  /* 0x0000000104047892 */ /* 0x000fcc000f8efc3f */
[----:B------:R-:W-:-:S05]  /*18b0*/  IMAD.U32 R2, RZ, RZ, UR4 ;  /* 0x00000004ff027e24 */ /* 0x000fca000f8e00ff */
[----:B------:R-:W-:-:S13]  /*18c0*/  ISETP.NE.AND P0, PT, R2, 0x3, PT ;  /* 0x000000030200780c */ /* 0x000fda0003f05270 */
[----:B------:R-:W-:Y:S05]  /*18d0*/  @!P0 BRA `(.L_x_981) ;  /* 0x0000000000048947 */ /* 0x000fea0003800000 */
[----:B------:R-:W-:Y:S01]  /*18e0*/  BPT.TRAP 0x1 ;  /* 0x000000040000795c */ /* 0x000fe20000300000 */
.L_x_981:
[----:B------:R1:W2:Y:S01]  /*18f0*/  SYNCS.PHASECHK.TRANS64.TRYWAIT P1, [UR39+0x30830], R0 ;  /* 0x03083000ff0075a7 */ /* 0x0002a20008020167 */
[----:B------:R-:W-:Y:S05]  /*1900*/  @!P0 BRA `(.L_x_982) ;  /* 0x0000000000048947 */ /* 0x000fea0003800000 */
[----:B------:R-:W-:Y:S01]  /*1910*/  BPT.TRAP 0x1 ;  /* 0x000000040000795c */ /* 0x000fe20000300000 */
.L_x_982:
[----:B------:R-:W-:-:S05]  /*1920*/  IMAD.U32 R4, RZ, RZ, UR40 ;  /* 0x00000028ff047e24 */ /* 0x000fca000f8e00ff */
[----:B------:R-:W-:Y:S01]  /*1930*/  LOP3.LUT R4, R4, 0x10000, RZ, 0xfc, !PT ;  /* 0x0001000004047812 */ /* 0x000fe200078efcff */
[----:B--2---:R-:W-:Y:S06]  /*1940*/  @P1 BRA `(.L_x_983) ;  /* 0x0000000000081947 */ /* 0x004fec0003800000 */
[----:B------:R-:W2:Y:S02]  /*1950*/  SYNCS.PHASECHK.TRANS64.TRYWAIT P1, [UR39+0x30830], R0 ;  /* 0x03083000ff0075a7 */ /* 0x000ea40008020167 */
[----:B--2---:R-:W-:Y:S05]  /*1960*/  @!P1 BRA `(.L_x_984) ;  /* 0x0000013c00209947 */ /* 0x004fea0003800000 */
.L_x_983:
[----:B------:R-:W-:Y:S05]  /*1970*/  WARPSYNC.ALL ;  /* 0x0000000000007948 */ /* 0x000fea0003800000 */
[----:B------:R-:W-:Y:S01]  /*1980*/  IMAD.MOV.U32 R5, RZ, RZ, 0x40000040 ;  /* 0x40000040ff057424 */ /* 0x000fe200078e00ff */
[----:B------:R-:W-:Y:S01]  /*1990*/  UIADD3 UR4, UR39, 0x1e400, URZ ;  /* 0x0001e40027047890 */ /* 0x000fe2000fffe03f */
[----:B------:R-:W-:Y:S01]  /*19a0*/  R2UR UR8, R4 ;  /* 0x00000000040872ca */ /* 0x000fe200000e0000 */
[----:B------:R-:W-:Y:S02]  /*19b0*/  WARPGROUP.ARRIVE ;  /* 0x00000000000079c5 */ /* 0x000fe40000000000 */
[----:B------:R-:W-:Y:S01]  /*19c0*/  R2UR UR9, R5 ;  /* 0x00000000050972ca */ /* 0x000fe200000e0000 */
[----:B------:R-:W-:Y:S01]  /*19d0*/  USHF.R.U32.HI UR4, URZ, 0x4, UR4 ;  /* 0x000000043f047899 */ /* 0x000fe20008011604 */
[----:B------:R-:W-:Y:S01]  /*19e0*/  UMOV UR11, 0x40000040 ;  /* 0x40000040000b7882 */ /* 0x000fe20000000000 */
[----:B------:R-:W-:-:S02]  /*19f0*/  UMOV UR7, 0x40000040 ;  /* 0x4000004000077882 */ /* 0x000fc40000000000 */
[----:B------:R-:W-:Y:S01]  /*1a00*/  ULOP3.LUT UR4, UR4, 0x3fff, URZ, 0xc0, !UPT ;  /* 0x00003fff04047892 */ /* 0x000fe2000f8ec03f */
[----:B------:R-:W-:Y:S01]  /*1a10*/  UMOV UR13, 0x40000040 ;  /* 0x40000040000d7882 */ /* 0x000fe20000000000 */
[----:B------:R-:W-:Y:S02]  /*1a20*/  UMOV UR15, 0x40000040 ;  /* 0x40000040000f7882 */ /* 0x000fe40000000000 */
[----:B------:R-:W-:Y:S01]  /*1a30*/  ULOP3.LUT UR30, UR4, 0x10000, URZ, 0xfc, !UPT ;  /* 0x00010000041e7892 */ /* 0x000fe2000f8efc3f */
[----:B------:R-:W-:Y:S01]  /*1a40*/  UMOV UR17, 0x40000040 ;  /* 0x4000004000117882 */ /* 0x000fe20000000000 */
[----:B------:R-:W-:Y:S02]  /*1a50*/  UMOV UR19, 0x40000040 ;  /* 0x4000004000137882 */ /* 0x000fe40000000000 */
[----:B------:R-:W-:Y:S02]  /*1a60*/  UIADD3 UR6, UR30, 0x2, URZ ;  /* 0x000000021e067890 */ /* 0x000fe4000fffe03f */
[----:B------:R-:W-:-:S02]  /*1a70*/  UIADD3 UR14, UR30, 0x4, URZ ;  /* 0x000000041e0e7890 */ /* 0x000fc4000fffe03f */
[----:B------:R-:W-:Y:S01]  /*1a80*/  IMAD.U32 R11, RZ, RZ, UR30 ;  /* 0x0000001eff0b7e24 */ /* 0x000fe2000f8e00ff */
[----:B------:R-:W-:Y:S01]  /*1a90*/  UMOV UR10, UR30 ;  /* 0x0000001e000a7c82 */ /* 0x000fe20008000000 */
[----:B------:R-:W-:Y:S01]  /*1aa0*/  UIADD3 UR18, UR30, 0x6, URZ ;  /* 0x000000061e127890 */ /* 0x000fe2000fffe03f */
[----:B------:R-:W-:Y:S01]  /*1ab0*/  HGMMA.64x96x16.F32 R24, gdesc[UR8], RZ, !UPT, gsb0 ;  /* 0x01600000081879f0 */ /* 0x000fe2000c0008ff */
[----:B------:R-:W-:Y:S01]  /*1ac0*/  R2UR UR10, R4 ;  /* 0x00000000040a72ca */ /* 0x000fe200000e0000 */
[----:B------:R-:W-:Y:S01]  /*1ad0*/  UMOV UR9, 0x40000040 ;  /* 0x4000004000097882 */ /* 0x000fe20000000000 */
[----:B------:R-:W-:Y:S01]  /*1ae0*/  UIADD3 UR22, UR30, 0x300, URZ ;  /* 0x000003001e167890 */ /* 0x000fe2000fffe03f */
[----:B------:R-:W-:Y:S01]  /*1af0*/  UMOV UR5, UR9 ;  /* 0x0000000900057c82 */ /* 0x000fe20008000000 */
[----:B------:R-:W-:Y:S01]  /*1b00*/  UMOV UR21, 0x40000040 ;  /* 0x4000004000157882 */ /* 0x000fe20000000000 */
[----:B------:R-:W-:Y:S01]  /*1b10*/  UMOV UR23, 0x40000040 ;  /* 0x4000004000177882 */ /* 0x000fe20000000000 */
[----:B------:R-:W-:Y:S01]  /*1b20*/  UIADD3 UR26, UR30, 0x302, URZ ;  /* 0x000003021e1a7890 */ /* 0x000fe2000fffe03f */
[----:B------:R-:W-:Y:S01]  /*1b30*/  UMOV UR25, 0x40000040 ;  /* 0x4000004000197882 */ /* 0x000fe20000000000 */
[----:B------:R-:W-:Y:S01]  /*1b40*/  UMOV UR27, 0x40000040 ;  /* 0x40000040001b7882 */ /* 0x000fe20000000000 */
[----:B------:R-:W-:Y:S01]  /*1b50*/  UMOV UR29, 0x40000040 ;  /* 0x40000040001d7882 */ /* 0x000fe20000000000 */
[----:B------:R-:W-:-:S03]  /*1b60*/  UMOV UR33, 0x40000040 ;  /* 0x4000004000217882 */ /* 0x000fc60000000000 */
[----:B------:R-:W-:Y:S02]  /*1b70*/  UIADD3 UR8, UR10, 0x2, URZ ;  /* 0x000000020a087890 */ /* 0x000fe4000fffe03f */
[----:B------:R-:W-:Y:S02]  /*1b80*/  UIADD3 UR12, UR10, 0x4, URZ ;  /* 0x000000040a0c7890 */ /* 0x000fe4000fffe03f */
[----:B------:R-:W-:Y:S02]  /*1b90*/  UIADD3 UR16, UR10, 0x6, URZ ;  /* 0x000000060a107890 */ /* 0x000fe4000fffe03f */
[----:B------:R-:W-:Y:S01]  /*1ba0*/  UIADD3 UR20, UR10, 0x400, URZ ;  /* 0x000004000a147890 */ /* 0x000fe2000fffe03f */
[----:B------:R-:W-:Y:S01]  /*1bb0*/  UMOV UR4, UR8 ;  /* 0x0000000800047c82 */ /* 0x000fe20008000000 */
[----:B------:R-:W-:Y:S02]  /*1bc0*/  UIADD3 UR24, UR10, 0x402, URZ ;  /* 0x000004020a187890 */ /* 0x000fe4000fffe03f */
[----:B------:R-:W-:-:S02]  /*1bd0*/  UIADD3 UR28, UR10, 0x404, URZ ;  /* 0x000004040a1c7890 */ /* 0x000fc4000fffe03f */
[----:B------:R-:W-:Y:S02]  /*1be0*/  UIADD3 UR32, UR10, 0x406, URZ ;  /* 0x000004060a207890 */ /* 0x000fe4000fffe03f */
        /* <DEDUP_REMOVED lines=68> */
.L_x_985:
[----:B------:R-:W-:Y:S01]  /*2030*/  R2UR UR5, R19 ;  /* 0x00000000130572ca */ /* 0x000fe200000e0000 */
[----:B------:R-:W2:Y:S01]  /*2040*/  S2UR UR7, SR_CgaCtaId ;  /* 0x00000000000779c3 */ /* 0x000ea20000008800 */
[----:B------:R-:W-:Y:S01]  /*2050*/  LOP3.LUT R12, R73, 0xffffff80, RZ, 0xc0, !PT ;  /* 0xffffff80490c7812 */ /* 0x000fe200078ec0ff */
[----:B------:R-:W-:Y:S01]  /*2060*/  ULDC UR10, c[0x0][0x288] ;  /* 0x0000a200000a7ab9 */ /* 0x000fe20000000800 */
[----:B------:R-:W-:Y:S02]  /*2070*/  LEA.HI R72, R72, R121, RZ, 0x2 ;  /* 0x0000007948487211 */ /* 0x000fe400078f10ff */
[----:B------:R-:W-:Y:S01]  /*2080*/  R2UR UR4, R18 ;  /* 0x00000000120472ca */ /* 0x000fe200000e0000 */
[----:B------:R-:W-:Y:S01]  /*2090*/  IMAD.IADD R12, R121, 0x1, -R12 ;  /* 0x00000001790c7824 */ /* 0x000fe200078e0a0c */
[----:B------:R-:W-:-:S04]  /*20a0*/  LOP3.LUT R72, R72, 0xfffffffc, RZ, 0xc0, !PT ;  /* 0xfffffffc48487812 */ /* 0x000fc800078ec0ff */
[----:B------:R-:W-:Y:S01]  /*20b0*/  SHF.R.S32.HI R7, RZ, 0x1f, R12 ;  /* 0x0000001fff077819 */ /* 0x000fe2000001140c */
[----:B------:R-:W-:Y:S01]  /*20c0*/  UISETP.NE.AND UP1, UPT, UR5, URZ, UPT ;  /* 0x0000003f0500728c */ /* 0x000fe2000bf25270 */
[----:B------:R-:W-:Y:S02]  /*20d0*/  IMAD.IADD R72, R121, 0x1, -R72 ;  /* 0x0000000179487824 */ /* 0x000fe400078e0a48 */
[----:B------:R-:W-:Y:S01]  /*20e0*/  ULDC UR5, c[0x0][0x9d8] ;  /* 0x0002760000057ab9 */ /* 0x000fe20000000800 */
[CC--:B------:R-:W-:Y:S01]  /*20f0*/  LEA.HI R13, R7.reuse, R12.reuse, RZ, 0x2 ;  /* 0x0000000c070d7211 */ /* 0x0c0fe200078f10ff */
[----:B------:R-:W-:Y:S01]  /*2100*/  FMUL.FTZ R28, R28, UR5 ;  /* 0x000000051c1c7c20 */ /* 0x000fe20008410000 */
[----:B------:R-:W-:Y:S01]  /*2110*/  LEA.HI R14, R7, R12, RZ, 0x5 ;  /* 0x0000000c070e7211 */ /* 0x000fe200078f28ff */
[----:B------:R-:W-:Y:S01]  /*2120*/  FMUL.FTZ R9, R30, UR5 ;  /* 0x000000051e097c20 */ /* 0x000fe20008410000 */
[--C-:B------:R-:W-:Y:S01]  /*2130*/  SHF.R.S32.HI R7, RZ, 0x2, R13.reuse ;  /* 0x00000002ff077819 */ /* 0x100fe2000001140d */
[----:B------:R3:W4:Y:S01]  /*2140*/  MUFU.TANH R76, R28 ;  /* 0x0000001c004c7308 */ /* 0x0007220000002400 */
[----:B------:R-:W-:Y:S01]  /*2150*/  LEA.HI R30, R74, R74, RZ, 0x1 ;  /* 0x0000004a4a1e7211 */ /* 0x000fe200078f08ff */
[----:B------:R-:W-:Y:S01]  /*2160*/  FMUL.FTZ R20, R35, UR5 ;  /* 0x0000000523147c20 */ /* 0x000fe20008410000 */
[----:B------:R-:W-:Y:S01]  /*2170*/  SHF.R.S32.HI R21, RZ, 0x5, R14 ;  /* 0x00000005ff157819 */ /* 0x000fe2000001140e */
[----:B------:R-:W-:Y:S01]  /*2180*/  UISETP.NE.AND UP0, UPT, UR4, URZ, UPT ;  /* 0x0000003f0400728c */ /* 0x000fe2000bf05270 */
[----:B------:R-:W-:Y:S01]  /*2190*/  LOP3.LUT R35, R30, 0x3fffffe, RZ, 0xc0, !PT ;  /* 0x03fffffe1e237812 */ /* 0x000fe200078ec0ff */
[----:B------:R-:W-:Y:S01]  /*21a0*/  FMUL.FTZ R29, R29, UR5 ;  /* 0x000000051d1d7c20 */ /* 0x000fe20008410000 */
[----:B------:R-:W-:Y:S01]  /*21b0*/  LEA R30, R21, UR38, 0x4 ;  /* 0x00000026151e7c11 */ /* 0x000fe2000f8e20ff */
[----:B------:R-:W-:Y:S01]  /*21c0*/  @UP1 ULDC UR4, c[0x0][0x44c] ;  /* 0x0001130000041ab9 */ /* 0x000fe20000000800 */
[----:B---3--:R-:W-:Y:S01]  /*21d0*/  SHF.R.S32.HI R28, RZ, 0x1f, R13 ;  /* 0x0000001fff1c7819 */ /* 0x008fe2000001140d */
[----:B------:R-:W-:Y:S01]  /*21e0*/  IMAD.IADD R35, R74, 0x1, -R35 ;  /* 0x000000014a237824 */ /* 0x000fe200078e0a23 */
[----:B------:R-:W-:Y:S01]  /*21f0*/  LEA.HI R21, R72, R72, RZ, 0x1 ;  /* 0x0000004848157211 */ /* 0x000fe200078f08ff */
[----:B------:R-:W-:Y:S01]  /*2200*/  FMUL.FTZ R15, R34, UR5 ;  /* 0x00000005220f7c20 */ /* 0x000fe20008410000 */
[-C--:B------:R-:W-:Y:S01]  /*2210*/  LEA.HI R28, R28, R7.reuse, RZ, 0x3 ;  /* 0x000000071c1c7211 */ /* 0x080fe200078f18ff */
[----:B------:R-:W-:Y:S01]  /*2220*/  @UP1 ULDC UR6, c[0x0][0x450] ;  /* 0x0001140000061ab9 */ /* 0x000fe20000000800 */
[----:B------:R-:W-:Y:S01]  /*2230*/  PLOP3.LUT P1, PT, PT, PT, UP1, 0x80, 0x0 ;  /* 0x000000000000781c */ /* 0x000fe20003f2f018 */
[----:B------:R-:W-:Y:S01]  /*2240*/  FMUL.FTZ R54, R54, UR5 ;  /* 0x0000000536367c20 */ /* 0x000fe20008410000 */
[----:B------:R-:W-:Y:S01]  /*2250*/  LOP3.LUT R28, R28, 0xfffffff8, RZ, 0xc0, !PT ;  /* 0xfffffff81c1c7812 */ /* 0x000fe200078ec0ff */
[----:B------:R-:W-:Y:S01]  /*2260*/  FMUL.FTZ R37, R37, UR5 ;  /* 0x0000000525257c20 */ /* 0x000fe20008410000 */
[----:B------:R-:W-:Y:S01]  /*2270*/  PLOP3.LUT P2, PT, PT, PT, UP1, 0x80, 0x0 ;  /* 0x000000000000781c */ /* 0x000fe20003f4f018 */
[----:B------:R3:W2:Y:S01]  /*2280*/  MUFU.TANH R77, R29 ;  /* 0x0000001d004d7308 */ /* 0x0006a20000002400 */
[----:B------:R-:W-:Y:S01]  /*2290*/  IADD3 R28, R30, R7, -R28 ;  /* 0x000000071e1c7210 */ /* 0x000fe20007ffe81c */
[----:B------:R-:W-:Y:S01]  /*22a0*/  FMUL.FTZ R25, R25, UR5 ;  /* 0x0000000519197c20 */ /* 0x000fe20008410000 */
[----:B------:R-:W-:Y:S01]  /*22b0*/  LOP3.LUT R7, R21, 0x1ffffffe, RZ, 0xc0, !PT ;  /* 0x1ffffffe15077812 */ /* 0x000fe200078ec0ff */
[----:B------:R-:W-:Y:S01]  /*22c0*/  FMUL.FTZ R33, R33, UR5 ;  /* 0x0000000521217c20 */ /* 0x000fe20008410000 */
[----:B------:R-:W-:Y:S01]  /*22d0*/  LOP3.LUT R13, R13, 0x7ffffffc, RZ, 0xc0, !PT ;  /* 0x7ffffffc0d0d7812 */ /* 0x000fe200078ec0ff */
[----:B------:R-:W-:-:S02]  /*22e0*/  IMAD R28, R35, 0x40, R28 ;  /* 0x00000040231c7824 */ /* 0x000fc400078e021c */
[----:B------:R-:W-:Y:S01]  /*22f0*/  FMUL.FTZ R32, R32, UR5 ;  /* 0x0000000520207c20 */ /* 0x000fe20008410000 */
[----:B------:R-:W-:Y:S02]  /*2300*/  IMAD.IADD R7, R72, 0x1, -R7 ;  /* 0x0000000148077824 */ /* 0x000fe400078e0a07 */
[----:B---3--:R-:W-:Y:S01]  /*2310*/  FMUL.FTZ R29, R43, UR5 ;  /* 0x000000052b1d7c20 */ /* 0x008fe20008410000 */
[----:B------:R3:W2:Y:S01]  /*2320*/  MUFU.TANH R81, R37 ;  /* 0x0000002500517308 */ /* 0x0006a20000002400 */
[----:B------:R-:W-:Y:S01]  /*2330*/  FMUL.FTZ R8, R24, UR5 ;  /* 0x0000000518087c20 */ /* 0x000fe20008410000 */
[----:B01----:R-:W-:Y:S01]  /*2340*/  FMUL.FTZ R0, R26, UR5 ;  /* 0x000000051a007c20 */ /* 0x003fe20008410000 */
[----:B------:R-:W-:Y:S01]  /*2350*/  LEA R7, R7, R28, 0x3 ;  /* 0x0000001c07077211 */ /* 0x000fe200078e18ff */
[----:B------:R-:W-:Y:S01]  /*2360*/  FMUL.FTZ R6, R27, UR5 ;  /* 0x000000051b067c20 */ /* 0x000fe20008410000 */
[----:B------:R-:W-:Y:S01]  /*2370*/  FMUL.FTZ R10, R31, UR5 ;  /* 0x000000051f0a7c20 */ /* 0x000fe20008410000 */
[----:B------:R-:W-:-:S02]  /*2380*/  IMAD.IADD R12, R12, 0x1, -R13 ;  /* 0x000000010c0c7824 */ /* 0x000fc400078e0a0d */
[----:B------:R-:W-:Y:S01]  /*2390*/  FMUL.FTZ R26, R39, UR5 ;  /* 0x00000005271a7c20 */ /* 0x000fe20008410000 */
[----:B------:R-:W-:Y:S01]  /*23a0*/  @P1 IMAD.HI.U32 R28, R7, UR4, RZ ;  /* 0x00000004071c1c27 */ /* 0x000fe2000f8e00ff */
[----:B------:R-:W-:Y:S01]  /*23b0*/  UIADD3 UR4, UR39, 0x30840, URZ ;  /* 0x0003084027047890 */ /* 0x000fe2000fffe03f */
[----:B------:R0:W1:Y:S02]  /*23c0*/  MUFU.TANH R43, R54 ;  /* 0x00000036002b7308 */ /* 0x0000640000002400 */
[----:B------:R-:W-:Y:S01]  /*23d0*/  FMUL.FTZ R40, R40, UR5 ;  /* 0x0000000528287c20 */ /* 0x000fe20008410000 */
[----:B------:R-:W-:Y:S01]  /*23e0*/  IMAD.MOV.U32 R34, RZ, RZ, R7 ;  /* 0x000000ffff227224 */ /* 0x000fe200078e0007 */
[----:B------:R-:W-:Y:S01]  /*23f0*/  @P2 SHF.R.U32.HI R34, RZ, UR6, R28 ;  /* 0x00000006ff222c19 */ /* 0x000fe2000801161c */
[----:B---3--:R-:W-:Y:S01]  /*2400*/  IMAD.MOV.U32 R37, RZ, RZ, -0x60 ;  /* 0xffffffa0ff257424 */ /* 0x008fe200078e00ff */
[----:B--2---:R-:W-:Y:S01]  /*2410*/  UPRMT UR4, UR7, 0x654, UR4 ;  /* 0x0000065407047896 */ /* 0x004fe20008000004 */
[----:B------:R-:W-:Y:S01]  /*2420*/  FMUL.FTZ R41, R41, UR5 ;  /* 0x0000000529297c20 */ /* 0x000fe20008410000 */
[----:B------:R-:W-:Y:S01]  /*2430*/  FMUL.FTZ R27, R42, UR5 ;  /* 0x000000052a1b7c20 */ /* 0x000fe20008410000 */
[----:B------:R2:W3:Y:S01]  /*2440*/  MUFU.TANH R75, R25 ;  /* 0x00000019004b7308 */ /* 0x0004e20000002400 */
[----:B0-----:R-:W0:Y:S01]  /*2450*/  SHFL.IDX PT, R54, R34, RZ, 0x1c1f ;  /* 0x001c1fff22367589 */ /* 0x001e2200000e0000 */
[----:B------:R-:W-:-:S02]  /*2460*/  IMAD R37, R16, R37, 0x61 ;  /* 0x0000006110257424 */ /* 0x000fc400078e0225 */
[----:B------:R-:W-:Y:S01]  /*2470*/  FMUL.FTZ R44, R44, UR5 ;  /* 0x000000052c2c7c20 */ /* 0x000fe20008410000 */
[----:B------:R-:W-:Y:S01]  /*2480*/  FMUL.FTZ R45, R45, UR5 ;  /* 0x000000052d2d7c20 */ /* 0x000fe20008410000 */
[----:B------:R-:W-:Y:S01]  /*2490*/  FMUL.FTZ R31, R46, UR5 ;  /* 0x000000052e1f7c20 */ /* 0x000fe20008410000 */
[----:B------:R-:W-:Y:S01]  /*24a0*/  FMUL.FTZ R48, R48, UR5 ;  /* 0x0000000530307c20 */ /* 0x000fe20008410000 */
[----:B------:R-:W-:Y:S01]  /*24b0*/  FMUL.FTZ R49, R49, UR5 ;  /* 0x0000000531317c20 */ /* 0x000fe20008410000 */
[----:B------:R5:W0:Y:S01]  /*24c0*/  MUFU.TANH R79, R33 ;  /* 0x00000021004f7308 */ /* 0x000a220000002400 */
[----:B--2---:R-:W-:Y:S01]  /*24d0*/  FMUL.FTZ R25, R38, UR5 ;  /* 0x0000000526197c20 */ /* 0x004fe20008410000 */
[----:B------:R-:W-:Y:S01]  /*24e0*/  FMUL.FTZ R51, R51, UR5 ;  /* 0x0000000533337c20 */ /* 0x000fe20008410000 */
[----:B------:R-:W-:Y:S01]  /*24f0*/  FMUL.FTZ R52, R52, UR5 ;  /* 0x0000000534347c20 */ /* 0x000fe20008410000 */
[----:B------:R-:W-:Y:S01]  /*2500*/  FMUL.FTZ R53, R53, UR5 ;  /* 0x0000000535357c20 */ /* 0x000fe20008410000 */
[----:B------:R-:W-:Y:S01]  /*2510*/  FMUL.FTZ R55, R55, UR5 ;  /* 0x0000000537377c20 */ /* 0x000fe20008410000 */
[----:B------:R-:W-:Y:S01]  /*2520*/  FMUL.FTZ R56, R56, UR5 ;  /* 0x0000000538387c20 */ /* 0x000fe20008410000 */
[----:B------:R-:W-:Y:S01]  /*2530*/  FMUL.FTZ R57, R57, UR5 ;  /* 0x0000000539397c20 */ /* 0x000fe20008410000 */
[----:B------:R-:W-:Y:S01]  /*2540*/  FMUL.FTZ R24, R59, UR5 ;  /* 0x000000053b187c20 */ /* 0x000fe20008410000 */
[----:B-----5:R-:W-:Y:S01]  /*2550*/  FMUL.FTZ R33, R47, UR5 ;  /* 0x000000052f217c20 */ /* 0x020fe20008410000 */
[----:B------:R-:W-:Y:S01]  /*2560*/  FMUL.FTZ R60, R60, UR5 ;  /* 0x000000053c3c7c20 */ /* 0x000fe20008410000 */
        /* <DEDUP_REMOVED lines=11> */
[----:B------:R2:W0:Y:S01]  /*2620*/  MUFU.TANH R78, R32 ;  /* 0x00000020004e7308 */ /* 0x0004220000002400 */
[----:B------:R-:W-:Y:S01]  /*2630*/  FMUL.FTZ R58, R58, UR5 ;  /* 0x000000053a3a7c20 */ /* 0x000fe20008410000 */
[----:B------:R-:W-:Y:S01]  /*2640*/  FMUL.FTZ R36, R36, UR5 ;  /* 0x0000000524247c20 */ /* 0x000fe20008410000 */
[----:B------:R-:W-:Y:S01]  /*2650*/  PLOP3.LUT P1, PT, PT, PT, UP0, 0x40, 0x0 ;  /* 0x000000000000781c */ /* 0x000fe20003f2e808 */
[----:B------:R-:W-:Y:S01]  /*2660*/  SYNCS.ARRIVE.TRANS64.RED.A1T0 RZ, [UR4], RZ ;  /* 0x000000ffffff79a7 */ /* 0x000fe20008100404 */
[----:B------:R-:W-:Y:S01]  /*2670*/  IMAD R13, R16, -0x60, R23 ;  /* 0xffffffa0100d7824 */ /* 0x000fe200078e0217 */
[----:B------:R-:W-:Y:S01]  /*2680*/  ULDC UR4, c[0x0][0x9dc] ;  /* 0x0002770000047ab9 */ /* 0x000fe20000000800 */
[----:B------:R-:W-:Y:S01]  /*2690*/  ULDC UR6, c[0x0][0x9e0] ;  /* 0x0002780000067ab9 */ /* 0x000fe20000000800 */
[----:B------:R-:W0:Y:S01]  /*26a0*/  MUFU.TANH R8, R8 ;  /* 0x0000000800087308 */ /* 0x000e220000002400 */
[----:B--2---:R-:W-:Y:S01]  /*26b0*/  IMAD R32, R12, -0x2, R37 ;  /* 0xfffffffe0c207824 */ /* 0x004fe200078e0225 */
[----:B------:R-:W-:Y:S01]  /*26c0*/  ULOP3.LUT UR7, URZ, UR4, URZ, 0x33, !UPT ;  /* 0x000000043f077292 */ /* 0x000fe2000f8e333f */
[----:B------:R-:W-:-:S02]  /*26d0*/  VIADD R35, R13, 0x60 ;  /* 0x000000600d237836 */ /* 0x000fc40000000000 */
[----:B------:R-:W-:Y:S01]  /*26e0*/  FMUL.FTZ R50, R50, UR5 ;  /* 0x0000000532327c20 */ /* 0x000fe20008410000 */
[----:B------:R-:W-:Y:S02]  /*26f0*/  VIADD R46, R37, 0xffffffff ;  /* 0xffffffff252e7836 */ /* 0x000fe40000000000 */
[----:B------:R-:W-:Y:S01]  /*2700*/  IMAD R38, R12, -0x2, R35 ;  /* 0xfffffffe0c267824 */ /* 0x000fe200078e0223 */
[----:B------:R-:W2:Y:S01]  /*2710*/  MUFU.TANH R0, R0 ;  /* 0x0000000000007308 */ /* 0x000ea20000002400 */
[----:B------:R-:W-:-:S07]  /*2720*/  IMAD.U32 R13, RZ, RZ, UR7 ;  /* 0x00000007ff0d7e24 */ /* 0x000fce000f8e00ff */
[----:B------:R-:W0:Y:S08]  /*2730*/  MUFU.TANH R6, R6 ;  /* 0x0000000600067308 */ /* 0x000e300000002400 */
        /* <DEDUP_REMOVED lines=36> */
[----:B------:R5:W0:Y:S08]  /*2980*/  MUFU.TANH R80, R36 ;  /* 0x0000002400507308 */ /* 0x000a300000002400 */
[----:B------:R4:W1:Y:S01]  /*2990*/  MUFU.TANH R39, R50 ;  /* 0x0000003200277308 */ /* 0x0008620000002400 */
[----:B-----5:R-:W-:-:S05]  /*29a0*/  IADD3 R36, R32, -UR10, R23 ;  /* 0x8000000a20247c10 */ /* 0x020fca000fffe017 */
[C---:B------:R-:W-:Y:S02]  /*29b0*/  VIADD R59, R36.reuse, UR6 ;  /* 0x00000006243b7c36 */ /* 0x040fe40008000000 */
[----:B------:R-:W-:Y:S02]  /*29c0*/  VIADD R42, R36, UR7 ;  /* 0x00000007242a7c36 */ /* 0x000fe40008000000 */
[----:B----4-:R-:W-:Y:S01]  /*29d0*/  VIADD R50, R32, 0xffffffff ;  /* 0xffffffff20327836 */ /* 0x010fe20000000000 */
[----:B0-----:R-:W-:Y:S01]  /*29e0*/  VIADDMNMX R35, R54, R59, R38, PT ;  /* 0x0000003b36237246 */ /* 0x001fe20003800126 */
[----:B------:R-:W-:Y:S01]  /*29f0*/  IMAD.IADD R36, R42, 0x1, R54 ;  /* 0x000000012a247824 */ /* 0x000fe200078e0236 */
[----:B--23--:R-:W-:Y:S06]  /*2a00*/  @P1 BRA `(.L_x_986) ;  /* 0x00000000005c1947 */ /* 0x00cfec0003800000 */
[----:B------:R-:W-:Y:S01]  /*2a10*/  IADD3 R37, R23, -UR10, R54 ;  /* 0x8000000a17257c10 */ /* 0x000fe2000fffe036 */
[----:B------:R-:W-:Y:S03]  /*2a20*/  BSSY B0, `(.L_x_987) ;  /* 0x0000012000007945 */ /* 0x000fe60003800000 */
[----:B------:R-:W-:-:S13]  /*2a30*/  ISETP.GT.AND P1, PT, R37, -0x1, PT ;  /* 0xffffffff2500780c */ /* 0x000fda0003f24270 */
[----:B------:R-:W-:Y:S05]  /*2a40*/  @P1 BRA `(.L_x_988) ;  /* 0x0000000000241947 */ /* 0x000fea0003800000 */
[----:B------:R-:W-:Y:S01]  /*2a50*/  ULDC UR4, c[0x0][0x9e4] ;  /* 0x0002790000047ab9 */ /* 0x000fe20000000800 */
[----:B------:R-:W-:Y:S01]  /*2a60*/  LOP3.LUT R37, RZ, R37, RZ, 0x33, !PT ;  /* 0x00000025ff257212 */ /* 0x000fe200078e33ff */
[----:B------:R-:W-:-:S05]  /*2a70*/  IMAD.U32 R54, RZ, RZ, UR4 ;  /* 0x00000004ff367e24 */ /* 0x000fca000f8e00ff */
[----:B------:R-:W-:-:S13]  /*2a80*/  ISETP.NE.AND P1, PT, R54, 0x1, PT ;  /* 0x000000013600780c */ /* 0x000fda0003f25270 */
[----:B------:R-:W0:Y:S02]  /*2a90*/  @P1 LDC.64 R62, c[0x0][0x9e8] ;  /* 0x00027a00ff3e1b82 */ /* 0x000e240000000a00 */
[----:B0-----:R-:W-:-:S05]  /*2aa0*/  @P1 IMAD.HI.U32 R32, R37, R62, RZ ;  /* 0x0000003e25201227 */ /* 0x001fca00078e00ff */
[----:B------:R-:W-:-:S04]  /*2ab0*/  @P1 SHF.R.U32.HI R37, RZ, R63, R32 ;  /* 0x0000003fff251219 */ /* 0x000fc80000011620 */
[----:B------:R-:W-:Y:S01]  /*2ac0*/  LOP3.LUT R37, RZ, R37, RZ, 0x33, !PT ;  /* 0x00000025ff257212 */ /* 0x000fe200078e33ff */
[----:B------:R-:W-:Y:S06]  /*2ad0*/  BRA `(.L_x_989) ;  /* 0x0000000000187947 */ /* 0x000fec0003800000 */
.L_x_988:
[----:B------:R-:W-:Y:S02]  /*2ae0*/  ULDC UR4, c[0x0][0x9e4] ;  /* 0x0002790000047ab9 */ /* 0x000fe40000000800 */
[----:B------:R-:W-:-:S04]  /*2af0*/  MOV R54, UR4 ;  /* 0x0000000400367c02 */ /* 0x000fc80008000f00 */
[----:B------:R-:W-:-:S13]  /*2b00*/  ISETP.NE.AND P1, PT, R54, 0x1, PT ;  /* 0x000000013600780c */ /* 0x000fda0003f25270 */
[----:B------:R-:W0:Y:S02]  /*2b10*/  @P1 LDC.64 R62, c[0x0][0x9e8] ;  /* 0x00027a00ff3e1b82 */ /* 0x000e240000000a00 */
[----:B0-----:R-:W-:-:S05]  /*2b20*/  @P1 IMAD.HI.U32 R32, R37, R62, RZ ;  /* 0x0000003e25201227 */ /* 0x001fca00078e00ff */
[----:B------:R-:W-:-:S07]  /*2b30*/  @P1 SHF.R.U32.HI R37, RZ, R63, R32 ;  /* 0x0000003fff251219 */ /* 0x000fce0000011620 */
.L_x_989:
[----:B------:R-:W-:Y:S05]  /*2b40*/  BSYNC B0 ;  /* 0x0000000000007941 */ /* 0x000fea0003800000 */
.L_x_987:
[----:B------:R-:W-:-:S05]  /*2b50*/  IMAD R37, R37, R54, R50 ;  /* 0x0000003625257224 */ /* 0x000fca00078e0232 */
[----:B------:R-:W-:Y:S02]  /*2b60*/  VIADDMNMX R35, R37, R54, R35, PT ;  /* 0x0000003625237246 */ /* 0x000fe40003800123 */
[----:B------:R-:W-:-:S07]  /*2b70*/  VIMNMX R36, R36, R37, !PT ;  /* 0x0000002524247248 */ /* 0x000fce0007fe0100 */
.L_x_986:
[C---:B------:R-:W-:Y:S01]  /*2b80*/  ISETP.GE.AND P2, PT, R46.reuse, 0x9, PT ;  /* 0x000000092e00780c */ /* 0x040fe20003f46270 */
[----:B------:R-:W0:Y:S01]  /*2b90*/  SHFL.IDX PT, R37, R34, 0x1, 0x1c1f ;  /* 0x003c1f0022257f89 */ /* 0x000e2200000e0000 */
[----:B------:R-:W-:Y:S02]  /*2ba0*/  ISETP.GE.AND P1, PT, R46, 0x2, PT ;  /* 0x000000022e00780c */ /* 0x000fe40003f26270 */
[C---:B------:R-:W-:Y:S02]  /*2bb0*/  ISETP.GT.AND P3, PT, R36.reuse, 0x8, !P2 ;  /* 0x000000082400780c */ /* 0x040fe40005764270 */
[----:B------:R-:W-:Y:S02]  /*2bc0*/  ISETP.GT.AND P4, PT, R36, 0x1, !P1 ;  /* 0x000000012400780c */ /* 0x000fe40004f84270 */
[----:B------:R-:W-:Y:S02]  /*2bd0*/  ISETP.LT.OR P3, PT, R35, 0x9, P3 ;  /* 0x000000092300780c */ /* 0x000fe40001f61670 */
[----:B------:R-:W-:-:S02]  /*2be0*/  ISETP.GE.AND P5, PT, R46, 0x11, PT ;  /* 0x000000112e00780c */ /* 0x000fc40003fa6270 */
[----:B------:R-:W-:Y:S02]  /*2bf0*/  FSEL R63, R76, -INF , !P3 ;  /* 0xff8000004c3f7808 */ /* 0x000fe40005800000 */
[----:B------:R-:W-:Y:S02]  /*2c00*/  ISETP.LT.OR P4, PT, R35, 0x2, P4 ;  /* 0x000000022300780c */ /* 0x000fe40002781670 */
[----:B------:R-:W-:Y:S02]  /*2c10*/  ISETP.GT.AND P3, PT, R36, 0x10, !P5 ;  /* 0x000000102400780c */ /* 0x000fe40006f64270 */
[----:B------:R-:W-:Y:S02]  /*2c20*/  ISETP.GE.AND P6, PT, R46, 0xa, PT ;  /* 0x0000000a2e00780c */ /* 0x000fe40003fc6270 */
[----:B------:R-:W-:Y:S02]  /*2c30*/  FSEL R75, R75, -INF , !P4 ;  /* 0xff8000004b4b7808 */ /* 0x000fe40006000000 */
[----:B------:R-:W-:-:S02]  /*2c40*/  P2R R62, PR, RZ, 0x20 ;  /* 0x00000020ff3e7803 */ /* 0x000fc40000000000 */
[C---:B------:R-:W-:Y:S02]  /*2c50*/  ISETP.LT.OR P3, PT, R35.reuse, 0x11, P3 ;  /* 0x000000112300780c */ /* 0x040fe40001f61670 */
[----:B------:R-:W-:Y:S02]  /*2c60*/  ISETP.GT.AND P4, PT, R36, 0x9, !P6 ;  /* 0x000000092400780c */ /* 0x000fe40007784270 */
[----:B------:R-:W-:Y:S02]  /*2c70*/  ISETP.GE.AND P5, PT, R46, 0x12, PT ;  /* 0x000000122e00780c */ /* 0x000fe40003fa6270 */
[----:B------:R-:W-:Y:S02]  /*2c80*/  FSEL R67, R78, -INF , !P3 ;  /* 0xff8000004e437808 */ /* 0x000fe40005800000 */
[----:B------:R-:W-:Y:S02]  /*2c90*/  ISETP.LT.OR P4, PT, R35, 0xa, P4 ;  /* 0x0000000a2300780c */ /* 0x000fe40002781670 */
[----:B------:R-:W-:-:S02]  /*2ca0*/  ISETP.GT.AND P3, PT, R36, 0x11, !P5 ;  /* 0x000000112400780c */ /* 0x000fc40006f64270 */
[----:B------:R-:W-:Y:S02]  /*2cb0*/  FSEL R77, R77, -INF , !P4 ;  /* 0xff8000004d4d7808 */ /* 0x000fe40006000000 */
[----:B------:R-:W-:Y:S02]  /*2cc0*/  ISETP.LT.OR P3, PT, R35, 0x12, P3 ;  /* 0x000000122300780c */ /* 0x000fe40001f61670 */
[----:B------:R-:W-:Y:S02]  /*2cd0*/  ISETP.GE.AND P4, PT, R46, 0x19, PT ;  /* 0x000000192e00780c */ /* 0x000fe40003f86270 */
[----:B------:R-:W-:Y:S02]  /*2ce0*/  FSEL R79, R79, -INF , !P3 ;  /* 0xff8000004f4f7808 */ /* 0x000fe40005800000 */
[----:B------:R-:W-:Y:S02]  /*2cf0*/  ISETP.GT.AND P3, PT, R36, 0x18, !P4 ;  /* 0x000000182400780c */ /* 0x000fe40006764270 */
[----:B------:R-:W-:-:S02]  /*2d00*/  P2R R70, PR, RZ, 0x10 ;  /* 0x00000010ff467803 */ /* 0x000fc40000000000 */
[C---:B------:R-:W-:Y:S02]  /*2d10*/  ISETP.LT.OR P3, PT, R35.reuse, 0x19, P3 ;  /* 0x000000192300780c */ /* 0x040fe40001f61670 */
[----:B------:R-:W-:Y:S02]  /*2d20*/  ISETP.GE.AND P4, PT, R46, 0x1a, PT ;  /* 0x0000001a2e00780c */ /* 0x000fe40003f86270 */
[----:B------:R-:W-:Y:S02]  /*2d30*/  FSEL R71, R80, -INF , !P3 ;  /* 0xff80000050477808 */ /* 0x000fe40005800000 */
[----:B------:R-:W-:Y:S02]  /*2d40*/  ISETP.GT.AND P3, PT, R36, 0x19, !P4 ;  /* 0x000000192400780c */ /* 0x000fe40006764270 */
[----:B------:R-:W-:Y:S02]  /*2d50*/  P2R R72, PR, RZ, 0x10 ;  /* 0x00000010ff487803 */ /* 0x000fe40000000000 */
[----:B------:R-:W-:-:S02]  /*2d60*/  ISETP.LT.OR P3, PT, R35, 0x1a, P3 ;  /* 0x0000001a2300780c */ /* 0x000fc40001f61670 */
[----:B------:R-:W-:Y:S02]  /*2d70*/  ISETP.GE.AND P4, PT, R46, 0x21, PT ;  /* 0x000000212e00780c */ /* 0x000fe40003f86270 */
[----:B------:R-:W-:Y:S02]  /*2d80*/  FSEL R81, R81, -INF , !P3 ;  /* 0xff80000051517808 */ /* 0x000fe40005800000 */
[----:B------:R-:W-:Y:S02]  /*2d90*/  ISETP.GT.AND P3, PT, R36, 0x20, !P4 ;  /* 0x000000202400780c */ /* 0x000fe40006764270 */
[----:B------:R-:W-:Y:S02]  /*2da0*/  P2R R74, PR, RZ, 0x10 ;  /* 0x00000010ff4a7803 */ /* 0x000fe40000000000 */
[----:B------:R-:W-:Y:S02]  /*2db0*/  ISETP.LT.OR P3, PT, R35, 0x21, P3 ;  /* 0x000000212300780c */ /* 0x000fe40001f61670 */
[----:B------:R-:W-:-:S02]  /*2dc0*/  ISETP.GE.AND P4, PT, R46, 0x22, PT ;  /* 0x000000222e00780c */ /* 0x000fc40003f86270 */
[----:B------:R-:W-:Y:S02]  /*2dd0*/  FSEL R73, R40, -INF , !P3 ;  /* 0xff80000028497808 */ /* 0x000fe40005800000 */
[----:B------:R-:W-:Y:S02]  /*2de0*/  ISETP.GT.AND P3, PT, R36, 0x21, !P4 ;  /* 0x000000212400780c */ /* 0x000fe40006764270 */
[----:B------:R-:W-:Y:S02]  /*2df0*/  P2R R76, PR, RZ, 0x10 ;  /* 0x00000010ff4c7803 */ /* 0x000fe40000000000 */
[----:B------:R-:W-:Y:S02]  /*2e00*/  ISETP.LT.OR P3, PT, R35, 0x22, P3 ;  /* 0x000000222300780c */ /* 0x000fe40001f61670 */
[----:B------:R-:W-:Y:S02]  /*2e10*/  ISETP.GE.AND P4, PT, R46, 0x29, PT ;  /* 0x000000292e00780c */ /* 0x000fe40003f86270 */
[----:B------:R-:W-:-:S02]  /*2e20*/  FSEL R83, R41, -INF , !P3 ;  /* 0xff80000029537808 */ /* 0x000fc40005800000 */
[----:B------:R-:W-:Y:S02]  /*2e30*/  ISETP.GT.AND P3, PT, R36, 0x28, !P4 ;  /* 0x000000282400780c */ /* 0x000fe40006764270 */
[----:B------:R-:W-:Y:S02]  /*2e40*/  P2R R78, PR, RZ, 0x10 ;  /* 0x00000010ff4e7803 */ /* 0x000fe40000000000 */
[----:B------:R-:W-:Y:S02]  /*2e50*/  ISETP.LT.OR P3, PT, R35, 0x29, P3 ;  /* 0x000000292300780c */ /* 0x000fe40001f61670 */
[----:B------:R-:W-:Y:S02]  /*2e60*/  ISETP.GE.AND P4, PT, R46, 0x2a, PT ;  /* 0x0000002a2e00780c */ /* 0x000fe40003f86270 */
[----:B------:R-:W-:Y:S02]  /*2e70*/  FSEL R85, R44, -INF , !P3 ;  /* 0xff8000002c557808 */ /* 0x000fe40005800000 */
[----:B------:R-:W-:-:S02]  /*2e80*/  ISETP.GT.AND P3, PT, R36, 0x29, !P4 ;  /* 0x000000292400780c */ /* 0x000fc40006764270 */
[----:B------:R-:W-:Y:S02]  /*2e90*/  P2R R80, PR, RZ, 0x10 ;  /* 0x00000010ff507803 */ /* 0x000fe40000000000 */
        /* <DEDUP_REMOVED lines=41> */
[----:B------:R-:W-:Y:S02]  /*3130*/  P2R R66, PR, RZ, 0x20 ;  /* 0x00000020ff427803 */ /* 0x000fe40000000000 */
[----:B------:R-:W-:Y:S02]  /*3140*/  FSEL R61, R61, -INF , !P3 ;  /* 0xff8000003d3d7808 */ /* 0x000fe40005800000 */
[----:B------:R-:W-:Y:S02]  /*3150*/  ISETP.GE.AND P3, PT, R46, 0x51, PT ;  /* 0x000000512e00780c */ /* 0x000fe40003f66270 */
[----:B------:R-:W-:Y:S02]  /*3160*/  P2R R54, PR, RZ, 0x40 ;  /* 0x00000040ff367803 */ /* 0x000fe40000000000 */
[----:B------:R-:W-:Y:S02]  /*3170*/  ISETP.GT.AND P4, PT, R36, 0x50, !P3 ;  /* 0x000000502400780c */ /* 0x000fe40005f84270 */
[----:B------:R-:W-:-:S02]  /*3180*/  R2UR UR4, R18 ;  /* 0x00000000120472ca */ /* 0x000fc400000e0000 */
[----:B------:R-:W-:-:S04]  /*3190*/  ISETP.LT.OR P4, PT, R35, 0x51, P4 ;  /* 0x000000512300780c */ /* 0x000fc80002781670 */
[----:B------:R-:W-:Y:S02]  /*31a0*/  FSEL R95, R64, -INF , !P4 ;  /* 0xff800000405f7808 */ /* 0x000fe40006000000 */
[----:B------:R-:W-:-:S04]  /*31b0*/  ISETP.GE.AND P4, PT, R46, 0x52, PT ;  /* 0x000000522e00780c */ /* 0x000fc80003f86270 */
[----:B------:R-:W-:Y:S01]  /*31c0*/  ISETP.GT.AND P5, PT, R36, 0x51, !P4 ;  /* 0x000000512400780c */ /* 0x000fe200067a4270 */
[----:B------:R-:W-:-:S03]  /*31d0*/  UISETP.NE.AND UP0, UPT, UR4, URZ, UPT ;  /* 0x0000003f0400728c */ /* 0x000fc6000bf05270 */
[----:B------:R-:W-:-:S04]  /*31e0*/  ISETP.LT.OR P5, PT, R35, 0x52, P5 ;  /* 0x000000522300780c */ /* 0x000fc80002fa1670 */
[----:B------:R-:W-:Y:S02]  /*31f0*/  FSEL R65, R65, -INF , !P5 ;  /* 0xff80000041417808 */ /* 0x000fe40006800000 */
[----:B------:R-:W-:-:S04]  /*3200*/  ISETP.GE.AND P5, PT, R46, 0x59, PT ;  /* 0x000000592e00780c */ /* 0x000fc80003fa6270 */
[----:B------:R-:W-:-:S04]  /*3210*/  ISETP.GT.AND P6, PT, R36, 0x58, !P5 ;  /* 0x000000582400780c */ /* 0x000fc80006fc4270 */
[----:B------:R-:W-:-:S04]  /*3220*/  ISETP.LT.OR P6, PT, R35, 0x59, P6 ;  /* 0x000000592300780c */ /* 0x000fc800037c1670 */
[----:B------:R-:W-:Y:S02]  /*3230*/  FSEL R32, R68, -INF , !P6 ;  /* 0xff80000044207808 */ /* 0x000fe40007000000 */
[----:B------:R-:W-:-:S04]  /*3240*/  ISETP.GE.AND P6, PT, R46, 0x1, PT ;  /* 0x000000012e00780c */ /* 0x000fc80003fc6270 */
[----:B------:R-:W-:Y:S02]  /*3250*/  P2R R44, PR, RZ, 0x40 ;  /* 0x00000040ff2c7803 */ /* 0x000fe40000000000 */
[----:B------:R-:W-:-:S04]  /*3260*/  ISETP.GT.AND P6, PT, R36, RZ, !P6 ;  /* 0x000000ff2400720c */ /* 0x000fc800077c4270 */
[----:B------:R-:W-:-:S04]  /*3270*/  ISETP.LT.OR P6, PT, R35, 0x1, P6 ;  /* 0x000000012300780c */ /* 0x000fc800037c1670 */
[----:B------:R-:W-:Y:S02]  /*3280*/  FSEL R41, R8, -INF , !P6 ;  /* 0xff80000008297808 */ /* 0x000fe40007000000 */
[----:B------:R-:W-:-:S04]  /*3290*/  ISETP.GE.AND P6, PT, R46, 0x5a, PT ;  /* 0x0000005a2e00780c */ /* 0x000fc80003fc6270 */
[----:B------:R-:W-:Y:S02]  /*32a0*/  P2R R68, PR, RZ, 0x40 ;  /* 0x00000040ff447803 */ /* 0x000fe40000000000 */
[----:B------:R-:W-:Y:S01]  /*32b0*/  ISETP.GT.AND P6, PT, R36, 0x59, !P6 ;  /* 0x000000592400780c */ /* 0x000fe200077c4270 */
[----:B0-----:R-:W-:-:S03]  /*32c0*/  IMAD.IADD R36, R42, 0x1, R37 ;  /* 0x000000012a247824 */ /* 0x001fc600078e0225 */
[----:B------:R-:W-:Y:S02]  /*32d0*/  ISETP.LT.OR P6, PT, R35, 0x5a, P6 ;  /* 0x0000005a2300780c */ /* 0x000fe400037c1670 */
[----:B------:R-:W-:Y:S02]  /*32e0*/  VIADDMNMX R35, R37, R59, R38, PT ;  /* 0x0000003b25237246 */ /* 0x000fe40003800126 */
[----:B------:R-:W-:Y:S02]  /*32f0*/  FSEL R69, R69, -INF , !P6 ;  /* 0xff80000045457808 */ /* 0x000fe40007000000 */
[----:B------:R-:W-:-:S13]  /*3300*/  PLOP3.LUT P6, PT, PT, PT, UP0, 0x40, 0x0 ;  /* 0x000000000000781c */ /* 0x000fda0003fce808 */
[----:B------:R-:W-:Y:S05]  /*3310*/  @P6 BRA `(.L_x_990) ;  /* 0x00000000005c6947 */ /* 0x000fea0003800000 */
        /* <DEDUP_REMOVED lines=13> */
.L_x_992:
[----:B------:R-:W-:Y:S02]  /*33f0*/  ULDC UR4, c[0x0][0x9e4] ;  /* 0x0002790000047ab9 */ /* 0x000fe40000000800 */
[----:B------:R-:W-:-:S05]  /*3400*/  IMAD.U32 R34, RZ, RZ, UR4 ;  /* 0x00000004ff227e24 */ /* 0x000fca000f8e00ff */
[----:B------:R-:W-:-:S13]  /*3410*/  ISETP.NE.AND P6, PT, R34, 0x1, PT ;  /* 0x000000012200780c */ /* 0x000fda0003fc5270 */
[----:B------:R-:W0:Y:S02]  /*3420*/  @P6 LDC.64 R58, c[0x0][0x9e8] ;  /* 0x00027a00ff3a6b82 */ /* 0x000e240000000a00 */
[----:B0-----:R-:W-:-:S05]  /*3430*/  @P6 IMAD.HI.U32 R8, R37, R58, RZ ;  /* 0x0000003a25086227 */ /* 0x001fca00078e00ff */
[----:B------:R-:W-:-:S07]  /*3440*/  @P6 SHF.R.U32.HI R37, RZ, R59, R8 ;  /* 0x0000003bff256219 */ /* 0x000fce0000011608 */
.L_x_993:
[----:B------:R-:W-:Y:S05]  /*3450*/  BSYNC B0 ;  /* 0x0000000000007941 */ /* 0x000fea0003800000 */
.L_x_991:
[----:B------:R-:W-:-:S05]  /*3460*/  IMAD R37, R37, R34, R50 ;  /* 0x0000002225257224 */ /* 0x000fca00078e0232 */
[----:B------:R-:W-:Y:S02]  /*3470*/  VIADDMNMX R35, R37, R34, R35, PT ;  /* 0x0000002225237246 */ /* 0x000fe40003800123 */
[----:B------:R-:W-:-:S07]  /*3480*/  VIMNMX R36, R36, R37, !PT ;  /* 0x0000002524247248 */ /* 0x000fce0007fe0100 */
.L_x_990:
[C---:B------:R-:W-:Y:S02]  /*3490*/  ISETP.GT.AND P1, PT, R36.reuse, 0x1, !P1 ;  /* 0x000000012400780c */ /* 0x040fe40004f24270 */
[----:B------:R-:W-:Y:S02]  /*34a0*/  ISETP.GT.AND P2, PT, R36, 0x8, !P2 ;  /* 0x000000082400780c */ /* 0x000fe40005744270 */
[C---:B------:R-:W-:Y:S02]  /*34b0*/  ISETP.LT.OR P1, PT, R35.reuse, 0x2, P1 ;  /* 0x000000022300780c */ /* 0x040fe40000f21670 */
[----:B------:R-:W-:Y:S02]  /*34c0*/  ISETP.LT.OR P2, PT, R35, 0x9, P2 ;  /* 0x000000092300780c */ /* 0x000fe40001741670 */
[----:B------:R-:W-:Y:S02]  /*34d0*/  FSEL R6, R6, -INF , !P1 ;  /* 0xff80000006067808 */ /* 0x000fe40004800000 */
[----:B------:R-:W-:-:S02]  /*34e0*/  ISETP.NE.AND P1, PT, R54, RZ, PT ;  /* 0x000000ff3600720c */ /* 0x000fc40003f25270 */
[----:B------:R-:W-:Y:S02]  /*34f0*/  FSEL R34, R9, -INF , !P2 ;  /* 0xff80000009227808 */ /* 0x000fe40005000000 */
[----:B------:R-:W-:Y:S02]  /*3500*/  ISETP.GT.AND P1, PT, R36, 0x9, !P1 ;  /* 0x000000092400780c */ /* 0x000fe40004f24270 */
[----:B------:R-:W-:Y:S02]  /*3510*/  ISETP.NE.AND P2, PT, R66, RZ, PT ;  /* 0x000000ff4200720c */ /* 0x000fe40003f45270 */
[----:B------:R-:W-:Y:S02]  /*3520*/  ISETP.LT.OR P1, PT, R35, 0xa, P1 ;  /* 0x0000000a2300780c */ /* 0x000fe40000f21670 */
[----:B------:R-:W-:Y:S02]  /*3530*/  FMNMX.FTZ R8, R41, R75, !PT ;  /* 0x0000004b29087209 */ /* 0x000fe40007810000 */
[----:B------:R-:W-:-:S02]  /*3540*/  FSEL R38, R10, -INF , !P1 ;  /* 0xff8000000a267808 */ /* 0x000fc40004800000 */
[----:B------:R-:W-:Y:S02]  /*3550*/  ISETP.NE.AND P1, PT, R62, RZ, PT ;  /* 0x000000ff3e00720c */ /* 0x000fe40003f25270 */
[----:B------:R-:W-:Y:S02]  /*3560*/  ISETP.NE.AND P6, PT, R70, RZ, PT ;  /* 0x000000ff4600720c */ /* 0x000fe40003fc5270 */
[----:B------:R-:W-:Y:S02]  /*3570*/  ISETP.GT.AND P1, PT, R36, 0x10, !P1 ;  /* 0x000000102400780c */ /* 0x000fe40004f24270 */
[----:B------:R-:W-:Y:S02]  /*3580*/  FMNMX.FTZ R8, R63, R8, !PT ;  /* 0x000000083f087209 */ /* 0x000fe40007810000 */
[----:B------:R-:W-:Y:S02]  /*3590*/  ISETP.LT.OR P1, PT, R35, 0x11, P1 ;  /* 0x000000112300780c */ /* 0x000fe40000f21670 */
[----:B------:R-:W-:-:S02]  /*35a0*/  FMNMX.FTZ R8, R77, R8, !PT ;  /* 0x000000084d087209 */ /* 0x000fc40007810000 */
[----:B------:R-:W-:Y:S02]  /*35b0*/  FSEL R40, R15, -INF , !P1 ;  /* 0xff8000000f287808 */ /* 0x000fe40004800000 */
[----:B------:R-:W-:Y:S02]  /*35c0*/  ISETP.GT.AND P1, PT, R36, 0x11, !P2 ;  /* 0x000000112400780c */ /* 0x000fe40005724270 */
[----:B------:R-:W-:Y:S02]  /*35d0*/  FMNMX.FTZ R8, R67, R8, !PT ;  /* 0x0000000843087209 */ /* 0x000fe40007810000 */
[----:B------:R-:W-:Y:S02]  /*35e0*/  ISETP.LT.OR P1, PT, R35, 0x12, P1 ;  /* 0x000000122300780c */ /* 0x000fe40000f21670 */
[----:B------:R-:W-:Y:S02]  /*35f0*/  FMNMX.FTZ R8, R79, R8, !PT ;  /* 0x000000084f087209 */ /* 0x000fe40007810000 */
[----:B------:R-:W-:-:S02]  /*3600*/  FSEL R20, R20, -INF , !P1 ;  /* 0xff80000014147808 */ /* 0x000fc40004800000 */
[----:B------:R-:W-:Y:S02]  /*3610*/  ISETP.GT.AND P1, PT, R36, 0x18, !P6 ;  /* 0x000000182400780c */ /* 0x000fe40007724270 */
[----:B------:R-:W-:Y:S02]  /*3620*/  FMNMX.FTZ R8, R71, R8, !PT ;  /* 0x0000000847087209 */ /* 0x000fe40007810000 */
[----:B------:R-:W-:Y:S02]  /*3630*/  ISETP.LT.OR P1, PT, R35, 0x19, P1 ;  /* 0x000000192300780c */ /* 0x000fe40000f21670 */
[----:B------:R-:W-:Y:S02]  /*3640*/  FMNMX.FTZ R8, R81, R8, !PT ;  /* 0x0000000851087209 */ /* 0x000fe40007810000 */
[----:B------:R-:W-:Y:S02]  /*3650*/  FSEL R42, R25, -INF , !P1 ;  /* 0xff800000192a7808 */ /* 0x000fe40004800000 */
[----:B------:R-:W-:-:S02]  /*3660*/  ISETP.NE.AND P1, PT, R72, RZ, PT ;  /* 0x000000ff4800720c */ /* 0x000fc40003f25270 */
[----:B------:R-:W-:Y:S02]  /*3670*/  FMNMX.FTZ R8, R73, R8, !PT ;  /* 0x0000000849087209 */ /* 0x000fe40007810000 */
[----:B------:R-:W-:Y:S02]  /*3680*/  ISETP.GT.AND P1, PT, R36, 0x19, !P1 ;  /* 0x000000192400780c */ /* 0x000fe40004f24270 */
[----:B------:R-:W-:Y:S02]  /*3690*/  FMNMX.FTZ R8, R83, R8, !PT ;  /* 0x0000000853087209 */ /* 0x000fe40007810000 */
[----:B------:R-:W-:Y:S02]  /*36a0*/  ISETP.LT.OR P1, PT, R35, 0x1a, P1 ;  /* 0x0000001a2300780c */ /* 0x000fe40000f21670 */
[----:B------:R-:W-:Y:S02]  /*36b0*/  FMNMX.FTZ R8, R85, R8, !PT ;  /* 0x0000000855087209 */ /* 0x000fe40007810000 */
[----:B------:R-:W-:-:S02]  /*36c0*/  FSEL R26, R26, -INF , !P1 ;  /* 0xff8000001a1a7808 */ /* 0x000fc40004800000 */
[----:B------:R-:W-:Y:S02]  /*36d0*/  ISETP.NE.AND P1, PT, R74, RZ, PT ;  /* 0x000000ff4a00720c */ /* 0x000fe40003f25270 */
[----:B------:R-:W-:Y:S02]  /*36e0*/  FMNMX.FTZ R8, R45, R8, !PT ;  /* 0x000000082d087209 */ /* 0x000fe40007810000 */
[----:B------:R-:W-:Y:S02]  /*36f0*/  ISETP.GT.AND P1, PT, R36, 0x20, !P1 ;  /* 0x000000202400780c */ /* 0x000fe40004f24270 */
[----:B------:R-:W-:Y:S02]  /*3700*/  ISETP.NE.AND P6, PT, R44, RZ, PT ;  /* 0x000000ff2c00720c */ /* 0x000fe40003fc5270 */
[----:B------:R-:W-:Y:S02]  /*3710*/  ISETP.LT.OR P1, PT, R35, 0x21, P1 ;  /* 0x000000212300780c */ /* 0x000fe40000f21670 */
[----:B------:R-:W-:-:S02]  /*3720*/  FMNMX.FTZ R8, R87, R8, !PT ;  /* 0x0000000857087209 */ /* 0x000fc40007810000 */
[----:B------:R-:W-:Y:S02]  /*3730*/  FSEL R44, R27, -INF , !P1 ;  /* 0xff8000001b2c7808 */ /* 0x000fe40004800000 */
[----:B------:R-:W-:Y:S02]  /*3740*/  ISETP.NE.AND P1, PT, R76, RZ, PT ;  /* 0x000000ff4c00720c */ /* 0x000fe40003f25270 */
[----:B------:R-:W-:Y:S02]  /*3750*/  FMNMX.FTZ R8, R49, R8, !PT ;  /* 0x0000000831087209 */ /* 0x000fe40007810000 */
[----:B------:R-:W-:Y:S02]  /*3760*/  ISETP.GT.AND P1, PT, R36, 0x21, !P1 ;  /* 0x000000212400780c */ /* 0x000fe40004f24270 */
[----:B------:R-:W-:Y:S02]  /*3770*/  FMNMX.FTZ R8, R89, R8, !PT ;  /* 0x0000000859087209 */ /* 0x000fe40007810000 */
[----:B------:R-:W-:-:S02]  /*3780*/  ISETP.LT.OR P1, PT, R35, 0x22, P1 ;  /* 0x000000222300780c */ /* 0x000fc40000f21670 */
[----:B------:R-:W-:Y:S02]  /*3790*/  FMNMX.FTZ R8, R53, R8, !PT ;  /* 0x0000000835087209 */ /* 0x000fe40007810000 */
[----:B------:R-:W-:Y:S02]  /*37a0*/  FSEL R46, R29, -INF , !P1 ;  /* 0xff8000001d2e7808 */ /* 0x000fe40004800000 */
[----:B------:R-:W-:Y:S02]  /*37b0*/  ISETP.NE.AND P1, PT, R78, RZ, PT ;  /* 0x000000ff4e00720c */ /* 0x000fe40003f25270 */
[----:B------:R-:W-:Y:S02]  /*37c0*/  FMNMX.FTZ R8, R91, R8, !PT ;  /* 0x000000085b087209 */ /* 0x000fe40007810000 */
[----:B------:R-:W-:Y:S02]  /*37d0*/  ISETP.GT.AND P1, PT, R36, 0x28, !P1 ;  /* 0x000000282400780c */ /* 0x000fe40004f24270 */
[----:B------:R-:W-:-:S02]  /*37e0*/  FMNMX.FTZ R8, R57, R8, !PT ;  /* 0x0000000839087209 */ /* 0x000fc40007810000 */
[----:B------:R-:W-:Y:S02]  /*37f0*/  ISETP.LT.OR P1, PT, R35, 0x29, P1 ;  /* 0x000000292300780c */ /* 0x000fe40000f21670 */
[----:B------:R-:W-:Y:S02]  /*3800*/  ISETP.NE.AND P2, PT, R48, RZ, PT ;  /* 0x000000ff3000720c */ /* 0x000fe40003f45270 */
[----:B------:R-:W-:Y:S02]  /*3810*/  FSEL R48, R31, -INF , !P1 ;  /* 0xff8000001f307808 */ /* 0x000fe40004800000 */
[----:B------:R-:W-:Y:S02]  /*3820*/  FMNMX.FTZ R8, R93, R8, !PT ;  /* 0x000000085d087209 */ /* 0x000fe40007810000 */
[----:B------:R-:W-:Y:S02]  /*3830*/  ISETP.NE.AND P1, PT, R80, RZ, PT ;  /* 0x000000ff5000720c */ /* 0x000fe40003f25270 */
[----:B------:R-:W-:-:S02]  /*3840*/  FMNMX.FTZ R8, R61, R8, !PT ;  /* 0x000000083d087209 */ /* 0x000fc40007810000 */
        /* <DEDUP_REMOVED lines=10> */
[----:B------:R-:W-:Y:S01]  /*38f0*/  R2UR UR4, R18 ;  /* 0x00000000120472ca */ /* 0x000fe200000e0000 */
[----:B------:R-:W0:Y:S01]  /*3900*/  SHFL.BFLY PT, R9, R10, 0x2, 0x1f ;  /* 0x0c401f000a097f89 */ /* 0x000e2200000e0000 */
[----:B-1----:R-:W-:-:S02]  /*3910*/  FSEL R52, R39, -INF , !P1 ;  /* 0xff80000027347808 */ /* 0x002fc40004800000 */
[----:B------:R-:W-:Y:S02]  /*3920*/  ISETP.NE.AND P1, PT, R84, RZ, PT ;  /* 0x000000ff5400720c */ /* 0x000fe40003f25270 */
[C---:B------:R-:W-:Y:S02]  /*3930*/  ISETP.GT.AND P3, PT, R36.reuse, 0x50, !P3 ;  /* 0x000000502400780c */ /* 0x040fe40005f64270 */
[C---:B------:R-:W-:Y:S02]  /*3940*/  ISETP.GT.AND P1, PT, R36.reuse, 0x31, !P1 ;  /* 0x000000312400780c */ /* 0x040fe40004f24270 */
[C---:B------:R-:W-:Y:S02]  /*3950*/  ISETP.GT.AND P4, PT, R36.reuse, 0x51, !P4 ;  /* 0x000000512400780c */ /* 0x040fe40006784270 */
[----:B------:R-:W-:Y:S01]  /*3960*/  ISETP.LT.OR P1, PT, R35, 0x32, P1 ;  /* 0x000000322300780c */ /* 0x000fe20000f21670 */
[----:B------:R-:W-:Y:S01]  /*3970*/  UISETP.NE.AND UP0, UPT, UR4, URZ, UPT ;  /* 0x0000003f0400728c */ /* 0x000fe2000bf05270 */
[----:B------:R-:W-:-:S02]  /*3980*/  ISETP.GT.AND P5, PT, R36, 0x58, !P5 ;  /* 0x000000582400780c */ /* 0x000fc40006fa4270 */
[----:B------:R-:W-:Y:S01]  /*3990*/  FSEL R54, R51, -INF , !P1 ;  /* 0xff80000033367808 */ /* 0x000fe20004800000 */
[----:B------:R-:W-:Y:S01]  /*39a0*/  ULDC UR4, c[0x0][0x988] ;  /* 0x0002620000047ab9 */ /* 0x000fe20000000800 */
[----:B------:R-:W-:Y:S02]  /*39b0*/  ISETP.NE.AND P1, PT, R86, RZ, PT ;  /* 0x000000ff5600720c */ /* 0x000fe40003f25270 */
[C---:B------:R-:W-:Y:S02]  /*39c0*/  ISETP.LT.OR P3, PT, R35.reuse, 0x51, P3 ;  /* 0x000000512300780c */ /* 0x040fe40001f61670 */
[----:B------:R-:W-:Y:S02]  /*39d0*/  ISETP.GT.AND P1, PT, R36, 0x38, !P1 ;  /* 0x000000382400780c */ /* 0x000fe40004f24270 */
[C---:B------:R-:W-:Y:S02]  /*39e0*/  ISETP.LT.OR P4, PT, R35.reuse, 0x52, P4 ;  /* 0x000000522300780c */ /* 0x040fe40002781670 */
[----:B------:R-:W-:-:S02]  /*39f0*/  ISETP.LT.OR P1, PT, R35, 0x39, P1 ;  /* 0x000000392300780c */ /* 0x000fc40000f21670 */
[----:B0-----:R-:W-:Y:S01]  /*3a00*/  FMNMX.FTZ R25, R10, R9, !PT ;  /* 0x000000090a197209 */ /* 0x001fe20007810000 */
[----:B------:R-:W-:Y:S01]  /*3a10*/  IMAD.U32 R9, RZ, RZ, UR4 ;  /* 0x00000004ff097e24 */ /* 0x000fe2000f8e00ff */
[----:B------:R-:W-:Y:S02]  /*3a20*/  FSEL R56, R43, -INF , !P1 ;  /* 0xff8000002b387808 */ /* 0x000fe40004800000 */
[----:B------:R-:W-:Y:S01]  /*3a30*/  ISETP.NE.AND P1, PT, R88, RZ, PT ;  /* 0x000000ff5800720c */ /* 0x000fe20003f25270 */
[----:B------:R-:W0:Y:S01]  /*3a40*/  SHFL.BFLY PT, R8, R25, 0x1, 0x1f ;  /* 0x0c201f0019087f89 */ /* 0x000e2200000e0000 */
[----:B------:R-:W-:Y:S02]  /*3a50*/  FSEL R14, R14, -INF , !P3 ;  /* 0xff8000000e0e7808 */ /* 0x000fe40005800000 */
[----:B------:R-:W-:Y:S02]  /*3a60*/  ISETP.GT.AND P1, PT, R36, 0x39, !P1 ;  /* 0x000000392400780c */ /* 0x000fe40004f24270 */
[----:B------:R-:W-:-:S02]  /*3a70*/  ISETP.LT.OR P5, PT, R35, 0x59, P5 ;  /* 0x000000592300780c */ /* 0x000fc40002fa1670 */
[----:B------:R-:W-:Y:S02]  /*3a80*/  ISETP.LT.OR P1, PT, R35, 0x3a, P1 ;  /* 0x0000003a2300780c */ /* 0x000fe40000f21670 */
[----:B------:R-:W-:Y:S02]  /*3a90*/  FSEL R62, R21, -INF , !P4 ;  /* 0xff800000153e7808 */ /* 0x000fe40006000000 */
[----:B------:R-:W-:Y:S02]  /*3aa0*/  FSEL R58, R55, -INF , !P1 ;  /* 0xff800000373a7808 */ /* 0x000fe40004800000 */
[----:B------:R-:W-:Y:S02]  /*3ab0*/  ISETP.GT.AND P1, PT, R36, 0x40, !P2 ;  /* 0x000000402400780c */ /* 0x000fe40005724270 */
[----:B------:R-:W-:Y:S02]  /*3ac0*/  ISETP.NE.AND P2, PT, R94, RZ, PT ;  /* 0x000000ff5e00720c */ /* 0x000fe40003f45270 */
[----:B------:R-:W-:-:S02]  /*3ad0*/  ISETP.LT.OR P1, PT, R35, 0x41, P1 ;  /* 0x000000412300780c */ /* 0x000fc40000f21670 */
[C---:B------:R-:W-:Y:S02]  /*3ae0*/  ISETP.GT.AND P2, PT, R36.reuse, 0x49, !P2 ;  /* 0x000000492400780c */ /* 0x040fe40005744270 */
[----:B------:R-:W-:Y:S02]  /*3af0*/  FSEL R60, R47, -INF , !P1 ;  /* 0xff8000002f3c7808 */ /* 0x000fe40004800000 */
[----:B------:R-:W-:Y:S02]  /*3b00*/  ISETP.GT.AND P1, PT, R36, RZ, !P6 ;  /* 0x000000ff2400720c */ /* 0x000fe40007724270 */
[----:B0-----:R-:W-:Y:S02]  /*3b10*/  FMNMX.FTZ R8, R25, R8, !PT ;  /* 0x0000000819087209 */ /* 0x001fe40007810000 */
[----:B------:R-:W-:Y:S02]  /*3b20*/  ISETP.LT.OR P1, PT, R35, 0x1, P1 ;  /* 0x000000012300780c */ /* 0x000fe40000f21670 */
[----:B------:R-:W-:Y:S01]  /*3b30*/  ISETP.NE.AND P6, PT, R90, RZ, PT ;  /* 0x000000ff5a00720c */ /* 0x000fe20003fc5270 */
[----:B------:R-:W-:Y:S01]  /*3b40*/  FMUL.FTZ R15, R8, R9 ;  /* 0x00000009080f7220 */ /* 0x000fe20000410000 */
[----:B------:R-:W-:-:S02]  /*3b50*/  FSEL R0, R0, -INF , !P1 ;  /* 0xff80000000007808 */ /* 0x000fc40004800000 */
[----:B------:R-:W-:Y:S02]  /*3b60*/  FSETP.NEU.FTZ.AND P1, PT, R8, -INF , PT ;  /* 0xff8000000800780b */ /* 0x000fe40003f3d000 */
[----:B------:R-:W-:Y:S02]  /*3b70*/  ISETP.LT.OR P2, PT, R35, 0x4a, P2 ;  /* 0x0000004a2300780c */ /* 0x000fe40001741670 */
[----:B------:R-:W-:Y:S02]  /*3b80*/  FSEL R64, R15, RZ, P1 ;  /* 0x000000ff0f407208 */ /* 0x000fe40000800000 */
[----:B------:R-:W-:Y:S02]  /*3b90*/  FMNMX.FTZ R15, R0, R6, !PT ;  /* 0x00000006000f7209 */ /* 0x000fe40007810000 */
[----:B------:R-:W-:Y:S01]  /*3ba0*/  ISETP.GT.AND P1, PT, R36, 0x41, !P6 ;  /* 0x000000412400780c */ /* 0x000fe20007724270 */
[--C-:B------:R-:W-:Y:S01]  /*3bb0*/  FFMA.FTZ R10, R41, R9, -R64.reuse ;  /* 0x00000009290a7223 */ /* 0x100fe20000010840 */
[----:B------:R-:W-:Y:S01]  /*3bc0*/  FMNMX.FTZ R15, R34, R15, !PT ;  /* 0x0000000f220f7209 */ /* 0x000fe20007810000 */
[--C-:B------:R-:W-:Y:S01]  /*3bd0*/  FFMA.FTZ R25, R75, R9, -R64.reuse ;  /* 0x000000094b197223 */ /* 0x100fe20000010840 */
[----:B------:R-:W-:Y:S01]  /*3be0*/  ISETP.LT.OR P1, PT, R35, 0x42, P1 ;  /* 0x000000422300780c */ /* 0x000fe20000f21670 */
[----:B------:R0:W-:Y:S01]  /*3bf0*/  MUFU.EX2 R188, R10 ;  /* 0x0000000a00bc7308 */ /* 0x0001e20000000800 */
[----:B------:R-:W-:Y:S01]  /*3c00*/  FMNMX.FTZ R15, R38, R15, !PT ;  /* 0x0000000f260f7209 */ /* 0x000fe20007810000 */
[-CC-:B------:R-:W-:Y:S01]  /*3c10*/  FFMA.FTZ R27, R63, R9.reuse, -R64.reuse ;  /* 0x000000093f1b7223 */ /* 0x180fe20000010840 */
[----:B------:R-:W-:Y:S01]  /*3c20*/  FSEL R24, R24, -INF , !P1 ;  /* 0xff80000018187808 */ /* 0x000fe20004800000 */
[--C-:B------:R-:W-:Y:S01]  /*3c30*/  FFMA.FTZ R29, R77, R9, -R64.reuse ;  /* 0x000000094d1d7223 */ /* 0x100fe20000010840 */
[----:B------:R-:W-:Y:S01]  /*3c40*/  FMNMX.FTZ R15, R40, R15, !PT ;  /* 0x0000000f280f7209 */ /* 0x000fe20007810000 */
[--C-:B------:R-:W-:Y:S01]  /*3c50*/  FFMA.FTZ R31, R79, R9, -R64.reuse ;  /* 0x000000094f1f7223 */ /* 0x100fe20000010840 */
[----:B------:R-:W-:Y:S01]  /*3c60*/  ISETP.NE.AND P1, PT, R92, RZ, PT ;  /* 0x000000ff5c00720c */ /* 0x000fe20003f25270 */
[----:B------:R-:W1:Y:S01]  /*3c70*/  MUFU.EX2 R25, R25 ;  /* 0x0000001900197308 */ /* 0x000e620000000800 */
[----:B------:R-:W-:Y:S01]  /*3c80*/  FMNMX.FTZ R15, R20, R15, !PT ;  /* 0x0000000f140f7209 */ /* 0x000fe20007810000 */
[-CC-:B0-----:R-:W-:Y:S01]  /*3c90*/  FFMA.FTZ R10, R67, R9.reuse, -R64.reuse ;  /* 0x00000009430a7223 */ /* 0x181fe20000010840 */
[----:B------:R-:W-:Y:S01]  /*3ca0*/  ISETP.GT.AND P1, PT, R36, 0x48, !P1 ;  /* 0x000000482400780c */ /* 0x000fe20004f24270 */
[--C-:B------:R-:W-:Y:S01]  /*3cb0*/  FFMA.FTZ R33, R45, R9, -R64.reuse ;  /* 0x000000092d217223 */ /* 0x100fe20000010840 */
[----:B------:R-:W-:Y:S01]  /*3cc0*/  FMNMX.FTZ R15, R42, R15, !PT ;  /* 0x0000000f2a0f7209 */ /* 0x000fe20007810000 */
[--C-:B------:R-:W-:Y:S01]  /*3cd0*/  FFMA.FTZ R45, R61, R9, -R64.reuse ;  /* 0x000000093d2d7223 */ /* 0x100fe20000010840 */
[----:B------:R-:W-:Y:S01]  /*3ce0*/  ISETP.NE.AND P6, PT, R68, RZ, PT ;  /* 0x000000ff4400720c */ /* 0x000fe20003fc5270 */
[----:B------:R0:W-:Y:S01]  /*3cf0*/  MUFU.EX2 R184, R10 ;  /* 0x0000000a00b87308 */ /* 0x0001e20000000800 */
[----:B------:R-:W-:Y:S01]  /*3d00*/  FMNMX.FTZ R15, R26, R15, !PT ;  /* 0x0000000f1a0f7209 */ /* 0x000fe20007810000 */
[-CC-:B------:R-:W-:Y:S01]  /*3d10*/  FFMA.FTZ R21, R83, R9.reuse, -R64.reuse ;  /* 0x0000000953157223 */ /* 0x180fe20000010840 */
[----:B------:R-:W-:Y:S01]  /*3d20*/  ISETP.LT.OR P1, PT, R35, 0x49, P1 ;  /* 0x000000492300780c */ /* 0x000fe20000f21670 */
[--C-:B------:R-:W-:Y:S01]  /*3d30*/  FFMA.FTZ R47, R65, R9, -R64.reuse ;  /* 0x00000009412f7223 */ /* 0x100fe20000010840 */
[----:B------:R-:W-:Y:S01]  /*3d40*/  FMNMX.FTZ R15, R44, R15, !PT ;  /* 0x0000000f2c0f7209 */ /* 0x000fe20007810000 */
[--C-:B------:R-:W-:Y:S01]  /*3d50*/  FFMA.FTZ R37, R49, R9, -R64.reuse ;  /* 0x0000000931257223 */ /* 0x100fe20000010840 */
[----:B------:R-:W-:Y:S01]  /*3d60*/  ISETP.GT.AND P6, PT, R36, 0x59, !P6 ;  /* 0x000000592400780c */ /* 0x000fe200077c4270 */
[----:B------:R-:W2:Y:S01]  /*3d70*/  MUFU.EX2 R27, R27 ;  /* 0x0000001b001b7308 */ /* 0x000ea20000000800 */
[----:B------:R-:W-:Y:S01]  /*3d80*/  FMNMX.FTZ R15, R46, R15, !PT ;  /* 0x0000000f2e0f7209 */ /* 0x000fe20007810000 */
[-CC-:B0-----:R-:W-:Y:S01]  /*3d90*/  FFMA.FTZ R10, R81, R9.reuse, -R64.reuse ;  /* 0x00000009510a7223 */ /* 0x181fe20000010840 */
[----:B------:R-:W-:Y:S01]  /*3da0*/  FSEL R36, R3, -INF , !P1 ;  /* 0xff80000003247808 */ /* 0x000fe20004800000 */
[--C-:B------:R-:W-:Y:S01]  /*3db0*/  FFMA.FTZ R3, R73, R9, -R64.reuse ;  /* 0x0000000949037223 */ /* 0x100fe20000010840 */
[----:B------:R-:W-:Y:S01]  /*3dc0*/  FMNMX.FTZ R15, R48, R15, !PT ;  /* 0x0000000f300f7209 */ /* 0x000fe20007810000 */
[--C-:B------:R-:W-:Y:S01]  /*3dd0*/  FFMA.FTZ R39, R89, R9, -R64.reuse ;  /* 0x0000000959277223 */ /* 0x100fe20000010840 */
[----:B------:R-:W-:Y:S01]  /*3de0*/  FSEL R2, R2, -INF , !P2 ;  /* 0xff80000002027808 */ /* 0x000fe20005000000 */
[----:B------:R-:W-:Y:S01]  /*3df0*/  MUFU.EX2 R186, R10 ;  /* 0x0000000a00ba7308 */ /* 0x000fe20000000800 */
[----:B------:R-:W-:Y:S01]  /*3e00*/  FMNMX.FTZ R15, R50, R15, !PT ;  /* 0x0000000f320f7209 */ /* 0x000fe20007810000 */
[-CC-:B------:R-:W-:Y:S01]  /*3e10*/  FFMA.FTZ R41, R53, R9.reuse, -R64.reuse ;  /* 0x0000000935297223 */ /* 0x180fe20000010840 */
[----:B------:R-:W-:Y:S01]  /*3e20*/  ISETP.LT.OR P6, PT, R35, 0x5a, P6 ;  /* 0x0000005a2300780c */ /* 0x000fe200037c1670 */
[--C-:B------:R-:W-:Y:S01]  /*3e30*/  FFMA.FTZ R35, R87, R9, -R64.reuse ;  /* 0x0000000957237223 */ /* 0x100fe20000010840 */
[----:B------:R-:W-:Y:S01]  /*3e40*/  FMNMX.FTZ R15, R52, R15, !PT ;  /* 0x0000000f340f7209 */ /* 0x000fe20007810000 */
[--C-:B------:R-:W-:Y:S01]  /*3e50*/  FFMA.FTZ R43, R91, R9, -R64.reuse ;  /* 0x000000095b2b7223 */ /* 0x100fe20000010840 */
[----:B------:R-:W-:Y:S01]  /*3e60*/  FSEL R30, R30, -INF , !P5 ;  /* 0xff8000001e1e7808 */ /* 0x000fe20006800000 */
[----:B------:R0:W-:Y:S01]  /*3e70*/  MUFU.EX2 R180, R3 ;  /* 0x0000000300b47308 */ /* 0x0001e20000000800 */
[----:B------:R-:W-:Y:S01]  /*3e80*/  FMNMX.FTZ R15, R54, R15, !PT ;  /* 0x0000000f360f7209 */ /* 0x000fe20007810000 */
[----:B------:R-:W-:Y:S01]  /*3e90*/  FFMA.FTZ R32, R32, R9, -R64 ;  /* 0x0000000920207223 */ /* 0x000fe20000010840 */
[----:B------:R-:W-:-:S02]  /*3ea0*/  FSEL R28, R28, -INF , !P6 ;  /* 0xff8000001c1c7808 */ /* 0x000fc40007000000 */
[----:B------:R-:W-:Y:S02]  /*3eb0*/  FMNMX.FTZ R15, R56, R15, !PT ;  /* 0x0000000f380f7209 */ /* 0x000fe40007810000 */
[----:B------:R-:W-:Y:S01]  /*3ec0*/  R2UR UR5, R19 ;  /* 0x00000000130572ca */ /* 0x000fe200000e0000 */
[----:B------:R3:W4:Y:S01]  /*3ed0*/  MUFU.EX2 R190, R29 ;  /* 0x0000001d00be7308 */ /* 0x0007220000000800 */
[----:B------:R-:W-:Y:S01]  /*3ee0*/  FMNMX.FTZ R15, R58, R15, !PT ;  /* 0x0000000f3a0f7209 */ /* 0x000fe20007810000 */
[----:B0-----:R-:W-:Y:S01]  /*3ef0*/  FFMA.FTZ R3, R85, R9, -R64 ;  /* 0x0000000955037223 */ /* 0x001fe20000010840 */
[----:B------:R-:W-:Y:S02]  /*3f00*/  R2UR UR7, R120 ;  /* 0x00000000780772ca */ /* 0x000fe400000e0000 */
[----:B------:R-:W-:-:S03]  /*3f10*/  FMNMX.FTZ R15, R60, R15, !PT ;  /* 0x0000000f3c0f7209 */ /* 0x000fc60007810000 */
[----:B------:R0:W-:Y:S01]  /*3f20*/  MUFU.EX2 R182, R3 ;  /* 0x0000000300b67308 */ /* 0x0001e20000000800 */
[----:B------:R-:W-:Y:S01]  /*3f30*/  FMNMX.FTZ R15, R24, R15, !PT ;  /* 0x0000000f180f7209 */ /* 0x000fe20007810000 */
[----:B---3--:R-:W-:Y:S02]  /*3f40*/  FFMA.FTZ R29, R71, R9, -R64 ;  /* 0x00000009471d7223 */ /* 0x008fe40000010840 */
[----:B------:R-:W-:Y:S01]  /*3f50*/  UISETP.NE.AND UP1, UPT, UR5, URZ, UPT ;  /* 0x0000003f0500728c */ /* 0x000fe2000bf25270 */
[----:B------:R-:W-:-:S03]  /*3f60*/  FMNMX.FTZ R15, R36, R15, !PT ;  /* 0x0000000f240f7209 */ /* 0x000fc60007810000 */
[----:B------:R-:W3:Y:S01]  /*3f70*/  MUFU.EX2 R31, R31 ;  /* 0x0000001f001f7308 */ /* 0x000ee20000000800 */
[----:B------:R-:W-:-:S04]  /*3f80*/  FMNMX.FTZ R15, R2, R15, !PT ;  /* 0x0000000f020f7209 */ /* 0x000fc80007810000 */
[----:B------:R-:W-:Y:S02]  /*3f90*/  FMNMX.FTZ R15, R14, R15, !PT ;  /* 0x0000000f0e0f7209 */ /* 0x000fe40007810000 */
[----:B------:R-:W-:Y:S01]  /*3fa0*/  @UP1 ULDC UR4, c[0x0][0x44c] ;  /* 0x0001130000041ab9 */ /* 0x000fe20000000800 */
[----:B------:R-:W5:Y:S01]  /*3fb0*/  MUFU.EX2 R29, R29 ;  /* 0x0000001d001d7308 */ /* 0x000f620000000800 */
[----:B------:R-:W-:Y:S01]  /*3fc0*/  FMNMX.FTZ R15, R62, R15, !PT ;  /* 0x0000000f3e0f7209 */ /* 0x000fe20007810000 */
[----:B------:R-:W-:Y:S01]  /*3fd0*/  UIMAD.WIDE.U32 UR4, UR38, UR4, URZ ;  /* 0x00000004260472a5 */ /* 0x000fe2000f8e003f */
[----:B------:R-:W-:Y:S02]  /*3fe0*/  @UP1 ULDC UR11, c[0x0][0x450] ;  /* 0x00011400000b1ab9 */ /* 0x000fe40000000800 */
[----:B------:R-:W-:Y:S01]  /*3ff0*/  FMNMX.FTZ R15, R30, R15, !PT ;  /* 0x0000000f1e0f7209 */ /* 0x000fe20007810000 */
[----:B------:R-:W-:Y:S02]  /*4000*/  @UP1 USHF.R.U32.HI UR38, URZ, UR11, UR5 ;  /* 0x0000000b3f261299 */ /* 0x000fe40008011605 */
[----:B------:R-:W-:Y:S01]  /*4010*/  MUFU.EX2 R174, R45 ;  /* 0x0000002d00ae7308 */ /* 0x000fe20000000800 */
[----:B------:R-:W-:Y:S01]  /*4020*/  FMNMX.FTZ R15, R28, R15, !PT ;  /* 0x0000000f1c0f7209 */ /* 0x000fe20007810000 */
[----:B------:R-:W-:-:S04]  /*4030*/  UIADD3 UR38, UR7, UR38, URZ ;  /* 0x0000002607267290 */ /* 0x000fc8000fffe03f */
[----:B------:R-:W0:Y:S01]  /*4040*/  SHFL.BFLY PT, R10, R15, 0x2, 0x1f ;  /* 0x0c401f000f0a7f89 */ /* 0x000e2200000e0000 */
[----:B------:R-:W-:Y:S01]  /*4050*/  UIADD3 UR6, UR38, UR6, URZ ;  /* 0x0000000626067290 */ /* 0x000fe2000fffe03f */
[----:B------:R-:W-:Y:S08]  /*4060*/  MUFU.EX2 R21, R21 ;  /* 0x0000001500157308 */ /* 0x000ff00000000800 */
[----:B------:R-:W-:Y:S08]  /*4070*/  MUFU.EX2 R33, R33 ;  /* 0x0000002100217308 */ /* 0x000ff00000000800 */
[----:B------:R-:W-:Y:S01]  /*4080*/  MUFU.EX2 R35, R35 ;  /* 0x0000002300237308 */ /* 0x000fe20000000800 */
[----:B0-----:R-:W-:Y:S01]  /*4090*/  FMNMX.FTZ R3, R15, R10, !PT ;  /* 0x0000000a0f037209 */ /* 0x001fe20007810000 */
[----:B------:R-:W-:-:S06]  /*40a0*/  FFMA.FTZ R15, R57, R9, -R64 ;  /* 0x00000009390f7223 */ /* 0x000fcc0000010840 */
[----:B------:R-:W-:Y:S01]  /*40b0*/  MUFU.EX2 R168, R47 ;  /* 0x0000002f00a87308 */ /* 0x000fe20000000800 */
[----:B------:R-:W0:Y:S07]  /*40c0*/  SHFL.BFLY PT, R10, R3, 0x1, 0x1f ;  /* 0x0c201f00030a7f89 */ /* 0x000e2e00000e0000 */
[----:B------:R-:W-:Y:S08]  /*40d0*/  MUFU.EX2 R172, R15 ;  /* 0x0000000f00ac7308 */ /* 0x000ff00000000800 */
[----:B------:R1:W-:Y:S08]  /*40e0*/  MUFU.EX2 R176, R37 ;  /* 0x0000002500b07308 */ /* 0x0003f00000000800 */
[----:B------:R-:W-:Y:S01]  /*40f0*/  MUFU.EX2 R39, R39 ;  /* 0x0000002700277308 */ /* 0x000fe20000000800 */
[----:B-1----:R-:W-:Y:S01]  /*4100*/  FFMA.FTZ R37, R93, R9, -R64 ;  /* 0x000000095d257223 */ /* 0x002fe20000010840 */
[----:B0-----:R-:W-:-:S04]  /*4110*/  FMNMX.FTZ R10, R3, R10, !PT ;  /* 0x0000000a030a7209 */ /* 0x001fc80007810000 */
[C---:B------:R-:W-:Y:S01]  /*4120*/  FSETP.NEU.FTZ.AND P1, PT, R10.reuse, -INF , PT ;  /* 0xff8000000a00780b */ /* 0x040fe20003f3d000 */
[-C--:B------:R-:W-:Y:S01]  /*4130*/  FMUL.FTZ R3, R10, R9.reuse ;  /* 0x000000090a037220 */ /* 0x080fe20000410000 */
[----:B------:R-:W-:Y:S04]  /*4140*/  MUFU.EX2 R178, R41 ;  /* 0x0000002900b27308 */ /* 0x000fe80000000800 */
        /* <DEDUP_REMOVED lines=17> */
[-C--:B------:R-:W-:Y:S01]  /*4260*/  FFMA.FTZ R54, R54, R9.reuse, -R15 ;  /* 0x0000000936367223 */ /* 0x080fe2000001080f */
[----:B------:R-:W1:Y:S01]  /*4270*/  MUFU.EX2 R0, R0 ;  /* 0x0000000000007308 */ /* 0x000e620000000800 */
[----:B0-----:R-:W-:Y:S01]  /*4280*/  FADD.FTZ R6, R188, R25 ;  /* 0x00000019bc067221 */ /* 0x001fe20000010000 */
[-C--:B------:R-:W-:Y:S01]  /*4290*/  FFMA.FTZ R41, R95, R9.reuse, -R64 ;  /* 0x000000095f297223 */ /* 0x080fe20000010840 */
[-CC-:B------:R-:W-:Y:S01]  /*42a0*/  FFMA.FTZ R56, R56, R9.reuse, -R15.reuse ;  /* 0x0000000938387223 */ /* 0x180fe2000001080f */
[----:B------:R-:W-:Y:S01]  /*42b0*/  F2FP.F16.F32.PACK_AB R188, R25, R188 ;  /* 0x000000bc19bc723e */ /* 0x000fe200000000ff */
[----:B--2---:R-:W-:Y:S01]  /*42c0*/  FADD.FTZ R45, R27, R6 ;  /* 0x000000061b2d7221 */ /* 0x004fe20000010000 */
[-CC-:B------:R-:W-:Y:S01]  /*42d0*/  FFMA.FTZ R58, R58, R9.reuse, -R15.reuse ;  /* 0x000000093a3a7223 */ /* 0x180fe2000001080f */
[-C--:B------:R-:W-:Y:S01]  /*42e0*/  FFMA.FTZ R60, R60, R9.reuse, -R15 ;  /* 0x000000093c3c7223 */ /* 0x080fe2000001080f */
[----:B------:R-:W0:Y:S01]  /*42f0*/  MUFU.EX2 R34, R34 ;  /* 0x0000002200227308 */ /* 0x000e220000000800 */
[C---:B----4-:R-:W-:Y:S01]  /*4300*/  FADD.FTZ R45, R190.reuse, R45 ;  /* 0x0000002dbe2d7221 */ /* 0x050fe20000010000 */
[----:B------:R-:W-:Y:S01]  /*4310*/  FFMA.FTZ R64, R69, R9, -R64 ;  /* 0x0000000945407223 */ /* 0x000fe20000010840 */
[----:B------:R-:W-:Y:S01]  /*4320*/  F2FP.F16.F32.PACK_AB R190, R190, R27 ;  /* 0x0000001bbebe723e */ /* 0x000fe200000000ff */
[-C--:B------:R-:W-:Y:S01]  /*4330*/  FFMA.FTZ R24, R24, R9.reuse, -R15 ;  /* 0x0000000918187223 */ /* 0x080fe2000001080f */
[----:B------:R-:W-:Y:S01]  /*4340*/  FADD.FTZ R6, R184, R45 ;  /* 0x0000002db8067221 */ /* 0x000fe20000010000 */
[-CC-:B------:R-:W-:Y:S01]  /*4350*/  FFMA.FTZ R36, R36, R9.reuse, -R15.reuse ;  /* 0x0000000924247223 */ /* 0x180fe2000001080f */
[-CC-:B------:R-:W-:Y:S01]  /*4360*/  FFMA.FTZ R2, R2, R9.reuse, -R15.reuse ;  /* 0x0000000902027223 */ /* 0x180fe2000001080f */
[----:B------:R-:W2:Y:S01]  /*4370*/  MUFU.EX2 R191, R38 ;  /* 0x0000002600bf7308 */ /* 0x000ea20000000800 */
[----:B---3--:R-:W-:Y:S01]  /*4380*/  FADD.FTZ R6, R31, R6 ;  /* 0x000000061f067221 */ /* 0x008fe20000010000 */
[-CC-:B------:R-:W-:Y:S01]  /*4390*/  FFMA.FTZ R14, R14, R9.reuse, -R15.reuse ;  /* 0x000000090e0e7223 */ /* 0x180fe2000001080f */
[-CC-:B------:R-:W-:Y:S01]  /*43a0*/  FFMA.FTZ R62, R62, R9.reuse, -R15.reuse ;  /* 0x000000093e3e7223 */ /* 0x180fe2000001080f */
[-CC-:B------:R-:W-:Y:S01]  /*43b0*/  FFMA.FTZ R30, R30, R9.reuse, -R15.reuse ;  /* 0x000000091e1e7223 */ /* 0x180fe2000001080f */
[----:B-----5:R-:W-:Y:S01]  /*43c0*/  FADD.FTZ R45, R29, R6 ;  /* 0x000000061d2d7221 */ /* 0x020fe20000010000 */
[----:B------:R-:W-:Y:S01]  /*43d0*/  FFMA.FTZ R15, R28, R9, -R15 ;  /* 0x000000091c0f7223 */ /* 0x000fe2000001080f */
[----:B------:R-:W-:Y:S01]  /*43e0*/  F2FP.F16.F32.PACK_AB R184, R31, R184 ;  /* 0x000000b81fb8723e */ /* 0x000fe200000000ff */
[----:B------:R-:W3:Y:S01]  /*43f0*/  MUFU.EX2 R40, R40 ;  /* 0x0000002800287308 */ /* 0x000ee20000000800 */
[C---:B------:R-:W-:Y:S01]  /*4400*/  FADD.FTZ R45, R186.reuse, R45 ;  /* 0x0000002dba2d7221 */ /* 0x040fe20000010000 */
[----:B------:R-:W-:-:S03]  /*4410*/  F2FP.F16.F32.PACK_AB R186, R186, R29 ;  /* 0x0000001dbaba723e */ /* 0x000fc600000000ff */
[----:B------:R-:W-:Y:S01]  /*4420*/  FADD.FTZ R6, R180, R45 ;  /* 0x0000002db4067221 */ /* 0x000fe20000010000 */
[----:B-1----:R-:W-:Y:S01]  /*4430*/  FADD.FTZ R45, R0, R189 ;  /* 0x000000bd002d7221 */ /* 0x002fe20000010000 */
[C---:B------:R-:W-:Y:S01]  /*4440*/  F2FP.F16.F32.PACK_AB R180, R21.reuse, R180 ;  /* 0x000000b415b4723e */ /* 0x040fe200000000ff */
[----:B------:R1:W4:Y:S01]  /*4450*/  MUFU.EX2 R185, R20 ;  /* 0x0000001400b97308 */ /* 0x0003220000000800 */
[----:B------:R-:W-:Y:S01]  /*4460*/  FADD.FTZ R47, R21, R6 ;  /* 0x00000006152f7221 */ /* 0x000fe20000010000 */
[----:B0-----:R-:W-:Y:S01]  /*4470*/  FADD.FTZ R6, R34, R45 ;  /* 0x0000002d22067221 */ /* 0x001fe20000010000 */
[----:B------:R-:W-:-:S03]  /*4480*/  F2FP.F16.F32.PACK_AB R189, R189, R0 ;  /* 0x00000000bdbd723e */ /* 0x000fc600000000ff */
[C---:B--2---:R-:W-:Y:S01]  /*4490*/  FADD.FTZ R45, R191.reuse, R6 ;  /* 0x00000006bf2d7221 */ /* 0x044fe20000010000 */
[----:B------:R-:W-:Y:S01]  /*44a0*/  F2FP.F16.F32.PACK_AB R191, R191, R34 ;  /* 0x00000022bfbf723e */ /* 0x000fe200000000ff */
[----:B------:R-:W0:Y:S01]  /*44b0*/  MUFU.EX2 R42, R42 ;  /* 0x0000002a002a7308 */ /* 0x000e220000000800 */
[----:B-1----:R-:W-:Y:S01]  /*44c0*/  FADD.FTZ R20, R182, R47 ;  /* 0x0000002fb6147221 */ /* 0x002fe20000010000 */
[----:B---3--:R-:W-:Y:S01]  /*44d0*/  FADD.FTZ R6, R40, R45 ;  /* 0x0000002d28067221 */ /* 0x008fe20000010000 */
[C---:B------:R-:W-:Y:S02]  /*44e0*/  F2FP.F16.F32.PACK_AB R182, R33.reuse, R182 ;  /* 0x000000b621b6723e */ /* 0x040fe400000000ff */
[----:B------:R-:W-:-:S03]  /*44f0*/  FADD.FTZ R20, R33, R20 ;  /* 0x0000001421147221 */ /* 0x000fc60000010000 */
[----:B------:R-:W1:Y:S01]  /*4500*/  MUFU.EX2 R187, R26 ;  /* 0x0000001a00bb7308 */ /* 0x000e620000000800 */
[----:B----4-:R-:W-:Y:S01]  /*4510*/  FADD.FTZ R45, R185, R6 ;  /* 0x00000006b92d7221 */ /* 0x010fe20000010000 */
[----:B------:R-:W-:Y:S01]  /*4520*/  FADD.FTZ R47, R35, R20 ;  /* 0x00000014232f7221 */ /* 0x000fe20000010000 */
[----:B------:R-:W-:-:S03]  /*4530*/  F2FP.F16.F32.PACK_AB R185, R185, R40 ;  /* 0x00000028b9b9723e */ /* 0x000fc600000000ff */
[C---:B------:R-:W-:Y:S01]  /*4540*/  FADD.FTZ R20, R176.reuse, R47 ;  /* 0x0000002fb0147221 */ /* 0x040fe20000010000 */
[----:B------:R-:W-:Y:S01]  /*4550*/  F2FP.F16.F32.PACK_AB R176, R176, R35 ;  /* 0x00000023b0b0723e */ /* 0x000fe200000000ff */
[----:B------:R-:W2:Y:S01]  /*4560*/  MUFU.EX2 R44, R44 ;  /* 0x0000002c002c7308 */ /* 0x000ea20000000800 */
[----:B0-----:R-:W-:Y:S01]  /*4570*/  FADD.FTZ R6, R42, R45 ;  /* 0x0000002d2a067221 */ /* 0x001fe20000010000 */
[----:B------:R-:W-:-:S04]  /*4580*/  FADD.FTZ R47, R39, R20 ;  /* 0x00000014272f7221 */ /* 0x000fc80000010000 */
[C---:B------:R-:W-:Y:S01]  /*4590*/  FADD.FTZ R20, R178.reuse, R47 ;  /* 0x0000002fb2147221 */ /* 0x040fe20000010000 */
[----:B------:R-:W-:Y:S01]  /*45a0*/  F2FP.F16.F32.PACK_AB R178, R178, R39 ;  /* 0x00000027b2b2723e */ /* 0x000fe200000000ff */
[----:B------:R-:W0:Y:S01]  /*45b0*/  MUFU.EX2 R181, R46 ;  /* 0x0000002e00b57308 */ /* 0x000e220000000800 */
[C---:B-1----:R-:W-:Y:S01]  /*45c0*/  FADD.FTZ R45, R187.reuse, R6 ;  /* 0x00000006bb2d7221 */ /* 0x042fe20000010000 */
[----:B------:R-:W-:-:S06]  /*45d0*/  F2FP.F16.F32.PACK_AB R187, R187, R42 ;  /* 0x0000002abbbb723e */ /* 0x000fcc00000000ff */
[----:B------:R-:W1:Y:S01]  /*45e0*/  MUFU.EX2 R48, R48 ;  /* 0x0000003000307308 */ /* 0x000e620000000800 */
[----:B--2---:R-:W-:Y:S01]  /*45f0*/  FADD.FTZ R6, R44, R45 ;  /* 0x0000002d2c067221 */ /* 0x004fe20000010000 */
[----:B------:R-:W-:-:S04]  /*4600*/  FADD.FTZ R45, R43, R20 ;  /* 0x000000142b2d7221 */ /* 0x000fc80000010000 */
[C---:B------:R-:W-:Y:S01]  /*4610*/  FADD.FTZ R20, R172.reuse, R45 ;  /* 0x0000002dac147221 */ /* 0x040fe20000010000 */
[----:B------:R-:W-:Y:S01]  /*4620*/  F2FP.F16.F32.PACK_AB R172, R172, R43 ;  /* 0x0000002bacac723e */ /* 0x000fe200000000ff */
[----:B------:R-:W2:Y:S01]  /*4630*/  MUFU.EX2 R183, R50 ;  /* 0x0000003200b77308 */ /* 0x000ea20000000800 */
[C---:B0-----:R-:W-:Y:S01]  /*4640*/  FADD.FTZ R25, R181.reuse, R6 ;  /* 0x00000006b5197221 */ /* 0x041fe20000010000 */
[----:B------:R-:W-:-:S06]  /*4650*/  F2FP.F16.F32.PACK_AB R181, R181, R44 ;  /* 0x0000002cb5b5723e */ /* 0x000fcc00000000ff */
[----:B------:R-:W0:Y:S01]  /*4660*/  MUFU.EX2 R37, R37 ;  /* 0x0000002500257308 */ /* 0x000e220000000800 */
[----:B-1----:R-:W-:-:S07]  /*4670*/  FADD.FTZ R6, R48, R25 ;  /* 0x0000001930067221 */ /* 0x002fce0000010000 */
[----:B------:R-:W1:Y:S01]  /*4680*/  MUFU.EX2 R52, R52 ;  /* 0x0000003400347308 */ /* 0x000e620000000800 */
[C---:B--2---:R-:W-:Y:S01]  /*4690*/  FADD.FTZ R25, R183.reuse, R6 ;  /* 0x00000006b7197221 */ /* 0x044fe20000010000 */
[----:B------:R-:W-:-:S06]  /*46a0*/  F2FP.F16.F32.PACK_AB R183, R183, R48 ;  /* 0x00000030b7b7723e */ /* 0x000fcc00000000ff */
[----:B------:R-:W2:Y:S01]  /*46b0*/  MUFU.EX2 R177, R54 ;  /* 0x0000003600b17308 */ /* 0x000ea20000000800 */
[----:B0-----:R-:W-:-:S04]  /*46c0*/  FADD.FTZ R27, R37, R20 ;  /* 0x00000014251b7221 */ /* 0x001fc80000010000 */
[C---:B------:R-:W-:Y:S01]  /*46d0*/  FADD.FTZ R20, R174.reuse, R27 ;  /* 0x0000001bae147221 */ /* 0x040fe20000010000 */
[----:B------:R-:W-:Y:S02]  /*46e0*/  F2FP.F16.F32.PACK_AB R174, R174, R37 ;  /* 0x00000025aeae723e */ /* 0x000fe400000000ff */
[----:B------:R-:W0:Y:S01]  /*46f0*/  MUFU.EX2 R41, R41 ;  /* 0x0000002900297308 */ /* 0x000e220000000800 */
[----:B-1----:R-:W-:-:S07]  /*4700*/  FADD.FTZ R6, R52, R25 ;  /* 0x0000001934067221 */ /* 0x002fce0000010000 */
[----:B------:R-:W-:Y:S01]  /*4710*/  MUFU.EX2 R56, R56 ;  /* 0x0000003800387308 */ /* 0x000fe20000000800 */
[C---:B--2---:R-:W-:Y:S01]  /*4720*/  FADD.FTZ R21, R177.reuse, R6 ;  /* 0x00000006b1157221 */ /* 0x044fe20000010000 */
[----:B------:R-:W-:-:S06]  /*4730*/  F2FP.F16.F32.PACK_AB R177, R177, R52 ;  /* 0x00000034b1b1723e */ /* 0x000fcc00000000ff */
[----:B------:R-:W-:Y:S01]  /*4740*/  MUFU.EX2 R179, R58 ;  /* 0x0000003a00b37308 */ /* 0x000fe20000000800 */
[----:B0-----:R-:W-:Y:S01]  /*4750*/  FADD.FTZ R25, R41, R20 ;  /* 0x0000001429197221 */ /* 0x001fe20000010000 */
[----:B------:R-:W-:-:S03]  /*4760*/  VIADD R20, R16, 0xfffffffe ;  /* 0xfffffffe10147836 */ /* 0x000fc60000000000 */
[C---:B------:R-:W-:Y:S01]  /*4770*/  FADD.FTZ R25, R168.reuse, R25 ;  /* 0x00000019a8197221 */ /* 0x040fe20000010000 */
[----:B------:R-:W-:Y:S02]  /*4780*/  F2FP.F16.F32.PACK_AB R168, R168, R41 ;  /* 0x00000029a8a8723e */ /* 0x000fe400000000ff */
[----:B------:R-:W0:Y:S08]  /*4790*/  MUFU.EX2 R32, R32 ;  /* 0x0000002000207308 */ /* 0x000e300000000800 */
[----:B------:R-:W-:Y:S08]  /*47a0*/  MUFU.EX2 R60, R60 ;  /* 0x0000003c003c7308 */ /* 0x000ff00000000800 */
[----:B------:R-:W1:Y:S01]  /*47b0*/  MUFU.EX2 R3, R64 ;  /* 0x0000004000037308 */ /* 0x000e620000000800 */
[----:B0-----:R-:W-:-:S07]  /*47c0*/  FADD.FTZ R6, R32, R25 ;  /* 0x0000001920067221 */ /* 0x001fce0000010000 */
[----:B------:R-:W0:Y:S08]  /*47d0*/  MUFU.EX2 R173, R24 ;  /* 0x0000001800ad7308 */ /* 0x000e300000000800 */
[----:B------:R-:W2:Y:S01]  /*47e0*/  MUFU.EX2 R36, R36 ;  /* 0x0000002400247308 */ /* 0x000ea20000000800 */
[C---:B-1----:R-:W-:Y:S01]  /*47f0*/  FADD.FTZ R6, R3.reuse, R6 ;  /* 0x0000000603067221 */ /* 0x042fe20000010000 */
[----:B------:R-:W-:-:S06]  /*4800*/  F2FP.F16.F32.PACK_AB R170, R3, R32 ;  /* 0x0000002003aa723e */ /* 0x000fcc00000000ff */
[----:B------:R1:W3:Y:S08]  /*4810*/  MUFU.EX2 R175, R2 ;  /* 0x0000000200af7308 */ /* 0x0002f00000000800 */
[----:B------:R-:W4:Y:S01]  /*4820*/  MUFU.EX2 R14, R14 ;  /* 0x0000000e000e7308 */ /* 0x000f220000000800 */
[----:B-1----:R-:W-:-:S04]  /*4830*/  FADD.FTZ R2, R56, R21 ;  /* 0x0000001538027221 */ /* 0x002fc80000010000 */
[C---:B------:R-:W-:Y:S01]  /*4840*/  FADD.FTZ R21, R179.reuse, R2 ;  /* 0x00000002b3157221 */ /* 0x040fe20000010000 */
[----:B------:R-:W-:Y:S02]  /*4850*/  F2FP.F16.F32.PACK_AB R179, R179, R56 ;  /* 0x00000038b3b3723e */ /* 0x000fe400000000ff */
[----:B------:R-:W1:Y:S01]  /*4860*/  MUFU.EX2 R169, R62 ;  /* 0x0000003e00a97308 */ /* 0x000e620000000800 */
[----:B------:R-:W-:-:S04]  /*4870*/  FADD.FTZ R2, R60, R21 ;  /* 0x000000153c027221 */ /* 0x000fc80000010000 */
[C---:B0-----:R-:W-:Y:S01]  /*4880*/  FADD.FTZ R3, R173.reuse, R2 ;  /* 0x00000002ad037221 */ /* 0x041fe20000010000 */
[----:B------:R-:W-:Y:S02]  /*4890*/  F2FP.F16.F32.PACK_AB R173, R173, R60 ;  /* 0x0000003cadad723e */ /* 0x000fe400000000ff */
[----:B------:R-:W0:Y:S01]  /*48a0*/  MUFU.EX2 R30, R30 ;  /* 0x0000001e001e7308 */ /* 0x000e220000000800 */
[----:B--2---:R-:W-:-:S04]  /*48b0*/  FADD.FTZ R0, R36, R3 ;  /* 0x0000000324007221 */ /* 0x004fc80000010000 */
[C---:B---3--:R-:W-:Y:S01]  /*48c0*/  FADD.FTZ R3, R175.reuse, R0 ;  /* 0x00000000af037221 */ /* 0x048fe20000010000 */
[----:B------:R-:W-:Y:S02]  /*48d0*/  F2FP.F16.F32.PACK_AB R175, R175, R36 ;  /* 0x00000024afaf723e */ /* 0x000fe400000000ff */
[----:B------:R-:W2:Y:S01]  /*48e0*/  MUFU.EX2 R15, R15 ;  /* 0x0000000f000f7308 */ /* 0x000ea20000000800 */
[----:B----4-:R-:W-:-:S04]  /*48f0*/  FADD.FTZ R0, R14, R3 ;  /* 0x000000030e007221 */ /* 0x010fc80000010000 */
[C---:B-1----:R-:W-:Y:S01]  /*4900*/  FADD.FTZ R3, R169.reuse, R0 ;  /* 0x00000000a9037221 */ /* 0x042fe20000010000 */
[----:B------:R-:W-:-:S03]  /*4910*/  F2FP.F16.F32.PACK_AB R169, R169, R14 ;  /* 0x0000000ea9a9723e */ /* 0x000fc600000000ff */
[----:B0-----:R-:W-:-:S04]  /*4920*/  FADD.FTZ R0, R30, R3 ;  /* 0x000000031e007221 */ /* 0x001fc80000010000 */
[C---:B--2---:R-:W-:Y:S01]  /*4930*/  FADD.FTZ R3, R15.reuse, R0 ;  /* 0x000000000f037221 */ /* 0x044fe20000010000 */
[----:B------:R-:W-:Y:S01]  /*4940*/  F2FP.F16.F32.PACK_AB R171, R15, R30 ;  /* 0x0000001e0fab723e */ /* 0x000fe200000000ff */
[----:B------:R-:W-:Y:S06]  /*4950*/  @P1 BRA `(.L_x_994) ;  /* 0x00000000004c1947 */ /* 0x000fec0003800000 */
[----:B------:R-:W-:Y:S01]  /*4960*/  ISETP.LT.AND P1, PT, RZ, UR38, PT ;  /* 0x00000026ff007c0c */ /* 0x000fe2000bf21270 */
[----:B------:R-:W-:-:S12]  /*4970*/  UIADD3 UR7, UR38, -0x1, URZ ;  /* 0xffffffff26077890 */ /* 0x000fd8000fffe03f */
[----:B------:R-:W-:Y:S05]  /*4980*/  @P1 BRA `(.L_x_995) ;  /* 0x0000000000201947 */ /* 0x000fea0003800000 */
[----:B------:R-:W-:Y:S01]  /*4990*/  ULDC UR11, c[0x0][0x9e4] ;  /* 0x00027900000b7ab9 */ /* 0x000fe20000000800 */
[----:B------:R-:W-:Y:S02]  /*49a0*/  UIADD3 UR7, -UR38, URZ, URZ ;  /* 0x0000003f26077290 */ /* 0x000fe4000fffe13f */
[----:B------:R-:W-:-:S11]  /*49b0*/  UISETP.NE.AND UP0, UPT, UR11, 0x1, UPT ;  /* 0x000000010b00788c */ /* 0x000fd6000bf05270 */
[----:B------:R-:W-:Y:S02]  /*49c0*/  @UP0 ULDC.64 UR14, c[0x0][0x9e8] ;  /* 0x00027a00000e0ab9 */ /* 0x000fe40000000a00 */
[----:B------:R-:W-:-:S04]  /*49d0*/  UIMAD.WIDE.U32 UR4, UR7, UR14, URZ ;  /* 0x0000000e070472a5 */ /* 0x000fc8000f8e003f */
[----:B------:R-:W-:-:S04]  /*49e0*/  @UP0 USHF.R.U32.HI UR7, URZ, UR15, UR5 ;  /* 0x0000000f3f070299 */ /* 0x000fc80008011605 */
[----:B------:R-:W-:Y:S01]  /*49f0*/  ULOP3.LUT UR7, URZ, UR7, URZ, 0x33, !UPT ;  /* 0x000000073f077292 */ /* 0x000fe2000f8e333f */
[----:B------:R-:W-:Y:S11]  /*4a00*/  BRA `(.L_x_996) ;  /* 0x0000000000147947 */ /* 0x000ff60003800000 */
.L_x_995:
[----:B------:R-:W-:Y:S02]  /*4a10*/  ULDC UR11, c[0x0][0x9e4] ;  /* 0x00027900000b7ab9 */ /* 0x000fe40000000800 */
[----:B------:R-:W-:-:S11]  /*4a20*/  UISETP.NE.AND UP0, UPT, UR11, 0x1, UPT ;  /* 0x000000010b00788c */ /* 0x000fd6000bf05270 */
[----:B------:R-:W-:Y:S02]  /*4a30*/  @UP0 ULDC.64 UR14, c[0x0][0x9e8] ;  /* 0x00027a00000e0ab9 */ /* 0x000fe40000000a00 */
[----:B------:R-:W-:-:S04]  /*4a40*/  UIMAD.WIDE.U32 UR4, UR7, UR14, URZ ;  /* 0x0000000e070472a5 */ /* 0x000fc8000f8e003f */
[----:B------:R-:W-:-:S12]  /*4a50*/  @UP0 USHF.R.U32.HI UR7, URZ, UR15, UR5 ;  /* 0x0000000f3f070299 */ /* 0x000fd80008011605 */
.L_x_996:
[----:B------:R-:W-:-:S04]  /*4a60*/  UIMAD UR7, UR7, UR11, UR11 ;  /* 0x0000000b070772a4 */ /* 0x000fc8000f8e020b */
[----:B------:R-:W-:-:S04]  /*4a70*/  UISETP.LT.AND UP0, UPT, UR6, UR7, UPT ;  /* 0x000000070600728c */ /* 0x000fc8000bf01270 */
[----:B------:R-:W-:-:S12]  /*4a80*/  USEL UR6, UR6, UR7, UP0 ;  /* 0x0000000706067287 */ /* 0x000fd80008000000 */
.L_x_994:
[----:B------:R-:W-:Y:S01]  /*4a90*/  R2UR UR7, R22 ;  /* 0x00000000160772ca */ /* 0x000fe200000e0000 */
[----:B------:R-:W-:Y:S01]  /*4aa0*/  UIMAD.WIDE UR4, UR6, 0x2aaaaaab, URZ ;  /* 0x2aaaaaab060478a5 */ /* 0x000fe2000f8e023f */
[----:B------:R-:W-:Y:S01]  /*4ab0*/  IMAD.MOV.U32 R2, RZ, RZ, 0x3f800000 ;  /* 0x3f800000ff027424 */ /* 0x000fe200078e00ff */
[----:B------:R-:W-:Y:S01]  /*4ac0*/  CS2R R118, SRZ ;  /* 0x0000000000767805 */ /* 0x000fe2000001ff00 */
[----:B------:R-:W-:Y:S01]  /*4ad0*/  IMAD.MOV.U32 R0, RZ, RZ, 0x3f800000 ;  /* 0x3f800000ff007424 */ /* 0x000fe200078e00ff */
[----:B------:R-:W-:Y:S01]  /*4ae0*/  USHF.R.U32.HI UR4, URZ, 0x1f, UR5 ;  /* 0x0000001f3f047899 */ /* 0x000fe20008011605 */
[----:B------:R-:W-:Y:S02]  /*4af0*/  CS2R R116, SRZ ;  /* 0x0000000000747805 */ /* 0x000fe4000001ff00 */
[----:B------:R-:W-:Y:S02]  /*4b00*/  CS2R R114, SRZ ;  /* 0x0000000000727805 */ /* 0x000fe4000001ff00 */
[----:B------:R-:W-:Y:S01]  /*4b10*/  CS2R R112, SRZ ;  /* 0x0000000000707805 */ /* 0x000fe2000001ff00 */
[----:B------:R-:W-:Y:S01]  /*4b20*/  ULEA.HI.SX32 UR4, UR5, UR4, 0x1c ;  /* 0x0000000405047291 */ /* 0x000fe2000f8fe23f */
[----:B------:R-:W-:-:S02]  /*4b30*/  CS2R R110, SRZ ;  /* 0x00000000006e7805 */ /* 0x000fc4000001ff00 */
[----:B------:R-:W-:Y:S02]  /*4b40*/  CS2R R108, SRZ ;  /* 0x00000000006c7805 */ /* 0x000fe4000001ff00 */
[----:B------:R-:W-:Y:S01]  /*4b50*/  CS2R R106, SRZ ;  /* 0x00000000006a7805 */ /* 0x000fe2000001ff00 */
[----:B------:R-:W-:Y:S01]  /*4b60*/  UISETP.LT.AND UP0, UPT, UR7, UR4, UPT ;  /* 0x000000040700728c */ /* 0x000fe2000bf01270 */
[----:B------:R-:W-:Y:S02]  /*4b70*/  CS2R R104, SRZ ;  /* 0x0000000000687805 */ /* 0x000fe4000001ff00 */
[----:B------:R-:W-:Y:S02]  /*4b80*/  CS2R R102, SRZ ;  /* 0x0000000000667805 */ /* 0x000fe4000001ff00 */
[----:B------:R-:W-:Y:S01]  /*4b90*/  CS2R R100, SRZ ;  /* 0x0000000000647805 */ /* 0x000fe2000001ff00 */
[----:B------:R-:W-:Y:S01]  /*4ba0*/  USEL UR61, UR7, UR4, !UP0 ;  /* 0x00000004073d7287 */ /* 0x000fe2000c000000 */
[----:B------:R-:W-:-:S02]  /*4bb0*/  CS2R R98, SRZ ;  /* 0x0000000000627805 */ /* 0x000fc4000001ff00 */
[----:B------:R-:W-:Y:S01]  /*4bc0*/  CS2R R96, SRZ ;  /* 0x0000000000607805 */ /* 0x000fe2000001ff00 */
[----:B------:R-:W-:Y:S01]  /*4bd0*/  UMOV UR4, URZ ;  /* 0x0000003f00047c82 */ /* 0x000fe20008000000 */
[----:B------:R-:W-:Y:S01]  /*4be0*/  UMOV UR7, URZ ;  /* 0x0000003f00077c82 */ /* 0x000fe20008000000 */
[----:B------:R-:W-:Y:S02]  /*4bf0*/  CS2R R94, SRZ ;  /* 0x00000000005e7805 */ /* 0x000fe4000001ff00 */
[----:B------:R-:W-:Y:S02]  /*4c00*/  ISETP.GE.AND P1, PT, R20, UR61, PT ;  /* 0x0000003d14007c0c */ /* 0x000fe4000bf26270 */
        /* <DEDUP_REMOVED lines=35> */
[----:B------:R-:W-:Y:S06]  /*4e40*/  @!P1 BRA `(.L_x_997) ;  /* 0x0000003400f89947 */ /* 0x000fec0003800000 */
[----:B------:R-:W-:Y:S01]  /*4e50*/  IMAD.MOV.U32 R15, RZ, RZ, R10 ;  /* 0x000000ffff0f7224 */ /* 0x000fe200078e000a */
[----:B------:R-:W-:Y:S01]  /*4e60*/  UMOV UR5, URZ ;  /* 0x0000003f00057c82 */ /* 0x000fe20008000000 */
[----:B------:R-:W-:Y:S01]  /*4e70*/  IMAD.MOV.U32 R14, RZ, RZ, R8 ;  /* 0x000000ffff0e7224 */ /* 0x000fe200078e0008 */
[----:B------:R-:W-:Y:S01]  /*4e80*/  UMOV UR6, URZ ;  /* 0x0000003f00067c82 */ /* 0x000fe20008000000 */
[----:B------:R-:W-:Y:S01]  /*4e90*/  IMAD.MOV.U32 R2, RZ, RZ, 0x3f800000 ;  /* 0x3f800000ff027424 */ /* 0x000fe200078e00ff */
[----:B------:R-:W-:Y:S01]  /*4ea0*/  ULDC UR38, c[0x0][0x9d8] ;  /* 0x0002760000267ab9 */ /* 0x000fe20000000800 */
[----:B------:R-:W-:-:S07]  /*4eb0*/  IMAD.MOV.U32 R119, RZ, RZ, RZ ;  /* 0x000000ffff777224 */ /* 0x000fce00078e00ff */
.L_x_1016:
[----:B------:R-:W-:-:S04]  /*4ec0*/  UISETP.NE.AND UP0, UPT, UR6, 0x1, UPT ;  /* 0x000000010600788c */ /* 0x000fc8000bf05270 */
[----:B------:R-:W-:-:S04]  /*4ed0*/  USEL UR7, URZ, 0x1, UP0 ;  /* 0x000000013f077887 */ /* 0x000fc80008000000 */
[----:B------:R-:W-:Y:S01]  /*4ee0*/  ULOP3.LUT UR7, UR5, UR7, URZ, 0x3c, !UPT ;  /* 0x0000000705077292 */ /* 0x000fe2000f8e3c3f */
[----:B------:R-:W-:Y:S11]  /*4ef0*/  @!P0 BRA `(.L_x_998) ;  /* 0x0000000000048947 */ /* 0x000ff60003800000 */
[----:B------:R-:W-:Y:S01]  /*4f00*/  BPT.TRAP 0x1 ;  /* 0x000000040000795c */ /* 0x000fe20000300000 */
.L_x_998:
[----:B------:R-:W-:Y:S01]  /*4f10*/  UIADD3 UR4, UR6, 0x1, URZ ;  /* 0x0000000106047890 */ /* 0x000fe2000fffe03f */
[----:B------:R-:W-:-:S03]  /*4f20*/  MOV R8, UR7 ;  /* 0x0000000700087c02 */ /* 0x000fc60008000f00 */
[----:B------:R-:W-:Y:S01]  /*4f30*/  UISETP.NE.AND UP0, UPT, UR4, 0x2, UPT ;  /* 0x000000020400788c */ /* 0x000fe2000bf05270 */
[----:B------:R-:W-:-:S03]  /*4f40*/  SHF.L.U32 R8, R8, 0x1f, RZ ;  /* 0x0000001f08087819 */ /* 0x000fc600000006ff */
[----:B------:R-:W-:-:S04]  /*4f50*/  USEL UR4, UR4, URZ, UP0 ;  /* 0x0000003f04047287 */ /* 0x000fc80008000000 */
[----:B------:R-:W-:-:S09]  /*4f60*/  ULEA UR60, UR4, UR39, 0x3 ;  /* 0x00000027043c7291 */ /* 0x000fd2000f8e183f */
[----:B------:R0:W1:Y:S01]  /*4f70*/  SYNCS.PHASECHK.TRANS64.TRYWAIT P1, [UR60+0x30830], R8 ;  /* 0x03083008ff0075a7 */ /* 0x000062000802017c */
[----:B------:R-:W-:Y:S05]  /*4f80*/  @!P0 BRA `(.L_x_999) ;  /* 0x0000000000048947 */ /* 0x000fea0003800000 */
[----:B------:R-:W-:Y:S01]  /*4f90*/  BPT.TRAP 0x1 ;  /* 0x000000040000795c */ /* 0x000fe20000300000 */
.L_x_999:
[----:B-1----:R-:W-:Y:S05]  /*4fa0*/  @P1 BRA `(.L_x_1000) ;  /* 0x0000000000081947 */ /* 0x002fea0003800000 */
[----:B------:R-:W1:Y:S02]  /*4fb0*/  SYNCS.PHASECHK.TRANS64.TRYWAIT P1, [UR60+0x30830], R8 ;  /* 0x03083008ff0075a7 */ /* 0x000e64000802017c */
[----:B-1----:R-:W-:Y:S05]  /*4fc0*/  @!P1 BRA `(.L_x_1001) ;  /* 0x0000010400a09947 */ /* 0x002fea0003800000 */
.L_x_1000:
        /* <DEDUP_REMOVED lines=20> */
[-C--:B------:R-:W-:Y:S01]  /*5110*/  FMUL.FTZ R28, R28, R0.reuse ;  /* 0x000000001c1c7220 */ /* 0x080fe20000410000 */
[----:B------:R-:W-:Y:S01]  /*5120*/  UMOV UR58, UR54 ;  /* 0x00000036003a7c82 */ /* 0x000fe20008000000 */
[----:B------:R-:W-:Y:S01]  /*5130*/  UIADD3 UR18, UR54, 0x6, URZ ;  /* 0x0000000636127890 */ /* 0x000fe2000fffe03f */
        /* <DEDUP_REMOVED lines=139> */
.L_x_1002:
[----:B------:R-:W-:Y:S01]  /*59f0*/  ULEA UR14, UR6, UR39, 0x3 ;  /* 0x00000027060e7291 */ /* 0x000fe2000f8e183f */
[----:B------:R-:W-:-:S05]  /*5a00*/  IMAD.U32 R0, RZ, RZ, UR5 ;  /* 0x00000005ff007e24 */ /* 0x000fca000f8e00ff */
[----:B------:R-:W-:-:S04]  /*5a10*/  SHF.L.U32 R0, R0, 0x1f, RZ ;  /* 0x0000001f00007819 */ /* 0x000fc800000006ff */
[----:B------:R2:W3:Y:S01]  /*5a20*/  SYNCS.PHASECHK.TRANS64.TRYWAIT P1, [UR14+0x30850], R0 ;  /* 0x03085000ff0075a7 */ /* 0x0004e2000802014e */
[----:B------:R-:W-:Y:S05]  /*5a30*/  @!P0 BRA `(.L_x_1003) ;  /* 0x0000000000048947 */ /* 0x000fea0003800000 */
[----:B------:R-:W-:Y:S01]  /*5a40*/  BPT.TRAP 0x1 ;  /* 0x000000040000795c */ /* 0x000fe20000300000 */
.L_x_1003:
[----:B---3--:R-:W-:Y:S05]  /*5a50*/  @P1 BRA `(.L_x_1004) ;  /* 0x0000000000081947 */ /* 0x008fea0003800000 */
[----:B------:R-:W3:Y:S02]  /*5a60*/  SYNCS.PHASECHK.TRANS64.TRYWAIT P1, [UR14+0x30850], R0 ;  /* 0x03085000ff0075a7 */ /* 0x000ee4000802014e */
[----:B---3--:R-:W-:Y:S05]  /*5a70*/  @!P1 BRA `(.L_x_1005) ;  /* 0x000000fc000c9947 */ /* 0x008fea0003800000 */
.L_x_1004:
[----:B------:R-:W-:Y:S01]  /*5a80*/  UIADD3 UR5, UR39, 0x400, URZ ;  /* 0x0000040027057890 */ /* 0x000fe2000fffe03f */
[----:B------:R-:W-:Y:S01]  /*5a90*/  WARPGROUP.ARRIVE ;  /* 0x00000000000079c5 */ /* 0x000fe20000000000 */
[----:B------:R-:W-:Y:S02]  /*5aa0*/  UMOV UR11, 0x40000040 ;  /* 0x40000040000b7882 */ /* 0x000fe40000000000 */
[----:B------:R-:W-:-:S04]  /*5ab0*/  USHF.R.U32.HI UR5, URZ, 0x4, UR5 ;  /* 0x000000043f057899 */ /* 0x000fc80008011605 */
[----:B------:R-:W-:-:S04]  /*5ac0*/  ULOP3.LUT UR5, UR5, 0x3fff, URZ, 0xc0, !UPT ;  /* 0x00003fff05057892 */ /* 0x000fc8000f8ec03f */
[----:B------:R-:W-:-:S04]  /*5ad0*/  ULOP3.LUT UR5, UR5, 0x3000000, URZ, 0xfc, !UPT ;  /* 0x0300000005057892 */ /* 0x000fc8000f8efc3f */
[----:B------:R-:W-:-:S07]  /*5ae0*/  UIMAD UR5, UR6, 0x900, UR5 ;  /* 0x00000900060578a4 */ /* 0x000fce000f8e0205 */
        /* <DEDUP_REMOVED lines=30> */
.L_x_1006:
[----:B------:R-:W-:Y:S01]  /*5cd0*/  R2UR UR6, R19 ;  /* 0x00000000130672ca */ /* 0x000fe200000e0000 */
[----:B------:R-:W-:Y:S01]  /*5ce0*/  FMUL.FTZ R168, R124, UR38 ;  /* 0x000000267ca87c20 */ /* 0x000fe20008410000 */
[----:B------:R-:W-:Y:S01]  /*5cf0*/  R2UR UR5, R18 ;  /* 0x00000000120572ca */ /* 0x000fe200000e0000 */
[----:B------:R-:W3:Y:S01]  /*5d00*/  S2UR UR10, SR_CgaCtaId ;  /* 0x00000000000a79c3 */ /* 0x000ee20000008800 */
[----:B------:R-:W-:Y:S01]  /*5d10*/  FMUL.FTZ R124, R138, UR38 ;  /* 0x000000268a7c7c20 */ /* 0x000fe20008410000 */
[----:B01----:R-:W-:Y:S01]  /*5d20*/  FMUL.FTZ R8, R120, UR38 ;  /* 0x0000002678087c20 */ /* 0x003fe20008410000 */
[----:B------:R-:W-:Y:S01]  /*5d30*/  FMUL.FTZ R120, R131, UR38 ;  /* 0x0000002683787c20 */ /* 0x000fe20008410000 */
[----:B------:R-:W-:Y:S01]  /*5d40*/  FMUL.FTZ R131, R151, UR38 ;  /* 0x0000002697837c20 */ /* 0x000fe20008410000 */
[----:B------:R-:W-:Y:S02]  /*5d50*/  IMAD.MOV.U32 R151, RZ, RZ, R7 ;  /* 0x000000ffff977224 */ /* 0x000fe400078e0007 */
[----:B------:R-:W-:Y:S01]  /*5d60*/  FMUL.FTZ R2, R123, UR38 ;  /* 0x000000267b027c20 */ /* 0x000fe20008410000 */
[----:B------:R-:W-:-:S02]  /*5d70*/  IMAD R176, R20, -0x60, RZ ;  /* 0xffffffa014b07824 */ /* 0x000fc400078e02ff */
[----:B------:R-:W-:Y:S01]  /*5d80*/  FMUL.FTZ R123, R135, UR38 ;  /* 0x00000026877b7c20 */ /* 0x000fe20008410000 */
[----:B------:R-:W-:Y:S01]  /*5d90*/  FMUL.FTZ R169, R125, UR38 ;  /* 0x000000267da97c20 */ /* 0x000fe20008410000 */
[----:B------:R-:W-:Y:S01]  /*5da0*/  UISETP.NE.AND UP1, UPT, UR6, URZ, UPT ;  /* 0x0000003f0600728c */ /* 0x000fe2000bf25270 */
[----:B------:R-:W-:Y:S01]  /*5db0*/  FMUL.FTZ R135, R154, UR38 ;  /* 0x000000269a877c20 */ /* 0x000fe20008410000 */
[----:B------:R-:W-:Y:S01]  /*5dc0*/  UISETP.NE.AND UP0, UPT, UR5, URZ, UPT ;  /* 0x0000003f0500728c */ /* 0x000fe2000bf05270 */
[----:B------:R-:W-:Y:S01]  /*5dd0*/  FMUL.FTZ R125, R139, UR38 ;  /* 0x000000268b7d7c20 */ /* 0x000fe20008410000 */
[----:B------:R-:W-:Y:S02]  /*5de0*/  VIADD R139, R176, 0x1 ;  /* 0x00000001b08b7836 */ /* 0x000fe40000000000 */
[----:B------:R-:W-:Y:S01]  /*5df0*/  FMUL.FTZ R21, R126, UR38 ;  /* 0x000000267e157c20 */ /* 0x000fe20008410000 */
[----:B------:R-:W-:Y:S01]  /*5e00*/  PLOP3.LUT P1, PT, PT, PT, UP1, 0x80, 0x0 ;  /* 0x000000000000781c */ /* 0x000fe20003f2f018 */
[----:B------:R-:W-:Y:S01]  /*5e10*/  FMUL.FTZ R170, R128, UR38 ;  /* 0x0000002680aa7c20 */ /* 0x000fe20008410000 */
[----:B------:R-:W-:Y:S01]  /*5e20*/  PLOP3.LUT P2, PT, PT, PT, UP1, 0x80, 0x0 ;  /* 0x000000000000781c */ /* 0x000fe20003f4f018 */
[----:B------:R-:W-:Y:S01]  /*5e30*/  FMUL.FTZ R171, R129, UR38 ;  /* 0x0000002681ab7c20 */ /* 0x000fe20008410000 */
[----:B------:R-:W-:Y:S01]  /*5e40*/  FMUL.FTZ R126, R142, UR38 ;  /* 0x000000268e7e7c20 */ /* 0x000fe20008410000 */
[----:B------:R-:W-:Y:S01]  /*5e50*/  @UP1 ULDC UR5, c[0x0][0x44c] ;  /* 0x0001130000051ab9 */ /* 0x000fe20000000800 */
[----:B------:R-:W-:Y:S01]  /*5e60*/  FMUL.FTZ R9, R121, UR38 ;  /* 0x0000002679097c20 */ /* 0x000fe20008410000 */
[----:B--2---:R-:W-:Y:S01]  /*5e70*/  FMUL.FTZ R0, R122, UR38 ;  /* 0x000000267a007c20 */ /* 0x004fe20008410000 */
[----:B------:R-:W-:Y:S01]  /*5e80*/  FMUL.FTZ R10, R127, UR38 ;  /* 0x000000267f0a7c20 */ /* 0x000fe20008410000 */
[----:B------:R-:W-:Y:S01]  /*5e90*/  FMUL.FTZ R142, R144, UR38 ;  /* 0x00000026908e7c20 */ /* 0x000fe20008410000 */
[----:B------:R-:W-:Y:S01]  /*5ea0*/  FMUL.FTZ R128, R146, UR38 ;  /* 0x0000002692807c20 */ /* 0x000fe20008410000 */
[----:B------:R-:W-:Y:S01]  /*5eb0*/  FMUL.FTZ R129, R147, UR38 ;  /* 0x0000002693817c20 */ /* 0x000fe20008410000 */
[----:B------:R-:W-:Y:S01]  /*5ec0*/  FMUL.FTZ R121, R130, UR38 ;  /* 0x0000002682797c20 */ /* 0x000fe20008410000 */
[----:B------:R-:W-:Y:S01]  /*5ed0*/  @P1 IMAD.HI.U32 R138, R7, UR5, RZ ;  /* 0x00000005078a1c27 */ /* 0x000fe2000f8e00ff */
[----:B------:R-:W-:-:S03]  /*5ee0*/  @UP1 ULDC UR5, c[0x0][0x450] ;  /* 0x0001140000051ab9 */ /* 0x000fc60000000800 */
[----:B------:R-:W-:Y:S01]  /*5ef0*/  FMUL.FTZ R172, R132, UR38 ;  /* 0x0000002684ac7c20 */ /* 0x000fe20008410000 */
[----:B------:R-:W-:Y:S01]  /*5f00*/  FMUL.FTZ R122, R134, UR38 ;  /* 0x00000026867a7c20 */ /* 0x000fe20008410000 */
[----:B------:R-:W-:Y:S01]  /*5f10*/  FMUL.FTZ R173, R136, UR38 ;  /* 0x0000002688ad7c20 */ /* 0x000fe20008410000 */
[----:B------:R-:W-:Y:S01]  /*5f20*/  @P2 SHF.R.U32.HI R151, RZ, UR5, R138 ;  /* 0x00000005ff972c19 */ /* 0x000fe2000801168a */
[----:B------:R-:W-:Y:S01]  /*5f30*/  FMUL.FTZ R174, R137, UR38 ;  /* 0x0000002689ae7c20 */ /* 0x000fe20008410000 */
[----:B------:R-:W-:Y:S01]  /*5f40*/  FMUL.FTZ R175, R140, UR38 ;  /* 0x000000268caf7c20 */ /* 0x000fe20008410000 */
[----:B------:R-:W-:Y:S01]  /*5f50*/  FMUL.FTZ R127, R143, UR38 ;  /* 0x000000268f7f7c20 */ /* 0x000fe20008410000 */
[----:B------:R-:W-:Y:S01]  /*5f60*/  FMUL.FTZ R146, R148, UR38 ;  /* 0x0000002694927c20 */ /* 0x000fe20008410000 */
[----:B------:R-:W0:Y:S01]  /*5f70*/  SHFL.IDX PT, R154, R151, RZ, 0x1c1f ;  /* 0x001c1fff979a7589 */ /* 0x000e2200000e0000 */
[----:B------:R-:W-:Y:S01]  /*5f80*/  FMUL.FTZ R147, R149, UR38 ;  /* 0x0000002695937c20 */ /* 0x000fe20008410000 */
[----:B------:R-:W-:-:S02]  /*5f90*/  IMAD R144, R12, -0x2, R139 ;  /* 0xfffffffe0c907824 */ /* 0x000fc400078e028b */
        /* <DEDUP_REMOVED lines=15> */
[----:B------:R-:W-:Y:S01]  /*6090*/  R2UR UR6, R13 ;  /* 0x000000000d0672ca */ /* 0x000fe200000e0000 */
[----:B------:R-:W-:Y:S01]  /*60a0*/  FMUL.FTZ R156, R156, UR38 ;  /* 0x000000269c9c7c20 */ /* 0x000fe20008410000 */
[----:B------:R-:W-:Y:S01]  /*60b0*/  FMUL.FTZ R157, R157, UR38 ;  /* 0x000000269d9d7c20 */ /* 0x000fe20008410000 */
[----:B------:R-:W-:Y:S01]  /*60c0*/  FMUL.FTZ R160, R160, UR38 ;  /* 0x00000026a0a07c20 */ /* 0x000fe20008410000 */
[----:B------:R-:W-:Y:S01]  /*60d0*/  FMUL.FTZ R164, R164, UR38 ;  /* 0x00000026a4a47c20 */ /* 0x000fe20008410000 */
[----:B------:R-:W-:Y:S01]  /*60e0*/  UIADD3 UR60, UR60, 0x30840, URZ ;  /* 0x000308403c3c7890 */ /* 0x000fe2000fffe03f */
[----:B------:R-:W-:Y:S01]  /*60f0*/  PLOP3.LUT P1, PT, PT, PT, UP0, 0x40, 0x0 ;  /* 0x000000000000781c */ /* 0x000fe20003f2e808 */
[----:B------:R-:W-:Y:S01]  /*6100*/  ULDC UR11, c[0x0][0x2f0] ;  /* 0x0000bc00000b7ab9 */ /* 0x000fe20000000800 */
[----:B------:R-:W1:Y:S01]  /*6110*/  MUFU.TANH R8, R8 ;  /* 0x0000000800087308 */ /* 0x000e620000002400 */
[----:B---3--:R-:W-:Y:S01]  /*6120*/  UPRMT UR60, UR10, 0x654, UR60 ;  /* 0x000006540a3c7896 */ /* 0x008fe2000800003c */
[----:B------:R-:W-:Y:S01]  /*6130*/  IMAD R145, R17, UR11, R144 ;  /* 0x0000000b11917c24 */ /* 0x000fe2000f8e0290 */
[----:B------:R-:W-:Y:S01]  /*6140*/  ULDC UR11, c[0x0][0x9e0] ;  /* 0x00027800000b7ab9 */ /* 0x000fe20000000800 */
[----:B------:R-:W-:Y:S01]  /*6150*/  ULDC UR10, c[0x0][0x288] ;  /* 0x0000a200000a7ab9 */ /* 0x000fe20000000800 */
[----:B------:R-:W-:-:S02]  /*6160*/  VIADD R178, R144, 0xffffffff ;  /* 0xffffffff90b27836 */ /* 0x000fc40000000000 */
[----:B------:R-:W-:Y:S01]  /*6170*/  VIADD R145, R145, -UR10 ;  /* 0x8000000a91917c36 */ /* 0x000fe20008000000 */
[----:B------:R-:W2:Y:S02]  /*6180*/  MUFU.TANH R9, R9 ;  /* 0x0000000900097308 */ /* 0x000ea40000002400 */
[----:B------:R-:W-:Y:S01]  /*6190*/  SYNCS.ARRIVE.TRANS64.RED.A1T0 RZ, [UR60], RZ ;  /* 0x000000ffffff79a7 */ /* 0x000fe2000810043c */
[C---:B------:R-:W-:Y:S02]  /*61a0*/  VIADD R167, R145.reuse, UR11 ;  /* 0x0000000b91a77c36 */ /* 0x040fe40008000000 */
[----:B------:R-:W-:Y:S02]  /*61b0*/  VIADD R177, R145, UR6 ;  /* 0x0000000691b17c36 */ /* 0x000fe40008000000 */
[--C-:B0-----:R-:W-:Y:S01]  /*61c0*/  IMAD.IADD R153, R167, 0x1, R154.reuse ;  /* 0x00000001a7997824 */ /* 0x101fe200078e029a */
[----:B------:R-:W0:Y:S01]  /*61d0*/  MUFU.TANH R0, R0 ;  /* 0x0000000000007308 */ /* 0x000e220000002400 */
[----:B------:R-:W-:-:S07]  /*61e0*/  IMAD.IADD R155, R177, 0x1, R154 ;  /* 0x00000001b19b7824 */ /* 0x000fce00078e029a */
[----:B------:R-:W3:Y:S08]  /*61f0*/  MUFU.TANH R2, R2 ;  /* 0x0000000200027308 */ /* 0x000ef00000002400 */
[----:B------:R-:W4:Y:S08]  /*6200*/  MUFU.TANH R168, R168 ;  /* 0x000000a800a87308 */ /* 0x000f300000002400 */
        /* <DEDUP_REMOVED lines=32> */
[----:B------:R0:W0:Y:S08]  /*6410*/  MUFU.TANH R150, R157 ;  /* 0x0000009d00967308 */ /* 0x0000300000002400 */
[----:B------:R-:W0:Y:S08]  /*6420*/  MUFU.TANH R140, R140 ;  /* 0x0000008c008c7308 */ /* 0x000e300000002400 */
[----:B------:R-:W0:Y:S08]  /*6430*/  MUFU.TANH R132, R132 ;  /* 0x0000008400847308 */ /* 0x000e300000002400 */
[----:B------:R0:W0:Y:S08]  /*6440*/  MUFU.TANH R159, R160 ;  /* 0x000000a0009f7308 */ /* 0x0000300000002400 */
[----:B------:R-:W0:Y:S08]  /*6450*/  MUFU.TANH R161, R161 ;  /* 0x000000a100a17308 */ /* 0x000e300000002400 */
[----:B------:R-:W0:Y:S08]  /*6460*/  MUFU.TANH R134, R134 ;  /* 0x0000008600867308 */ /* 0x000e300000002400 */
[----:B------:R-:W0:Y:S08]  /*6470*/  MUFU.TANH R136, R136 ;  /* 0x0000008800887308 */ /* 0x000e300000002400 */
[----:B------:R0:W0:Y:S08]  /*6480*/  MUFU.TANH R163, R164 ;  /* 0x000000a400a37308 */ /* 0x0000300000002400 */
[----:B------:R-:W0:Y:S08]  /*6490*/  MUFU.TANH R165, R165 ;  /* 0x000000a500a57308 */ /* 0x000e300000002400 */
[----:B------:R-:W0:Y:S08]  /*64a0*/  MUFU.TANH R138, R138 ;  /* 0x0000008a008a7308 */ /* 0x000e300000002400 */
[----:B------:R-:W0:Y:S01]  /*64b0*/  MUFU.TANH R139, R139 ;  /* 0x0000008b008b7308 */ /* 0x000e220000002400 */
[----:B-1234-:R-:W-:Y:S05]  /*64c0*/  @P1 BRA `(.L_x_1007) ;  /* 0x0000000000641947 */ /* 0x01efea0003800000 */
[----:B------:R-:W-:Y:S01]  /*64d0*/  ULDC UR5, c[0x0][0x2f0] ;  /* 0x0000bc0000057ab9 */ /* 0x000fe20000000800 */
[----:B------:R-:W-:Y:S01]  /*64e0*/  BSSY B0, `(.L_x_1008) ;  /* 0x0000014000007945 */ /* 0x000fe20003800000 */
[----:B------:R-:W-:-:S04]  /*64f0*/  IMAD R144, R17, UR5, R154 ;  /* 0x0000000511907c24 */ /* 0x000fc8000f8e029a */
[----:B0-----:R-:W-:-:S05]  /*6500*/  VIADD R157, R144, -UR10 ;  /* 0x8000000a909d7c36 */ /* 0x001fca0008000000 */
        /* <DEDUP_REMOVED lines=11> */
.L_x_1009:
[----:B------:R-:W-:Y:S02]  /*65c0*/  ULDC UR5, c[0x0][0x9e4] ;  /* 0x0002790000057ab9 */ /* 0x000fe40000000800 */
[----:B------:R-:W-:-:S04]  /*65d0*/  MOV R154, UR5 ;  /* 0x00000005009a7c02 */ /* 0x000fc80008000f00 */
[----:B------:R-:W-:-:S13]  /*65e0*/  ISETP.NE.AND P1, PT, R154, 0x1, PT ;  /* 0x000000019a00780c */ /* 0x000fda0003f25270 */
[----:B------:R-:W0:Y:S02]  /*65f0*/  @P1 LDC.64 R144, c[0x0][0x9e8] ;  /* 0x00027a00ff901b82 */ /* 0x000e240000000a00 */
[----:B0-----:R-:W-:-:S05]  /*6600*/  @P1 IMAD.HI.U32 R144, R157, R144, RZ ;  /* 0x000000909d901227 */ /* 0x001fca00078e00ff */
[----:B------:R-:W-:-:S07]  /*6610*/  @P1 SHF.R.U32.HI R157, RZ, R145, R144 ;  /* 0x00000091ff9d1219 */ /* 0x000fce0000011690 */
.L_x_1010:
[----:B------:R-:W-:Y:S05]  /*6620*/  BSYNC B0 ;  /* 0x0000000000007941 */ /* 0x000fea0003800000 */
.L_x_1008:
[----:B------:R-:W-:-:S05]  /*6630*/  IMAD R144, R157, R154, R178 ;  /* 0x0000009a9d907224 */ /* 0x000fca00078e02b2 */
[----:B------:R-:W-:Y:S02]  /*6640*/  VIADDMNMX R153, R144, R154, R153, PT ;  /* 0x0000009a90997246 */ /* 0x000fe40003800199 */
[----:B------:R-:W-:-:S07]  /*6650*/  VIMNMX R155, R155, R144, !PT ;  /* 0x000000909b9b7248 */ /* 0x000fce0007fe0100 */
.L_x_1007:
[C---:B------:R-:W-:Y:S02]  /*6660*/  ISETP.GE.AND P6, PT, R176.reuse, 0xa, PT ;  /* 0x0000000ab000780c */ /* 0x040fe40003fc6270 */
[C---:B------:R-:W-:Y:S02]  /*6670*/  ISETP.GE.AND P1, PT, R176.reuse, 0x2, PT ;  /* 0x00000002b000780c */ /* 0x040fe40003f26270 */
[C---:B------:R-:W-:Y:S02]  /*6680*/  ISETP.GE.AND P2, PT, R176.reuse, 0x9, PT ;  /* 0x00000009b000780c */ /* 0x040fe40003f46270 */
[----:B------:R-:W-:Y:S02]  /*6690*/  ISETP.GE.AND P5, PT, R176, 0x11, PT ;  /* 0x00000011b000780c */ /* 0x000fe40003fa6270 */
[----:B------:R-:W-:Y:S02]  /*66a0*/  LOP3.LUT R16, R16, 0xfffffffb, RZ, 0xc0, !PT ;  /* 0xfffffffb10107812 */ /* 0x000fe400078ec0ff */
[----:B------:R-:W-:-:S02]  /*66b0*/  ISETP.GT.AND P4, PT, R155, 0x1, !P1 ;  /* 0x000000019b00780c */ /* 0x000fc40004f84270 */
[----:B------:R-:W-:Y:S02]  /*66c0*/  ISETP.GT.AND P3, PT, R155, 0x8, !P2 ;  /* 0x000000089b00780c */ /* 0x000fe40005764270 */
[----:B------:R-:W-:Y:S02]  /*66d0*/  @P6 LOP3.LUT R16, R16, 0x4, RZ, 0xfc, !PT ;  /* 0x0000000410106812 */ /* 0x000fe400078efcff */
[C---:B------:R-:W-:Y:S02]  /*66e0*/  ISETP.LT.OR P4, PT, R153.reuse, 0x2, P4 ;  /* 0x000000029900780c */ /* 0x040fe40002781670 */
[----:B------:R-:W-:Y:S02]  /*66f0*/  ISETP.LT.OR P3, PT, R153, 0x9, P3 ;  /* 0x000000099900780c */ /* 0x000fe40001f61670 */
[----:B------:R-:W-:Y:S02]  /*6700*/  LOP3.LUT R16, R16, 0xfffffff7, RZ, 0xc0, !PT ;  /* 0xfffffff710107812 */ /* 0x000fe400078ec0ff */
[----:B------:R-:W-:-:S02]  /*6710*/  FSEL R206, R9, -INF , !P4 ;  /* 0xff80000009ce7808 */ /* 0x000fc40006000000 */
[----:B------:R-:W-:Y:S02]  /*6720*/  FSEL R204, R168, -INF , !P3 ;  /* 0xff800000a8cc7808 */ /* 0x000fe40005800000 */
[C---:B------:R-:W-:Y:S02]  /*6730*/  ISETP.GT.AND P4, PT, R155.reuse, 0x9, !P6 ;  /* 0x000000099b00780c */ /* 0x040fe40007784270 */
[----:B------:R-:W-:Y:S02]  /*6740*/  @P5 LOP3.LUT R16, R16, 0x8, RZ, 0xfc, !PT ;  /* 0x0000000810105812 */ /* 0x000fe400078efcff */
[----:B------:R-:W-:Y:S02]  /*6750*/  ISETP.GT.AND P3, PT, R155, 0x10, !P5 ;  /* 0x000000109b00780c */ /* 0x000fe40006f64270 */
[----:B------:R-:W-:Y:S02]  /*6760*/  ISETP.GE.AND P5, PT, R176, 0x12, PT ;  /* 0x00000012b000780c */ /* 0x000fe40003fa6270 */
[----:B------:R-:W-:-:S02]  /*6770*/  ISETP.LT.OR P4, PT, R153, 0xa, P4 ;  /* 0x0000000a9900780c */ /* 0x000fc40002781670 */
[----:B------:R-:W-:Y:S02]  /*6780*/  ISETP.LT.OR P3, PT, R153, 0x11, P3 ;  /* 0x000000119900780c */ /* 0x000fe40001f61670 */
[----:B0-----:R-:W-:Y:S02]  /*6790*/  FSEL R192, R169, -INF , !P4 ;  /* 0xff800000a9c07808 */ /* 0x001fe40006000000 */
[----:B------:R-:W-:Y:S02]  /*67a0*/  ISETP.GE.AND P4, PT, R176, 0x19, PT ;  /* 0x00000019b000780c */ /* 0x000fe40003f86270 */
[----:B------:R-:W-:Y:S02]  /*67b0*/  LOP3.LUT R16, R16, 0xffffffef, RZ, 0xc0, !PT ;  /* 0xffffffef10107812 */ /* 0x000fe400078ec0ff */
[----:B------:R-:W-:Y:S02]  /*67c0*/  FSEL R194, R170, -INF , !P3 ;  /* 0xff800000aac27808 */ /* 0x000fe40005800000 */
[----:B------:R-:W-:-:S02]  /*67d0*/  ISETP.GT.AND P3, PT, R155, 0x11, !P5 ;  /* 0x000000119b00780c */ /* 0x000fc40006f64270 */
[----:B------:R-:W-:Y:S02]  /*67e0*/  @P5 LOP3.LUT R16, R16, 0x10, RZ, 0xfc, !PT ;  /* 0x0000001010105812 */ /* 0x000fe400078efcff */
[----:B------:R-:W-:Y:S02]  /*67f0*/  ISETP.LT.OR P3, PT, R153, 0x12, P3 ;  /* 0x000000129900780c */ /* 0x000fe40001f61670 */
[----:B------:R-:W-:Y:S02]  /*6800*/  LOP3.LUT R16, R16, 0xfffbffff, RZ, 0xc0, !PT ;  /* 0xfffbffff10107812 */ /* 0x000fe400078ec0ff */
[----:B------:R-:W-:Y:S02]  /*6810*/  FSEL R196, R171, -INF , !P3 ;  /* 0xff800000abc47808 */ /* 0x000fe40005800000 */
[----:B------:R-:W-:Y:S02]  /*6820*/  @P4 LOP3.LUT R16, R16, 0x40000, RZ, 0xfc, !PT ;  /* 0x0004000010104812 */ /* 0x000fe400078efcff */
[----:B------:R-:W-:-:S02]  /*6830*/  ISETP.GT.AND P3, PT, R155, 0x18, !P4 ;  /* 0x000000189b00780c */ /* 0x000fc40006764270 */
[----:B------:R-:W-:Y:S02]  /*6840*/  ISETP.GE.AND P4, PT, R176, 0x1a, PT ;  /* 0x0000001ab000780c */ /* 0x000fe40003f86270 */
[----:B------:R-:W-:Y:S02]  /*6850*/  ISETP.LT.OR P3, PT, R153, 0x19, P3 ;  /* 0x000000199900780c */ /* 0x000fe40001f61670 */
[----:B------:R-:W-:Y:S02]  /*6860*/  LOP3.LUT R16, R16, 0xfffdffff, RZ, 0xc0, !PT ;  /* 0xfffdffff10107812 */ /* 0x000fe400078ec0ff */
[----:B------:R-:W-:Y:S02]  /*6870*/  FSEL R198, R172, -INF , !P3 ;  /* 0xff800000acc67808 */ /* 0x000fe40005800000 */
[----:B------:R-:W-:Y:S02]  /*6880*/  ISETP.GT.AND P3, PT, R155, 0x19, !P4 ;  /* 0x000000199b00780c */ /* 0x000fe40006764270 */
[----:B------:R-:W-:-:S02]  /*6890*/  R2UR UR5, R18 ;  /* 0x00000000120572ca */ /* 0x000fc400000e0000 */
[----:B------:R-:W-:Y:S02]  /*68a0*/  ISETP.LT.OR P3, PT, R153, 0x1a, P3 ;  /* 0x0000001a9900780c */ /* 0x000fe40001f61670 */
[----:B------:R-:W-:Y:S02]  /*68b0*/  @P4 LOP3.LUT R16, R16, 0x20000, RZ, 0xfc, !PT ;  /* 0x0002000010104812 */ /* 0x000fe400078efcff */
[----:B------:R-:W-:Y:S02]  /*68c0*/  ISETP.GE.AND P4, PT, R176, 0x21, PT ;  /* 0x00000021b000780c */ /* 0x000fe40003f86270 */
[----:B------:R-:W-:Y:S02]  /*68d0*/  LOP3.LUT R16, R16, 0xfffeffff, RZ, 0xc0, !PT ;  /* 0xfffeffff10107812 */ /* 0x000fe400078ec0ff */
[----:B------:R-:W-:Y:S02]  /*68e0*/  FSEL R200, R133, -INF , !P3 ;  /* 0xff80000085c87808 */ /* 0x000fe40005800000 */
[----:B------:R-:W-:Y:S01]  /*68f0*/  ISETP.GT.AND P3, PT, R155, 0x20, !P4 ;  /* 0x000000209b00780c */ /* 0x000fe20006764270 */
[----:B------:R-:W-:-:S03]  /*6900*/  UISETP.NE.AND UP0, UPT, UR5, URZ, UPT ;  /* 0x0000003f0500728c */ /* 0x000fc6000bf05270 */
[----:B------:R-:W-:-:S03]  /*6910*/  ISETP.LT.OR P3, PT, R153, 0x21, P3 ;  /* 0x000000219900780c */ /* 0x000fc60001f61670 */
[----:B------:R-:W-:Y:S02]  /*6920*/  @P4 LOP3.LUT R16, R16, 0x10000, RZ, 0xfc, !PT ;  /* 0x0001000010104812 */ /* 0x000fe400078efcff */
[----:B------:R-:W-:Y:S02]  /*6930*/  ISETP.GE.AND P4, PT, R176, 0x22, PT ;  /* 0x00000022b000780c */ /* 0x000fe40003f86270 */
[----:B------:R-:W-:Y:S02]  /*6940*/  LOP3.LUT R16, R16, 0xffff7fff, RZ, 0xc0, !PT ;  /* 0xffff7fff10107812 */ /* 0x000fe400078ec0ff */
[----:B------:R-:W-:Y:S02]  /*6950*/  FSEL R202, R173, -INF , !P3 ;  /* 0xff800000adca7808 */ /* 0x000fe40005800000 */
[----:B------:R-:W-:-:S04]  /*6960*/  ISETP.GT.AND P3, PT, R155, 0x21, !P4 ;  /* 0x000000219b00780c */ /* 0x000fc80006764270 */
        /* <DEDUP_REMOVED lines=51> */
[----:B------:R-:W-:Y:S02]  /*6ca0*/  FSEL R166, R149, -INF , !P3 ;  /* 0xff80000095a67808 */ /* 0x000fe40005800000 */
[----:B------:R-:W-:Y:S02]  /*6cb0*/  LOP3.LUT R16, R16, 0xffffffbf, RZ, 0xc0, !PT ;  /* 0xffffffbf10107812 */ /* 0x000fe400078ec0ff */
[----:B------:R-:W-:-:S04]  /*6cc0*/  ISETP.GT.AND P3, PT, R155, 0x48, !P4 ;  /* 0x000000489b00780c */ /* 0x000fc80006764270 */
[----:B------:R-:W-:-:S03]  /*6cd0*/  ISETP.LT.OR P3, PT, R153, 0x49, P3 ;  /* 0x000000499900780c */ /* 0x000fc60001f61670 */
[----:B------:R-:W-:Y:S02]  /*6ce0*/  @P4 LOP3.LUT R16, R16, 0x40, RZ, 0xfc, !PT ;  /* 0x0000004010104812 */ /* 0x000fe400078efcff */
[----:B------:R-:W-:Y:S02]  /*6cf0*/  ISETP.GE.AND P4, PT, R176, 0x4a, PT ;  /* 0x0000004ab000780c */ /* 0x000fe40003f86270 */
[----:B------:R-:W-:Y:S02]  /*6d00*/  FSEL R152, R152, -INF , !P3 ;  /* 0xff80000098987808 */ /* 0x000fe40005800000 */
[----:B------:R-:W-:Y:S02]  /*6d10*/  ISETP.GT.AND P3, PT, R155, 0x49, !P4 ;  /* 0x000000499b00780c */ /* 0x000fe40006764270 */
[----:B------:R-:W-:Y:S02]  /*6d20*/  LOP3.LUT R16, R16, 0xffffffdf, RZ, 0xc0, !PT ;  /* 0xffffffdf10107812 */ /* 0x000fe400078ec0ff */
[----:B------:R-:W-:-:S04]  /*6d30*/  ISETP.LT.OR P3, PT, R153, 0x4a, P3 ;  /* 0x0000004a9900780c */ /* 0x000fc80001f61670 */
[----:B------:R-:W-:Y:S02]  /*6d40*/  FSEL R150, R150, -INF , !P3 ;  /* 0xff80000096967808 */ /* 0x000fe40005800000 */
[----:B------:R-:W-:Y:S02]  /*6d50*/  ISETP.GE.AND P3, PT, R176, 0x51, PT ;  /* 0x00000051b000780c */ /* 0x000fe40003f66270 */
[----:B------:R-:W-:Y:S02]  /*6d60*/  @P4 LOP3.LUT R16, R16, 0x20, RZ, 0xfc, !PT ;  /* 0x0000002010104812 */ /* 0x000fe400078efcff */
[----:B------:R-:W-:Y:S02]  /*6d70*/  ISETP.GT.AND P4, PT, R155, 0x50, !P3 ;  /* 0x000000509b00780c */ /* 0x000fe40005f84270 */
[----:B------:R-:W-:Y:S02]  /*6d80*/  LOP3.LUT R16, R16, 0xfffffffd, RZ, 0xc0, !PT ;  /* 0xfffffffd10107812 */ /* 0x000fe400078ec0ff */
[----:B------:R-:W-:-:S04]  /*6d90*/  ISETP.LT.OR P4, PT, R153, 0x51, P4 ;  /* 0x000000519900780c */ /* 0x000fc80002781670 */
[----:B------:R-:W-:Y:S02]  /*6da0*/  FSEL R148, R159, -INF , !P4 ;  /* 0xff8000009f947808 */ /* 0x000fe40006000000 */
[----:B------:R-:W-:-:S04]  /*6db0*/  ISETP.GE.AND P4, PT, R176, 0x52, PT ;  /* 0x00000052b000780c */ /* 0x000fc80003f86270 */
[----:B------:R-:W-:-:S04]  /*6dc0*/  ISETP.GT.AND P5, PT, R155, 0x51, !P4 ;  /* 0x000000519b00780c */ /* 0x000fc800067a4270 */
[----:B------:R-:W-:-:S04]  /*6dd0*/  ISETP.LT.OR P5, PT, R153, 0x52, P5 ;  /* 0x000000529900780c */ /* 0x000fc80002fa1670 */
[----:B------:R-:W-:Y:S02]  /*6de0*/  FSEL R146, R161, -INF , !P5 ;  /* 0xff800000a1927808 */ /* 0x000fe40006800000 */
[----:B------:R-:W-:-:S04]  /*6df0*/  ISETP.GE.AND P5, PT, R176, 0x59, PT ;  /* 0x00000059b000780c */ /* 0x000fc80003fa6270 */
[----:B------:R-:W-:-:S04]  /*6e00*/  ISETP.GT.AND P6, PT, R155, 0x58, !P5 ;  /* 0x000000589b00780c */ /* 0x000fc80006fc4270 */
[----:B------:R-:W-:-:S04]  /*6e10*/  ISETP.LT.OR P6, PT, R153, 0x59, P6 ;  /* 0x000000599900780c */ /* 0x000fc800037c1670 */
[----:B------:R-:W-:Y:S02]  /*6e20*/  FSEL R142, R163, -INF , !P6 ;  /* 0xff800000a38e7808 */ /* 0x000fe40007000000 */
[----:B------:R-:W-:-:S13]  /*6e30*/  ISETP.GE.AND P6, PT, R176, 0x1, PT ;  /* 0x00000001b000780c */ /* 0x000fda0003fc6270 */
[----:B------:R-:W-:Y:S02]  /*6e40*/  @P6 LOP3.LUT R16, R16, 0x2, RZ, 0xfc, !PT ;  /* 0x0000000210106812 */ /* 0x000fe400078efcff */
[----:B------:R-:W-:Y:S02]  /*6e50*/  ISETP.GT.AND P6, PT, R155, RZ, !P6 ;  /* 0x000000ff9b00720c */ /* 0x000fe400077c4270 */
[----:B------:R-:W-:Y:S02]  /*6e60*/  LOP3.LUT R16, R16, 0xfffffffe, RZ, 0xc0, !PT ;  /* 0xfffffffe10107812 */ /* 0x000fe400078ec0ff */
[----:B------:R-:W-:-:S04]  /*6e70*/  ISETP.LT.OR P6, PT, R153, 0x1, P6 ;  /* 0x000000019900780c */ /* 0x000fc800037c1670 */
[----:B------:R-:W-:Y:S02]  /*6e80*/  FSEL R210, R8, -INF , !P6 ;  /* 0xff80000008d27808 */ /* 0x000fe40007000000 */
[----:B------:R-:W-:Y:S01]  /*6e90*/  ISETP.GE.AND P6, PT, R176, 0x5a, PT ;  /* 0x0000005ab000780c */ /* 0x000fe20003fc6270 */
[----:B------:R-:W0:-:S12]  /*6ea0*/  SHFL.IDX PT, R8, R151, 0x1, 0x1c1f ;  /* 0x003c1f0097087f89 */ /* 0x000e1800000e0000 */
[----:B------:R-:W-:Y:S02]  /*6eb0*/  @P6 LOP3.LUT R16, R16, 0x1, RZ, 0xfc, !PT ;  /* 0x0000000110106812 */ /* 0x000fe400078efcff */
[----:B------:R-:W-:-:S04]  /*6ec0*/  ISETP.GT.AND P6, PT, R155, 0x59, !P6 ;  /* 0x000000599b00780c */ /* 0x000fc800077c4270 */
[----:B------:R-:W-:-:S04]  /*6ed0*/  ISETP.LT.OR P6, PT, R153, 0x5a, P6 ;  /* 0x0000005a9900780c */ /* 0x000fc800037c1670 */
[----:B------:R-:W-:Y:S02]  /*6ee0*/  FSEL R144, R165, -INF , !P6 ;  /* 0xff800000a5907808 */ /* 0x000fe40007000000 */
[----:B------:R-:W-:Y:S01]  /*6ef0*/  PLOP3.LUT P6, PT, PT, PT, UP0, 0x40, 0x0 ;  /* 0x000000000000781c */ /* 0x000fe20003fce808 */
[--C-:B0-----:R-:W-:Y:S02]  /*6f00*/  IMAD.IADD R133, R167, 0x1, R8.reuse ;  /* 0x00000001a7857824 */ /* 0x101fe400078e0208 */
[----:B------:R-:W-:-:S10]  /*6f10*/  IMAD.IADD R141, R177, 0x1, R8 ;  /* 0x00000001b18d7824 */ /* 0x000fd400078e0208 */
[----:B------:R-:W-:Y:S05]  /*6f20*/  @P6 BRA `(.L_x_1011) ;  /* 0x0000000000646947 */ /* 0x000fea0003800000 */
[----:B------:R-:W-:Y:S01]  /*6f30*/  ULDC UR5, c[0x0][0x2f0] ;  /* 0x0000bc0000057ab9 */ /* 0x000fe20000000800 */
[----:B------:R-:W-:Y:S01]  /*6f40*/  BSSY B0, `(.L_x_1012) ;  /* 0x0000014000007945 */ /* 0x000fe20003800000 */
[----:B------:R-:W-:-:S04]  /*6f50*/  IMAD R8, R17, UR5, R8 ;  /* 0x0000000511087c24 */ /* 0x000fc8000f8e0208 */
[----:B------:R-:W-:-:S05]  /*6f60*/  VIADD R143, R8, -UR10 ;  /* 0x8000000a088f7c36 */ /* 0x000fca0008000000 */
        /* <DEDUP_REMOVED lines=11> */
.L_x_1013:
[----:B------:R-:W-:Y:S02]  /*7020*/  ULDC UR5, c[0x0][0x9e4] ;  /* 0x0002790000057ab9 */ /* 0x000fe40000000800 */
[----:B------:R-:W-:-:S05]  /*7030*/  IMAD.U32 R145, RZ, RZ, UR5 ;  /* 0x00000005ff917e24 */ /* 0x000fca000f8e00ff */
[----:B------:R-:W-:-:S13]  /*7040*/  ISETP.NE.AND P6, PT, R145, 0x1, PT ;  /* 0x000000019100780c */ /* 0x000fda0003fc5270 */
[----:B------:R-:W0:Y:S02]  /*7050*/  @P6 LDC.64 R8, c[0x0][0x9e8] ;  /* 0x00027a00ff086b82 */ /* 0x000e240000000a00 */
[----:B0-----:R-:W-:-:S05]  /*7060*/  @P6 IMAD.HI.U32 R8, R143, R8, RZ ;  /* 0x000000088f086227 */ /* 0x001fca00078e00ff */
[----:B------:R-:W-:-:S07]  /*7070*/  @P6 SHF.R.U32.HI R143, RZ, R9, R8 ;  /* 0x00000009ff8f6219 */ /* 0x000fce0000011608 */
.L_x_1014:
[----:B------:R-:W-:Y:S05]  /*7080*/  BSYNC B0 ;  /* 0x0000000000007941 */ /* 0x000fea0003800000 */
.L_x_1012:
[----:B------:R-:W-:-:S05]  /*7090*/  IMAD R8, R143, R145, R178 ;  /* 0x000000918f087224 */ /* 0x000fca00078e02b2 */
[----:B------:R-:W-:Y:S02]  /*70a0*/  VIADDMNMX R133, R8, R145, R133, PT ;  /* 0x0000009108857246 */ /* 0x000fe40003800185 */
[----:B------:R-:W-:-:S07]  /*70b0*/  VIMNMX R141, R141, R8, !PT ;  /* 0x000000088d8d7248 */ /* 0x000fce0007fe0100 */
.L_x_1011:
[C---:B------:R-:W-:Y:S02]  /*70c0*/  ISETP.GT.AND P1, PT, R141.reuse, 0x1, !P1 ;  /* 0x000000018d00780c */ /* 0x040fe40004f24270 */
[----:B------:R-:W-:Y:S02]  /*70d0*/  ISETP.GT.AND P2, PT, R141, 0x8, !P2 ;  /* 0x000000088d00780c */ /* 0x000fe40005744270 */
[C---:B------:R-:W-:Y:S02]  /*70e0*/  ISETP.LT.OR P1, PT, R133.reuse, 0x2, P1 ;  /* 0x000000028500780c */ /* 0x040fe40000f21670 */
[----:B------:R-:W-:Y:S02]  /*70f0*/  ISETP.LT.OR P2, PT, R133, 0x9, P2 ;  /* 0x000000098500780c */ /* 0x000fe40001741670 */
[----:B------:R-:W-:Y:S02]  /*7100*/  FSEL R2, R2, -INF , !P1 ;  /* 0xff80000002027808 */ /* 0x000fe40004800000 */
[----:B------:R-:W-:-:S02]  /*7110*/  LOP3.LUT P1, RZ, R16, 0x4, RZ, 0xc0, !PT ;  /* 0x0000000410ff7812 */ /* 0x000fc4000782c0ff */
[----:B------:R-:W-:Y:S02]  /*7120*/  FSEL R172, R21, -INF , !P2 ;  /* 0xff80000015ac7808 */ /* 0x000fe40005000000 */
[----:B------:R-:W-:Y:S02]  /*7130*/  ISETP.GT.AND P1, PT, R141, 0x9, !P1 ;  /* 0x000000098d00780c */ /* 0x000fe40004f24270 */
[C---:B------:R-:W-:Y:S02]  /*7140*/  LOP3.LUT P2, RZ, R16.reuse, 0x40000, RZ, 0xc0, !PT ;  /* 0x0004000010ff7812 */ /* 0x040fe4000784c0ff */
[----:B------:R-:W-:Y:S02]  /*7150*/  ISETP.LT.OR P1, PT, R133, 0xa, P1 ;  /* 0x0000000a8500780c */ /* 0x000fe40000f21670 */
[----:B------:R-:W-:Y:S02]  /*7160*/  LOP3.LUT P6, RZ, R16, 0x20000, RZ, 0xc0, !PT ;  /* 0x0002000010ff7812 */ /* 0x000fe400078cc0ff */
[----:B------:R-:W-:-:S02]  /*7170*/  FSEL R176, R10, -INF , !P1 ;  /* 0xff8000000ab07808 */ /* 0x000fc40004800000 */
[----:B------:R-:W-:Y:S02]  /*7180*/  LOP3.LUT P1, RZ, R16, 0x8, RZ, 0xc0, !PT ;  /* 0x0000000810ff7812 */ /* 0x000fe4000782c0ff */
[----:B------:R-:W-:Y:S02]  /*7190*/  FMNMX.FTZ R9, R210, R14, !PT ;  /* 0x0000000ed2097209 */ /* 0x000fe40007810000 */
[----:B------:R-:W-:Y:S02]  /*71a0*/  ISETP.GT.AND P1, PT, R141, 0x10, !P1 ;  /* 0x000000108d00780c */ /* 0x000fe40004f24270 */
[----:B------:R-:W-:Y:S02]  /*71b0*/  FMNMX.FTZ R9, R206, R9, !PT ;  /* 0x00000009ce097209 */ /* 0x000fe40007810000 */
[----:B------:R-:W-:Y:S02]  /*71c0*/  ISETP.LT.OR P1, PT, R133, 0x11, P1 ;  /* 0x000000118500780c */ /* 0x000fe40000f21670 */
[----:B------:R-:W-:-:S02]  /*71d0*/  FMNMX.FTZ R9, R204, R9, !PT ;  /* 0x00000009cc097209 */ /* 0x000fc40007810000 */
[----:B------:R-:W-:Y:S02]  /*71e0*/  FSEL R178, R121, -INF , !P1 ;  /* 0xff80000079b27808 */ /* 0x000fe40004800000 */
[----:B------:R-:W-:Y:S02]  /*71f0*/  LOP3.LUT P1, RZ, R16, 0x10, RZ, 0xc0, !PT ;  /* 0x0000001010ff7812 */ /* 0x000fe4000782c0ff */
[----:B------:R-:W-:Y:S02]  /*7200*/  FMNMX.FTZ R9, R192, R9, !PT ;  /* 0x00000009c0097209 */ /* 0x000fe40007810000 */
[----:B------:R-:W-:Y:S02]  /*7210*/  ISETP.GT.AND P1, PT, R141, 0x11, !P1 ;  /* 0x000000118d00780c */ /* 0x000fe40004f24270 */
[----:B------:R-:W-:Y:S02]  /*7220*/  FMNMX.FTZ R9, R194, R9, !PT ;  /* 0x00000009c2097209 */ /* 0x000fe40007810000 */
[----:B------:R-:W-:-:S02]  /*7230*/  ISETP.LT.OR P1, PT, R133, 0x12, P1 ;  /* 0x000000128500780c */ /* 0x000fc40000f21670 */
[----:B------:R-:W-:Y:S02]  /*7240*/  FMNMX.FTZ R9, R196, R9, !PT ;  /* 0x00000009c4097209 */ /* 0x000fe40007810000 */
[----:B------:R-:W-:Y:S02]  /*7250*/  FSEL R180, R120, -INF , !P1 ;  /* 0xff80000078b47808 */ /* 0x000fe40004800000 */
        /* <DEDUP_REMOVED lines=24> */
[----:B------:R-:W-:Y:S02]  /*73e0*/  LOP3.LUT P1, RZ, R16, 0x4000, RZ, 0xc0, !PT ;  /* 0x0000400010ff7812 */ /* 0x000fe4000782c0ff */
[----:B------:R-:W-:Y:S02]  /*73f0*/  FMNMX.FTZ R9, R162, R9, !PT ;  /* 0x00000009a2097209 */ /* 0x000fe40007810000 */
[----:B------:R-:W-:Y:S02]  /*7400*/  ISETP.GT.AND P1, PT, R141, 0x28, !P1 ;  /* 0x000000288d00780c */ /* 0x000fe40004f24270 */
[----:B------:R-:W-:-:S02]  /*7410*/  FMNMX.FTZ R9, R166, R9, !PT ;  /* 0x00000009a6097209 */ /* 0x000fc40007810000 */
[----:B------:R-:W-:Y:S02]  /*7420*/  ISETP.LT.OR P1, PT, R133, 0x29, P1 ;  /* 0x000000298500780c */ /* 0x000fe40000f21670 */
[----:B------:R-:W-:Y:S02]  /*7430*/  FMNMX.FTZ R9, R152, R9, !PT ;  /* 0x0000000998097209 */ /* 0x000fe40007810000 */
[----:B------:R-:W-:Y:S02]  /*7440*/  FSEL R190, R126, -INF , !P1 ;  /* 0xff8000007ebe7808 */ /* 0x000fe40004800000 */
[----:B------:R-:W-:Y:S02]  /*7450*/  LOP3.LUT P1, RZ, R16, 0x2000, RZ, 0xc0, !PT ;  /* 0x0000200010ff7812 */ /* 0x000fe4000782c0ff */
[----:B------:R-:W-:Y:S02]  /*7460*/  FMNMX.FTZ R9, R150, R9, !PT ;  /* 0x0000000996097209 */ /* 0x000fe40007810000 */
[----:B------:R-:W-:-:S02]  /*7470*/  ISETP.GT.AND P1, PT, R141, 0x29, !P1 ;  /* 0x000000298d00780c */ /* 0x000fc40004f24270 */
[----:B------:R-:W-:Y:S02]  /*7480*/  FMNMX.FTZ R9, R148, R9, !PT ;  /* 0x0000000994097209 */ /* 0x000fe40007810000 */
[----:B------:R-:W-:Y:S02]  /*7490*/  ISETP.LT.OR P1, PT, R133, 0x2a, P1 ;  /* 0x0000002a8500780c */ /* 0x000fe40000f21670 */
[----:B------:R-:W-:Y:S02]  /*74a0*/  FMNMX.FTZ R9, R146, R9, !PT ;  /* 0x0000000992097209 */ /* 0x000fe40007810000 */
[----:B------:R-:W-:Y:S02]  /*74b0*/  FSEL R120, R127, -INF , !P1 ;  /* 0xff8000007f787808 */ /* 0x000fe40004800000 */
[----:B------:R-:W-:Y:S02]  /*74c0*/  LOP3.LUT P1, RZ, R16, 0x1000, RZ, 0xc0, !PT ;  /* 0x0000100010ff7812 */ /* 0x000fe4000782c0ff */
[----:B------:R-:W-:-:S02]  /*74d0*/  FMNMX.FTZ R9, R142, R9, !PT ;  /* 0x000000098e097209 */ /* 0x000fc40007810000 */
[----:B------:R-:W-:Y:S02]  /*74e0*/  ISETP.GT.AND P1, PT, R141, 0x30, !P1 ;  /* 0x000000308d00780c */ /* 0x000fe40004f24270 */
[----:B------:R-:W-:Y:S02]  /*74f0*/  FMNMX.FTZ R10, R144, R9, !PT ;  /* 0x00000009900a7209 */ /* 0x000fe40007810000 */
[----:B------:R-:W-:Y:S02]  /*7500*/  ISETP.LT.OR P1, PT, R133, 0x31, P1 ;  /* 0x000000318500780c */ /* 0x000fe40000f21670 */
[----:B------:R-:W-:Y:S01]  /*7510*/  LOP3.LUT P2, RZ, R16, 0x80, RZ, 0xc0, !PT ;  /* 0x0000008010ff7812 */ /* 0x000fe2000784c0ff */
[----:B------:R-:W0:Y:S01]  /*7520*/  SHFL.BFLY PT, R9, R10, 0x2, 0x1f ;  /* 0x0c401f000a097f89 */ /* 0x000e2200000e0000 */
[----:B------:R-:W-:Y:S02]  /*7530*/  FSEL R128, R128, -INF , !P1 ;  /* 0xff80000080807808 */ /* 0x000fe40004800000 */
[----:B------:R-:W-:-:S02]  /*7540*/  LOP3.LUT P1, RZ, R16, 0x800, RZ, 0xc0, !PT ;  /* 0x0000080010ff7812 */ /* 0x000fc4000782c0ff */
[----:B------:R-:W-:Y:S02]  /*7550*/  LOP3.LUT P6, RZ, R16, 0x40, RZ, 0xc0, !PT ;  /* 0x0000004010ff7812 */ /* 0x000fe400078cc0ff */
[C---:B------:R-:W-:Y:S02]  /*7560*/  ISETP.GT.AND P1, PT, R141.reuse, 0x31, !P1 ;  /* 0x000000318d00780c */ /* 0x040fe40004f24270 */
[----:B------:R-:W-:Y:S02]  /*7570*/  ISETP.GT.AND P3, PT, R141, 0x50, !P3 ;  /* 0x000000508d00780c */ /* 0x000fe40005f64270 */
[----:B------:R-:W-:Y:S02]  /*7580*/  ISETP.LT.OR P1, PT, R133, 0x32, P1 ;  /* 0x000000328500780c */ /* 0x000fe40000f21670 */
[----:B------:R-:W-:Y:S02]  /*7590*/  ISETP.GT.AND P4, PT, R141, 0x51, !P4 ;  /* 0x000000518d00780c */ /* 0x000fe40006784270 */
[----:B------:R-:W-:-:S02]  /*75a0*/  FSEL R122, R129, -INF , !P1 ;  /* 0xff800000817a7808 */ /* 0x000fc40004800000 */
[----:B------:R-:W-:Y:S02]  /*75b0*/  LOP3.LUT P1, RZ, R16, 0x400, RZ, 0xc0, !PT ;  /* 0x0000040010ff7812 */ /* 0x000fe4000782c0ff */
[----:B------:R-:W-:Y:S02]  /*75c0*/  ISETP.LT.OR P3, PT, R133, 0x51, P3 ;  /* 0x000000518500780c */ /* 0x000fe40001f61670 */
[C---:B------:R-:W-:Y:S02]  /*75d0*/  ISETP.GT.AND P1, PT, R141.reuse, 0x38, !P1 ;  /* 0x000000388d00780c */ /* 0x040fe40004f24270 */
[----:B------:R-:W-:Y:S02]  /*75e0*/  ISETP.GT.AND P5, PT, R141, 0x58, !P5 ;  /* 0x000000588d00780c */ /* 0x000fe40006fa4270 */
[----:B------:R-:W-:Y:S02]  /*75f0*/  ISETP.LT.OR P1, PT, R133, 0x39, P1 ;  /* 0x000000398500780c */ /* 0x000fe40000f21670 */
[----:B0-----:R-:W-:-:S02]  /*7600*/  FMNMX.FTZ R121, R10, R9, !PT ;  /* 0x000000090a797209 */ /* 0x001fc40007810000 */
[----:B------:R-:W-:Y:S01]  /*7610*/  FSEL R130, R130, -INF , !P1 ;  /* 0xff80000082827808 */ /* 0x000fe20004800000 */
[----:B------:R-:W0:Y:S01]  /*7620*/  LDC R9, c[0x0][0x988] ;  /* 0x00026200ff097b82 */ /* 0x000e220000000800 */
[----:B------:R-:W-:Y:S01]  /*7630*/  LOP3.LUT P1, RZ, R16, 0x200, RZ, 0xc0, !PT ;  /* 0x0000020010ff7812 */ /* 0x000fe2000782c0ff */
[----:B------:R-:W1:Y:S01]  /*7640*/  SHFL.BFLY PT, R8, R121, 0x1, 0x1f ;  /* 0x0c201f0079087f89 */ /* 0x000e6200000e0000 */
[----:B------:R-:W-:Y:S02]  /*7650*/  ISETP.LT.OR P4, PT, R133, 0x52, P4 ;  /* 0x000000528500780c */ /* 0x000fe40002781670 */
[----:B------:R-:W-:Y:S02]  /*7660*/  ISETP.GT.AND P1, PT, R141, 0x39, !P1 ;  /* 0x000000398d00780c */ /* 0x000fe40004f24270 */
[----:B------:R-:W-:Y:S02]  /*7670*/  FSEL R134, R134, -INF , !P3 ;  /* 0xff80000086867808 */ /* 0x000fe40005800000 */
[----:B------:R-:W-:-:S02]  /*7680*/  ISETP.LT.OR P1, PT, R133, 0x3a, P1 ;  /* 0x0000003a8500780c */ /* 0x000fc40000f21670 */
[----:B------:R-:W-:Y:S02]  /*7690*/  ISETP.LT.OR P5, PT, R133, 0x59, P5 ;  /* 0x000000598500780c */ /* 0x000fe40002fa1670 */
[----:B------:R-:W-:Y:S02]  /*76a0*/  FSEL R124, R131, -INF , !P1 ;  /* 0xff800000837c7808 */ /* 0x000fe40004800000 */
[----:B------:R-:W-:Y:S02]  /*76b0*/  LOP3.LUT P1, RZ, R16, 0x100, RZ, 0xc0, !PT ;  /* 0x0000010010ff7812 */ /* 0x000fe4000782c0ff */
[----:B------:R-:W-:Y:S02]  /*76c0*/  FSEL R136, R136, -INF , !P4 ;  /* 0xff80000088887808 */ /* 0x000fe40006000000 */
[----:B------:R-:W-:-:S04]  /*76d0*/  ISETP.GT.AND P1, PT, R141, 0x40, !P1 ;  /* 0x000000408d00780c */ /* 0x000fc80004f24270 */
[----:B------:R-:W-:Y:S02]  /*76e0*/  ISETP.LT.OR P1, PT, R133, 0x41, P1 ;  /* 0x000000418500780c */ /* 0x000fe40000f21670 */
[----:B-1----:R-:W-:Y:S02]  /*76f0*/  FMNMX.FTZ R8, R121, R8, !PT ;  /* 0x0000000879087209 */ /* 0x002fe40007810000 */
[----:B------:R-:W-:Y:S02]  /*7700*/  FSEL R126, R135, -INF , !P1 ;  /* 0xff800000877e7808 */ /* 0x000fe40004800000 */
[----:B------:R-:W-:Y:S01]  /*7710*/  ISETP.GT.AND P1, PT, R141, 0x41, !P2 ;  /* 0x000000418d00780c */ /* 0x000fe20005724270 */
[----:B0-----:R-:W-:Y:S01]  /*7720*/  FMUL.FTZ R129, R8, R9 ;  /* 0x0000000908817220 */ /* 0x001fe20000410000 */
[----:B------:R-:W-:Y:S02]  /*7730*/  LOP3.LUT P2, RZ, R16, 0x20, RZ, 0xc0, !PT ;  /* 0x0000002010ff7812 */ /* 0x000fe4000784c0ff */
[----:B------:R-:W-:-:S02]  /*7740*/  ISETP.LT.OR P1, PT, R133, 0x42, P1 ;  /* 0x000000428500780c */ /* 0x000fc40000f21670 */
[----:B------:R-:W-:Y:S02]  /*7750*/  ISETP.GT.AND P2, PT, R141, 0x49, !P2 ;  /* 0x000000498d00780c */ /* 0x000fe40005744270 */
[----:B------:R-:W-:Y:S02]  /*7760*/  FSEL R170, R137, -INF , !P1 ;  /* 0xff80000089aa7808 */ /* 0x000fe40004800000 */
[----:B------:R-:W-:Y:S02]  /*7770*/  ISETP.GT.AND P1, PT, R141, 0x48, !P6 ;  /* 0x000000488d00780c */ /* 0x000fe40007724270 */
[----:B------:R-:W-:Y:S02]  /*7780*/  LOP3.LUT P6, RZ, R16, 0x2, RZ, 0xc0, !PT ;  /* 0x0000000210ff7812 */ /* 0x000fe400078cc0ff */
[C---:B------:R-:W-:Y:S02]  /*7790*/  ISETP.LT.OR P1, PT, R133.reuse, 0x49, P1 ;  /* 0x000000498500780c */ /* 0x040fe40000f21670 */
[----:B------:R-:W-:-:S02]  /*77a0*/  ISETP.LT.OR P2, PT, R133, 0x4a, P2 ;  /* 0x0000004a8500780c */ /* 0x000fc40001741670 */
[----:B------:R-:W-:Y:S02]  /*77b0*/  FSEL R140, R140, -INF , !P1 ;  /* 0xff8000008c8c7808 */ /* 0x000fe40004800000 */
[----:B------:R-:W-:Y:S02]  /*77c0*/  ISETP.GT.AND P1, PT, R141, RZ, !P6 ;  /* 0x000000ff8d00720c */ /* 0x000fe40007724270 */
[----:B------:R-:W-:Y:S02]  /*77d0*/  LOP3.LUT P6, RZ, R16, 0x1, RZ, 0xc0, !PT ;  /* 0x0000000110ff7812 */ /* 0x000fe400078cc0ff */
[----:B------:R-:W-:Y:S02]  /*77e0*/  ISETP.LT.OR P1, PT, R133, 0x1, P1 ;  /* 0x000000018500780c */ /* 0x000fe40000f21670 */
[----:B------:R-:W-:Y:S02]  /*77f0*/  ISETP.GT.AND P6, PT, R141, 0x59, !P6 ;  /* 0x000000598d00780c */ /* 0x000fe400077c4270 */
[----:B------:R-:W-:-:S02]  /*7800*/  FSEL R208, R0, -INF , !P1 ;  /* 0xff80000000d07808 */ /* 0x000fc40004800000 */
[----:B------:R-:W-:Y:S02]  /*7810*/  FSETP.NEU.FTZ.AND P1, PT, R8, -INF , PT ;  /* 0xff8000000800780b */ /* 0x000fe40003f3d000 */
[----:B------:R-:W-:Y:S02]  /*7820*/  FMNMX.FTZ R21, R208, R15, !PT ;  /* 0x0000000fd0157209 */ /* 0x000fe40007810000 */
[----:B------:R-:W-:Y:S02]  /*7830*/  FSEL R129, R129, RZ, P1 ;  /* 0x000000ff81817208 */ /* 0x000fe40000800000 */
[----:B------:R-:W-:Y:S02]  /*7840*/  FMNMX.FTZ R121, R2, R21, !PT ;  /* 0x0000001502797209 */ /* 0x000fe40007810000 */
[----:B------:R-:W-:Y:S01]  /*7850*/  ISETP.LT.OR P6, PT, R133, 0x5a, P6 ;  /* 0x0000005a8500780c */ /* 0x000fe200037c1670 */
[--C-:B------:R-:W-:Y:S01]  /*7860*/  FFMA.FTZ R198, R198, R9, -R129.reuse ;  /* 0x00000009c6c67223 */ /* 0x100fe20000010881 */
[----:B------:R-:W-:Y:S01]  /*7870*/  FMNMX.FTZ R121, R172, R121, !PT ;  /* 0x00000079ac797209 */ /* 0x000fe20007810000 */
[-CC-:B------:R-:W-:Y:S01]  /*7880*/  FFMA.FTZ R0, R194, R9.reuse, -R129.reuse ;  /* 0x00000009c2007223 */ /* 0x180fe20000010881 */
[-CC-:B------:R-:W-:Y:S01]  /*7890*/  FFMA.FTZ R10, R168, R9.reuse, -R129.reuse ;  /* 0x00000009a80a7223 */ /* 0x180fe20000010881 */
[----:B------:R-:W-:Y:S01]  /*78a0*/  FSEL R168, R139, -INF , !P6 ;  /* 0xff8000008ba87808 */ /* 0x000fe20007000000 */
[--C-:B------:R-:W-:Y:S01]  /*78b0*/  FFMA.FTZ R210, R210, R9, -R129.reuse ;  /* 0x00000009d2d27223 */ /* 0x100fe20000010881 */
[----:B------:R-:W-:Y:S01]  /*78c0*/  FMNMX.FTZ R121, R176, R121, !PT ;  /* 0x00000079b0797209 */ /* 0x000fe20007810000 */
[--C-:B------:R-:W-:Y:S01]  /*78d0*/  FFMA.FTZ R206, R206, R9, -R129.reuse ;  /* 0x00000009cece7223 */ /* 0x100fe20000010881 */
[----:B------:R-:W-:Y:S01]  /*78e0*/  FSEL R145, R8, RZ, P1 ;  /* 0x000000ff08917208 */ /* 0x000fe20000800000 */
[----:B------:R-:W-:Y:S01]  /*78f0*/  MUFU.EX2 R21, R210 ;  /* 0x000000d200157308 */ /* 0x000fe20000000800 */
[----:B------:R-:W-:Y:S01]  /*7900*/  FMNMX.FTZ R121, R178, R121, !PT ;  /* 0x00000079b2797209 */ /* 0x000fe20007810000 */
[-CC-:B------:R-:W-:Y:S01]  /*7910*/  FFMA.FTZ R194, R196, R9.reuse, -R129.reuse ;  /* 0x00000009c4c27223 */ /* 0x180fe20000010881 */
[-CC-:B------:R-:W-:Y:S01]  /*7920*/  FFMA.FTZ R135, R158, R9.reuse, -R129.reuse ;  /* 0x000000099e877223 */ /* 0x180fe20000010881 */
[--C-:B------:R-:W-:Y:S01]  /*7930*/  FFMA.FTZ R204, R204, R9, -R129.reuse ;  /* 0x00000009cccc7223 */ /* 0x100fe20000010881 */
[----:B------:R-:W-:Y:S01]  /*7940*/  FMNMX.FTZ R123, R180, R121, !PT ;  /* 0x00000079b47b7209 */ /* 0x000fe20007810000 */
[-CC-:B------:R-:W-:Y:S01]  /*7950*/  FFMA.FTZ R192, R192, R9.reuse, -R129.reuse ;  /* 0x00000009c0c07223 */ /* 0x180fe20000010881 */
[--C-:B------:R-:W-:Y:S01]  /*7960*/  FFMA.FTZ R196, R200, R9, -R129.reuse ;  /* 0x00000009c8c47223 */ /* 0x100fe20000010881 */
[----:B------:R-:W-:Y:S01]  /*7970*/  MUFU.EX2 R206, R206 ;  /* 0x000000ce00ce7308 */ /* 0x000fe20000000800 */
[----:B------:R-:W-:Y:S01]  /*7980*/  FMNMX.FTZ R123, R182, R123, !PT ;  /* 0x0000007bb67b7209 */ /* 0x000fe20007810000 */
[-CC-:B------:R-:W-:Y:S01]  /*7990*/  FFMA.FTZ R202, R202, R9.reuse, -R129.reuse ;  /* 0x00000009caca7223 */ /* 0x180fe20000010881 */
[-CC-:B------:R-:W-:Y:S01]  /*79a0*/  FFMA.FTZ R137, R162, R9.reuse, -R129.reuse ;  /* 0x00000009a2897223 */ /* 0x180fe20000010881 */
[--C-:B------:R-:W-:Y:S01]  /*79b0*/  FFMA.FTZ R158, R166, R9, -R129.reuse ;  /* 0x00000009a69e7223 */ /* 0x100fe20000010881 */
[----:B------:R-:W-:Y:S01]  /*79c0*/  FMNMX.FTZ R123, R184, R123, !PT ;  /* 0x0000007bb87b7209 */ /* 0x000fe20007810000 */
[-CC-:B------:R-:W-:Y:S01]  /*79d0*/  FFMA.FTZ R150, R150, R9.reuse, -R129.reuse ;  /* 0x0000000996967223 */ /* 0x180fe20000010881 */
[-CC-:B------:R-:W-:Y:S01]  /*79e0*/  FFMA.FTZ R141, R148, R9.reuse, -R129.reuse ;  /* 0x00000009948d7223 */ /* 0x180fe20000010881 */
[--C-:B------:R-:W-:Y:S01]  /*79f0*/  FFMA.FTZ R146, R146, R9, -R129.reuse ;  /* 0x0000000992927223 */ /* 0x100fe20000010881 */
[----:B------:R-:W-:Y:S01]  /*7a00*/  FMNMX.FTZ R123, R186, R123, !PT ;  /* 0x0000007bba7b7209 */ /* 0x000fe20007810000 */
[----:B------:R-:W-:Y:S01]  /*7a10*/  FFMA.FTZ R142, R142, R9, -R129 ;  /* 0x000000098e8e7223 */ /* 0x000fe20000010881 */
[----:B------:R-:W-:Y:S02]  /*7a20*/  MUFU.EX2 R121, R204 ;  /* 0x000000cc00797308 */ /* 0x000fe40000000800 */
[----:B------:R-:W-:-:S04]  /*7a30*/  FMNMX.FTZ R125, R188, R123, !PT ;  /* 0x0000007bbc7d7209 */ /* 0x000fc80007810000 */
[----:B------:R-:W-:Y:S02]  /*7a40*/  FMNMX.FTZ R125, R190, R125, !PT ;  /* 0x0000007dbe7d7209 */ /* 0x000fe40007810000 */
[----:B------:R-:W-:Y:S02]  /*7a50*/  MUFU.EX2 R123, R0 ;  /* 0x00000000007b7308 */ /* 0x000fe40000000800 */
[----:B------:R-:W-:-:S04]  /*7a60*/  FMNMX.FTZ R125, R120, R125, !PT ;  /* 0x0000007d787d7209 */ /* 0x000fc80007810000 */
[----:B------:R-:W-:Y:S02]  /*7a70*/  FMNMX.FTZ R125, R128, R125, !PT ;  /* 0x0000007d807d7209 */ /* 0x000fe40007810000 */
[----:B------:R-:W-:Y:S02]  /*7a80*/  MUFU.EX2 R192, R192 ;  /* 0x000000c000c07308 */ /* 0x000fe40000000800 */
[----:B------:R-:W-:-:S04]  /*7a90*/  FMNMX.FTZ R127, R122, R125, !PT ;  /* 0x0000007d7a7f7209 */ /* 0x000fc80007810000 */
[----:B------:R-:W-:Y:S02]  /*7aa0*/  FMNMX.FTZ R127, R130, R127, !PT ;  /* 0x0000007f827f7209 */ /* 0x000fe40007810000 */
[----:B------:R0:W-:Y:S02]  /*7ab0*/  MUFU.EX2 R125, R198 ;  /* 0x000000c6007d7308 */ /* 0x0001e40000000800 */
[----:B------:R-:W-:-:S04]  /*7ac0*/  FMNMX.FTZ R127, R124, R127, !PT ;  /* 0x0000007f7c7f7209 */ /* 0x000fc80007810000 */
[----:B------:R-:W-:Y:S02]  /*7ad0*/  FMNMX.FTZ R127, R126, R127, !PT ;  /* 0x0000007f7e7f7209 */ /* 0x000fe40007810000 */
[----:B------:R-:W-:Y:S01]  /*7ae0*/  MUFU.EX2 R194, R194 ;  /* 0x000000c200c27308 */ /* 0x000fe20000000800 */
[----:B0-----:R-:W-:Y:S01]  /*7af0*/  FSEL R198, R132, -INF , !P2 ;  /* 0xff80000084c67808 */ /* 0x001fe20005000000 */
[--C-:B------:R-:W-:Y:S01]  /*7b00*/  FFMA.FTZ R132, R174, R9, -R129.reuse ;  /* 0x00000009ae847223 */ /* 0x100fe20000010881 */
[----:B------:R-:W-:Y:S02]  /*7b10*/  FMNMX.FTZ R131, R170, R127, !PT ;  /* 0x0000007faa837209 */ /* 0x000fe40007810000 */
[----:B------:R-:W-:Y:S01]  /*7b20*/  FSEL R174, R138, -INF , !P5 ;  /* 0xff8000008aae7808 */ /* 0x000fe20006800000 */
[----:B------:R-:W-:Y:S01]  /*7b30*/  FFMA.FTZ R138, R164, R9, -R129 ;  /* 0x00000009a48a7223 */ /* 0x000fe20000010881 */
[----:B------:R-:W-:Y:S01]  /*7b40*/  FMNMX.FTZ R131, R140, R131, !PT ;  /* 0x000000838c837209 */ /* 0x000fe20007810000 */
[----:B------:R-:W-:Y:S03]  /*7b50*/  MUFU.EX2 R196, R196 ;  /* 0x000000c400c47308 */ /* 0x000fe60000000800 */
[----:B------:R-:W-:-:S04]  /*7b60*/  FMNMX.FTZ R131, R198, R131, !PT ;  /* 0x00000083c6837209 */ /* 0x000fc80007810000 */
[----:B------:R-:W-:Y:S01]  /*7b70*/  FMNMX.FTZ R131, R134, R131, !PT ;  /* 0x0000008386837209 */ /* 0x000fe20007810000 */
[----:B------:R-:W-:Y:S03]  /*7b80*/  MUFU.EX2 R127, R202 ;  /* 0x000000ca007f7308 */ /* 0x000fe60000000800 */
[----:B------:R-:W-:-:S04]  /*7b90*/  FMNMX.FTZ R133, R136, R131, !PT ;  /* 0x0000008388857209 */ /* 0x000fc80007810000 */
[----:B------:R-:W-:Y:S01]  /*7ba0*/  FMNMX.FTZ R133, R174, R133, !PT ;  /* 0x00000085ae857209 */ /* 0x000fe20007810000 */
[----:B------:R0:W-:Y:S03]  /*7bb0*/  MUFU.EX2 R131, R10 ;  /* 0x0000000a00837308 */ /* 0x0001e60000000800 */
[----:B------:R-:W-:Y:S01]  /*7bc0*/  FMNMX.FTZ R0, R168, R133, !PT ;  /* 0x00000085a8007209 */ /* 0x000fe20007810000 */
[-CC-:B------:R-:W-:Y:S01]  /*7bd0*/  FFMA.FTZ R133, R154, R9.reuse, -R129.reuse ;  /* 0x000000099a857223 */ /* 0x180fe20000010881 */
[-CC-:B------:R-:W-:Y:S01]  /*7be0*/  FFMA.FTZ R154, R156, R9.reuse, -R129.reuse ;  /* 0x000000099c9a7223 */ /* 0x180fe20000010881 */
[--C-:B------:R-:W-:Y:S02]  /*7bf0*/  FFMA.FTZ R156, R160, R9, -R129.reuse ;  /* 0x00000009a09c7223 */ /* 0x100fe40000010881 */
[----:B------:R-:W0:Y:S01]  /*7c00*/  SHFL.BFLY PT, R139, R0, 0x2, 0x1f ;  /* 0x0c401f00008b7f89 */ /* 0x000e2200000e0000 */
[----:B------:R-:W-:Y:S08]  /*7c10*/  MUFU.EX2 R132, R132 ;  /* 0x0000008400847308 */ /* 0x000ff00000000800 */
[----:B------:R-:W-:Y:S08]  /*7c20*/  MUFU.EX2 R138, R138 ;  /* 0x0000008a008a7308 */ /* 0x000ff00000000800 */
[----:B------:R-:W-:Y:S01]  /*7c30*/  MUFU.EX2 R133, R133 ;  /* 0x0000008500857308 */ /* 0x000fe20000000800 */
[----:B0-----:R-:W-:Y:S01]  /*7c40*/  FMNMX.FTZ R10, R0, R139, !PT ;  /* 0x0000008b000a7209 */ /* 0x001fe20007810000 */
[----:B------:R-:W-:Y:S01]  /*7c50*/  FADD.FTZ R0, -R145, R14 ;  /* 0x0000000e91007221 */ /* 0x000fe20000010100 */
[-CC-:B------:R-:W-:Y:S01]  /*7c60*/  FFMA.FTZ R139, R152, R9.reuse, -R129.reuse ;  /* 0x00000009988b7223 */ /* 0x180fe20000010881 */
[----:B------:R-:W-:-:S04]  /*7c70*/  FFMA.FTZ R129, R144, R9, -R129 ;  /* 0x0000000990817223 */ /* 0x000fc80000010881 */
[----:B------:R-:W-:Y:S01]  /*7c80*/  MUFU.EX2 R154, R154 ;  /* 0x0000009a009a7308 */ /* 0x000fe20000000800 */
[----:B------:R-:W0:Y:S01]  /*7c90*/  SHFL.BFLY PT, R143, R10, 0x1, 0x1f ;  /* 0x0c201f000a8f7f89 */ /* 0x000e2200000e0000 */
[----:B------:R-:W-:-:S06]  /*7ca0*/  FMUL.FTZ R0, R0, R9 ;  /* 0x0000000900007220 */ /* 0x000fcc0000410000 */
[----:B------:R-:W1:Y:S08]  /*7cb0*/  MUFU.EX2 R0, R0 ;  /* 0x0000000000007308 */ /* 0x000e700000000800 */
        /* <DEDUP_REMOVED lines=8> */
[----:B------:R-:W-:Y:S01]  /*7d40*/  FSEL R2, R10, RZ, P1 ;  /* 0x000000ff0a027208 */ /* 0x000fe20000800000 */
[-CC-:B------:R-:W-:Y:S01]  /*7d50*/  FFMA.FTZ R189, R208, R9.reuse, -R143.reuse ;  /* 0x00000009d0bd7223 */ /* 0x180fe2000001088f */
[-CC-:B------:R-:W-:Y:S01]  /*7d60*/  FFMA.FTZ R191, R172, R9.reuse, -R143.reuse ;  /* 0x00000009acbf7223 */ /* 0x180fe2000001088f */
[-CC-:B------:R-:W-:Y:S01]  /*7d70*/  FFMA.FTZ R144, R176, R9.reuse, -R143.reuse ;  /* 0x00000009b0907223 */ /* 0x180fe2000001088f */
[-C--:B------:R-:W-:Y:S01]  /*7d80*/  FFMA.FTZ R185, R178, R9.reuse, -R143 ;  /* 0x00000009b2b97223 */ /* 0x080fe2000001088f */
[----:B------:R-:W-:Y:S01]  /*7d90*/  FADD.FTZ R2, -R2, R15 ;  /* 0x0000000f02027221 */ /* 0x000fe20000010100 */
[----:B------:R-:W-:Y:S01]  /*7da0*/  MUFU.EX2 R14, R14 ;  /* 0x0000000e000e7308 */ /* 0x000fe20000000800 */
[-C--:B------:R-:W-:Y:S01]  /*7db0*/  FFMA.FTZ R148, R180, R9.reuse, -R143 ;  /* 0x00000009b4947223 */ /* 0x080fe2000001088f */
[----:B-1----:R-:W-:Y:S01]  /*7dc0*/  FFMA.FTZ R15, R0, R6, R21 ;  /* 0x00000006000f7223 */ /* 0x002fe20000010015 */
[-C--:B------:R-:W-:Y:S01]  /*7dd0*/  FMUL.FTZ R2, R2, R9.reuse ;  /* 0x0000000902027220 */ /* 0x080fe20000410000 */
[-CC-:B------:R-:W-:Y:S01]  /*7de0*/  FFMA.FTZ R187, R182, R9.reuse, -R143.reuse ;  /* 0x00000009b6bb7223 */ /* 0x180fe2000001088f */
[-C--:B------:R-:W-:Y:S01]  /*7df0*/  FFMA.FTZ R177, R128, R9.reuse, -R143 ;  /* 0x0000000980b17223 */ /* 0x080fe2000001088f */
[----:B------:R-:W-:Y:S01]  /*7e00*/  FADD.FTZ R6, R206, R15 ;  /* 0x0000000fce067221 */ /* 0x000fe20000010000 */
        /* <DEDUP_REMOVED lines=17> */
[----:B------:R-:W1:Y:S01]  /*7f20*/  MUFU.EX2 R191, R191 ;  /* 0x000000bf00bf7308 */ /* 0x000e620000000800 */
[----:B------:R-:W-:-:S07]  /*7f30*/  FFMA.FTZ R143, R168, R9, -R143 ;  /* 0x00000009a88f7223 */ /* 0x000fce000001088f */
[----:B------:R-:W2:Y:S01]  /*7f40*/  MUFU.EX2 R144, R144 ;  /* 0x0000009000907308 */ /* 0x000ea20000000800 */
[----:B0-----:R-:W-:-:S04]  /*7f50*/  FFMA.FTZ R3, R2, R3, R189 ;  /* 0x0000000302037223 */ /* 0x001fc800000100bd */
[----:B------:R-:W-:Y:S01]  /*7f60*/  FADD.FTZ R128, R14, R3 ;  /* 0x000000030e807221 */ /* 0x000fe20000010000 */
[----:B------:R-:W-:Y:S02]  /*7f70*/  FADD.FTZ R3, R121, R6 ;  /* 0x0000000679037221 */ /* 0x000fe40000010000 */
[----:B------:R-:W0:Y:S01]  /*7f80*/  MUFU.EX2 R185, R185 ;  /* 0x000000b900b97308 */ /* 0x000e220000000800 */
[----:B-1----:R-:W-:Y:S01]  /*7f90*/  FADD.FTZ R15, R191, R128 ;  /* 0x00000080bf0f7221 */ /* 0x002fe20000010000 */
[----:B------:R-:W-:-:S04]  /*7fa0*/  FADD.FTZ R6, R192, R3 ;  /* 0x00000003c0067221 */ /* 0x000fc80000010000 */
[----:B------:R-:W-:Y:S02]  /*7fb0*/  FADD.FTZ R3, R123, R6 ;  /* 0x000000067b037221 */ /* 0x000fe40000010000 */
[----:B------:R-:W1:Y:S01]  /*7fc0*/  MUFU.EX2 R148, R148 ;  /* 0x0000009400947308 */ /* 0x000e620000000800 */
[----:B--2---:R-:W-:Y:S01]  /*7fd0*/  FADD.FTZ R128, R144, R15 ;  /* 0x0000000f90807221 */ /* 0x004fe20000010000 */
[----:B------:R-:W-:-:S04]  /*7fe0*/  FADD.FTZ R6, R194, R3 ;  /* 0x00000003c2067221 */ /* 0x000fc80000010000 */
[----:B------:R-:W-:Y:S02]  /*7ff0*/  FADD.FTZ R3, R125, R6 ;  /* 0x000000067d037221 */ /* 0x000fe40000010000 */
[----:B------:R-:W2:Y:S01]  /*8000*/  MUFU.EX2 R187, R187 ;  /* 0x000000bb00bb7308 */ /* 0x000ea20000000800 */
[----:B0-----:R-:W-:Y:S01]  /*8010*/  FADD.FTZ R15, R185, R128 ;  /* 0x00000080b90f7221 */ /* 0x001fe20000010000 */
[----:B------:R-:W-:-:S04]  /*8020*/  FADD.FTZ R6, R196, R3 ;  /* 0x00000003c4067221 */ /* 0x000fc80000010000 */
        /* <DEDUP_REMOVED lines=61> */
.L_x_1015:
[----:B------:R-:W0:Y:S01]  /*8400*/  S2UR UR5, SR_CgaCtaId ;  /* 0x00000000000579c3 */ /* 0x000e220000008800 */
[----:B------:R-:W-:Y:S01]  /*8410*/  UIADD3 UR14, UR14, 0x30860, URZ ;  /* 0x000308600e0e7890 */ /* 0x000fe2000fffe03f */
[----:B------:R-:W-:Y:S01]  /*8420*/  ISETP.GT.AND P1, PT, R20, UR61, PT ;  /* 0x0000003d14007c0c */ /* 0x000fe2000bf24270 */
[----:B------:R-:W-:Y:S01]  /*8430*/  UMOV UR6, UR4 ;  /* 0x0000000400067c82 */ /* 0x000fe20008000000 */
[----:B------:R-:W-:Y:S01]  /*8440*/  F2FP.F16.F32.PACK_AB R189, R14, R189 ;  /* 0x000000bd0ebd723e */ /* 0x000fe200000000ff */
[----:B------:R-:W-:Y:S01]  /*8450*/  VIADD R20, R20, 0xffffffff ;  /* 0xffffffff14147836 */ /* 0x000fe20000000000 */
        /* <DEDUP_REMOVED lines=10> */
[----:B------:R-:W-:Y:S01]  /*8500*/  F2FP.F16.F32.PACK_AB R181, R160, R181 ;  /* 0x000000b5a0b5723e */ /* 0x000fe200000000ff */
[----:B0-----:R-:W-:Y:S01]  /*8510*/  UPRMT UR14, UR5, 0x654, UR14 ;  /* 0x00000654050e7896 */ /* 0x001fe2000800000e */
        /* <DEDUP_REMOVED lines=15> */
[----:B------:R-:W-:Y:S01]  /*8610*/  F2FP.F16.F32.PACK_AB R171, R143, R128 ;  /* 0x000000808fab723e */ /* 0x000fe200000000ff */
[----:B------:R-:W-:Y:S06]  /*8620*/  @P1 BRA `(.L_x_1016) ;  /* 0xffffffc800241947 */ /* 0x000fec000383ffff */
.L_x_997:
[----:B------:R-:W-:Y:S01]  /*8630*/  R2UR UR5, R18 ;  /* 0x00000000120572ca */ /* 0x000fe200000e0000 */
[----:B------:R-:W0:Y:S01]  /*8640*/  LDC R14, c[0x0][0x2f0] ;  /* 0x0000bc00ff0e7b82 */ /* 0x000e220000000800 */
[----:B------:R-:W-:Y:S01]  /*8650*/  R2UR UR6, R19 ;  /* 0x00000000130672ca */ /* 0x000fe200000e0000 */
[----:B------:R-:W-:-:S10]  /*8660*/  UIADD3 UR10, -UR10, 0x1, URZ ;  /* 0x000000010a0a7890 */ /* 0x000fd4000fffe13f */
[----:B------:R-:W-:Y:S01]  /*8670*/  UISETP.NE.AND UP0, UPT, UR5, URZ, UPT ;  /* 0x0000003f0500728c */ /* 0x000fe2000bf05270 */
[----:B------:R-:W1:Y:S01]  /*8680*/  S2UR UR5, SR_CTAID.X ;  /* 0x00000000000579c3 */ /* 0x000e620000002500 */
[----:B------:R-:W-:-:S04]  /*8690*/  UISETP.NE.AND UP1, UPT, UR6, URZ, UPT ;  /* 0x0000003f0600728c */ /* 0x000fc8000bf25270 */
[----:B------:R-:W-:Y:S01]  /*86a0*/  PLOP3.LUT P1, PT, PT, PT, UP0, 0x40, 0x0 ;  /* 0x000000000000781c */ /* 0x000fe20003f2e808 */
[----:B0-----:R-:W-:-:S06]  /*86b0*/  IMAD R14, R17, R14, UR10 ;  /* 0x0000000a110e7e24 */ /* 0x001fcc000f8e020e */
[----:B------:R-:W-:Y:S01]  /*86c0*/  @UP1 ULDC UR10, c[0x0][0x44c] ;  /* 0x00011300000a1ab9 */ /* 0x000fe20000000800 */
[----:B------:R-:W-:Y:S01]  /*86d0*/  @UP1 ULDC UR14, c[0x0][0x450] ;  /* 0x00011400000e1ab9 */ /* 0x000fe20000000800 */
[----:B------:R-:W-:Y:S01]  /*86e0*/  R2UR UR6, R14 ;  /* 0x000000000e0672ca */ /* 0x000fe200000e0000 */
[----:B-1----:R-:W-:-:S04]  /*86f0*/  ULEA UR5, UR5, 0x7f, 0x7 ;  /* 0x0000007f05057891 */ /* 0x002fc8000f8e383f */
[----:B------:R-:W-:-:S04]  /*8700*/  UIMAD.WIDE.U32 UR10, UR5, UR10, URZ ;  /* 0x0000000a050a72a5 */ /* 0x000fc8000f8e003f */
[----:B------:R-:W-:-:S04]  /*8710*/  @UP1 USHF.R.U32.HI UR5, URZ, UR14, UR11 ;  /* 0x0000000e3f051299 */ /* 0x000fc8000801160b */
[----:B------:R-:W-:-:S03]  /*8720*/  UIADD3 UR5, UR6, UR5, URZ ;  /* 0x0000000506057290 */ /* 0x000fc6000fffe03f */
[----:B------:R-:W-:Y:S02]  /*8730*/  ULDC UR6, c[0x0][0x9dc] ;  /* 0x0002770000067ab9 */ /* 0x000fe40000000800 */
[----:B------:R-:W-:Y:S01]  /*8740*/  UIADD3 UR6, UR5, -UR6, URZ ;  /* 0x8000000605067290 */ /* 0x000fe2000fffe03f */
[----:B------:R-:W-:Y:S11]  /*8750*/  @P1 BRA `(.L_x_1017) ;  /* 0x00000000004c1947 */ /* 0x000ff60003800000 */
[----:B------:R-:W-:-:S06]  /*8760*/  UISETP.GT.AND UP0, UPT, UR5, -0x1, UPT ;  /* 0xffffffff0500788c */ /* 0x000fcc000bf04270 */
[----:B------:R-:W-:-:S13]  /*8770*/  PLOP3.LUT P1, PT, PT, PT, UP0, 0x80, 0x0 ;  /* 0x000000000000781c */ /* 0x000fda0003f2f008 */
[----:B------:R-:W-:Y:S05]  /*8780*/  @P1 BRA `(.L_x_1018) ;  /* 0x0000000000201947 */ /* 0x000fea0003800000 */
[----:B------:R-:W-:Y:S01]  /*8790*/  ULDC UR14, c[0x0][0x9e4] ;  /* 0x00027900000e7ab9 */ /* 0x000fe20000000800 */
[----:B------:R-:W-:Y:S02]  /*87a0*/  ULOP3.LUT UR5, URZ, UR5, URZ, 0x33, !UPT ;  /* 0x000000053f057292 */ /* 0x000fe4000f8e333f */
[----:B------:R-:W-:-:S11]  /*87b0*/  UISETP.NE.AND UP0, UPT, UR14, 0x1, UPT ;  /* 0x000000010e00788c */ /* 0x000fd6000bf05270 */
[----:B------:R-:W-:Y:S02]  /*87c0*/  @UP0 ULDC.64 UR18, c[0x0][0x9e8] ;  /* 0x00027a0000120ab9 */ /* 0x000fe40000000a00 */
[----:B------:R-:W-:-:S04]  /*87d0*/  UIMAD.WIDE.U32 UR10, UR5, UR18, URZ ;  /* 0x00000012050a72a5 */ /* 0x000fc8000f8e003f */
[----:B------:R-:W-:-:S04]  /*87e0*/  @UP0 USHF.R.U32.HI UR5, URZ, UR19, UR11 ;  /* 0x000000133f050299 */ /* 0x000fc8000801160b */
[----:B------:R-:W-:Y:S01]  /*87f0*/  ULOP3.LUT UR5, URZ, UR5, URZ, 0x33, !UPT ;  /* 0x000000053f057292 */ /* 0x000fe2000f8e333f */
[----:B------:R-:W-:Y:S11]  /*8800*/  BRA `(.L_x_1019) ;  /* 0x0000000000147947 */ /* 0x000ff60003800000 */
.L_x_1018:
[----:B------:R-:W-:Y:S02]  /*8810*/  ULDC UR14, c[0x0][0x9e4] ;  /* 0x00027900000e7ab9 */ /* 0x000fe40000000800 */
[----:B------:R-:W-:-:S11]  /*8820*/  UISETP.NE.AND UP0, UPT, UR14, 0x1, UPT ;  /* 0x000000010e00788c */ /* 0x000fd6000bf05270 */
[----:B------:R-:W-:Y:S02]  /*8830*/  @UP0 ULDC.64 UR18, c[0x0][0x9e8] ;  /* 0x00027a0000120ab9 */ /* 0x000fe40000000a00 */
[----:B------:R-:W-:-:S04]  /*8840*/  UIMAD.WIDE.U32 UR10, UR5, UR18, URZ ;  /* 0x00000012050a72a5 */ /* 0x000fc8000f8e003f */
[----:B------:R-:W-:-:S12]  /*8850*/  @UP0 USHF.R.U32.HI UR5, URZ, UR19, UR11 ;  /* 0x000000133f050299 */ /* 0x000fd8000801160b */
.L_x_1019:
[----:B------:R-:W-:-:S04]  /*8860*/  UIMAD UR5, UR5, UR14, URZ ;  /* 0x0000000e050572a4 */ /* 0x000fc8000f8e023f */
[----:B------:R-:W-:-:S04]  /*8870*/  UISETP.LT.AND UP0, UPT, UR6, UR5, UPT ;  /* 0x000000050600728c */ /* 0x000fc8000bf01270 */
[----:B------:R-:W-:-:S12]  /*8880*/  USEL UR6, UR6, UR5, !UP0 ;  /* 0x0000000506067287 */ /* 0x000fd8000c000000 */
.L_x_1017:
[----:B------:R-:W-:Y:S01]  /*8890*/  UIADD3 UR10, UR6, 0x5f, URZ ;  /* 0x0000005f060a7890 */ /* 0x000fe2000fffe03f */
[----:B------:R-:W-:-:S03]  /*88a0*/  R2UR UR14, R22 ;  /* 0x00000000160e72ca */ /* 0x000fc600000e0000 */
[----:B------:R-:W-:-:S04]  /*88b0*/  UIMAD.WIDE UR10, UR10, 0x2aaaaaab, URZ ;  /* 0x2aaaaaab0a0a78a5 */ /* 0x000fc8000f8e023f */
[----:B------:R-:W-:-:S04]  /*88c0*/  USHF.R.U32.HI UR5, URZ, 0x1f, UR11 ;  /* 0x0000001f3f057899 */ /* 0x000fc8000801160b */
[----:B------:R-:W-:-:S04]  /*88d0*/  ULEA.HI.SX32 UR5, UR11, UR5, 0x1c ;  /* 0x000000050b057291 */ /* 0x000fc8000f8fe23f */
[----:B------:R-:W-:-:S04]  /*88e0*/  UISETP.LT.AND UP0, UPT, UR14, UR5, UPT ;  /* 0x000000050e00728c */ /* 0x000fc8000bf01270 */
[----:B------:R-:W-:-:S06]  /*88f0*/  USEL UR61, UR14, UR5, !UP0 ;  /* 0x000000050e3d7287 */ /* 0x000fcc000c000000 */
[----:B------:R-:W-:-:S13]  /*8900*/  ISETP.GE.AND P1, PT, R20, UR61, PT ;  /* 0x0000003d14007c0c */ /* 0x000fda000bf26270 */
[----:B------:R-:W-:Y:S05]  /*8910*/  @!P1 BRA `(.L_x_1020) ;  /* 0x0000002400089947 */ /* 0x000fea0003800000 */
[----:B------:R-:W-:Y:S01]  /*8920*/  IMAD.MOV.U32 R21, RZ, RZ, R10 ;  /* 0x000000ffff157224 */ /* 0x000fe200078e000a */
[----:B------:R-:W-:Y:S01]  /*8930*/  UMOV UR60, UR7 ;  /* 0x00000007003c7c82 */ /* 0x000fe20008000000 */
[----:B------:R-:W-:Y:S01]  /*8940*/  IMAD.MOV.U32 R15, RZ, RZ, R8 ;  /* 0x000000ffff0f7224 */ /* 0x000fe200078e0008 */
[----:B------:R-:W-:Y:S01]  /*8950*/  UMOV UR38, UR4 ;  /* 0x0000000400267c82 */ /* 0x000fe20008000000 */
[----:B------:R-:W-:Y:S01]  /*8960*/  IMAD.MOV.U32 R14, RZ, RZ, R20 ;  /* 0x000000ffff0e7224 */ /* 0x000fe200078e0014 */
[----:B------:R-:W-:-:S06]  /*8970*/  ULDC UR6, c[0x0][0x9d8] ;  /* 0x0002760000067ab9 */ /* 0x000fcc0000000800 */
.L_x_1031:
[----:B------:R-:W-:-:S04]  /*8980*/  UIADD3 UR4, UR38, 0x1, URZ ;  /* 0x0000000126047890 */ /* 0x000fc8000fffe03f */
[----:B------:R-:W-:-:S04]  /*8990*/  UISETP.NE.AND UP0, UPT, UR4, 0x2, UPT ;  /* 0x000000020400788c */ /* 0x000fc8000bf05270 */
[----:B------:R-:W-:Y:S02]  /*89a0*/  USEL UR7, URZ, 0x1, UP0 ;  /* 0x000000013f077887 */ /* 0x000fe40008000000 */
[----:B------:R-:W-:Y:S02]  /*89b0*/  USEL UR4, UR4, URZ, UP0 ;  /* 0x0000003f04047287 */ /* 0x000fe40008000000 */
[----:B------:R-:W-:Y:S01]  /*89c0*/  ULOP3.LUT UR7, UR60, UR7, URZ, 0x3c, !UPT ;  /* 0x000000073c077292 */ /* 0x000fe2000f8e3c3f */
[----:B------:R-:W-:Y:S11]  /*89d0*/  @!P0 BRA `(.L_x_1021) ;  /* 0x0000000000048947 */ /* 0x000ff60003800000 */
[----:B------:R-:W-:Y:S01]  /*89e0*/  BPT.TRAP 0x1 ;  /* 0x000000040000795c */ /* 0x000fe20000300000 */
.L_x_1021:
[----:B------:R-:W-:Y:S01]  /*89f0*/  ULEA UR5, UR4, UR39, 0x3 ;  /* 0x0000002704057291 */ /* 0x000fe2000f8e183f */
[----:B------:R-:W-:-:S04]  /*8a00*/  MOV R8, UR7 ;  /* 0x0000000700087c02 */ /* 0x000fc80008000f00 */
[----:B------:R-:W-:-:S04]  /*8a10*/  SHF.L.U32 R8, R8, 0x1f, RZ ;  /* 0x0000001f08087819 */ /* 0x000fc800000006ff */
[----:B------:R0:W1:Y:S01]  /*8a20*/  SYNCS.PHASECHK.TRANS64.TRYWAIT P1, [UR5+0x30830], R8 ;  /* 0x03083008ff0075a7 */ /* 0x0000620008020145 */
[----:B------:R-:W-:Y:S05]  /*8a30*/  @!P0 BRA `(.L_x_1022) ;  /* 0x0000000000048947 */ /* 0x000fea0003800000 */
[----:B------:R-:W-:Y:S01]  /*8a40*/  BPT.TRAP 0x1 ;  /* 0x000000040000795c */ /* 0x000fe20000300000 */
.L_x_1022:
[----:B-1----:R-:W-:Y:S05]  /*8a50*/  @P1 BRA `(.L_x_1023) ;  /* 0x0000000000081947 */ /* 0x002fea0003800000 */
[----:B------:R-:W1:Y:S02]  /*8a60*/  SYNCS.PHASECHK.TRANS64.TRYWAIT P1, [UR5+0x30830], R8 ;  /* 0x03083008ff0075a7 */ /* 0x000e640008020145 */
[----:B-1----:R-:W-:Y:S05]  /*8a70*/  @!P1 BRA `(.L_x_1024) ;  /* 0x000000cc00249947 */ /* 0x002fea0003800000 */
.L_x_1023:
        /* <DEDUP_REMOVED lines=162> */
.L_x_1025:
[----:B------:R-:W-:Y:S01]  /*94a0*/  ULEA UR5, UR38, UR39, 0x3 ;  /* 0x0000002726057291 */ /* 0x000fe2000f8e183f */
[----:B------:R-:W-:-:S05]  /*94b0*/  IMAD.U32 R0, RZ, RZ, UR60 ;  /* 0x0000003cff007e24 */ /* 0x000fca000f8e00ff */
[----:B------:R-:W-:-:S04]  /*94c0*/  SHF.L.U32 R0, R0, 0x1f, RZ ;  /* 0x0000001f00007819 */ /* 0x000fc800000006ff */
[----:B------:R2:W3:Y:S01]  /*94d0*/  SYNCS.PHASECHK.TRANS64.TRYWAIT P1, [UR5+0x30850], R0 ;  /* 0x03085000ff0075a7 */ /* 0x0004e20008020145 */
[----:B------:R-:W-:Y:S05]  /*94e0*/  @!P0 BRA `(.L_x_1026) ;  /* 0x0000000000048947 */ /* 0x000fea0003800000 */
[----:B------:R-:W-:Y:S01]  /*94f0*/  BPT.TRAP 0x1 ;  /* 0x000000040000795c */ /* 0x000fe20000300000 */
.L_x_1026:
[----:B---3--:R-:W-:Y:S05]  /*9500*/  @P1 BRA `(.L_x_1027) ;  /* 0x0000000000081947 */ /* 0x008fea0003800000 */
[----:B------:R-:W3:Y:S02]  /*9510*/  SYNCS.PHASECHK.TRANS64.TRYWAIT P1, [UR5+0x30850], R0 ;  /* 0x03085000ff0075a7 */ /* 0x000ee40008020145 */
[----:B---3--:R-:W-:Y:S05]  /*9520*/  @!P1 BRA `(.L_x_1028) ;  /* 0x000000c000909947 */ /* 0x008fea0003800000 */
.L_x_1027:
        /* <DEDUP_REMOVED lines=37> */
.L_x_1029:
        /* <DEDUP_REMOVED lines=39> */
[----:B----4-:R-:W-:Y:S01]  /*99f0*/  FMNMX.FTZ R121, R20, R21, !PT ;  /* 0x0000001514797209 */ /* 0x010fe20007810000 */
        /* <DEDUP_REMOVED lines=20> */
[----:B------:R-:W3:Y:S01]  /*9b40*/  S2UR UR11, SR_CgaCtaId ;  /* 0x00000000000b79c3 */ /* 0x000ee20000008800 */
[----:B------:R-:W-:Y:S01]  /*9b50*/  ULEA UR10, UR4, UR39, 0x3 ;  /* 0x00000027040a7291 */ /* 0x000fe2000f8e183f */
[----:B------:R-:W5:Y:S01]  /*9b60*/  MUFU.TANH R176, R176 ;  /* 0x000000b000b07308 */ /* 0x000f620000002400 */
[----:B----4-:R-:W-:-:S02]  /*9b70*/  FMNMX.FTZ R9, R174, R9, !PT ;  /* 0x00000009ae097209 */ /* 0x010fc40007810000 */
[----:B------:R-:W-:-:S05]  /*9b80*/  UIADD3 UR10, UR10, 0x30840, URZ ;  /* 0x000308400a0a7890 */ /* 0x000fca000fffe03f */
[----:B------:R-:W4:Y:S01]  /*9b90*/  MUFU.TANH R124, R124 ;  /* 0x0000007c007c7308 */ /* 0x000f220000002400 */
[----:B-1----:R-:W-:-:S07]  /*9ba0*/  FMNMX.FTZ R121, R122, R121, !PT ;  /* 0x000000797a797209 */ /* 0x002fce0007810000 */
[----:B------:R-:W1:Y:S01]  /*9bb0*/  MUFU.TANH R178, R178 ;  /* 0x000000b200b27308 */ /* 0x000e620000002400 */
[----:B-----5:R-:W-:Y:S01]  /*9bc0*/  FMNMX.FTZ R9, R176, R9, !PT ;  /* 0x00000009b0097209 */ /* 0x020fe20007810000 */
[----:B---3--:R-:W-:-:S06]  /*9bd0*/  UPRMT UR10, UR11, 0x654, UR10 ;  /* 0x000006540b0a7896 */ /* 0x008fcc000800000a */
[----:B------:R-:W3:Y:S01]  /*9be0*/  MUFU.TANH R126, R126 ;  /* 0x0000007e007e7308 */ /* 0x000ee20000002400 */
[----:B----4-:R-:W-:Y:S02]  /*9bf0*/  FMNMX.FTZ R121, R124, R121, !PT ;  /* 0x000000797c797209 */ /* 0x010fe40007810000 */
[----:B------:R-:W-:Y:S05]  /*9c00*/  SYNCS.ARRIVE.TRANS64.RED.A1T0 RZ, [UR10], RZ ;  /* 0x000000ffffff79a7 */ /* 0x000fea000810040a */
[----:B------:R-:W4:Y:S01]  /*9c10*/  MUFU.TANH R180, R180 ;  /* 0x000000b400b47308 */ /* 0x000f220000002400 */
[----:B-1----:R-:W-:-:S07]  /*9c20*/  FMNMX.FTZ R9, R178, R9, !PT ;  /* 0x00000009b2097209 */ /* 0x002fce0007810000 */
[----:B------:R-:W1:Y:S01]  /*9c30*/  MUFU.TANH R128, R128 ;  /* 0x0000008000807308 */ /* 0x000e620000002400 */
[----:B---3--:R-:W-:-:S07]  /*9c40*/  FMNMX.FTZ R121, R126, R121, !PT ;  /* 0x000000797e797209 */ /* 0x008fce0007810000 */
[----:B------:R-:W3:Y:S01]  /*9c50*/  MUFU.TANH R182, R182 ;  /* 0x000000b600b67308 */ /* 0x000ee20000002400 */
[----:B----4-:R-:W-:-:S07]  /*9c60*/  FMNMX.FTZ R9, R180, R9, !PT ;  /* 0x00000009b4097209 */ /* 0x010fce0007810000 */
        /* <DEDUP_REMOVED lines=62> */
[----:B------:R-:W2:Y:S01]  /*a050*/  MUFU.TANH R214, R214 ;  /* 0x000000d600d67308 */ /* 0x000ea20000002400 */
[----:B---3--:R-:W-:-:S07]  /*a060*/  FMNMX.FTZ R9, R212, R9, !PT ;  /* 0x00000009d4097209 */ /* 0x008fce0007810000 */
[----:B------:R-:W1:Y:S01]  /*a070*/  MUFU.TANH R162, R162 ;  /* 0x000000a200a27308 */ /* 0x000e620000002400 */
[----:B----4-:R-:W-:-:S07]  /*a080*/  FMNMX.FTZ R121, R160, R121, !PT ;  /* 0x00000079a0797209 */ /* 0x010fce0007810000 */
[----:B------:R-:W3:Y:S01]  /*a090*/  MUFU.TANH R164, R164 ;  /* 0x000000a400a47308 */ /* 0x000ee20000002400 */
[----:B--2---:R-:W-:-:S05]  /*a0a0*/  FMNMX.FTZ R0, R214, R9, !PT ;  /* 0x00000009d6007209 */ /* 0x004fca0007810000 */
[----:B------:R-:W2:Y:S01]  /*a0b0*/  SHFL.BFLY PT, R9, R0, 0x2, 0x1f ;  /* 0x0c401f0000097f89 */ /* 0x000ea200000e0000 */
[----:B-1----:R-:W-:-:S04]  /*a0c0*/  FMNMX.FTZ R121, R162, R121, !PT ;  /* 0x00000079a2797209 */ /* 0x002fc80007810000 */
[----:B---3--:R-:W-:-:S05]  /*a0d0*/  FMNMX.FTZ R121, R164, R121, !PT ;  /* 0x00000079a4797209 */ /* 0x008fca0007810000 */
[----:B0-----:R-:W0:Y:S01]  /*a0e0*/  SHFL.BFLY PT, R8, R121, 0x2, 0x1f ;  /* 0x0c401f0079087f89 */ /* 0x001e2200000e0000 */
[----:B--2---:R-:W-:Y:S02]  /*a0f0*/  FMNMX.FTZ R2, R0, R9, !PT ;  /* 0x0000000900027209 */ /* 0x004fe40007810000 */
[----:B------:R-:W1:Y:S03]  /*a100*/  LDC R9, c[0x0][0x988] ;  /* 0x00026200ff097b82 */ /* 0x000e660000000800 */
[----:B------:R-:W2:Y:S01]  /*a110*/  SHFL.BFLY PT, R123, R2, 0x1, 0x1f ;  /* 0x0c201f00027b7f89 */ /* 0x000ea200000e0000 */
[----:B0-----:R-:W-:-:S05]  /*a120*/  FMNMX.FTZ R125, R121, R8, !PT ;  /* 0x00000008797d7209 */ /* 0x001fca0007810000 */
[----:B------:R-:W0:Y:S01]  /*a130*/  SHFL.BFLY PT, R10, R125, 0x1, 0x1f ;  /* 0x0c201f007d0a7f89 */ /* 0x000e2200000e0000 */
[----:B--2---:R-:W-:-:S05]  /*a140*/  FMNMX.FTZ R8, R2, R123, !PT ;  /* 0x0000007b02087209 */ /* 0x004fca0007810000 */
[C---:B------:R-:W-:Y:S01]  /*a150*/  FADD.FTZ R166, -R8.reuse, R15 ;  /* 0x0000000f08a67221 */ /* 0x040fe20000010100 */
[----:B-1----:R-:W-:-:S03]  /*a160*/  FMUL.FTZ R141, R8, R9 ;  /* 0x00000009088d7220 */ /* 0x002fc60000410000 */
[-C--:B------:R-:W-:Y:S01]  /*a170*/  FMUL.FTZ R123, R166, R9.reuse ;  /* 0x00000009a67b7220 */ /* 0x080fe20000410000 */
[-CC-:B------:R-:W-:Y:S01]  /*a180*/  FFMA.FTZ R15, R168, R9.reuse, -R141.reuse ;  /* 0x00000009a80f7223 */ /* 0x180fe2000001088d */
[-CC-:B------:R-:W-:Y:S01]  /*a190*/  FFMA.FTZ R121, R176, R9.reuse, -R141.reuse ;  /* 0x00000009b0797223 */ /* 0x180fe2000001088d */
[-CC-:B------:R-:W-:Y:S01]  /*a1a0*/  FFMA.FTZ R168, R174, R9.reuse, -R141.reuse ;  /* 0x00000009aea87223 */ /* 0x180fe2000001088d */
[----:B------:R1:W-:Y:S01]  /*a1b0*/  MUFU.EX2 R0, R123 ;  /* 0x0000007b00007308 */ /* 0x0003e20000000800 */
[-CC-:B------:R-:W-:Y:S01]  /*a1c0*/  FFMA.FTZ R176, R192, R9.reuse, -R141.reuse ;  /* 0x00000009c0b07223 */ /* 0x180fe2000001088d */
[-CC-:B------:R-:W-:Y:S01]  /*a1d0*/  FFMA.FTZ R129, R194, R9.reuse, -R141.reuse ;  /* 0x00000009c2817223 */ /* 0x180fe2000001088d */
[----:B0-----:R-:W-:Y:S01]  /*a1e0*/  FMNMX.FTZ R10, R125, R10, !PT ;  /* 0x0000000a7d0a7209 */ /* 0x001fe20007810000 */
[-CC-:B------:R-:W-:Y:S01]  /*a1f0*/  FFMA.FTZ R125, R186, R9.reuse, -R141.reuse ;  /* 0x00000009ba7d7223 */ /* 0x180fe2000001088d */
[-CC-:B------:R-:W-:Y:S01]  /*a200*/  FFMA.FTZ R131, R198, R9.reuse, -R141.reuse ;  /* 0x00000009c6837223 */ /* 0x180fe2000001088d */
[-CC-:B------:R-:W-:Y:S01]  /*a210*/  FFMA.FTZ R133, R200, R9.reuse, -R141.reuse ;  /* 0x00000009c8857223 */ /* 0x180fe2000001088d */
[-C--:B------:R-:W-:Y:S01]  /*a220*/  FFMA.FTZ R174, R202, R9.reuse, -R141 ;  /* 0x00000009caae7223 */ /* 0x080fe2000001088d */
[----:B------:R-:W-:Y:S01]  /*a230*/  FADD.FTZ R166, -R10, R21 ;  /* 0x000000150aa67221 */ /* 0x000fe20000010100 */
[-CC-:B------:R-:W-:Y:S01]  /*a240*/  FFMA.FTZ R21, R172, R9.reuse, -R141.reuse ;  /* 0x00000009ac157223 */ /* 0x180fe2000001088d */
[-CC-:B-1----:R-:W-:Y:S01]  /*a250*/  FFMA.FTZ R123, R180, R9.reuse, -R141.reuse ;  /* 0x00000009b47b7223 */ /* 0x182fe2000001088d */
[-CC-:B------:R-:W-:Y:S01]  /*a260*/  FFMA.FTZ R172, R182, R9.reuse, -R141.reuse ;  /* 0x00000009b6ac7223 */ /* 0x180fe2000001088d */
[-C--:B------:R-:W-:Y:S01]  /*a270*/  FMUL.FTZ R127, R166, R9.reuse ;  /* 0x00000009a67f7220 */ /* 0x080fe20000410000 */
        /* <DEDUP_REMOVED lines=12> */
[-C--:B0-----:R-:W-:Y:S01]  /*a340*/  FFMA.FTZ R127, R190, R9.reuse, -R141 ;  /* 0x00000009be7f7223 */ /* 0x081fe2000001088d */
[-C--:B------:R-:W-:Y:S01]  /*a350*/  FMUL.FTZ R141, R10, R9.reuse ;  /* 0x000000090a8d7220 */ /* 0x080fe20000410000 */
[----:B------:R-:W0:Y:S03]  /*a360*/  MUFU.EX2 R15, R15 ;  /* 0x0000000f000f7308 */ /* 0x000e260000000800 */
[-CC-:B------:R-:W-:Y:S01]  /*a370*/  FFMA.FTZ R189, R20, R9.reuse, -R141.reuse ;  /* 0x0000000914bd7223 */ /* 0x180fe2000001088d */
[-CC-:B------:R-:W-:Y:S01]  /*a380*/  FFMA.FTZ R20, R120, R9.reuse, -R141.reuse ;  /* 0x0000000978147223 */ /* 0x180fe2000001088d */
        /* <DEDUP_REMOVED lines=10> */
[-C--:B------:R-:W-:Y:S01]  /*a430*/  FFMA.FTZ R128, R140, R9.reuse, -R141 ;  /* 0x000000098c807223 */ /* 0x080fe2000001088d */
[----:B------:R-:W2:Y:S01]  /*a440*/  MUFU.EX2 R189, R189 ;  /* 0x000000bd00bd7308 */ /* 0x000ea20000000800 */
[----:B0-----:R-:W-:Y:S01]  /*a450*/  FFMA.FTZ R143, R0, R6, R15 ;  /* 0x00000006008f7223 */ /* 0x001fe2000001000f */
[-CC-:B------:R-:W-:Y:S01]  /*a460*/  FFMA.FTZ R177, R142, R9.reuse, -R141.reuse ;  /* 0x000000098eb17223 */ /* 0x180fe2000001088d */
[-CC-:B------:R-:W-:Y:S01]  /*a470*/  FFMA.FTZ R130, R144, R9.reuse, -R141.reuse ;  /* 0x0000000990827223 */ /* 0x180fe2000001088d */
[-CC-:B------:R-:W-:Y:S01]  /*a480*/  FFMA.FTZ R179, R146, R9.reuse, -R141.reuse ;  /* 0x0000000992b37223 */ /* 0x180fe2000001088d */
[-CC-:B------:R-:W-:Y:S01]  /*a490*/  FFMA.FTZ R132, R148, R9.reuse, -R141.reuse ;  /* 0x0000000994847223 */ /* 0x180fe2000001088d */
[-CC-:B------:R-:W-:Y:S01]  /*a4a0*/  FFMA.FTZ R173, R150, R9.reuse, -R141.reuse ;  /* 0x0000000996ad7223 */ /* 0x180fe2000001088d */
[-C--:B------:R-:W-:Y:S01]  /*a4b0*/  FFMA.FTZ R154, R154, R9.reuse, -R141 ;  /* 0x000000099a9a7223 */ /* 0x080fe2000001088d */
[----:B------:R-:W0:Y:S01]  /*a4c0*/  MUFU.EX2 R20, R20 ;  /* 0x0000001400147308 */ /* 0x000e220000000800 */
[----:B-1----:R-:W-:Y:S01]  /*a4d0*/  FADD.FTZ R6, R166, R143 ;  /* 0x0000008fa6067221 */ /* 0x002fe20000010000 */
[-CC-:B------:R-:W-:Y:S01]  /*a4e0*/  FFMA.FTZ R156, R156, R9.reuse, -R141.reuse ;  /* 0x000000099c9c7223 */ /* 0x180fe2000001088d */
[-CC-:B------:R-:W-:Y:S01]  /*a4f0*/  FFMA.FTZ R158, R158, R9.reuse, -R141.reuse ;  /* 0x000000099e9e7223 */ /* 0x180fe2000001088d */
[-CC-:B------:R-:W-:Y:S01]  /*a500*/  FFMA.FTZ R160, R160, R9.reuse, -R141.reuse ;  /* 0x00000009a0a07223 */ /* 0x180fe2000001088d */
[----:B------:R-:W-:-:S03]  /*a510*/  FFMA.FTZ R162, R162, R9, -R141 ;  /* 0x00000009a2a27223 */ /* 0x000fc6000001088d */
[----:B------:R-:W1:Y:S01]  /*a520*/  MUFU.EX2 R21, R21 ;  /* 0x0000001500157308 */ /* 0x000e620000000800 */
[----:B--2---:R-:W-:-:S07]  /*a530*/  FFMA.FTZ R3, R2, R3, R189 ;  /* 0x0000000302037223 */ /* 0x004fce00000100bd */
        /* <DEDUP_REMOVED lines=14> */
[-CC-:B------:R-:W-:Y:S01]  /*a620*/  FFMA.FTZ R134, R152, R9.reuse, -R141.reuse ;  /* 0x0000000998867223 */ /* 0x180fe2000001088d */
[----:B------:R-:W-:-:S05]  /*a630*/  FFMA.FTZ R141, R164, R9, -R141 ;  /* 0x00000009a48d7223 */ /* 0x000fca000001088d */
        /* <DEDUP_REMOVED lines=76> */
.L_x_1030:
[----:B------:R-:W0:Y:S01]  /*ab00*/  S2UR UR10, SR_CgaCtaId ;  /* 0x00000000000a79c3 */ /* 0x000e220000008800 */
[----:B------:R-:W-:Y:S01]  /*ab10*/  UIADD3 UR5, UR5, 0x30860, URZ ;  /* 0x0003086005057890 */ /* 0x000fe2000fffe03f */
[----:B------:R-:W-:Y:S01]  /*ab20*/  ISETP.GT.AND P1, PT, R14, UR61, PT ;  /* 0x0000003d0e007c0c */ /* 0x000fe2000bf24270 */
[----:B------:R-:W-:Y:S01]  /*ab30*/  UMOV UR60, UR7 ;  /* 0x00000007003c7c82 */ /* 0x000fe20008000000 */
        /* <DEDUP_REMOVED lines=31> */
[----:B------:R-:W-:-:S07]  /*ad30*/  IMAD.MOV.U32 R20, RZ, RZ, R14 ;  /* 0x000000ffff147224 */ /* 0x000fce00078e000e */
.L_x_1020:
[----:B------:R-:W-:-:S13]  /*ad40*/  R2UR UR5, R22 ;  /* 0x00000000160572ca */ /* 0x000fda00000e0000 */
[----:B------:R-:W-:-:S13]  /*ad50*/  ISETP.GE.AND P1, PT, R20, UR5, PT ;  /* 0x0000000514007c0c */ /* 0x000fda000bf26270 */
[----:B------:R-:W-:Y:S05]  /*ad60*/  @!P1 BRA `(.L_x_1032) ;  /* 0x0000003400f09947 */ /* 0x000fea0003800000 */
[----:B------:R-:W-:Y:S01]  /*ad70*/  IMAD.MOV.U32 R15, RZ, RZ, R10 ;  /* 0x000000ffff0f7224 */ /* 0x000fe200078e000a */
[----:B------:R-:W-:Y:S01]  /*ad80*/  UMOV UR61, UR7 ;  /* 0x00000007003d7c82 */ /* 0x000fe20008000000 */
[----:B------:R-:W-:Y:S01]  /*ad90*/  IMAD.MOV.U32 R14, RZ, RZ, R8 ;  /* 0x000000ffff0e7224 */ /* 0x000fe200078e0008 */
[----:B------:R-:W-:Y:S01]  /*ada0*/  UMOV UR38, UR4 ;  /* 0x0000000400267c82 */ /* 0x000fe20008000000 */
[----:B------:R-:W-:-:S05]  /*adb0*/  ULDC UR6, c[0x0][0x9d8] ;  /* 0x0002760000067ab9 */ /* 0x000fca0000000800 */
.L_x_1051:
[----:B------:R-:W-:-:S04]  /*adc0*/  UIADD3 UR4, UR38, 0x1, URZ ;  /* 0x0000000126047890 */ /* 0x000fc8000fffe03f */
[----:B------:R-:W-:-:S04]  /*add0*/  UISETP.NE.AND UP0, UPT, UR4, 0x2, UPT ;  /* 0x000000020400788c */ /* 0x000fc8000bf05270 */
[----:B------:R-:W-:Y:S02]  /*ade0*/  USEL UR7, URZ, 0x1, UP0 ;  /* 0x000000013f077887 */ /* 0x000fe40008000000 */
[----:B------:R-:W-:Y:S02]  /*adf0*/  USEL UR4, UR4, URZ, UP0 ;  /* 0x0000003f04047287 */ /* 0x000fe40008000000 */
[----:B------:R-:W-:Y:S01]  /*ae00*/  ULOP3.LUT UR7, UR61, UR7, URZ, 0x3c, !UPT ;  /* 0x000000073d077292 */ /* 0x000fe2000f8e3c3f */
[----:B------:R-:W-:Y:S11]  /*ae10*/  @!P0 BRA `(.L_x_1033) ;  /* 0x0000000000048947 */ /* 0x000ff60003800000 */
[----:B------:R-:W-:Y:S01]  /*ae20*/  BPT.TRAP 0x1 ;  /* 0x000000040000795c */ /* 0x000fe20000300000 */
.L_x_1033:
[----:B------:R-:W-:Y:S01]  /*ae30*/  ULEA UR60, UR4, UR39, 0x3 ;  /* 0x00000027043c7291 */ /* 0x000fe2000f8e183f */
[----:B------:R-:W-:-:S05]  /*ae40*/  IMAD.U32 R8, RZ, RZ, UR7 ;  /* 0x00000007ff087e24 */ /* 0x000fca000f8e00ff */
[----:B------:R-:W-:-:S04]  /*ae50*/  SHF.L.U32 R8, R8, 0x1f, RZ ;  /* 0x0000001f08087819 */ /* 0x000fc800000006ff */
[----:B------:R0:W1:Y:S01]  /*ae60*/  SYNCS.PHASECHK.TRANS64.TRYWAIT P1, [UR60+0x30830], R8 ;  /* 0x03083008ff0075a7 */ /* 0x000062000802017c */
[----:B------:R-:W-:Y:S05]  /*ae70*/  @!P0 BRA `(.L_x_1034) ;  /* 0x0000000000048947 */ /* 0x000fea0003800000 */
[----:B------:R-:W-:Y:S01]  /*ae80*/  BPT.TRAP 0x1 ;  /* 0x000000040000795c */ /* 0x000fe20000300000 */
.L_x_1034:
[----:B-1----:R-:W-:Y:S05]  /*ae90*/  @P1 BRA `(.L_x_1035) ;  /* 0x0000000000081947 */ /* 0x002fea0003800000 */
[----:B------:R-:W1:Y:S02]  /*aea0*/  SYNCS.PHASECHK.TRANS64.TRYWAIT P1, [UR60+0x30830], R8 ;  /* 0x03083008ff0075a7 */ /* 0x000e64000802017c */
[----:B-1----:R-:W-:Y:S05]  /*aeb0*/  @!P1 BRA `(.L_x_1036) ;  /* 0x000000a800449947 */ /* 0x002fea0003800000 */
.L_x_1035:
        /* <DEDUP_REMOVED lines=162> */
.L_x_1037:
[----:B------:R-:W-:Y:S01]  /*b8e0*/  ULEA UR5, UR38, UR39, 0x3 ;  /* 0x0000002726057291 */ /* 0x000fe2000f8e183f */
[----:B------:R-:W-:-:S05]  /*b8f0*/  IMAD.U32 R0, RZ, RZ, UR61 ;  /* 0x0000003dff007e24 */ /* 0x000fca000f8e00ff */
[----:B------:R-:W-:-:S04]  /*b900*/  SHF.L.U32 R0, R0, 0x1f, RZ ;  /* 0x0000001f00007819 */ /* 0x000fc800000006ff */
[----:B------:R2:W3:Y:S01]  /*b910*/  SYNCS.PHASECHK.TRANS64.TRYWAIT P1, [UR5+0x30850], R0 ;  /* 0x03085000ff0075a7 */ /* 0x0004e20008020145 */
[----:B------:R-:W-:Y:S05]  /*b920*/  @!P0 BRA `(.L_x_1038) ;  /* 0x0000000000048947 */ /* 0x000fea0003800000 */
[----:B------:R-:W-:Y:S01]  /*b930*/  BPT.TRAP 0x1 ;  /* 0x000000040000795c */ /* 0x000fe20000300000 */
.L_x_1038:
[----:B---3--:R-:W-:Y:S05]  /*b940*/  @P1 BRA `(.L_x_1039) ;  /* 0x0000000000081947 */ /* 0x008fea0003800000 */
[----:B------:R-:W3:Y:S02]  /*b950*/  SYNCS.PHASECHK.TRANS64.TRYWAIT P1, [UR5+0x30850], R0 ;  /* 0x03085000ff0075a7 */ /* 0x000ee40008020145 */
[----:B---3--:R-:W-:Y:S05]  /*b960*/  @!P1 BRA `(.L_x_1040) ;  /* 0x0000009c00b09947 */ /* 0x008fea0003800000 */
.L_x_1039:
        /* <DEDUP_REMOVED lines=37> */
.L_x_1041:
        /* <DEDUP_REMOVED lines=10> */
[----:B------:R-:W-:Y:S01]  /*bc60*/  FMUL.FTZ R123, R135, UR6 ;  /* 0x00000006877b7c20 */ /* 0x000fe20008410000 */
[----:B------:R-:W-:Y:S01]  /*bc70*/  FMUL.FTZ R135, R154, UR6 ;  /* 0x000000069a877c20 */ /* 0x000fe20008410000 */
[----:B------:R-:W-:Y:S01]  /*bc80*/  IMAD R176, R20, -0x60, RZ ;  /* 0xffffffa014b07824 */ /* 0x000fe200078e02ff */
[----:B------:R-:W-:Y:S01]  /*bc90*/  UISETP.NE.AND UP1, UPT, UR11, URZ, UPT ;  /* 0x0000003f0b00728c */ /* 0x000fe2000bf25270 */
[----:B------:R-:W-:Y:S01]  /*bca0*/  FMUL.FTZ R170, R128, UR6 ;  /* 0x0000000680aa7c20 */ /* 0x000fe20008410000 */
[----:B------:R-:W-:Y:S01]  /*bcb0*/  UISETP.NE.AND UP0, UPT, UR10, URZ, UPT ;  /* 0x0000003f0a00728c */ /* 0x000fe2000bf05270 */
[----:B------:R-:W-:Y:S01]  /*bcc0*/  FMUL.FTZ R171, R129, UR6 ;  /* 0x0000000681ab7c20 */ /* 0x000fe20008410000 */
[----:B------:R-:W-:Y:S01]  /*bcd0*/  FMUL.FTZ R9, R121, UR6 ;  /* 0x0000000679097c20 */ /* 0x000fe20008410000 */
[----:B--2---:R-:W-:Y:S01]  /*bce0*/  FMUL.FTZ R0, R122, UR6 ;  /* 0x000000067a007c20 */ /* 0x004fe20008410000 */
[----:B------:R-:W-:Y:S01]  /*bcf0*/  PLOP3.LUT P1, PT, PT, PT, UP1, 0x80, 0x0 ;  /* 0x000000000000781c */ /* 0x000fe20003f2f018 */
[----:B------:R-:W-:Y:S01]  /*bd00*/  FMUL.FTZ R169, R125, UR6 ;  /* 0x000000067da97c20 */ /* 0x000fe20008410000 */
[----:B------:R-:W-:Y:S01]  /*bd10*/  PLOP3.LUT P2, PT, PT, PT, UP1, 0x80, 0x0 ;  /* 0x000000000000781c */ /* 0x000fe20003f4f018 */
[----:B------:R-:W-:Y:S01]  /*bd20*/  FMUL.FTZ R10, R127, UR6 ;  /* 0x000000067f0a7c20 */ /* 0x000fe20008410000 */
[----:B------:R-:W-:Y:S01]  /*bd30*/  FMUL.FTZ R128, R146, UR6 ;  /* 0x0000000692807c20 */ /* 0x000fe20008410000 */
[----:B------:R-:W-:Y:S01]  /*bd40*/  @UP1 ULDC UR10, c[0x0][0x44c] ;  /* 0x00011300000a1ab9 */ /* 0x000fe20000000800 */
[----:B------:R-:W-:Y:S01]  /*bd50*/  FMUL.FTZ R129, R147, UR6 ;  /* 0x0000000693817c20 */ /* 0x000fe20008410000 */
[----:B------:R-:W-:Y:S01]  /*bd60*/  FMUL.FTZ R21, R126, UR6 ;  /* 0x000000067e157c20 */ /* 0x000fe20008410000 */
        /* <DEDUP_REMOVED lines=30> */
[----:B------:R-:W-:-:S02]  /*bf50*/  VIADD R143, R176, 0x1 ;  /* 0x00000001b08f7836 */ /* 0x000fc40000000000 */
        /* <DEDUP_REMOVED lines=8> */
[----:B------:R-:W-:Y:S01]  /*bfe0*/  IMAD R142, R12, -0x2, R143 ;  /* 0xfffffffe0c8e7824 */ /* 0x000fe200078e028f */
[----:B------:R-:W1:Y:S01]  /*bff0*/  MUFU.TANH R8, R8 ;  /* 0x0000000800087308 */ /* 0x000e620000002400 */
[----:B---3--:R-:W-:Y:S01]  /*c000*/  UPRMT UR60, UR14, 0x654, UR60 ;  /* 0x000006540e3c7896 */ /* 0x008fe2000800003c */
[----:B------:R-:W-:-:S02]  /*c010*/  ULDC UR15, c[0x0][0x288] ;  /* 0x0000a200000f7ab9 */ /* 0x000fc40000000800 */
[----:B------:R-:W-:Y:S01]  /*c020*/  ULDC UR14, c[0x0][0x9e0] ;  /* 0x00027800000e7ab9 */ /* 0x000fe20000000800 */
[C---:B------:R-:W-:Y:S01]  /*c030*/  IADD3 R143, R142.reuse, -UR15, R23 ;  /* 0x8000000f8e8f7c10 */ /* 0x040fe2000fffe017 */
[----:B------:R-:W-:Y:S02]  /*c040*/  VIADD R178, R142, 0xffffffff ;  /* 0xffffffff8eb27836 */ /* 0x000fe40000000000 */
[----:B------:R-:W2:Y:S01]  /*c050*/  MUFU.TANH R9, R9 ;  /* 0x0000000900097308 */ /* 0x000ea20000002400 */
[C---:B------:R-:W-:Y:S01]  /*c060*/  IADD3 R167, R143.reuse, UR14, RZ ;  /* 0x0000000e8fa77c10 */ /* 0x040fe2000fffe0ff */
[----:B------:R-:W-:Y:S01]  /*c070*/  VIADD R177, R143, UR11 ;  /* 0x0000000b8fb17c36 */ /* 0x000fe20008000000 */
[----:B------:R-:W-:Y:S03]  /*c080*/  SYNCS.ARRIVE.TRANS64.RED.A1T0 RZ, [UR60], RZ ;  /* 0x000000ffffff79a7 */ /* 0x000fe6000810043c */
[----:B0-----:R-:W-:-:S02]  /*c090*/  IMAD.IADD R153, R167, 0x1, R154 ;  /* 0x00000001a7997824 */ /* 0x001fc400078e029a */
        /* <DEDUP_REMOVED lines=49> */
[----:B------:R-:W-:Y:S01]  /*c3b0*/  ULDC UR10, c[0x0][0x288] ;  /* 0x0000a200000a7ab9 */ /* 0x000fe20000000800 */
[----:B------:R-:W-:Y:S01]  /*c3c0*/  IMAD R142, R17, UR11, R154 ;  /* 0x0000000b118e7c24 */ /* 0x000fe2000f8e029a */
[----:B------:R-:W-:Y:S03]  /*c3d0*/  BSSY B0, `(.L_x_1043) ;  /* 0x0000013000007945 */ /* 0x000fe60003800000 */
        /* <DEDUP_REMOVED lines=12> */
.L_x_1044:
[----:B------:R-:W-:Y:S02]  /*c4a0*/  ULDC UR10, c[0x0][0x9e4] ;  /* 0x00027900000a7ab9 */ /* 0x000fe40000000800 */
[----:B------:R-:W-:-:S05]  /*c4b0*/  IMAD.U32 R154, RZ, RZ, UR10 ;  /* 0x0000000aff9a7e24 */ /* 0x000fca000f8e00ff */
[----:B------:R-:W-:-:S13]  /*c4c0*/  ISETP.NE.AND P1, PT, R154, 0x1, PT ;  /* 0x000000019a00780c */ /* 0x000fda0003f25270 */
[----:B------:R-:W0:Y:S02]  /*c4d0*/  @P1 LDC.64 R142, c[0x0][0x9e8] ;  /* 0x00027a00ff8e1b82 */ /* 0x000e240000000a00 */
[----:B0-----:R-:W-:-:S05]  /*c4e0*/  @P1 IMAD.HI.U32 R142, R157, R142, RZ ;  /* 0x0000008e9d8e1227 */ /* 0x001fca00078e00ff */
[----:B------:R-:W-:-:S07]  /*c4f0*/  @P1 SHF.R.U32.HI R157, RZ, R143, R142 ;  /* 0x0000008fff9d1219 */ /* 0x000fce000001168e */
.L_x_1045:
[----:B------:R-:W-:Y:S05]  /*c500*/  BSYNC B0 ;  /* 0x0000000000007941 */ /* 0x000fea0003800000 */
.L_x_1043:
[----:B------:R-:W-:-:S05]  /*c510*/  IMAD R142, R157, R154, R178 ;  /* 0x0000009a9d8e7224 */ /* 0x000fca00078e02b2 */
[----:B------:R-:W-:Y:S02]  /*c520*/  VIADDMNMX R153, R142, R154, R153, PT ;  /* 0x0000009a8e997246 */ /* 0x000fe40003800199 */
[----:B------:R-:W-:-:S07]  /*c530*/  VIMNMX R155, R155, R142, !PT ;  /* 0x0000008e9b9b7248 */ /* 0x000fce0007fe0100 */
.L_x_1042:
        /* <DEDUP_REMOVED lines=142> */
[----:B------:R-:W-:Y:S01]  /*ce20*/  ULDC UR10, c[0x0][0x288] ;  /* 0x0000a200000a7ab9 */ /* 0x000fe20000000800 */
[----:B------:R-:W-:Y:S01]  /*ce30*/  IMAD R8, R17, UR11, R8 ;  /* 0x0000000b11087c24 */ /* 0x000fe2000f8e0208 */
[----:B------:R-:W-:Y:S03]  /*ce40*/  BSSY B0, `(.L_x_1047) ;  /* 0x0000013000007945 */ /* 0x000fe60003800000 */
        /* <DEDUP_REMOVED lines=12> */
.L_x_1048:
[----:B------:R-:W-:Y:S02]  /*cf10*/  ULDC UR10, c[0x0][0x9e4] ;  /* 0x00027900000a7ab9 */ /* 0x000fe40000000800 */
[----:B------:R-:W-:-:S04]  /*cf20*/  MOV R145, UR10 ;  /* 0x0000000a00917c02 */ /* 0x000fc80008000f00 */
[----:B------:R-:W-:-:S13]  /*cf30*/  ISETP.NE.AND P6, PT, R145, 0x1, PT ;  /* 0x000000019100780c */ /* 0x000fda0003fc5270 */
[----:B------:R-:W0:Y:S02]  /*cf40*/  @P6 LDC.64 R8, c[0x0][0x9e8] ;  /* 0x00027a00ff086b82 */ /* 0x000e240000000a00 */
[----:B0-----:R-:W-:-:S05]  /*cf50*/  @P6 IMAD.HI.U32 R8, R143, R8, RZ ;  /* 0x000000088f086227 */ /* 0x001fca00078e00ff */
[----:B------:R-:W-:-:S07]  /*cf60*/  @P6 SHF.R.U32.HI R143, RZ, R9, R8 ;  /* 0x00000009ff8f6219 */ /* 0x000fce0000011608 */
.L_x_1049:
[----:B------:R-:W-:Y:S05]  /*cf70*/  BSYNC B0 ;  /* 0x0000000000007941 */ /* 0x000fea0003800000 */
.L_x_1047:
[----:B------:R-:W-:-:S05]  /*cf80*/  IMAD R8, R143, R145, R178 ;  /* 0x000000918f087224 */ /* 0x000fca00078e02b2 */
[----:B------:R-:W-:Y:S02]  /*cf90*/  VIADDMNMX R133, R8, R145, R133, PT ;  /* 0x0000009108857246 */ /* 0x000fe40003800185 */
[----:B------:R-:W-:-:S07]  /*cfa0*/  VIMNMX R141, R141, R8, !PT ;  /* 0x000000088d8d7248 */ /* 0x000fce0007fe0100 */
.L_x_1046:
        /* <DEDUP_REMOVED lines=149> */
[-CC-:B------:R-:W-:Y:S01]  /*d900*/  FFMA.FTZ R146, R146, R9.reuse, -R129.reuse ;  /* 0x0000000992927223 */ /* 0x180fe20000010881 */
[----:B------:R-:W-:Y:S01]  /*d910*/  FFMA.FTZ R142, R142, R9, -R129 ;  /* 0x000000098e8e7223 */ /* 0x000fe20000010881 */
[----:B------:R-:W-:Y:S01]  /*d920*/  MUFU.EX2 R121, R206 ;  /* 0x000000ce00797308 */ /* 0x000fe20000000800 */
[----:B------:R-:W-:-:S04]  /*d930*/  FMNMX.FTZ R125, R190, R123, !PT ;  /* 0x0000007bbe7d7209 */ /* 0x000fc80007810000 */
[----:B------:R-:W-:-:S03]  /*d940*/  FMNMX.FTZ R125, R192, R125, !PT ;  /* 0x0000007dc07d7209 */ /* 0x000fc60007810000 */
[----:B------:R-:W-:Y:S01]  /*d950*/  MUFU.EX2 R123, R0 ;  /* 0x00000000007b7308 */ /* 0x000fe20000000800 */
[----:B------:R-:W-:-:S04]  /*d960*/  FMNMX.FTZ R125, R120, R125, !PT ;  /* 0x0000007d787d7209 */ /* 0x000fc80007810000 */
[----:B------:R-:W-:-:S03]  /*d970*/  FMNMX.FTZ R125, R128, R125, !PT ;  /* 0x0000007d807d7209 */ /* 0x000fc60007810000 */
[----:B------:R-:W-:Y:S01]  /*d980*/  MUFU.EX2 R194, R194 ;  /* 0x000000c200c27308 */ /* 0x000fe20000000800 */
[----:B------:R-:W-:-:S04]  /*d990*/  FMNMX.FTZ R127, R122, R125, !PT ;  /* 0x0000007d7a7f7209 */ /* 0x000fc80007810000 */
[----:B------:R-:W-:-:S03]  /*d9a0*/  FMNMX.FTZ R127, R130, R127, !PT ;  /* 0x0000007f827f7209 */ /* 0x000fc60007810000 */
[----:B------:R0:W-:Y:S01]  /*d9b0*/  MUFU.EX2 R125, R200 ;  /* 0x000000c8007d7308 */ /* 0x0001e20000000800 */
[----:B------:R-:W-:-:S04]  /*d9c0*/  FMNMX.FTZ R127, R124, R127, !PT ;  /* 0x0000007f7c7f7209 */ /* 0x000fc80007810000 */
[----:B------:R-:W-:-:S03]  /*d9d0*/  FMNMX.FTZ R127, R126, R127, !PT ;  /* 0x0000007f7e7f7209 */ /* 0x000fc60007810000 */
[----:B------:R-:W-:Y:S01]  /*d9e0*/  MUFU.EX2 R196, R196 ;  /* 0x000000c400c47308 */ /* 0x000fe20000000800 */
[----:B------:R-:W-:Y:S02]  /*d9f0*/  FMNMX.FTZ R131, R170, R127, !PT ;  /* 0x0000007faa837209 */ /* 0x000fe40007810000 */
        /* <DEDUP_REMOVED lines=12> */
[----:B------:R0:W-:Y:S01]  /*dac0*/  MUFU.EX2 R131, R10 ;  /* 0x0000000a00837308 */ /* 0x0001e20000000800 */
[-CC-:B------:R-:W-:Y:S01]  /*dad0*/  FFMA.FTZ R133, R154, R9.reuse, -R129.reuse ;  /* 0x000000099a857223 */ /* 0x180fe20000010881 */
[--C-:B------:R-:W-:Y:S02]  /*dae0*/  FFMA.FTZ R154, R160, R9, -R129.reuse ;  /* 0x00000009a09a7223 */ /* 0x100fe40000010881 */
[----:B------:R-:W0:Y:S04]  /*daf0*/  SHFL.BFLY PT, R139, R0, 0x2, 0x1f ;  /* 0x0c401f00008b7f89 */ /* 0x000e2800000e0000 */
        /* <DEDUP_REMOVED lines=127> */
.L_x_1050:
[----:B------:R-:W0:Y:S01]  /*e2f0*/  S2UR UR11, SR_CgaCtaId ;  /* 0x00000000000b79c3 */ /* 0x000e220000008800 */
[----:B------:R-:W-:Y:S01]  /*e300*/  R2UR UR10, R22 ;  /* 0x00000000160a72ca */ /* 0x000fe200000e0000 */
[----:B------:R-:W-:Y:S01]  /*e310*/  UIADD3 UR5, UR5, 0x30860, URZ ;  /* 0x0003086005057890 */ /* 0x000fe2000fffe03f */
[----:B------:R-:W-:Y:S01]  /*e320*/  F2FP.F16.F32.PACK_AB R189, R14, R189 ;  /* 0x000000bd0ebd723e */ /* 0x000fe200000000ff */
[----:B------:R-:W-:Y:S01]  /*e330*/  UMOV UR61, UR7 ;  /* 0x00000007003d7c82 */ /* 0x000fe20008000000 */
[----:B------:R-:W-:Y:S01]  /*e340*/  UMOV UR38, UR4 ;  /* 0x0000000400267c82 */ /* 0x000fe20008000000 */
[----:B------:R-:W-:Y:S01]  /*e350*/  F2FP.F16.F32.PACK_AB R188, R208, R21 ;  /* 0x00000015d0bc723e */ /* 0x000fe200000000ff */
[----:B------:R-:W-:Y:S01]  /*e360*/  IMAD.MOV.U32 R15, RZ, RZ, R10 ;  /* 0x000000ffff0f7224 */ /* 0x000fe200078e000a */
[----:B------:R-:W-:Y:S01]  /*e370*/  F2FP.F16.F32.PACK_AB R190, R194, R121 ;  /* 0x00000079c2be723e */ /* 0x000fe200000000ff */
[----:B------:R-:W-:Y:S01]  /*e380*/  IMAD.MOV.U32 R14, RZ, RZ, R8 ;  /* 0x000000ffff0e7224 */ /* 0x000fe200078e0008 */
[----:B------:R-:W-:-:S02]  /*e390*/  F2FP.F16.F32.PACK_AB R191, R144, R191 ;  /* 0x000000bf90bf723e */ /* 0x000fc400000000ff */
[----:B------:R-:W-:Y:S02]  /*e3a0*/  F2FP.F16.F32.PACK_AB R184, R196, R123 ;  /* 0x0000007bc4b8723e */ /* 0x000fe400000000ff */
[C---:B------:R-:W-:Y:S01]  /*e3b0*/  ISETP.GT.AND P1, PT, R20.reuse, UR10, PT ;  /* 0x0000000a14007c0c */ /* 0x040fe2000bf24270 */
[----:B------:R-:W-:Y:S01]  /*e3c0*/  VIADD R20, R20, 0xffffffff ;  /* 0xffffffff14147836 */ /* 0x000fe20000000000 */
        /* <DEDUP_REMOVED lines=20> */
[----:B------:R-:W-:Y:S01]  /*e510*/  F2FP.F16.F32.PACK_AB R171, R143, R128 ;  /* 0x000000808fab723e */ /* 0x000fe200000000ff */
[----:B------:R-:W-:Y:S06]  /*e520*/  @P1 BRA `(.L_x_1051) ;  /* 0xffffffc800241947 */ /* 0x000fec000383ffff */
.L_x_1032:
        /* <DEDUP_REMOVED lines=99> */
.L_x_1052:
[----:B------:R-:W-:Y:S01]  /*eb60*/  ULEA UR5, UR4, UR39, 0x3 ;  /* 0x0000002704057291 */ /* 0x000fe2000f8e183f */
[----:B------:R-:W-:-:S05]  /*eb70*/  IMAD.U32 R0, RZ, RZ, UR7 ;  /* 0x00000007ff007e24 */ /* 0x000fca000f8e00ff */
[----:B------:R-:W-:-:S04]  /*eb80*/  SHF.L.U32 R0, R0, 0x1f, RZ ;  /* 0x0000001f00007819 */ /* 0x000fc800000006ff */
[----:B------:R0:W1:Y:S01]  /*eb90*/  SYNCS.PHASECHK.TRANS64.TRYWAIT P1, [UR5+0x30850], R0 ;  /* 0x03085000ff0075a7 */ /* 0x0000620008020145 */
[----:B------:R-:W-:Y:S05]  /*eba0*/  @!P0 BRA `(.L_x_1053) ;  /* 0x0000000000048947 */ /* 0x000fea0003800000 */
[----:B------:R-:W-:Y:S01]  /*ebb0*/  BPT.TRAP 0x1 ;  /* 0x000000040000795c */ /* 0x000fe20000300000 */
.L_x_1053:
[----:B-1----:R-:W-:Y:S05]  /*ebc0*/  @P1 BRA `(.L_x_1054) ;  /* 0x0000000000081947 */ /* 0x002fea0003800000 */
[----:B------:R-:W1:Y:S02]  /*ebd0*/  SYNCS.PHASECHK.TRANS64.TRYWAIT P1, [UR5+0x30850], R0 ;  /* 0x03085000ff0075a7 */ /* 0x000e640008020145 */
[----:B-1----:R-:W-:Y:S05]  /*ebe0*/  @!P1 BRA `(.L_x_1055) ;  /* 0x0000006c00289947 */ /* 0x002fea0003800000 */
.L_x_1054:
[----:B------:R-:W-:Y:S01]  /*ebf0*/  UIADD3 UR39, UR39, 0x400, URZ ;  /* 0x0000040027277890 */ /* 0x000fe2000fffe03f */
[----:B------:R-:W-:Y:S01]  /*ec00*/  WARPGROUP.ARRIVE ;  /* 0x00000000000079c5 */ /* 0x000fe20000000000 */
[----:B------:R-:W-:Y:S01]  /*ec10*/  UMOV UR7, 0x40000040 ;  /* 0x4000004000077882 */ /* 0x000fe20000000000 */
[----:B-1----:R-:W1:Y:S01]  /*ec20*/  SHFL.BFLY PT, R5, R6, 0x2, 0x1f ;  /* 0x0c401f0006057f89 */ /* 0x002e6200000e0000 */
[----:B------:R-:W-:-:S03]  /*ec30*/  USHF.R.U32.HI UR39, URZ, 0x4, UR39 ;  /* 0x000000043f277899 */ /* 0x000fc60008011627 */
[----:B0-----:R-:W0:Y:S01]  /*ec40*/  SHFL.BFLY PT, R0, R3, 0x2, 0x1f ;  /* 0x0c401f0003007f89 */ /* 0x001e2200000e0000 */
[----:B------:R-:W-:-:S04]  /*ec50*/  ULOP3.LUT UR39, UR39, 0x3fff, URZ, 0xc0, !UPT ;  /* 0x00003fff27277892 */ /* 0x000fc8000f8ec03f */
[----:B------:R-:W-:-:S04]  /*ec60*/  ULOP3.LUT UR39, UR39, 0x3000000, URZ, 0xfc, !UPT ;  /* 0x0300000027277892 */ /* 0x000fc8000f8efc3f */
[----:B------:R-:W-:-:S07]  /*ec70*/  UIMAD UR4, UR4, 0x900, UR39 ;  /* 0x00000900040478a4 */ /* 0x000fce000f8e0227 */
[----:B------:R-:W-:Y:S02]  /*ec80*/  UMOV UR6, UR4 ;  /* 0x0000000400067c82 */ /* 0x000fe40008000000 */
[----:B------:R-:W-:Y:S01]  /*ec90*/  HGMMA.64x192x16.F32 R24, R188, gdesc[UR4].tnspB, R24, gsb0 ;  /* 0x42e00004bc187df0 */ /* 0x000fe20008000818 */
[----:B------:R-:W-:Y:S01]  /*eca0*/  UIADD3 UR6, UR4, 0x80, URZ ;  /* 0x0000008004067890 */ /* 0x000fe2000fffe03f */
[----:B-1----:R-:W-:Y:S01]  /*ecb0*/  FADD.FTZ R5, R5, R6 ;  /* 0x0000000605057221 */ /* 0x002fe20000010000 */
[----:B------:R-:W-:Y:S01]  /*ecc0*/  UMOV UR7, 0x40000040 ;  /* 0x4000004000077882 */ /* 0x000fe20000000000 */
[----:B------:R-:W-:Y:S02]  /*ecd0*/  IMAD.MOV.U32 R6, RZ, RZ, RZ ;  /* 0x000000ffff067224 */ /* 0x000fe400078e00ff */
[----:B0-----:R-:W-:Y:S01]  /*ece0*/  FADD.FTZ R2, R0, R3 ;  /* 0x0000000300027221 */ /* 0x001fe20000010000 */
[----:B------:R-:W-:Y:S01]  /*ecf0*/  IMAD.MOV.U32 R3, RZ, RZ, RZ ;  /* 0x000000ffff037224 */ /* 0x000fe200078e00ff */
[----:B------:R-:W0:Y:S04]  /*ed00*/  SHFL.BFLY PT, R0, R5, 0x1, 0x1f ;  /* 0x0c201f0005007f89 */ /* 0x000e2800000e0000 */
[----:B------:R-:W1:Y:S01]  /*ed10*/  SHFL.BFLY PT, R7, R2, 0x1, 0x1f ;  /* 0x0c201f0002077f89 */ /* 0x000e6200000e0000 */
[----:B0-----:R-:W-:Y:S01]  /*ed20*/  FADD.FTZ R11, R5, R0 ;  /* 0x00000000050b7221 */ /* 0x001fe20000010000 */
[----:B------:R-:W-:-:S02]  /*ed30*/  IMAD.MOV.U32 R0, RZ, RZ, -0x800000 ;  /* 0xff800000ff007424 */ /* 0x000fc400078e00ff */
[----:B-1----:R-:W-:Y:S02]  /*ed40*/  FADD.FTZ R12, R2, R7 ;  /* 0x00000007020c7221 */ /* 0x002fe40000010000 */
[----:B------:R-:W-:Y:S01]  /*ed50*/  FSETP.NE.FTZ.AND P1, PT, R11, RZ, PT ;  /* 0x000000ff0b00720b */ /* 0x000fe20003f35000 */
[----:B------:R-:W-:Y:S02]  /*ed60*/  IMAD.MOV.U32 R2, RZ, RZ, -0x800000 ;  /* 0xff800000ff027424 */ /* 0x000fe400078e00ff */
[----:B------:R-:W-:-:S10]  /*ed70*/  FSETP.NE.FTZ.AND P2, PT, R12, RZ, PT ;  /* 0x000000ff0c00720b */ /* 0x000fd40003f55000 */
[----:B------:R-:W0:Y:S01]  /*ed80*/  @P1 MUFU.LG2 R4, R11 ;  /* 0x0000000b00041308 */ /* 0x000e220000000c00 */
[C---:B------:R-:W-:Y:S02]  /*ed90*/  @P1 FMUL.FTZ R5, R9.reuse, 0.69314718246459960938 ;  /* 0x3f31721809051820 */ /* 0x040fe40000410000 */
[----:B------:R-:W-:-:S05]  /*eda0*/  @P2 FMUL.FTZ R14, R9, 0.69314718246459960938 ;  /* 0x3f317218090e2820 */ /* 0x000fca0000410000 */
        /* <DEDUP_REMOVED lines=34> */
.L_x_1056:
        /* <DEDUP_REMOVED lines=101> */
.L_x_978:
[----:B------:R-:W-:Y:S05]  /*f620*/  @P0 BRA `(.L_x_1057) ;  /* 0x0000001800d40947 */ /* 0x000fea0003800000 */
[----:B------:R-:W2:Y:S01]  /*f630*/  LDL R3, [R1] ;  /* 0x0000000001037983 */ /* 0x000ea20000100800 */
[----:B------:R-:W0:Y:S01]  /*f640*/  LDC R17, c[0x0][0xbe8] ;  /* 0x0002fa00ff117b82 */ /* 0x000e220000000800 */
[----:B------:R-:W-:Y:S01]  /*f650*/  ULDC.64 UR8, c[0x0][0xbd0] ;  /* 0x0002f40000087ab9 */ /* 0x000fe20000000a00 */
[----:B------:R-:W-:Y:S01]  /*f660*/  BSSY B0, `(.L_x_1058) ;  /* 0x000011d000007945 */ /* 0x000fe20003800000 */
[----:B------:R-:W1:Y:S05]  /*f670*/  S2R R18, SR_CTAID.X ;  /* 0x0000000000127919 */ /* 0x000e6a0000002500 */
[----:B------:R-:W3:Y:S08]  /*f680*/  S2UR UR12, SR_CTAID.Z ;  /* 0x00000000000c79c3 */ /* 0x000ef00000002700 */
[----:B------:R-:W4:Y:S08]  /*f690*/  S2UR UR11, SR_CTAID.Y ;  /* 0x00000000000b79c3 */ /* 0x000f300000002600 */
[----:B------:R-:W-:Y:S01]  /*f6a0*/  BAR.SYNC.DEFER_BLOCKING 0x1, 0x100 ;  /* 0x0044000000007b1d */ /* 0x000fe20000010000 */
[----:B0-----:R-:W-:-:S07]  /*f6b0*/  ISETP.NE.AND P0, PT, R17, 0x1, PT ;  /* 0x000000011100780c */ /* 0x001fce0003f05270 */
[----:B------:R-:W4:Y:S01]  /*f6c0*/  LDC R19, c[0x0][0xc50] ;  /* 0x00031400ff137b82 */ /* 0x000f220000000800 */
[----:B---3--:R-:W-:-:S07]  /*f6d0*/  USHF.R.S32.HI UR10, URZ, 0x1f, UR12 ;  /* 0x0000001f3f0a7899 */ /* 0x008fce000801140c */
[----:B------:R-:W0:Y:S08]  /*f6e0*/  LDC.64 R14, c[0x0][0xb40] ;  /* 0x0002d000ff0e7b82 */ /* 0x000e300000000a00 */
[----:B------:R-:W3:Y:S08]  /*f6f0*/  @P0 LDC R13, c[0x0][0xbf0] ;  /* 0x0002fc00ff0d0b82 */ /* 0x000ef00000000800 */
[----:B------:R-:W5:Y:S08]  /*f700*/  @P0 LDC R23, c[0x0][0xbec] ;  /* 0x0002fb00ff170b82 */ /* 0x000f700000000800 */
[----:B------:R-:W5:Y:S01]  /*f710*/  @P0 LDC R22, c[0x0][0xbf0] ;  /* 0x0002fc00ff160b82 */ /* 0x000f620000000800 */
[----:B--2---:R-:W-:-:S02]  /*f720*/  R2UR UR13, R3 ;  /* 0x00000000030d72ca */ /* 0x004fc400000e0000 */
[----:B------:R-:W2:Y:S11]  /*f730*/  S2R R3, SR_TID.X ;  /* 0x0000000000037919 */ /* 0x000eb60000002100 */
[----:B------:R-:W-:-:S02]  /*f740*/  USHF.R.S32.HI UR7, URZ, 0x1f, UR13 ;  /* 0x0000001f3f077899 */ /* 0x000fc4000801140d */
[----:B------:R-:W-:Y:S01]  /*f750*/  IMAD R16, RZ, RZ, -UR13 ;  /* 0x8000000dff107e24 */ /* 0x000fe2000f8e02ff */
[----:B------:R-:W-:Y:S02]  /*f760*/  UIMAD.WIDE.U32 UR4, UR13, UR8, URZ ;  /* 0x000000080d0472a5 */ /* 0x000fe4000f8e003f */
[----:B------:R-:W-:Y:S01]  /*f770*/  UIMAD UR6, UR7, UR8, URZ ;  /* 0x00000008070672a4 */ /* 0x000fe2000f8e023f */
[----:B----4-:R-:W-:-:S03]  /*f780*/  IMAD R19, R19, R16, UR11 ;  /* 0x0000000b13137e24 */ /* 0x010fc6000f8e0210 */
[----:B------:R-:W-:-:S03]  /*f790*/  UIMAD UR6, UR13, UR9, UR6 ;  /* 0x000000090d0672a4 */ /* 0x000fc6000f8e0206 */
[----:B------:R-:W-:Y:S01]  /*f7a0*/  ULDC.64 UR8, c[0x0][0xb38] ;  /* 0x0002ce0000087ab9 */ /* 0x000fe20000000a00 */
[----:B------:R-:W-:Y:S02]  /*f7b0*/  UIADD3 UR6, UR5, UR6, URZ ;  /* 0x0000000605067290 */ /* 0x000fe4000fffe03f */
[----:B------:R-:W-:Y:S01]  /*f7c0*/  UIMAD UR7, UR7, UR8, URZ ;  /* 0x00000008070772a4 */ /* 0x000fe2000f8e023f */
[----:B--2---:R-:W-:-:S05]  /*f7d0*/  VIADD R4, R3, 0xffffff80 ;  /* 0xffffff8003047836 */ /* 0x004fca0000000000 */
[----:B------:R-:W-:-:S04]  /*f7e0*/  SHF.R.S32.HI R3, RZ, 0x1f, R4 ;  /* 0x0000001fff037819 */ /* 0x000fc80000011404 */
[CC--:B------:R-:W-:Y:S02]  /*f7f0*/  LEA.HI R5, R3.reuse, R4.reuse, RZ, 0x7 ;  /* 0x0000000403057211 */ /* 0x0c0fe400078f38ff */
[----:B------:R-:W-:Y:S02]  /*f800*/  LEA.HI R10, R3, R4, RZ, 0x2 ;  /* 0x00000004030a7211 */ /* 0x000fe400078f10ff */
[----:B------:R-:W-:Y:S02]  /*f810*/  LOP3.LUT R7, R5, 0xffffff80, RZ, 0xc0, !PT ;  /* 0xffffff8005077812 */ /* 0x000fe400078ec0ff */
[----:B------:R-:W-:-:S03]  /*f820*/  SHF.R.S32.HI R6, RZ, 0x7, R5 ;  /* 0x00000007ff067819 */ /* 0x000fc60000011405 */
[----:B------:R-:W-:Y:S01]  /*f830*/  IMAD.IADD R20, R4, 0x1, -R7 ;  /* 0x0000000104147824 */ /* 0x000fe200078e0a07 */
[----:B------:R-:W-:Y:S02]  /*f840*/  LEA.HI R3, R5, R6, RZ, 0x1 ;  /* 0x0000000605037211 */ /* 0x000fe400078f08ff */
[----:B------:R-:W-:Y:S02]  /*f850*/  LOP3.LUT R5, R10, 0xfffffffc, RZ, 0xc0, !PT ;  /* 0xfffffffc0a057812 */ /* 0x000fe400078ec0ff */
[----:B------:R-:W-:Y:S01]  /*f860*/  SHF.R.S32.HI R7, RZ, 0x1f, R20 ;  /* 0x0000001fff077819 */ /* 0x000fe20000011414 */
[----:B------:R-:W2:Y:S01]  /*f870*/  LDC.64 R10, c[0x0][0xbd8] ;  /* 0x0002f600ff0a7b82 */ /* 0x000ea20000000a00 */
[----:B------:R-:W-:Y:S01]  /*f880*/  LOP3.LUT R3, R3, 0x3fffffe, RZ, 0xc0, !PT ;  /* 0x03fffffe03037812 */ /* 0x000fe200078ec0ff */
[----:B------:R-:W-:Y:S01]  /*f890*/  IMAD.IADD R5, R4, 0x1, -R5 ;  /* 0x0000000104057824 */ /* 0x000fe200078e0a05 */
[----:B------:R-:W-:Y:S02]  /*f8a0*/  LEA.HI R21, R7, R20, RZ, 0x2 ;  /* 0x0000001407157211 */ /* 0x000fe400078f10ff */
[----:B------:R-:W-:-:S02]  /*f8b0*/  IADD3 R3, R6, -R3, RZ ;  /* 0x8000000306037210 */ /* 0x000fc40007ffe0ff */
[--C-:B------:R-:W-:Y:S02]  /*f8c0*/  SHF.R.S32.HI R8, RZ, 0x2, R21.reuse ;  /* 0x00000002ff087819 */ /* 0x100fe40000011415 */
[----:B------:R-:W-:Y:S02]  /*f8d0*/  SHF.R.S32.HI R9, RZ, 0x1f, R21 ;  /* 0x0000001fff097819 */ /* 0x000fe40000011415 */
[----:B------:R-:W-:Y:S02]  /*f8e0*/  LEA.HI R6, R5, R5, RZ, 0x1 ;  /* 0x0000000505067211 */ /* 0x000fe400078f08ff */
[----:B------:R-:W-:Y:S02]  /*f8f0*/  LEA.HI R9, R9, R8, RZ, 0x3 ;  /* 0x0000000809097211 */ /* 0x000fe400078f18ff */
[----:B------:R-:W-:Y:S02]  /*f900*/  LEA.HI R7, R7, R20, RZ, 0x5 ;  /* 0x0000001407077211 */ /* 0x000fe400078f28ff */
[----:B------:R-:W-:-:S02]  /*f910*/  LOP3.LUT R9, R9, 0xfffffff8, RZ, 0xc0, !PT ;  /* 0xfffffff809097812 */ /* 0x000fc400078ec0ff */
[----:B------:R-:W-:Y:S02]  /*f920*/  LOP3.LUT R6, R6, 0x1ffffffe, RZ, 0xc0, !PT ;  /* 0x1ffffffe06067812 */ /* 0x000fe400078ec0ff */
[----:B------:R-:W-:Y:S01]  /*f930*/  SHF.R.S32.HI R7, RZ, 0x5, R7 ;  /* 0x00000005ff077819 */ /* 0x000fe20000011407 */
[----:B------:R-:W-:Y:S01]  /*f940*/  IMAD.IADD R4, R8, 0x1, -R9 ;  /* 0x0000000108047824 */ /* 0x000fe200078e0a09 */
[----:B------:R-:W-:Y:S01]  /*f950*/  LOP3.LUT R21, R21, 0x7ffffffc, RZ, 0xc0, !PT ;  /* 0x7ffffffc15157812 */ /* 0x000fe200078ec0ff */
[----:B------:R-:W4:Y:S01]  /*f960*/  @P0 LDC R9, c[0x0][0xbec] ;  /* 0x0002fb00ff090b82 */ /* 0x000f220000000800 */
[----:B------:R-:W-:Y:S02]  /*f970*/  IMAD.IADD R12, R5, 0x1, -R6 ;  /* 0x00000001050c7824 */ /* 0x000fe400078e0a06 */
[----:B------:R-:W-:Y:S02]  /*f980*/  IMAD R6, R7, 0x10, R4 ;  /* 0x0000001007067824 */ /* 0x000fe400078e0204 */
[----:B------:R-:W-:-:S02]  /*f990*/  IMAD.U32 R5, RZ, RZ, UR5 ;  /* 0x00000005ff057e24 */ /* 0x000fc4000f8e00ff */
[----:B------:R-:W-:Y:S02]  /*f9a0*/  IMAD R3, R3, 0x40, R6 ;  /* 0x0000004003037824 */ /* 0x000fe400078e0206 */
[----:B------:R-:W-:Y:S01]  /*f9b0*/  IMAD.U32 R4, RZ, RZ, UR4 ;  /* 0x00000004ff047e24 */ /* 0x000fe2000f8e00ff */
[----:B------:R-:W-:Y:S01]  /*f9c0*/  UIMAD.WIDE.U32 UR4, UR13, UR8, URZ ;  /* 0x000000080d0472a5 */ /* 0x000fe2000f8e003f */
[----:B------:R-:W-:Y:S01]  /*f9d0*/  IMAD.U32 R5, RZ, RZ, UR6 ;  /* 0x00000006ff057e24 */ /* 0x000fe2000f8e00ff */
[----:B------:R-:W-:Y:S01]  /*f9e0*/  UIMAD UR6, UR13, UR9, UR7 ;  /* 0x000000090d0672a4 */ /* 0x000fe2000f8e0207 */
[----:B--2---:R-:W-:Y:S02]  /*f9f0*/  IMAD R8, R10, UR10, RZ ;  /* 0x0000000a0a087c24 */ /* 0x004fe4000f8e02ff */
[----:B------:R-:W-:Y:S01]  /*fa00*/  IMAD R6, R12, 0x8, R3 ;  /* 0x000000080c067824 */ /* 0x000fe200078e0203 */
[----:B------:R-:W-:Y:S01]  /*fa10*/  UIADD3 UR6, UR5, UR6, URZ ;  /* 0x0000000605067290 */ /* 0x000fe2000fffe03f */
[----:B------:R-:W-:Y:S01]  /*fa20*/  IMAD R11, R11, UR12, R8 ;  /* 0x0000000c0b0b7c24 */ /* 0x000fe2000f8e0208 */
[----:B------:R-:W-:Y:S01]  /*fa30*/  ULDC.64 UR8, c[0x0][0xb28] ;  /* 0x0002ca0000087ab9 */ /* 0x000fe20000000a00 */
[----:B-1----:R-:W-:-:S02]  /*fa40*/  IMAD R8, R18, 0x80, R6 ;  /* 0x0000008012087824 */ /* 0x002fc400078e0206 */
[----:B------:R-:W-:-:S04]  /*fa50*/  IMAD.WIDE.U32 R4, R10, UR12, R4 ;  /* 0x0000000c0a047c25 */ /* 0x000fc8000f8e0004 */
[----:B----4-:R-:W-:-:S04]  /*fa60*/  @P0 IMAD.HI.U32 R10, R8, R9, RZ ;  /* 0x00000009080a0227 */ /* 0x010fc800078e00ff */
[----:B------:R-:W-:Y:S01]  /*fa70*/  IMAD.U32 R7, RZ, RZ, UR5 ;  /* 0x00000005ff077e24 */ /* 0x000fe2000f8e00ff */
[----:B------:R-:W-:Y:S01]  /*fa80*/  MOV R7, UR6 ;  /* 0x0000000600077c02 */ /* 0x000fe20008000f00 */
[C---:B0-----:R-:W-:Y:S01]  /*fa90*/  IMAD R12, R14.reuse, UR10, RZ ;  /* 0x0000000a0e0c7c24 */ /* 0x041fe2000f8e02ff */
[----:B------:R-:W-:Y:S01]  /*faa0*/  ULDC.64 UR6, c[0x0][0xb48] ;  /* 0x0002d20000067ab9 */ /* 0x000fe20000000a00 */
[----:B------:R-:W-:Y:S01]  /*fab0*/  IMAD.U32 R6, RZ, RZ, UR4 ;  /* 0x00000004ff067e24 */ /* 0x000fe2000f8e00ff */
[----:B------:R-:W-:Y:S01]  /*fac0*/  ULDC.64 UR4, c[0x0][0xbe0] ;  /* 0x0002f80000047ab9 */ /* 0x000fe20000000a00 */
[----:B------:R-:W-:Y:S01]  /*fad0*/  IMAD.MOV.U32 R9, RZ, RZ, R8 ;  /* 0x000000ffff097224 */ /* 0x000fe200078e0008 */
[----:B---3--:R-:W-:Y:S01]  /*fae0*/  @P0 SHF.R.U32.HI R9, RZ, R13, R10 ;  /* 0x0000000dff090219 */ /* 0x008fe2000001160a */
[----:B------:R-:W-:Y:S01]  /*faf0*/  IMAD R13, R15, UR12, R12 ;  /* 0x0000000c0f0d7c24 */ /* 0x000fe2000f8e020c */
[----:B------:R-:W-:Y:S01]  /*fb00*/  SHF.R.S32.HI R12, RZ, 0x1f, R19 ;  /* 0x0000001fff0c7819 */ /* 0x000fe20000011413 */
[----:B------:R-:W-:-:S04]  /*fb10*/  IMAD.WIDE.U32 R6, R14, UR12, R6 ;  /* 0x0000000c0e067c25 */ /* 0x000fc8000f8e0006 */
[----:B------:R-:W-:Y:S02]  /*fb20*/  IMAD.IADD R5, R5, 0x1, R11 ;  /* 0x0000000105057824 */ /* 0x000fe400078e020b */
[----:B-----5:R-:W-:-:S04]  /*fb30*/  @P0 IMAD.HI.U32 R23, R8, R23, RZ ;  /* 0x0000001708170227 */ /* 0x020fc800078e00ff */
[----:B------:R-:W-:Y:S02]  /*fb40*/  IMAD.IADD R7, R7, 0x1, R13 ;  /* 0x0000000107077824 */ /* 0x000fe400078e020d */
[----:B------:R-:W-:Y:S02]  /*fb50*/  IMAD R13, R12, UR6, RZ ;  /* 0x000000060c0d7c24 */ /* 0x000fe4000f8e02ff */
[----:B------:R-:W-:-:S04]  /*fb60*/  IMAD.WIDE.U32 R4, R19, UR4, R4 ;  /* 0x0000000413047c25 */ /* 0x000fc8000f8e0004 */
[----:B------:R-:W-:Y:S01]  /*fb70*/  IMAD.MOV.U32 R11, RZ, RZ, R8 ;  /* 0x000000ffff0b7224 */ /* 0x000fe200078e0008 */
[----:B------:R-:W-:Y:S01]  /*fb80*/  @P0 SHF.R.U32.HI R11, RZ, R22, R23 ;  /* 0x00000016ff0b0219 */ /* 0x000fe20000011617 */
[----:B------:R-:W-:Y:S01]  /*fb90*/  IMAD R10, R12, UR4, RZ ;  /* 0x000000040c0a7c24 */ /* 0x000fe2000f8e02ff */
[----:B------:R-:W-:Y:S01]  /*fba0*/  IADD3 R4, P0, R9, R4, RZ ;  /* 0x0000000409047210 */ /* 0x000fe20007f1e0ff */
[C---:B------:R-:W-:Y:S01]  /*fbb0*/  IMAD R15, R19.reuse, UR7, R13 ;  /* 0x00000007130f7c24 */ /* 0x040fe2000f8e020d */
[--C-:B------:R-:W-:Y:S01]  /*fbc0*/  SHF.R.S32.HI R13, RZ, 0x1f, R9.reuse ;  /* 0x0000001fff0d7819 */ /* 0x100fe20000011409 */
[----:B------:R-:W-:Y:S02]  /*fbd0*/  IMAD.MOV R9, RZ, RZ, -R9 ;  /* 0x000000ffff097224 */ /* 0x000fe400078e0a09 */
[----:B------:R-:W-:Y:S01]  /*fbe0*/  IMAD R12, R19, UR5, R10 ;  /* 0x00000005130c7c24 */ /* 0x000fe2000f8e020a */
[--C-:B------:R-:W-:Y:S01]  /*fbf0*/  SHF.R.S32.HI R10, RZ, 0x1f, R11.reuse ;  /* 0x0000001fff0a7819 */ /* 0x100fe2000001140b */
[----:B------:R-:W-:Y:S01]  /*fc00*/  IMAD.MOV R14, RZ, RZ, -R11 ;  /* 0x000000ffff0e7224 */ /* 0x000fe200078e0a0b */
[----:B------:R-:W-:Y:S01]  /*fc10*/  ULDC.64 UR4, c[0x0][0xb30] ;  /* 0x0002cc0000047ab9 */ /* 0x000fe20000000a00 */
[----:B------:R-:W-:Y:S01]  /*fc20*/  IMAD R9, R17, R9, R8 ;  /* 0x0000000911097224 */ /* 0x000fe200078e0208 */
[----:B------:R-:W-:Y:S01]  /*fc30*/  IADD3.X R5, R13, R5, R12, P0, !PT ;  /* 0x000000050d057210 */ /* 0x000fe200007fe40c */
[----:B------:R-:W-:Y:S01]  /*fc40*/  IMAD.WIDE.U32 R6, R19, UR6, R6 ;  /* 0x0000000613067c25 */ /* 0x000fe2000f8e0006 */
[----:B------:R-:W-:-:S03]  /*fc50*/  ULDC.64 UR6, c[0x0][0xbc8] ;  /* 0x0002f20000067ab9 */ /* 0x000fc60000000a00 */
[----:B------:R-:W-:Y:S02]  /*fc60*/  IMAD R10, R10, UR4, RZ ;  /* 0x000000040a0a7c24 */ /* 0x000fe4000f8e02ff */
[----:B------:R-:W-:Y:S01]  /*fc70*/  IMAD R13, R17, R14, R8 ;  /* 0x0000000e110d7224 */ /* 0x000fe200078e0208 */
[----:B------:R-:W-:Y:S01]  /*fc80*/  SHF.R.S32.HI R8, RZ, 0x1f, R9 ;  /* 0x0000001fff087819 */ /* 0x000fe20000011409 */
[----:B------:R-:W-:Y:S01]  /*fc90*/  IMAD.IADD R7, R7, 0x1, R15 ;  /* 0x0000000107077824 */ /* 0x000fe200078e020f */
[----:B------:R-:W-:Y:S01]  /*fca0*/  LEA R14, R18, R3, 0x7 ;  /* 0x00000003120e7211 */ /* 0x000fe200078e38ff */
[C---:B------:R-:W-:Y:S01]  /*fcb0*/  IMAD R15, R11.reuse, UR5, R10 ;  /* 0x000000050b0f7c24 */ /* 0x040fe2000f8e020a */
[----:B------:R-:W-:Y:S01]  /*fcc0*/  SHF.R.S32.HI R10, RZ, 0x1f, R13 ;  /* 0x0000001fff0a7819 */ /* 0x000fe2000001140d */
[----:B------:R-:W-:Y:S01]  /*fcd0*/  IMAD.WIDE.U32 R6, R11, UR4, R6 ;  /* 0x000000040b067c25 */ /* 0x000fe2000f8e0006 */
[----:B------:R-:W0:Y:S01]  /*fce0*/  S2UR UR5, SR_CgaCtaId ;  /* 0x00000000000579c3 */ /* 0x000e220000008800 */
[----:B------:R-:W-:-:S02]  /*fcf0*/  UMOV UR4, 0x400 ;  /* 0x0000040000047882 */ /* 0x000fc40000000000 */
[----:B------:R-:W-:Y:S02]  /*fd00*/  IMAD R8, R8, UR6, RZ ;  /* 0x0000000608087c24 */ /* 0x000fe4000f8e02ff */
        /* <DEDUP_REMOVED lines=11> */
[----:B------:R-:W-:Y:S01]  /*fdc0*/  SHFL.IDX PT, R10, R16, RZ, 0x1c1f ;  /* 0x001c1fff100a7589 */ /* 0x000fe200000e0000 */
[----:B------:R-:W-:Y:S01]  /*fdd0*/  IMAD.IADD R9, R9, 0x1, R15 ;  /* 0x0000000109097824 */ /* 0x000fe200078e020f */
[----:B------:R-:W-:Y:S01]  /*fde0*/  LEA R6, P1, R8, UR8, 0x2 ;  /* 0x0000000808067c11 */ /* 0x000fe2000f8210ff */
[----:B0-----:R-:W-:Y:S01]  /*fdf0*/  ULEA UR4, UR5, UR4, 0x18 ;  /* 0x0000000405047291 */ /* 0x001fe2000f8ec03f */
[----:B------:R-:W-:Y:S01]  /*fe00*/  LEA.HI.X R15, R4, UR7, R5, 0x2, P0 ;  /* 0x00000007040f7c11 */ /* 0x000fe200080f1405 */
[----:B------:R-:W-:Y:S01]  /*fe10*/  SHFL.IDX PT, R12, R16, 0x1, 0x1c1f ;  /* 0x003c1f00100c7f89 */ /* 0x000fe200000e0000 */
[----:B------:R-:W-:Y:S01]  /*fe20*/  LEA.HI.X R9, R8, UR9, R9, 0x2, P1 ;  /* 0x0000000908097c11 */ /* 0x000fe200088f1409 */
[----:B------:R-:W-:Y:S01]  /*fe30*/  IMAD R7, R17, UR6, RZ ;  /* 0x0000000611077c24 */ /* 0x000fe2000f8e02ff */
[----:B------:R-:W-:Y:S01]  /*fe40*/  LOP3.LUT P0, RZ, R20, 0x3, RZ, 0xc0, !PT ;  /* 0x0000000314ff7812 */ /* 0x000fe2000780c0ff */
[----:B------:R-:W0:Y:S01]  /*fe50*/  SHFL.IDX PT, R11, R15, RZ, 0x1c1f ;  /* 0x001c1fff0f0b7589 */ /* 0x000e2200000e0000 */
[C---:B------:R-:W-:Y:S01]  /*fe60*/  VIADD R8, R14.reuse, 0x8 ;  /* 0x000000080e087836 */ /* 0x040fe20000000000 */
[----:B------:R-:W-:Y:S01]  /*fe70*/  UIADD3 UR4, UR4, 0x30820, URZ ;  /* 0x0003082004047890 */ /* 0x000fe2000fffe03f */
[CC--:B------:R-:W-:Y:S01]  /*fe80*/  ISETP.GE.OR P1, PT, R14.reuse, R7.reuse, P0 ;  /* 0x000000070e00720c */ /* 0x0c0fe20000726670 */
[----:B------:R-:W1:Y:S01]  /*fe90*/  SHFL.IDX PT, R13, R15, 0x1, 0x1c1f ;  /* 0x003c1f000f0d7f89 */ /* 0x000e6200000e0000 */
[-C--:B------:R-:W-:Y:S01]  /*fea0*/  ISETP.GE.AND P2, PT, R14, R7.reuse, PT ;  /* 0x000000070e00720c */ /* 0x080fe20003f46270 */
[----:B------:R-:W-:Y:S01]  /*feb0*/  UPRMT UR4, URZ, 0x654, UR4 ;  /* 0x000006543f047896 */ /* 0x000fe20008000004 */
[----:B------:R-:W-:Y:S01]  /*fec0*/  ISETP.GE.OR P0, PT, R8, R7, P0 ;  /* 0x000000070800720c */ /* 0x000fe20000706670 */
[----:B------:R-:W-:Y:S01]  /*fed0*/  IMAD.IADD R3, R20, 0x1, -R21 ;  /* 0x0000000114037824 */ /* 0x000fe200078e0a15 */
[----:B------:R2:W3:Y:S03]  /*fee0*/  SHFL.IDX PT, R4, R6, RZ, 0x1c1f ;  /* 0x001c1fff06047589 */ /* 0x0004e600000e0000 */
[----:B------:R-:W-:Y:S01]  /*fef0*/  IMAD.SHL.U32 R3, R3, 0x2, RZ ;  /* 0x0000000203037824 */ /* 0x000fe200078e00ff */
[----:B------:R2:W4:Y:S02]  /*ff00*/  SHFL.IDX PT, R5, R9, RZ, 0x1c1f ;  /* 0x001c1fff09057589 */ /* 0x00052400000e0000 */
[----:B------:R-:W-:Y:S02]  /*ff10*/  SYNCS.ARRIVE.TRANS64.RED.A1T0 RZ, [UR4], RZ ;  /* 0x000000ffffff79a7 */ /* 0x000fe40008100404 */
[----:B0-----:R2:W-:Y:S04]  /*ff20*/  @!P1 ST.E desc[UR36][R10.64], R2 ;  /* 0x000000020a009985 */ /* 0x0015e8000c101924 */
[----:B-1----:R2:W-:Y:S01]  /*ff30*/  @!P0 ST.E desc[UR36][R12.64], R0 ;  /* 0x000000000c008985 */ /* 0x0025e2000c101924 */
[----:B------:R-:W-:Y:S05]  /*ff40*/  @P2 BRA `(.L_x_1059) ;  /* 0x0000000800382947 */ /* 0x000fea0003800000 */
[C---:B--2---:R-:W-:Y:S01]  /*ff50*/  VIADD R0, R3.reuse, 0x8 ;  /* 0x0000000803007836 */ /* 0x044fe20000000000 */
        /* <DEDUP_REMOVED lines=10> */
[----:B------:R-:W-:Y:S01]  /*10000*/  ISETP.GE.AND P6, PT, R17, UR4, PT ;  /* 0x0000000411007c0c */ /* 0x000fe2000bfc6270 */
[C---:B------:R-:W-:Y:S01]  /*10010*/  VIADD R22, R3.reuse, 0x50 ;  /* 0x0000005003167836 */ /* 0x040fe20000000000 */
[----:B------:R-:W-:-:S02]  /*10020*/  IADD3 R20, R3, 0x48, RZ ;  /* 0x0000004803147810 */ /* 0x000fc40007ffe0ff */
[----:B------:R-:W-:Y:S01]  /*10030*/  ISETP.GE.AND P3, PT, R18, UR4, PT ;  /* 0x0000000412007c0c */ /* 0x000fe2000bf66270 */
[C-C-:B---34-:R-:W-:Y:S02]  /*10040*/  @!P0 IMAD.WIDE R10, R3.reuse, 0x4, R4.reuse ;  /* 0x00000004030a8825 */ /* 0x158fe400078e0204 */
[----:B------:R-:W-:Y:S02]  /*10050*/  @!P1 LEA.HI R0, R0, R0, RZ, 0x1 ;  /* 0x0000000000009211 */ /* 0x000fe400078f08ff */
[----:B------:R-:W-:Y:S01]  /*10060*/  @!P2 LEA.HI R2, R2, R2, RZ, 0x1 ;  /* 0x000000020202a211 */ /* 0x000fe200078f08ff */
[----:B------:R0:W-:Y:S01]  /*10070*/  @!P0 ST.E.64 desc[UR36][R10.64], R24 ;  /* 0x000000180a008985 */ /* 0x0001e2000c101b24 */
[----:B------:R-:W-:Y:S01]  /*10080*/  @!P1 LOP3.LUT R13, R0, 0xfffffffe, RZ, 0xc0, !PT ;  /* 0xfffffffe000d9812 */ /* 0x000fe200078ec0ff */
[C---:B------:R-:W-:Y:S01]  /*10090*/  VIADD R0, R3.reuse, 0x28 ;  /* 0x0000002803007836 */ /* 0x040fe20000000000 */
[----:B------:R-:W-:Y:S01]  /*100a0*/  @!P2 LOP3.LUT R15, R2, 0xfffffffe, RZ, 0xc0, !PT ;  /* 0xfffffffe020fa812 */ /* 0x000fe200078ec0ff */
[----:B------:R-:W-:Y:S01]  /*100b0*/  VIADD R2, R3, 0x30 ;  /* 0x0000003003027836 */ /* 0x000fe20000000000 */
[----:B------:R-:W-:Y:S01]  /*100c0*/  @!P5 LEA.HI R16, R16, R16, RZ, 0x1 ;  /* 0x000000101010d211 */ /* 0x000fe200078f08ff */
[----:B------:R-:W-:Y:S01]  /*100d0*/  @!P1 IMAD.WIDE R12, R13, 0x4, R4 ;  /* 0x000000040d0c9825 */ /* 0x000fe200078e0204 */
[----:B------:R-:W-:-:S02]  /*100e0*/  ISETP.GE.AND P0, PT, R0, UR4, PT ;  /* 0x0000000400007c0c */ /* 0x000fc4000bf06270 */
[----:B------:R-:W-:Y:S01]  /*100f0*/  ISETP.GE.AND P4, PT, R2, UR4, PT ;  /* 0x0000000402007c0c */ /* 0x000fe2000bf86270 */
[----:B------:R-:W-:Y:S01]  /*10100*/  @!P2 IMAD.WIDE R14, R15, 0x4, R4 ;  /* 0x000000040f0ea825 */ /* 0x000fe200078e0204 */
[----:B------:R1:W-:Y:S01]  /*10110*/  @!P1 ST.E.64 desc[UR36][R12.64], R28 ;  /* 0x0000001c0c009985 */ /* 0x0003e2000c101b24 */
[----:B------:R-:W-:Y:S02]  /*10120*/  ISETP.GE.AND P1, PT, R20, UR4, PT ;  /* 0x0000000414007c0c */ /* 0x000fe4000bf26270 */
[----:B------:R-:W-:Y:S01]  /*10130*/  @!P6 LEA.HI R17, R17, R17, RZ, 0x1 ;  /* 0x000000111111e211 */ /* 0x000fe200078f08ff */
[----:B------:R2:W-:Y:S01]  /*10140*/  @!P2 ST.E.64 desc[UR36][R14.64], R32 ;  /* 0x000000200e00a985 */ /* 0x0005e2000c101b24 */
[----:B------:R-:W-:Y:S01]  /*10150*/  ISETP.GE.AND P2, PT, R19, UR4, PT ;  /* 0x0000000413007c0c */ /* 0x000fe2000bf46270 */
[----:B0-----:R-:W-:Y:S01]  /*10160*/  VIADD R24, R3, 0x58 ;  /* 0x0000005803187836 */ /* 0x001fe20000000000 */
[----:B------:R-:W-:Y:S02]  /*10170*/  @!P5 LOP3.LUT R11, R16, 0xfffffffe, RZ, 0xc0, !PT ;  /* 0xfffffffe100bd812 */ /* 0x000fe400078ec0ff */
[----:B------:R-:W-:-:S02]  /*10180*/  @!P0 LEA.HI R0, R0, R0, RZ, 0x1 ;  /* 0x0000000000008211 */ /* 0x000fc400078f08ff */
[----:B------:R-:W-:Y:S01]  /*10190*/  @!P4 LEA.HI R2, R2, R2, RZ, 0x1 ;  /* 0x000000020202c211 */ /* 0x000fe200078f08ff */
[--C-:B------:R-:W-:Y:S01]  /*101a0*/  @!P5 IMAD.WIDE R10, R11, 0x4, R4.reuse ;  /* 0x000000040b0ad825 */ /* 0x100fe200078e0204 */
[----:B------:R-:W-:Y:S02]  /*101b0*/  @!P3 LEA.HI R18, R18, R18, RZ, 0x1 ;  /* 0x000000121212b211 */ /* 0x000fe400078f08ff */
[----:B-1----:R-:W-:Y:S02]  /*101c0*/  @!P6 LOP3.LUT R13, R17, 0xfffffffe, RZ, 0xc0, !PT ;  /* 0xfffffffe110de812 */ /* 0x002fe400078ec0ff */
[----:B------:R-:W-:Y:S01]  /*101d0*/  @!P1 LEA.HI R20, R20, R20, RZ, 0x1 ;  /* 0x0000001414149211 */ /* 0x000fe200078f08ff */
[----:B------:R0:W-:Y:S01]  /*101e0*/  @!P5 ST.E.64 desc[UR36][R10.64], R36 ;  /* 0x000000240a00d985 */ /* 0x0001e2000c101b24 */
[----:B--2---:R-:W-:Y:S01]  /*101f0*/  @!P2 LEA.HI R14, R19, R19, RZ, 0x1 ;  /* 0x00000013130ea211 */ /* 0x004fe200078f08ff */
[----:B------:R-:W-:Y:S01]  /*10200*/  @!P6 IMAD.WIDE R12, R13, 0x4, R4 ;  /* 0x000000040d0ce825 */ /* 0x000fe200078e0204 */
[----:B------:R-:W-:-:S02]  /*10210*/  @!P0 LOP3.LUT R15, R0, 0xfffffffe, RZ, 0xc0, !PT ;  /* 0xfffffffe000f8812 */ /* 0x000fc400078ec0ff */
[----:B------:R-:W-:Y:S01]  /*10220*/  @!P4 LOP3.LUT R17, R2, 0xfffffffe, RZ, 0xc0, !PT ;  /* 0xfffffffe0211c812 */ /* 0x000fe200078ec0ff */
[C---:B------:R-:W-:Y:S01]  /*10230*/  VIADD R0, R3.reuse, 0x60 ;  /* 0x0000006003007836 */ /* 0x040fe20000000000 */
[----:B------:R-:W-:Y:S01]  /*10240*/  @!P3 LOP3.LUT R19, R18, 0xfffffffe, RZ, 0xc0, !PT ;  /* 0xfffffffe1213b812 */ /* 0x000fe200078ec0ff */
[----:B------:R1:W-:Y:S01]  /*10250*/  @!P6 ST.E.64 desc[UR36][R12.64], R40 ;  /* 0x000000280c00e985 */ /* 0x0003e2000c101b24 */
[----:B------:R-:W-:Y:S01]  /*10260*/  @!P2 LOP3.LUT R21, R14, 0xfffffffe, RZ, 0xc0, !PT ;  /* 0xfffffffe0e15a812 */ /* 0x000fe200078ec0ff */
[C---:B------:R-:W-:Y:S01]  /*10270*/  VIADD R2, R3.reuse, 0x68 ;  /* 0x0000006803027836 */ /* 0x040fe20000000000 */
[----:B------:R-:W-:Y:S01]  /*10280*/  @!P1 LOP3.LUT R23, R20, 0xfffffffe, RZ, 0xc0, !PT ;  /* 0xfffffffe14179812 */ /* 0x000fe200078ec0ff */
[----:B------:R-:W-:Y:S01]  /*10290*/  VIADD R20, R3, 0x70 ;  /* 0x0000007003147836 */ /* 0x000fe20000000000 */
[----:B------:R-:W-:Y:S01]  /*102a0*/  ISETP.GE.AND P5, PT, R22, UR4, PT ;  /* 0x0000000416007c0c */ /* 0x000fe2000bfa6270 */
[----:B0-----:R-:W-:Y:S01]  /*102b0*/  @!P0 IMAD.WIDE R10, R15, 0x4, R4 ;  /* 0x000000040f0a8825 */ /* 0x001fe200078e0204 */
[----:B------:R-:W-:-:S03]  /*102c0*/  ISETP.GE.AND P6, PT, R24, UR4, PT ;  /* 0x0000000418007c0c */ /* 0x000fc6000bfc6270 */
[--C-:B------:R-:W-:Y:S01]  /*102d0*/  @!P3 IMAD.WIDE R14, R19, 0x4, R4.reuse ;  /* 0x00000004130eb825 */ /* 0x100fe200078e0204 */
[----:B------:R0:W-:Y:S01]  /*102e0*/  @!P0 ST.E.64 desc[UR36][R10.64], R44 ;  /* 0x0000002c0a008985 */ /* 0x0001e2000c101b24 */
[----:B------:R-:W-:Y:S02]  /*102f0*/  ISETP.GE.AND P0, PT, R0, UR4, PT ;  /* 0x0000000400007c0c */ /* 0x000fe4000bf06270 */
[----:B-1----:R-:W-:-:S04]  /*10300*/  @!P4 IMAD.WIDE R12, R17, 0x4, R4 ;  /* 0x00000004110cc825 */ /* 0x002fc800078e0204 */
[--C-:B------:R-:W-:Y:S01]  /*10310*/  @!P2 IMAD.WIDE R16, R21, 0x4, R4.reuse ;  /* 0x000000041510a825 */ /* 0x100fe200078e0204 */
[----:B------:R1:W-:Y:S01]  /*10320*/  @!P4 ST.E.64 desc[UR36][R12.64], R48 ;  /* 0x000000300c00c985 */ /* 0x0003e2000c101b24 */
[----:B------:R-:W-:Y:S02]  /*10330*/  @!P5 LEA.HI R22, R22, R22, RZ, 0x1 ;  /* 0x000000161616d211 */ /* 0x000fe400078f08ff */
[----:B------:R-:W-:Y:S01]  /*10340*/  @!P1 IMAD.WIDE R18, R23, 0x4, R4 ;  /* 0x0000000417129825 */ /* 0x000fe200078e0204 */
[----:B------:R2:W-:Y:S01]  /*10350*/  @!P3 ST.E.64 desc[UR36][R14.64], R52 ;  /* 0x000000340e00b985 */ /* 0x0005e2000c101b24 */
[----:B------:R-:W-:Y:S02]  /*10360*/  @!P6 LEA.HI R24, R24, R24, RZ, 0x1 ;  /* 0x000000181818e211 */ /* 0x000fe400078f08ff */
[C---:B------:R-:W-:Y:S01]  /*10370*/  VIADD R21, R3.reuse, 0x78 ;  /* 0x0000007803157836 */ /* 0x040fe20000000000 */
[----:B------:R3:W-:Y:S01]  /*10380*/  @!P2 ST.E.64 desc[UR36][R16.64], R56 ;  /* 0x000000381000a985 */ /* 0x0007e2000c101b24 */
[----:B------:R-:W-:Y:S01]  /*10390*/  VIADD R23, R3, 0x80 ;  /* 0x0000008003177836 */ /* 0x000fe20000000000 */
[----:B------:R-:W-:-:S02]  /*103a0*/  ISETP.GE.AND P2, PT, R20, UR4, PT ;  /* 0x0000000414007c0c */ /* 0x000fc4000bf46270 */
[----:B------:R4:W-:Y:S01]  /*103b0*/  @!P1 ST.E.64 desc[UR36][R18.64], R60 ;  /* 0x0000003c12009985 */ /* 0x0009e2000c101b24 */
[----:B------:R-:W-:Y:S02]  /*103c0*/  ISETP.GE.AND P1, PT, R2, UR4, PT ;  /* 0x0000000402007c0c */ /* 0x000fe4000bf26270 */
[----:B------:R-:W-:Y:S02]  /*103d0*/  ISETP.GE.AND P3, PT, R21, UR4, PT ;  /* 0x0000000415007c0c */ /* 0x000fe4000bf66270 */
[----:B------:R-:W-:Y:S02]  /*103e0*/  ISETP.GE.AND P4, PT, R23, UR4, PT ;  /* 0x0000000417007c0c */ /* 0x000fe4000bf86270 */
[----:B0-----:R-:W-:Y:S02]  /*103f0*/  @!P5 LOP3.LUT R11, R22, 0xfffffffe, RZ, 0xc0, !PT ;  /* 0xfffffffe160bd812 */ /* 0x001fe400078ec0ff */
[----:B------:R-:W-:Y:S02]  /*10400*/  @!P0 LEA.HI R0, R0, R0, RZ, 0x1 ;  /* 0x0000000000008211 */ /* 0x000fe400078f08ff */
[----:B-1----:R-:W-:Y:S01]  /*10410*/  @!P6 LOP3.LUT R13, R24, 0xfffffffe, RZ, 0xc0, !PT ;  /* 0xfffffffe180de812 */ /* 0x002fe200078ec0ff */
[----:B------:R-:W-:Y:S01]  /*10420*/  @!P5 IMAD.WIDE R10, R11, 0x4, R4 ;  /* 0x000000040b0ad825 */ /* 0x000fe200078e0204 */
[----:B--2---:R-:W-:-:S02]  /*10430*/  @!P0 LOP3.LUT R15, R0, 0xfffffffe, RZ, 0xc0, !PT ;  /* 0xfffffffe000f8812 */ /* 0x004fc400078ec0ff */
[----:B------:R-:W-:Y:S01]  /*10440*/  @!P1 LEA.HI R2, R2, R2, RZ, 0x1 ;  /* 0x0000000202029211 */ /* 0x000fe200078f08ff */
[--C-:B------:R-:W-:Y:S01]  /*10450*/  @!P6 IMAD.WIDE R12, R13, 0x4, R4.reuse ;  /* 0x000000040d0ce825 */ /* 0x100fe200078e0204 */
[----:B------:R-:W-:Y:S01]  /*10460*/  @!P2 LEA.HI R20, R20, R20, RZ, 0x1 ;  /* 0x000000141414a211 */ /* 0x000fe200078f08ff */
[----:B------:R0:W-:Y:S01]  /*10470*/  @!P5 ST.E.64 desc[UR36][R10.64], R64 ;  /* 0x000000400a00d985 */ /* 0x0001e2000c101b24 */
[----:B---3--:R-:W-:Y:S01]  /*10480*/  @!P1 LOP3.LUT R17, R2, 0xfffffffe, RZ, 0xc0, !PT ;  /* 0xfffffffe02119812 */ /* 0x008fe200078ec0ff */
[--C-:B------:R-:W-:Y:S01]  /*10490*/  @!P0 IMAD.WIDE R14, R15, 0x4, R4.reuse ;  /* 0x000000040f0e8825 */ /* 0x100fe200078e0204 */
[----:B------:R-:W-:Y:S01]  /*104a0*/  @!P3 LEA.HI R21, R21, R21, RZ, 0x1 ;  /* 0x000000151515b211 */ /* 0x000fe200078f08ff */
[----:B------:R1:W-:Y:S01]  /*104b0*/  @!P6 ST.E.64 desc[UR36][R12.64], R68 ;  /* 0x000000440c00e985 */ /* 0x0003e2000c101b24 */
[----:B------:R-:W-:Y:S01]  /*104c0*/  @!P4 LEA.HI R23, R23, R23, RZ, 0x1 ;  /* 0x000000171717c211 */ /* 0x000fe200078f08ff */
[----:B------:R-:W-:Y:S01]  /*104d0*/  VIADD R0, R3, 0x88 ;  /* 0x0000008803007836 */ /* 0x000fe20000000000 */
[----:B----4-:R-:W-:Y:S01]  /*104e0*/  @!P2 LOP3.LUT R19, R20, 0xfffffffe, RZ, 0xc0, !PT ;  /* 0xfffffffe1413a812 */ /* 0x010fe200078ec0ff */
[----:B------:R2:W-:Y:S01]  /*104f0*/  @!P0 ST.E.64 desc[UR36][R14.64], R72 ;  /* 0x000000480e008985 */ /* 0x0005e2000c101b24 */
[----:B------:R-:W-:Y:S01]  /*10500*/  @!P3 LOP3.LUT R21, R21, 0xfffffffe, RZ, 0xc0, !PT ;  /* 0xfffffffe1515b812 */ /* 0x000fe200078ec0ff */
[----:B------:R-:W-:Y:S01]  /*10510*/  VIADD R2, R3, 0x90 ;  /* 0x0000009003027836 */ /* 0x000fe20000000000 */
[----:B------:R-:W-:Y:S01]  /*10520*/  @!P4 LOP3.LUT R23, R23, 0xfffffffe, RZ, 0xc0, !PT ;  /* 0xfffffffe1717c812 */ /* 0x000fe200078ec0ff */
[----:B------:R-:W-:Y:S01]  /*10530*/  VIADD R20, R3, 0x98 ;  /* 0x0000009803147836 */ /* 0x000fe20000000000 */
[----:B------:R-:W-:Y:S01]  /*10540*/  ISETP.GE.AND P0, PT, R0, UR4, PT ;  /* 0x0000000400007c0c */ /* 0x000fe2000bf06270 */
[----:B0-----:R-:W-:-:S04]  /*10550*/  @!P1 IMAD.WIDE R10, R17, 0x4, R4 ;  /* 0x00000004110a9825 */ /* 0x001fc800078e0204 */
[--C-:B-1----:R-:W-:Y:S01]  /*10560*/  @!P2 IMAD.WIDE R12, R19, 0x4, R4.reuse ;  /* 0x00000004130ca825 */ /* 0x102fe200078e0204 */
[----:B------:R0:W-:Y:S01]  /*10570*/  @!P1 ST.E.64 desc[UR36][R10.64], R76 ;  /* 0x0000004c0a009985 */ /* 0x0001e2000c101b24 */
[----:B------:R-:W-:Y:S02]  /*10580*/  ISETP.GE.AND P1, PT, R2, UR4, PT ;  /* 0x0000000402007c0c */ /* 0x000fe4000bf26270 */
[--C-:B------:R-:W-:Y:S01]  /*10590*/  @!P3 IMAD.WIDE R16, R21, 0x4, R4.reuse ;  /* 0x000000041510b825 */ /* 0x100fe200078e0204 */
[----:B--2---:R-:W-:Y:S01]  /*105a0*/  IADD3 R14, R3, 0xa8, RZ ;  /* 0x000000a8030e7810 */ /* 0x004fe20007ffe0ff */
[----:B------:R1:W-:Y:S01]  /*105b0*/  @!P2 ST.E.64 desc[UR36][R12.64], R80 ;  /* 0x000000500c00a985 */ /* 0x0003e2000c101b24 */
[----:B------:R-:W-:Y:S01]  /*105c0*/  ISETP.GE.AND P2, PT, R20, UR4, PT ;  /* 0x0000000414007c0c */ /* 0x000fe2000bf46270 */
[----:B------:R-:W-:Y:S01]  /*105d0*/  @!P4 IMAD.WIDE R18, R23, 0x4, R4 ;  /* 0x000000041712c825 */ /* 0x000fe200078e0204 */
[----:B------:R-:W-:Y:S01]  /*105e0*/  @!P0 LEA.HI R0, R0, R0, RZ, 0x1 ;  /* 0x0000000000008211 */ /* 0x000fe200078f08ff */
[----:B------:R2:W-:Y:S02]  /*105f0*/  @!P3 ST.E.64 desc[UR36][R16.64], R84 ;  /* 0x000000541000b985 */ /* 0x0005e4000c101b24 */
[----:B------:R-:W-:-:S02]  /*10600*/  VIADD R21, R3, 0xa0 ;  /* 0x000000a003157836 */ /* 0x000fc40000000000 */
[C---:B------:R-:W-:Y:S01]  /*10610*/  VIADD R15, R3.reuse, 0xb0 ;  /* 0x000000b0030f7836 */ /* 0x040fe20000000000 */
[----:B------:R3:W-:Y:S01]  /*10620*/  @!P4 ST.E.64 desc[UR36][R18.64], R88 ;  /* 0x000000581200c985 */ /* 0x0007e2000c101b24 */
[----:B0-----:R-:W-:Y:S01]  /*10630*/  VIADD R11, R3, 0xb8 ;  /* 0x000000b8030b7836 */ /* 0x001fe20000000000 */
[----:B------:R-:W-:Y:S02]  /*10640*/  ISETP.GE.AND P3, PT, R21, UR4, PT ;  /* 0x0000000415007c0c */ /* 0x000fe4000bf66270 */
[----:B------:R-:W-:Y:S02]  /*10650*/  ISETP.GE.AND P4, PT, R14, UR4, PT ;  /* 0x000000040e007c0c */ /* 0x000fe4000bf86270 */
[----:B------:R-:W-:Y:S02]  /*10660*/  ISETP.GE.AND P6, PT, R11, UR4, PT ;  /* 0x000000040b007c0c */ /* 0x000fe4000bfc6270 */
[----:B------:R-:W-:Y:S02]  /*10670*/  ISETP.GE.AND P5, PT, R15, UR4, PT ;  /* 0x000000040f007c0c */ /* 0x000fe4000bfa6270 */
[----:B------:R-:W-:-:S02]  /*10680*/  @!P1 LEA.HI R2, R2, R2, RZ, 0x1 ;  /* 0x0000000202029211 */ /* 0x000fc400078f08ff */
[----:B------:R-:W-:Y:S02]  /*10690*/  @!P2 LEA.HI R20, R20, R20, RZ, 0x1 ;  /* 0x000000141414a211 */ /* 0x000fe400078f08ff */
[----:B-1----:R-:W-:Y:S02]  /*106a0*/  @!P1 LOP3.LUT R13, R2, 0xfffffffe, RZ, 0xc0, !PT ;  /* 0xfffffffe020d9812 */ /* 0x002fe400078ec0ff */
[----:B------:R-:W-:Y:S02]  /*106b0*/  @!P3 LEA.HI R21, R21, R21, RZ, 0x1 ;  /* 0x000000151515b211 */ /* 0x000fe400078f08ff */
[----:B------:R-:W-:Y:S02]  /*106c0*/  @!P4 LEA.HI R14, R14, R14, RZ, 0x1 ;  /* 0x0000000e0e0ec211 */ /* 0x000fe400078f08ff */
[----:B------:R-:W-:Y:S02]  /*106d0*/  @!P6 LEA.HI R12, R11, R11, RZ, 0x1 ;  /* 0x0000000b0b0ce211 */ /* 0x000fe400078f08ff */
[----:B------:R-:W-:-:S02]  /*106e0*/  @!P5 LEA.HI R10, R15, R15, RZ, 0x1 ;  /* 0x0000000f0f0ad211 */ /* 0x000fc400078f08ff */
[----:B------:R-:W-:Y:S02]  /*106f0*/  @!P0 LOP3.LUT R11, R0, 0xfffffffe, RZ, 0xc0, !PT ;  /* 0xfffffffe000b8812 */ /* 0x000fe400078ec0ff */
[----:B------:R-:W-:Y:S02]  /*10700*/  @!P2 LOP3.LUT R15, R20, 0xfffffffe, RZ, 0xc0, !PT ;  /* 0xfffffffe140fa812 */ /* 0x000fe400078ec0ff */
[----:B--2---:R-:W-:Y:S02]  /*10710*/  @!P3 LOP3.LUT R17, R21, 0xfffffffe, RZ, 0xc0, !PT ;  /* 0xfffffffe1511b812 */ /* 0x004fe400078ec0ff */
[----:B---3--:R-:W-:Y:S01]  /*10720*/  @!P4 LOP3.LUT R19, R14, 0xfffffffe, RZ, 0xc0, !PT ;  /* 0xfffffffe0e13c812 */ /* 0x008fe200078ec0ff */
        /* <DEDUP_REMOVED lines=16> */
.L_x_1059:
[----:B------:R-:W-:Y:S05]  /*10830*/  BSYNC B0 ;  /* 0x0000000000007941 */ /* 0x000fea0003800000 */
.L_x_1058:
[----:B------:R-:W-:Y:S01]  /*10840*/  ISETP.GE.AND P0, PT, R8, R7, PT ;  /* 0x000000070800720c */ /* 0x000fe20003f06270 */
[----:B0---4-:R0:W1:Y:S04]  /*10850*/  SHFL.IDX PT, R5, R9, 0x1, 0x1c1f ;  /* 0x003c1f0009057f89 */ /* 0x01106800000e0000 */
[----:B---3--:R0:W3:Y:S08]  /*10860*/  SHFL.IDX PT, R4, R6, 0x1, 0x1c1f ;  /* 0x003c1f0006047f89 */ /* 0x0080f000000e0000 */
[----:B0-----:R-:W-:Y:S05]  /*10870*/  @P0 BRA `(.L_x_970) ;  /* 0x0000004c003c0947 */ /* 0x001fea0003800000 */
        /* <DEDUP_REMOVED lines=10> */
[C---:B------:R-:W-:Y:S01]  /*10920*/  VIADD R13, R3.reuse, 0x38 ;  /* 0x00000038030d7836 */ /* 0x040fe20000000000 */
[C---:B------:R-:W-:Y:S01]  /*10930*/  IADD3 R18, R3.reuse, 0x50, RZ ;  /* 0x0000005003127810 */ /* 0x040fe20007ffe0ff */
[C---:B------:R-:W-:Y:S01]  /*10940*/  VIADD R14, R3.reuse, 0x40 ;  /* 0x00000040030e7836 */ /* 0x040fe20000000000 */
[----:B------:R-:W-:Y:S01]  /*10950*/  ISETP.GE.AND P4, PT, R12, UR4, PT ;  /* 0x000000040c007c0c */ /* 0x000fe2000bf86270 */
[----:B------:R-:W-:Y:S01]  /*10960*/  VIADD R16, R3, 0x48 ;  /* 0x0000004803107836 */ /* 0x000fe20000000000 */
[----:B------:R-:W-:Y:S01]  /*10970*/  ISETP.GE.AND P5, PT, R13, UR4, PT ;  /* 0x000000040d007c0c */ /* 0x000fe2000bfa6270 */
[----:B-1-3--:R-:W-:Y:S01]  /*10980*/  @!P2 IMAD.WIDE R6, R3, 0x4, R4 ;  /* 0x000000040306a825 */ /* 0x00afe200078e0204 */
[----:B------:R-:W-:-:S02]  /*10990*/  ISETP.GE.AND P6, PT, R14, UR4, PT ;  /* 0x000000040e007c0c */ /* 0x000fc4000bfc6270 */
[----:B------:R-:W-:Y:S01]  /*109a0*/  @!P3 LEA.HI R0, R0, R0, RZ, 0x1 ;  /* 0x000000000000b211 */ /* 0x000fe200078f08ff */
[C---:B------:R-:W-:Y:S01]  /*109b0*/  VIADD R20, R3.reuse, 0x78 ;  /* 0x0000007803147836 */ /* 0x040fe20000000000 */
[----:B------:R0:W-:Y:S01]  /*109c0*/  @!P2 ST.E.64 desc[UR36][R6.64], R26 ;  /* 0x0000001a0600a985 */ /* 0x0001e2000c101b24 */
[----:B------:R-:W-:Y:S02]  /*109d0*/  @!P0 LEA.HI R2, R2, R2, RZ, 0x1 ;  /* 0x0000000202028211 */ /* 0x000fe400078f08ff */
[----:B------:R-:W-:Y:S01]  /*109e0*/  @!P3 LOP3.LUT R9, R0, 0xfffffffe, RZ, 0xc0, !PT ;  /* 0xfffffffe0009b812 */ /* 0x000fe200078ec0ff */
[----:B------:R-:W-:Y:S01]  /*109f0*/  VIADD R0, R3, 0x20 ;  /* 0x0000002003007836 */ /* 0x000fe20000000000 */
[----:B------:R-:W-:Y:S02]  /*10a00*/  @!P1 LEA.HI R10, R10, R10, RZ, 0x1 ;  /* 0x0000000a0a0a9211 */ /* 0x000fe400078f08ff */
[----:B------:R-:W-:Y:S01]  /*10a10*/  @!P4 LEA.HI R12, R12, R12, RZ, 0x1 ;  /* 0x0000000c0c0cc211 */ /* 0x000fe200078f08ff */
[----:B------:R-:W-:Y:S01]  /*10a20*/  @!P3 IMAD.WIDE R8, R9, 0x4, R4 ;  /* 0x000000040908b825 */ /* 0x000fe200078e0204 */
[----:B------:R-:W-:-:S02]  /*10a30*/  ISETP.GE.AND P2, PT, R0, UR4, PT ;  /* 0x0000000400007c0c */ /* 0x000fc4000bf46270 */
[----:B------:R-:W-:Y:S02]  /*10a40*/  @!P6 LEA.HI R14, R14, R14, RZ, 0x1 ;  /* 0x0000000e0e0ee211 */ /* 0x000fe400078f08ff */
[----:B------:R1:W-:Y:S01]  /*10a50*/  @!P3 ST.E.64 desc[UR36][R8.64], R30 ;  /* 0x0000001e0800b985 */ /* 0x0003e2000c101b24 */
[----:B------:R-:W-:Y:S02]  /*10a60*/  ISETP.GE.AND P3, PT, R11, UR4, PT ;  /* 0x000000040b007c0c */ /* 0x000fe4000bf66270 */
[----:B0-----:R-:W-:Y:S02]  /*10a70*/  @!P0 LOP3.LUT R7, R2, 0xfffffffe, RZ, 0xc0, !PT ;  /* 0xfffffffe02078812 */ /* 0x001fe400078ec0ff */
[----:B------:R-:W-:Y:S02]  /*10a80*/  @!P4 LOP3.LUT R15, R12, 0xfffffffe, RZ, 0xc0, !PT ;  /* 0xfffffffe0c0fc812 */ /* 0x000fe400078ec0ff */
[----:B------:R-:W-:Y:S01]  /*10a90*/  @!P6 LOP3.LUT R19, R14, 0xfffffffe, RZ, 0xc0, !PT ;  /* 0xfffffffe0e13e812 */ /* 0x000fe200078ec0ff */
[----:B------:R-:W-:Y:S01]  /*10aa0*/  @!P0 IMAD.WIDE R6, R7, 0x4, R4 ;  /* 0x0000000407068825 */ /* 0x000fe200078e0204 */
[----:B------:R-:W-:-:S04]  /*10ab0*/  @!P2 LEA.HI R0, R0, R0, RZ, 0x1 ;  /* 0x000000000000a211 */ /* 0x000fc800078f08ff */
[----:B------:R0:W-:Y:S01]  /*10ac0*/  @!P0 ST.E.64 desc[UR36][R6.64], R34 ;  /* 0x0000002206008985 */ /* 0x0001e2000c101b24 */
[----:B-1----:R-:W-:Y:S02]  /*10ad0*/  @!P1 LOP3.LUT R9, R10, 0xfffffffe, RZ, 0xc0, !PT ;  /* 0xfffffffe0a099812 */ /* 0x002fe400078ec0ff */
[----:B------:R-:W-:Y:S02]  /*10ae0*/  @!P3 LEA.HI R2, R11, R11, RZ, 0x1 ;  /* 0x0000000b0b02b211 */ /* 0x000fe400078f08ff */
[----:B------:R-:W-:Y:S01]  /*10af0*/  @!P5 LEA.HI R10, R13, R13, RZ, 0x1 ;  /* 0x0000000d0d0ad211 */ /* 0x000fe200078f08ff */
[--C-:B------:R-:W-:Y:S01]  /*10b00*/  @!P1 IMAD.WIDE R8, R9, 0x4, R4.reuse ;  /* 0x0000000409089825 */ /* 0x100fe200078e0204 */
[----:B------:R-:W-:Y:S02]  /*10b10*/  @!P2 LOP3.LUT R11, R0, 0xfffffffe, RZ, 0xc0, !PT ;  /* 0xfffffffe000ba812 */ /* 0x000fe400078ec0ff */
[----:B------:R-:W-:Y:S01]  /*10b20*/  @!P3 LOP3.LUT R13, R2, 0xfffffffe, RZ, 0xc0, !PT ;  /* 0xfffffffe020db812 */ /* 0x000fe200078ec0ff */
[----:B------:R-:W-:Y:S01]  /*10b30*/  VIADD R0, R3, 0x58 ;  /* 0x0000005803007836 */ /* 0x000fe20000000000 */
[----:B------:R-:W-:Y:S01]  /*10b40*/  @!P5 LOP3.LUT R17, R10, 0xfffffffe, RZ, 0xc0, !PT ;  /* 0xfffffffe0a11d812 */ /* 0x000fe200078ec0ff */
[----:B------:R1:W-:Y:S01]  /*10b50*/  @!P1 ST.E.64 desc[UR36][R8.64], R38 ;  /* 0x0000002608009985 */ /* 0x0003e2000c101b24 */
[----:B------:R-:W-:Y:S01]  /*10b60*/  ISETP.GE.AND P1, PT, R16, UR4, PT ;  /* 0x0000000410007c0c */ /* 0x000fe2000bf26270 */
[----:B0-----:R-:W-:Y:S01]  /*10b70*/  @!P2 IMAD.WIDE R6, R11, 0x4, R4 ;  /* 0x000000040b06a825 */ /* 0x001fe200078e0204 */
[----:B------:R-:W-:-:S03]  /*10b80*/  ISETP.GE.AND P0, PT, R18, UR4, PT ;  /* 0x0000000412007c0c */ /* 0x000fc6000bf06270 */
[--C-:B------:R-:W-:Y:S01]  /*10b90*/  @!P4 IMAD.WIDE R10, R15, 0x4, R4.reuse ;  /* 0x000000040f0ac825 */ /* 0x100fe200078e0204 */
[----:B------:R0:W-:Y:S01]  /*10ba0*/  @!P2 ST.E.64 desc[UR36][R6.64], R42 ;  /* 0x0000002a0600a985 */ /* 0x0001e2000c101b24 */
[----:B------:R-:W-:Y:S02]  /*10bb0*/  ISETP.GE.AND P2, PT, R0, UR4, PT ;  /* 0x0000000400007c0c */ /* 0x000fe4000bf46270 */
[----:B------:R-:W-:-:S04]  /*10bc0*/  @!P6 IMAD.WIDE R14, R19, 0x4, R4 ;  /* 0x00000004130ee825 */ /* 0x000fc800078e0204 */
[--C-:B-1----:R-:W-:Y:S01]  /*10bd0*/  @!P3 IMAD.WIDE R8, R13, 0x4, R4.reuse ;  /* 0x000000040d08b825 */ /* 0x102fe200078e0204 */
[----:B------:R-:W-:Y:S02]  /*10be0*/  @!P1 LEA.HI R16, R16, R16, RZ, 0x1 ;  /* 0x0000001010109211 */ /* 0x000fe400078f08ff */
[----:B------:R-:W-:Y:S01]  /*10bf0*/  @!P0 LEA.HI R18, R18, R18, RZ, 0x1 ;  /* 0x0000001212128211 */ /* 0x000fe200078f08ff */
[--C-:B------:R-:W-:Y:S01]  /*10c00*/  @!P5 IMAD.WIDE R12, R17, 0x4, R4.reuse ;  /* 0x00000004110cd825 */ /* 0x100fe200078e0204 */
[----:B------:R1:W-:Y:S01]  /*10c10*/  @!P3 ST.E.64 desc[UR36][R8.64], R46 ;  /* 0x0000002e0800b985 */ /* 0x0003e2000c101b24 */
[----:B------:R-:W-:Y:S02]  /*10c20*/  ISETP.GE.AND P3, PT, R20, UR4, PT ;  /* 0x0000000414007c0c */ /* 0x000fe4000bf66270 */
[C---:B------:R-:W-:Y:S01]  /*10c30*/  VIADD R2, R3.reuse, 0x60 ;  /* 0x0000006003027836 */ /* 0x040fe20000000000 */
[----:B------:R2:W-:Y:S01]  /*10c40*/  @!P4 ST.E.64 desc[UR36][R10.64], R50 ;  /* 0x000000320a00c985 */ /* 0x0005e2000c101b24 */
[C---:B------:R-:W-:Y:S01]  /*10c50*/  VIADD R17, R3.reuse, 0x68 ;  /* 0x0000006803117836 */ /* 0x040fe20000000000 */
[----:B0-----:R-:W-:Y:S01]  /*10c60*/  @!P1 LOP3.LUT R7, R16, 0xfffffffe, RZ, 0xc0, !PT ;  /* 0xfffffffe10079812 */ /* 0x001fe200078ec0ff */
[C---:B------:R-:W-:Y:S01]  /*10c70*/  VIADD R19, R3.reuse, 0x70 ;  /* 0x0000007003137836 */ /* 0x040fe20000000000 */
[----:B------:R0:W-:Y:S01]  /*10c80*/  @!P5 ST.E.64 desc[UR36][R12.64], R54 ;  /* 0x000000360c00d985 */ /* 0x0001e2000c101b24 */
[----:B------:R-:W-:Y:S01]  /*10c90*/  @!P2 LEA.HI R0, R0, R0, RZ, 0x1 ;  /* 0x000000000000a211 */ /* 0x000fe200078f08ff */
[----:B------:R-:W-:Y:S01]  /*10ca0*/  VIADD R16, R3, 0x80 ;  /* 0x0000008003107836 */ /* 0x000fe20000000000 */
[----:B------:R-:W-:Y:S01]  /*10cb0*/  ISETP.GE.AND P5, PT, R17, UR4, PT ;  /* 0x0000000411007c0c */ /* 0x000fe2000bfa6270 */
[----:B------:R-:W-:Y:S01]  /*10cc0*/  @!P6 ST.E.64 desc[UR36][R14.64], R58 ;  /* 0x0000003a0e00e985 */ /* 0x000fe2000c101b24 */
[----:B------:R-:W-:Y:S01]  /*10cd0*/  ISETP.GE.AND P6, PT, R2, UR4, PT ;  /* 0x0000000402007c0c */ /* 0x000fe2000bfc6270 */
[----:B------:R-:W-:Y:S01]  /*10ce0*/  @!P1 IMAD.WIDE R6, R7, 0x4, R4 ;  /* 0x0000000407069825 */ /* 0x000fe200078e0204 */
[----:B------:R-:W-:-:S02]  /*10cf0*/  ISETP.GE.AND P4, PT, R19, UR4, PT ;  /* 0x0000000413007c0c */ /* 0x000fc4000bf86270 */
[----:B-1----:R-:W-:Y:S01]  /*10d00*/  @!P0 LOP3.LUT R9, R18, 0xfffffffe, RZ, 0xc0, !PT ;  /* 0xfffffffe12098812 */ /* 0x002fe200078ec0ff */
[----:B------:R-:W-:Y:S01]  /*10d10*/  VIADD R18, R3, 0x88 ;  /* 0x0000008803127836 */ /* 0x000fe20000000000 */
[----:B------:R-:W-:Y:S01]  /*10d20*/  @!P3 LEA.HI R20, R20, R20, RZ, 0x1 ;  /* 0x000000141414b211 */ /* 0x000fe200078f08ff */
[----:B------:R1:W-:Y:S01]  /*10d30*/  @!P1 ST.E.64 desc[UR36][R6.64], R62 ;  /* 0x0000003e06009985 */ /* 0x0003e2000c101b24 */
[----:B--2---:R-:W-:Y:S01]  /*10d40*/  @!P2 LOP3.LUT R11, R0, 0xfffffffe, RZ, 0xc0, !PT ;  /* 0xfffffffe000ba812 */ /* 0x004fe200078ec0ff */
[----:B------:R-:W-:Y:S01]  /*10d50*/  @!P0 IMAD.WIDE R8, R9, 0x4, R4 ;  /* 0x0000000409088825 */ /* 0x000fe200078e0204 */
[----:B------:R-:W-:Y:S02]  /*10d60*/  ISETP.GE.AND P1, PT, R18, UR4, PT ;  /* 0x0000000412007c0c */ /* 0x000fe4000bf26270 */
[----:B------:R-:W-:Y:S01]  /*10d70*/  @!P5 LEA.HI R17, R17, R17, RZ, 0x1 ;  /* 0x000000111111d211 */ /* 0x000fe200078f08ff */
[----:B------:R-:W-:Y:S01]  /*10d80*/  VIADD R0, R3, 0x90 ;  /* 0x0000009003007836 */ /* 0x000fe20000000000 */
[----:B------:R-:W-:Y:S01]  /*10d90*/  @!P6 LEA.HI R2, R2, R2, RZ, 0x1 ;  /* 0x000000020202e211 */ /* 0x000fe200078f08ff */
[----:B------:R2:W-:Y:S01]  /*10da0*/  @!P0 ST.E.64 desc[UR36][R8.64], R66 ;  /* 0x0000004208008985 */ /* 0x0005e2000c101b24 */
[----:B------:R-:W-:-:S02]  /*10db0*/  @!P4 LEA.HI R19, R19, R19, RZ, 0x1 ;  /* 0x000000131313c211 */ /* 0x000fc400078f08ff */
[----:B0-----:R-:W-:Y:S01]  /*10dc0*/  @!P6 LOP3.LUT R13, R2, 0xfffffffe, RZ, 0xc0, !PT ;  /* 0xfffffffe020de812 */ /* 0x001fe200078ec0ff */
[----:B------:R-:W-:Y:S01]  /*10dd0*/  VIADD R2, R3, 0x98 ;  /* 0x0000009803027836 */ /* 0x000fe20000000000 */
[----:B------:R-:W-:Y:S01]  /*10de0*/  @!P5 LOP3.LUT R17, R17, 0xfffffffe, RZ, 0xc0, !PT ;  /* 0xfffffffe1111d812 */ /* 0x000fe200078ec0ff */
[--C-:B-1----:R-:W-:Y:S01]  /*10df0*/  @!P2 IMAD.WIDE R6, R11, 0x4, R4.reuse ;  /* 0x000000040b06a825 */ /* 0x102fe200078e0204 */
[----:B------:R-:W-:Y:S02]  /*10e00*/  @!P4 LOP3.LUT R19, R19, 0xfffffffe, RZ, 0xc0, !PT ;  /* 0xfffffffe1313c812 */ /* 0x000fe400078ec0ff */
[----:B------:R-:W-:Y:S01]  /*10e10*/  @!P3 LOP3.LUT R15, R20, 0xfffffffe, RZ, 0xc0, !PT ;  /* 0xfffffffe140fb812 */ /* 0x000fe200078ec0ff */
[--C-:B------:R-:W-:Y:S01]  /*10e20*/  @!P5 IMAD.WIDE R10, R17, 0x4, R4.reuse ;  /* 0x00000004110ad825 */ /* 0x100fe200078e0204 */
[----:B------:R-:W-:Y:S01]  /*10e30*/  ISETP.GE.AND P0, PT, R16, UR4, PT ;  /* 0x0000000410007c0c */ /* 0x000fe2000bf06270 */
[----:B------:R0:W-:Y:S01]  /*10e40*/  @!P2 ST.E.64 desc[UR36][R6.64], R70 ;  /* 0x000000460600a985 */ /* 0x0001e2000c101b24 */
[----:B------:R-:W-:Y:S01]  /*10e50*/  IADD3 R20, R3, 0xb0, RZ ;  /* 0x000000b003147810 */ /* 0x000fe20007ffe0ff */
[----:B--2---:R-:W-:Y:S01]  /*10e60*/  @!P6 IMAD.WIDE R8, R13, 0x4, R4 ;  /* 0x000000040d08e825 */ /* 0x004fe200078e0204 */
[----:B------:R-:W-:-:S02]  /*10e70*/  ISETP.GE.AND P2, PT, R0, UR4, PT ;  /* 0x0000000400007c0c */ /* 0x000fc4000bf46270 */
[----:B------:R-:W-:Y:S01]  /*10e80*/  @!P1 LEA.HI R18, R18, R18, RZ, 0x1 ;  /* 0x0000001212129211 */ /* 0x000fe200078f08ff */
[--C-:B------:R-:W-:Y:S01]  /*10e90*/  @!P4 IMAD.WIDE R12, R19, 0x4, R4.reuse ;  /* 0x00000004130cc825 */ /* 0x100fe200078e0204 */
[----:B------:R1:W-:Y:S01]  /*10ea0*/  @!P6 ST.E.64 desc[UR36][R8.64], R74 ;  /* 0x0000004a0800e985 */ /* 0x0003e2000c101b24 */
[----:B------:R-:W-:Y:S02]  /*10eb0*/  ISETP.GE.AND P6, PT, R20, UR4, PT ;  /* 0x0000000414007c0c */ /* 0x000fe4000bfc6270 */
[----:B------:R-:W-:Y:S01]  /*10ec0*/  @!P3 IMAD.WIDE R14, R15, 0x4, R4 ;  /* 0x000000040f0eb825 */ /* 0x000fe200078e0204 */
[----:B------:R2:W-:Y:S01]  /*10ed0*/  @!P5 ST.E.64 desc[UR36][R10.64], R78 ;  /* 0x0000004e0a00d985 */ /* 0x0005e2000c101b24 */
[----:B------:R-:W-:Y:S02]  /*10ee0*/  @!P0 LEA.HI R16, R16, R16, RZ, 0x1 ;  /* 0x0000001010108211 */ /* 0x000fe400078f08ff */
[C---:B------:R-:W-:Y:S01]  /*10ef0*/  VIADD R17, R3.reuse, 0xa0 ;  /* 0x000000a003117836 */ /* 0x040fe20000000000 */
[----:B------:R3:W-:Y:S01]  /*10f00*/  @!P4 ST.E.64 desc[UR36][R12.64], R82 ;  /* 0x000000520c00c985 */ /* 0x0007e2000c101b24 */
[C---:B------:R-:W-:Y:S01]  /*10f10*/  VIADD R19, R3.reuse, 0xa8 ;  /* 0x000000a803137836 */ /* 0x040fe20000000000 */
[----:B0-----:R-:W-:Y:S01]  /*10f20*/  @!P0 LOP3.LUT R7, R16, 0xfffffffe, RZ, 0xc0, !PT ;  /* 0xfffffffe10078812 */ /* 0x001fe200078ec0ff */
[----:B------:R-:W-:Y:S01]  /*10f30*/  VIADD R3, R3, 0xb8 ;  /* 0x000000b803037836 */ /* 0x000fe20000000000 */
[----:B------:R-:W-:Y:S01]  /*10f40*/  @!P3 ST.E.64 desc[UR36][R14.64], R86 ;  /* 0x000000560e00b985 */ /* 0x000fe2000c101b24 */
[----:B------:R-:W-:-:S02]  /*10f50*/  ISETP.GE.AND P3, PT, R2, UR4, PT ;  /* 0x0000000402007c0c */ /* 0x000fc4000bf66270 */
[----:B------:R-:W-:Y:S01]  /*10f60*/  ISETP.GE.AND P4, PT, R17, UR4, PT ;  /* 0x0000000411007c0c */ /* 0x000fe2000bf86270 */
[--C-:B------:R-:W-:Y:S01]  /*10f70*/  @!P0 IMAD.WIDE R6, R7, 0x4, R4.reuse ;  /* 0x0000000407068825 */ /* 0x100fe200078e0204 */
[----:B------:R-:W-:Y:S02]  /*10f80*/  ISETP.GE.AND P5, PT, R19, UR4, PT ;  /* 0x0000000413007c0c */ /* 0x000fe4000bfa6270 */
[----:B-1----:R-:W-:Y:S02]  /*10f90*/  @!P1 LOP3.LUT R9, R18, 0xfffffffe, RZ, 0xc0, !PT ;  /* 0xfffffffe12099812 */ /* 0x002fe400078ec0ff */
[----:B------:R-:W-:Y:S01]  /*10fa0*/  @!P2 LEA.HI R0, R0, R0, RZ, 0x1 ;  /* 0x000000000000a211 */ /* 0x000fe200078f08ff */
[----:B------:R0:W-:Y:S01]  /*10fb0*/  @!P0 ST.E.64 desc[UR36][R6.64], R90 ;  /* 0x0000005a06008985 */ /* 0x0001e2000c101b24 */
[----:B------:R-:W-:Y:S01]  /*10fc0*/  @!P6 LEA.HI R20, R20, R20, RZ, 0x1 ;  /* 0x000000141414e211 */ /* 0x000fe200078f08ff */
[----:B------:R-:W-:Y:S01]  /*10fd0*/  @!P1 IMAD.WIDE R8, R9, 0x4, R4 ;  /* 0x0000000409089825 */ /* 0x000fe200078e0204 */
[----:B--2---:R-:W-:-:S02]  /*10fe0*/  @!P2 LOP3.LUT R11, R0, 0xfffffffe, RZ, 0xc0, !PT ;  /* 0xfffffffe000ba812 */ /* 0x004fc400078ec0ff */
[----:B------:R-:W-:Y:S02]  /*10ff0*/  @!P3 LEA.HI R2, R2, R2, RZ, 0x1 ;  /* 0x000000020202b211 */ /* 0x000fe400078f08ff */
[----:B------:R-:W-:Y:S01]  /*11000*/  @!P4 LEA.HI R17, R17, R17, RZ, 0x1 ;  /* 0x000000111111c211 */ /* 0x000fe200078f08ff */
[----:B------:R1:W-:Y:S01]  /*11010*/  @!P1 ST.E.64 desc[UR36][R8.64], R94 ;  /* 0x0000005e08009985 */ /* 0x0003e2000c101b24 */
[----:B------:R-:W-:Y:S02]  /*11020*/  @!P5 LEA.HI R19, R19, R19, RZ, 0x1 ;  /* 0x000000131313d211 */ /* 0x000fe400078f08ff */
[----:B---3--:R-:W-:Y:S02]  /*11030*/  @!P3 LOP3.LUT R13, R2, 0xfffffffe, RZ, 0xc0, !PT ;  /* 0xfffffffe020db812 */ /* 0x008fe400078ec0ff */
[----:B------:R-:W-:Y:S01]  /*11040*/  @!P4 LOP3.LUT R17, R17, 0xfffffffe, RZ, 0xc0, !PT ;  /* 0xfffffffe1111c812 */ /* 0x000fe200078ec0ff */
[----:B0-----:R-:W-:Y:S01]  /*11050*/  @!P2 IMAD.WIDE R6, R11, 0x4, R4 ;  /* 0x000000040b06a825 */ /* 0x001fe200078e0204 */
[----:B------:R-:W-:-:S02]  /*11060*/  @!P5 LOP3.LUT R19, R19, 0xfffffffe, RZ, 0xc0, !PT ;  /* 0xfffffffe1313d812 */ /* 0x000fc400078ec0ff */
[----:B------:R-:W-:Y:S01]  /*11070*/  @!P6 LOP3.LUT R15, R20, 0xfffffffe, RZ, 0xc0, !PT ;  /* 0xfffffffe140fe812 */ /* 0x000fe200078ec0ff */
[--C-:B------:R-:W-:Y:S01]  /*11080*/  @!P4 IMAD.WIDE R10, R17, 0x4, R4.reuse ;  /* 0x00000004110ac825 */ /* 0x100fe200078e0204 */
[----:B------:R0:W-:Y:S01]  /*11090*/  @!P2 ST.E.64 desc[UR36][R6.64], R98 ;  /* 0x000000620600a985 */ /* 0x0001e2000c101b24 */
[----:B------:R-:W-:Y:S02]  /*110a0*/  ISETP.GE.AND P0, PT, R3, UR4, PT ;  /* 0x0000000403007c0c */ /* 0x000fe4000bf06270 */
[----:B-1----:R-:W-:-:S04]  /*110b0*/  @!P3 IMAD.WIDE R8, R13, 0x4, R4 ;  /* 0x000000040d08b825 */ /* 0x002fc800078e0204 */
[--C-:B------:R-:W-:Y:S01]  /*110c0*/  @!P5 IMAD.WIDE R12, R19, 0x4, R4.reuse ;  /* 0x00000004130cd825 */ /* 0x100fe200078e0204 */
[----:B------:R0:W-:Y:S03]  /*110d0*/  @!P3 ST.E.64 desc[UR36][R8.64], R102 ;  /* 0x000000660800b985 */ /* 0x0001e6000c101b24 */
[----:B------:R-:W-:Y:S01]  /*110e0*/  @!P6 IMAD.WIDE R14, R15, 0x4, R4 ;  /* 0x000000040f0ee825 */ /* 0x000fe200078e0204 */
[----:B------:R0:W-:Y:S04]  /*110f0*/  @!P4 ST.E.64 desc[UR36][R10.64], R106 ;  /* 0x0000006a0a00c985 */ /* 0x0001e8000c101b24 */
        /* <DEDUP_REMOVED lines=8> */
.L_x_1057:
[----:B------:R-:W0:Y:S02]  /*11180*/  S2R R0, SR_TID.X ;  /* 0x0000000000007919 */ /* 0x000e240000002100 */
[----:B0-----:R-:W-:-:S05]  /*11190*/  VIADD R2, R0, 0xffffff80 ;  /* 0xffffff8000027836 */ /* 0x001fca0000000000 */
        /* <DEDUP_REMOVED lines=10> */
[----:B------:R-:W2:Y:S01]  /*11240*/  LDL R4, [R1] ;  /* 0x0000000001047983 */ /* 0x000ea20000100800 */
[----:B------:R-:W-:Y:S01]  /*11250*/  ISETP.NE.AND P0, PT, R6, 0x1, PT ;  /* 0x000000010600780c */ /* 0x000fe20003f05270 */
[----:B------:R-:W-:Y:S01]  /*11260*/  S2UR UR7, SR_CTAID.Z ;  /* 0x00000000000779c3 */ /* 0x000fe20000002700 */
[----:B------:R-:W-:Y:S01]  /*11270*/  ULDC.64 UR8, c[0x0][0xbd0] ;  /* 0x0002f40000087ab9 */ /* 0x000fe20000000a00 */
[----:B------:R-:W-:-:S06]  /*11280*/  IMAD.MOV.U32 R5, RZ, RZ, R0 ;  /* 0x000000ffff057224 */ /* 0x000fcc00078e0000 */
[----:B------:R-:W0:Y:S08]  /*11290*/  LDC.64 R10, c[0x0][0xbd8] ;  /* 0x0002f600ff0a7b82 */ /* 0x000e300000000a00 */
[----:B------:R-:W1:Y:S08]  /*112a0*/  @P0 LDC R7, c[0x0][0xbec] ;  /* 0x0002fb00ff070b82 */ /* 0x000e700000000800 */
[----:B------:R-:W3:Y:S08]  /*112b0*/  @P0 LDC R9, c[0x0][0xbf0] ;  /* 0x0002fc00ff090b82 */ /* 0x000ef00000000800 */
[----:B------:R-:W4:Y:S08]  /*112c0*/  S2UR UR10, SR_CTAID.Y ;  /* 0x00000000000a79c3 */ /* 0x000f300000002600 */
[----:B------:R-:W4:Y:S01]  /*112d0*/  LDC R8, c[0x0][0xc50] ;  /* 0x00031400ff087b82 */ /* 0x000f220000000800 */
[----:B--2---:R-:W-:Y:S01]  /*112e0*/  R2UR UR11, R4 ;  /* 0x00000000040b72ca */ /* 0x004fe200000e0000 */
[----:B-1----:R-:W-:-:S05]  /*112f0*/  @P0 IMAD.HI.U32 R4, R0, R7, RZ ;  /* 0x0000000700040227 */ /* 0x002fca00078e00ff */
[----:B---3--:R-:W-:-:S07]  /*11300*/  @P0 SHF.R.U32.HI R5, RZ, R9, R4 ;  /* 0x00000009ff050219 */ /* 0x008fce0000011604 */
[----:B------:R-:W-:Y:S02]  /*11310*/  USHF.R.S32.HI UR6, URZ, 0x1f, UR11 ;  /* 0x0000001f3f067899 */ /* 0x000fe4000801140b */
[----:B------:R-:W-:Y:S01]  /*11320*/  IMAD R7, RZ, RZ, -UR11 ;  /* 0x8000000bff077e24 */ /* 0x000fe2000f8e02ff */
[----:B------:R-:W-:Y:S02]  /*11330*/  UIMAD.WIDE.U32 UR4, UR11, UR8, URZ ;  /* 0x000000080b0472a5 */ /* 0x000fe4000f8e003f */
[----:B------:R-:W-:Y:S01]  /*11340*/  UIMAD UR6, UR6, UR8, URZ ;  /* 0x00000008060672a4 */ /* 0x000fe2000f8e023f */
[----:B----4-:R-:W-:Y:S01]  /*11350*/  IMAD R9, R8, R7, UR10 ;  /* 0x0000000a08097e24 */ /* 0x010fe2000f8e0207 */
[----:B------:R-:W-:Y:S01]  /*11360*/  USHF.R.S32.HI UR8, URZ, 0x1f, UR7 ;  /* 0x0000001f3f087899 */ /* 0x000fe20008011407 */
[----:B------:R-:W-:Y:S01]  /*11370*/  IMAD.MOV R7, RZ, RZ, -R5 ;  /* 0x000000ffff077224 */ /* 0x000fe200078e0a05 */
[----:B------:R-:W-:Y:S01]  /*11380*/  UIMAD UR6, UR11, UR9, UR6 ;  /* 0x000000090b0672a4 */ /* 0x000fe2000f8e0206 */
[----:B------:R-:W-:Y:S01]  /*11390*/  IMAD.U32 R3, RZ, RZ, UR5 ;  /* 0x00000005ff037e24 */ /* 0x000fe2000f8e00ff */
[----:B------:R-:W-:Y:S01]  /*113a0*/  SHF.R.S32.HI R4, RZ, 0x1f, R9 ;  /* 0x0000001fff047819 */ /* 0x000fe20000011409 */
[----:B------:R-:W-:Y:S01]  /*113b0*/  IMAD.U32 R2, RZ, RZ, UR4 ;  /* 0x00000004ff027e24 */ /* 0x000fe2000f8e00ff */
[----:B------:R-:W-:Y:S01]  /*113c0*/  UIADD3 UR6, UR5, UR6, URZ ;  /* 0x0000000605067290 */ /* 0x000fe2000fffe03f */
[----:B0-----:R-:W-:-:S02]  /*113d0*/  IMAD R12, R10, UR8, RZ ;  /* 0x000000080a0c7c24 */ /* 0x001fc4000f8e02ff */
[----:B------:R-:W-:Y:S01]  /*113e0*/  ULDC.64 UR4, c[0x0][0xbe0] ;  /* 0x0002f80000047ab9 */ /* 0x000fe20000000a00 */
[----:B------:R-:W-:Y:S02]  /*113f0*/  IMAD R7, R6, R7, R0 ;  /* 0x0000000706077224 */ /* 0x000fe400078e0200 */
[----:B------:R-:W-:Y:S02]  /*11400*/  IMAD.U32 R3, RZ, RZ, UR6 ;  /* 0x00000006ff037e24 */ /* 0x000fe4000f8e00ff */
[----:B------:R-:W-:Y:S01]  /*11410*/  IMAD R11, R11, UR7, R12 ;  /* 0x000000070b0b7c24 */ /* 0x000fe2000f8e020c */
[----:B------:R-:W-:Y:S01]  /*11420*/  SHF.R.S32.HI R0, RZ, 0x1f, R7 ;  /* 0x0000001fff007819 */ /* 0x000fe20000011407 */
[----:B------:R-:W-:-:S04]  /*11430*/  IMAD.WIDE.U32 R2, R10, UR7, R2 ;  /* 0x000000070a027c25 */ /* 0x000fc8000f8e0002 */
[----:B------:R-:W-:Y:S02]  /*11440*/  IMAD.IADD R3, R11, 0x1, R3 ;  /* 0x000000010b037824 */ /* 0x000fe400078e0203 */
[----:B------:R-:W-:Y:S02]  /*11450*/  IMAD R4, R4, UR4, RZ ;  /* 0x0000000404047c24 */ /* 0x000fe4000f8e02ff */
[----:B------:R-:W-:-:S04]  /*11460*/  IMAD.WIDE.U32 R2, R9, UR4, R2 ;  /* 0x0000000409027c25 */ /* 0x000fc8000f8e0002 */
[----:B------:R-:W-:Y:S01]  /*11470*/  IMAD R4, R9, UR5, R4 ;  /* 0x0000000509047c24 */ /* 0x000fe2000f8e0204 */
[----:B------:R-:W-:Y:S01]  /*11480*/  SHF.R.S32.HI R9, RZ, 0x1f, R5 ;  /* 0x0000001fff097819 */ /* 0x000fe20000011405 */
[----:B------:R-:W-:Y:S01]  /*11490*/  ULDC.64 UR4, c[0x0][0xbc8] ;  /* 0x0002f20000047ab9 */ /* 0x000fe20000000a00 */
[----:B------:R-:W-:Y:S01]  /*114a0*/  IADD3 R2, P0, R5, R2, RZ ;  /* 0x0000000205027210 */ /* 0x000fe20007f1e0ff */
[----:B------:R-:W-:-:S03]  /*114b0*/  IMAD R0, R0, UR4, RZ ;  /* 0x0000000400007c24 */ /* 0x000fc6000f8e02ff */
[----:B------:R-:W-:Y:S01]  /*114c0*/  IADD3.X R3, R9, R3, R4, P0, !PT ;  /* 0x0000000309037210 */ /* 0x000fe200007fe404 */
[C---:B------:R-:W-:Y:S02]  /*114d0*/  IMAD R5, R7.reuse, UR5, R0 ;  /* 0x0000000507057c24 */ /* 0x040fe4000f8e0200 */
[----:B------:R-:W-:Y:S01]  /*114e0*/  IMAD.WIDE.U32 R2, R7, UR4, R2 ;  /* 0x0000000407027c25 */ /* 0x000fe2000f8e0002 */
[----:B------:R-:W-:-:S04]  /*114f0*/  ULDC.64 UR4, c[0x0][0xba8] ;  /* 0x0002ea0000047ab9 */ /* 0x000fc80000000a00 */
[----:B------:R-:W-:Y:S02]  /*11500*/  IADD3 R3, R3, R5, RZ ;  /* 0x0000000503037210 */ /* 0x000fe40007ffe0ff */
[----:B------:R-:W-:-:S04]  /*11510*/  LEA R4, P0, R2, UR4, 0x2 ;  /* 0x0000000402047c11 */ /* 0x000fc8000f8010ff */
[----:B------:R-:W-:Y:S01]  /*11520*/  LEA.HI.X R5, R2, UR5, R3, 0x2, P0 ;  /* 0x0000000502057c11 */ /* 0x000fe200080f1403 */
[----:B------:R-:W-:-:S05]  /*11530*/  IMAD.MOV.U32 R3, RZ, RZ, -0x800000 ;  /* 0xff800000ff037424 */ /* 0x000fca00078e00ff */
[----:B------:R0:W-:Y:S01]  /*11540*/  STG.E desc[UR36][R4.64], R3 ;  /* 0x0000000304007986 */ /* 0x0001e2000c101924 */
[----:B------:R-:W-:Y:S05]  /*11550*/  BRA `(.L_x_970) ;  /* 0x0000004000047947 */ /* 0x000fea0003800000 */
.L_x_968:
        /* <DEDUP_REMOVED lines=18> */
.L_x_1060:
[----:B------:R-:W-:Y:S01]  /*11680*/  ULDC UR7, c[0x0][0xc50] ;  /* 0x0003140000077ab9 */ /* 0x000fe20000000800 */
[----:B------:R-:W-:Y:S01]  /*11690*/  UMOV UR41, UR6 ;  /* 0x0000000600297c82 */ /* 0x000fe20008000000 */
[----:B------:R-:W-:-:S11]  /*116a0*/  UISETP.NE.AND UP0, UPT, UR7, 0x1, UPT ;  /* 0x000000010700788c */ /* 0x000fd6000bf05270 */
[----:B------:R-:W-:Y:S01]  /*116b0*/  @UP0 ULDC UR4, c[0x0][0xc54] ;  /* 0x0003150000040ab9 */ /* 0x000fe20000000800 */
[----:B------:R-:W-:Y:S01]  /*116c0*/  @UP0 ULDC UR8, c[0x0][0xc58] ;  /* 0x0003160000080ab9 */ /* 0x000fe20000000800 */
[----:B------:R-:W-:-:S04]  /*116d0*/  UIMAD.WIDE.U32 UR4, UR6, UR4, URZ ;  /* 0x00000004060472a5 */ /* 0x000fc8000f8e003f */
[----:B------:R-:W-:-:S12]  /*116e0*/  @UP0 USHF.R.U32.HI UR41, URZ, UR8, UR5 ;  /* 0x000000083f290299 */ /* 0x000fd80008011605 */
.L_x_1061:
[----:B------:R-:W-:Y:S01]  /*116f0*/  ISETP.GE.AND P0, PT, R26, RZ, PT ;  /* 0x000000ff1a00720c */ /* 0x000fe20003f06270 */
[----:B------:R-:W-:Y:S01]  /*11700*/  UIADD3 UR47, -UR41, URZ, URZ ;  /* 0x0000003f292f7290 */ /* 0x000fe2000fffe13f */
[----:B------:R-:W-:Y:S02]  /*11710*/  IMAD.MOV.U32 R28, RZ, RZ, 0x1 ;  /* 0x00000001ff1c7424 */ /* 0x000fe400078e00ff */
[----:B------:R-:W-:Y:S01]  /*11720*/  IMAD.MOV.U32 R0, RZ, RZ, RZ ;  /* 0x000000ffff007224 */ /* 0x000fe200078e00ff */
[----:B------:R-:W-:Y:S01]  /*11730*/  UIMAD UR47, UR7, UR47, UR6 ;  /* 0x0000002f072f72a4 */ /* 0x000fe2000f8e0206 */
[----:B------:R-:W-:-:S07]  /*11740*/  IMAD.MOV.U32 R6, RZ, RZ, 0x1 ;  /* 0x00000001ff067424 */ /* 0x000fce00078e00ff */
[----:B------:R-:W-:Y:S05]  /*11750*/  @!P0 BRA `(.L_x_1062) ;  /* 0x0000003800bc8947 */ /* 0x000fea0003800000 */
[----:B------:R-:W0:Y:S01]  /*11760*/  LDC.64 R2, c[0x0][0xa28] ;  /* 0x00028a00ff027b82 */ /* 0x000e220000000a00 */
[----:B------:R-:W-:Y:S01]  /*11770*/  IMAD.MOV.U32 R22, RZ, RZ, RZ ;  /* 0x000000ffff167224 */ /* 0x000fe200078e00ff */
[----:B------:R-:W-:Y:S01]  /*11780*/  ULDC UR4, c[0x0][0x448] ;  /* 0x0001120000047ab9 */ /* 0x000fe20000000800 */
[----:B------:R-:W-:Y:S01]  /*11790*/  ULDC UR6, c[0x0][0x2f0] ;  /* 0x0000bc0000067ab9 */ /* 0x000fe20000000800 */
[----:B------:R-:W-:Y:S01]  /*117a0*/  ULDC UR10, c[0x0][0x288] ;  /* 0x0000a200000a7ab9 */ /* 0x000fe20000000800 */
[----:B0-----:R-:W-:-:S04]  /*117b0*/  ISETP.NE.U32.AND P0, PT, R2, RZ, PT ;  /* 0x000000ff0200720c */ /* 0x001fc80003f05070 */
[----:B------:R-:W-:-:S13]  /*117c0*/  ISETP.NE.AND.EX P0, PT, R3, RZ, PT, P0 ;  /* 0x000000ff0300720c */ /* 0x000fda0003f05300 */
[----:B------:R-:W0:Y:S02]  /*117d0*/  @P0 LDC.64 R2, c[0x0][0xa28] ;  /* 0x00028a00ff020b82 */ /* 0x000e240000000a00 */
[----:B0-----:R-:W-:-:S05]  /*117e0*/  @P0 IMAD.WIDE R2, R26, 0x4, R2 ;  /* 0x000000041a020825 */ /* 0x001fca00078e0202 */
[----:B------:R0:W5:Y:S01]  /*117f0*/  @P0 LDG.E R22, desc[UR36][R2.64] ;  /* 0x0000002402160981 */ /* 0x000162000c1e1900 */
[----:B------:R-:W1:Y:S01]  /*11800*/  S2UR UR42, SR_CTAID.X ;  /* 0x00000000002a79c3 */ /* 0x000e620000002500 */
[----:B------:R-:W-:-:S03]  /*11810*/  UISETP.NE.AND UP1, UPT, UR4, 0x1, UPT ;  /* 0x000000010400788c */ /* 0x000fc6000bf25270 */
[----:B------:R-:W-:Y:S01]  /*11820*/  ULDC.64 UR4, c[0x0][0x418] ;  /* 0x0001060000047ab9 */ /* 0x000fe20000000a00 */
[----:B------:R-:W-:Y:S02]  /*11830*/  UP2UR UR50, UPR, URZ, 0x2 ;  /* 0x000000023f327883 */ /* 0x000fe40008000000 */
[----:B------:R-:W-:-:S03]  /*11840*/  UISETP.NE.U32.AND UP0, UPT, UR4, URZ, UPT ;  /* 0x0000003f0400728c */ /* 0x000fc6000bf05070 */
[----:B------:R-:W-:Y:S01]  /*11850*/  ULDC UR4, c[0x0][0x424] ;  /* 0x0001090000047ab9 */ /* 0x000fe20000000800 */
[----:B------:R-:W-:Y:S01]  /*11860*/  UISETP.NE.AND.EX UP0, UPT, UR5, URZ, UPT, UP0 ;  /* 0x0000003f0500728c */ /* 0x000fe2000bf05300 */
[----:B------:R-:W-:Y:S02]  /*11870*/  @UP1 ULDC UR9, c[0x0][0x450] ;  /* 0x0001140000091ab9 */ /* 0x000fe40000000800 */
[----:B------:R-:W-:Y:S01]  /*11880*/  @UP1 ULDC UR5, c[0x0][0x44c] ;  /* 0x0001130000051ab9 */ /* 0x000fe20000000800 */
[----:B------:R-:W-:-:S04]  /*11890*/  USEL UR43, UR4, 0x1, UP0 ;  /* 0x00000001042b7887 */ /* 0x000fc80008000000 */
[----:B------:R-:W-:Y:S02]  /*118a0*/  UIMAD UR7, UR43, UR6, 0x5f ;  /* 0x0000005f2b0774a4 */ /* 0x000fe4000f8e0206 */
[----:B------:R-:W-:Y:S02]  /*118b0*/  UIMAD UR43, UR43, UR6, URZ ;  /* 0x000000062b2b72a4 */ /* 0x000fe4000f8e023f */
[----:B------:R-:W-:Y:S02]  /*118c0*/  UIMAD.WIDE UR6, UR7, 0x2aaaaaab, URZ ;  /* 0x2aaaaaab070678a5 */ /* 0x000fe4000f8e023f */
[----:B-1----:R-:W-:Y:S02]  /*118d0*/  USHF.L.U32 UR42, UR42, 0x7, URZ ;  /* 0x000000072a2a7899 */ /* 0x002fe4000800063f */
[----:B------:R-:W-:Y:S02]  /*118e0*/  USHF.R.U32.HI UR44, URZ, 0x1f, UR7 ;  /* 0x0000001f3f2c7899 */ /* 0x000fe40008011607 */
[----:B------:R-:W-:-:S02]  /*118f0*/  UIADD3 UR8, UR42, 0x7f, URZ ;  /* 0x0000007f2a087890 */ /* 0x000fc4000fffe03f */
[----:B------:R-:W-:Y:S02]  /*11900*/  ULEA.HI.SX32 UR44, UR7, UR44, 0x1c ;  /* 0x0000002c072c7291 */ /* 0x000fe4000f8fe23f */
[----:B------:R-:W-:-:S04]  /*11910*/  UIMAD.WIDE.U32 UR4, UR8, UR5, URZ ;  /* 0x00000005080472a5 */ /* 0x000fc8000f8e003f */
[----:B------:R-:W-:Y:S02]  /*11920*/  @UP1 USHF.R.U32.HI UR8, URZ, UR9, UR5 ;  /* 0x000000093f081299 */ /* 0x000fe40008011605 */
[----:B------:R-:W-:Y:S01]  /*11930*/  UIADD3 UR9, UR43, 0x1, -UR10 ;  /* 0x000000012b097890 */ /* 0x000fe2000fffe80a */
[----:B------:R-:W-:Y:S02]  /*11940*/  ULDC.64 UR4, c[0x0][0x9e0] ;  /* 0x0002780000047ab9 */ /* 0x000fe40000000a00 */
[----:B------:R-:W-:Y:S02]  /*11950*/  UISETP.GE.AND UP0, UPT, UR5, 0x1, UPT ;  /* 0x000000010500788c */ /* 0x000fe4000bf06270 */
[----:B------:R-:W-:-:S04]  /*11960*/  UIADD3 UR9, UR9, UR8, URZ ;  /* 0x0000000809097290 */ /* 0x000fc8000fffe03f */
[----:B------:R-:W-:Y:S01]  /*11970*/  PLOP3.LUT P1, PT, PT, PT, UP0, 0x80, 0x0 ;  /* 0x000000000000781c */ /* 0x000fe20003f2f008 */
[----:B------:R-:W-:-:S12]  /*11980*/  UIADD3 UR4, UR9, UR4, URZ ;  /* 0x0000000409047290 */ /* 0x000fd8000fffe03f */
[----:B0-----:R-:W-:Y:S05]  /*11990*/  @!P1 BRA `(.L_x_1063) ;  /* 0x0000000000449947 */ /* 0x001fea0003800000 */
        /* <DEDUP_REMOVED lines=10> */
.L_x_1064:
[----:B------:R-:W-:-:S11]  /*11a40*/  UISETP.NE.AND UP0, UPT, UR5, 0x1, UPT ;  /* 0x000000010500788c */ /* 0x000fd6000bf05270 */
[----:B------:R-:W-:Y:S02]  /*11a50*/  @UP0 ULDC.64 UR12, c[0x0][0x9e8] ;  /* 0x00027a00000c0ab9 */ /* 0x000fe40000000a00 */
[----:B------:R-:W-:-:S04]  /*11a60*/  UIMAD.WIDE.U32 UR6, UR8, UR12, URZ ;  /* 0x0000000c080672a5 */ /* 0x000fc8000f8e003f */
[----:B------:R-:W-:-:S12]  /*11a70*/  @UP0 USHF.R.U32.HI UR8, URZ, UR13, UR7 ;  /* 0x0000000d3f080299 */ /* 0x000fd80008011607 */
.L_x_1065:
[----:B------:R-:W-:-:S04]  /*11a80*/  UIMAD UR8, UR8, UR5, UR5 ;  /* 0x00000005080872a4 */ /* 0x000fc8000f8e0205 */
[----:B------:R-:W-:-:S04]  /*11a90*/  UISETP.LT.AND UP0, UPT, UR4, UR8, UPT ;  /* 0x000000080400728c */ /* 0x000fc8000bf01270 */
[----:B------:R-:W-:-:S12]  /*11aa0*/  USEL UR4, UR4, UR8, UP0 ;  /* 0x0000000804047287 */ /* 0x000fd80008000000 */
.L_x_1063:
[----:B------:R-:W-:Y:S02]  /*11ab0*/  UISETP.NE.AND UP0, UPT, UR50, URZ, UPT ;  /* 0x0000003f3200728c */ /* 0x000fe4000bf05270 */
[----:B------:R-:W-:-:S03]  /*11ac0*/  UIADD3 UR6, UR4, 0x5f, URZ ;  /* 0x0000005f04067890 */ /* 0x000fc6000fffe03f */
[----:B------:R-:W-:Y:S01]  /*11ad0*/  UMOV UR4, UR42 ;  /* 0x0000002a00047c82 */ /* 0x000fe20008000000 */
[----:B------:R-:W-:-:S04]  /*11ae0*/  UIMAD.WIDE UR6, UR6, 0x2aaaaaab, URZ ;  /* 0x2aaaaaab060678a5 */ /* 0x000fc8000f8e023f */
[----:B------:R-:W-:Y:S01]  /*11af0*/  USHF.R.U32.HI UR45, URZ, 0x1f, UR7 ;  /* 0x0000001f3f2d7899 */ /* 0x000fe20008011607 */
[----:B------:R-:W-:Y:S02]  /*11b00*/  @UP0 ULDC UR8, c[0x0][0x44c] ;  /* 0x0001130000080ab9 */ /* 0x000fe40000000800 */
[----:B------:R-:W-:Y:S01]  /*11b10*/  @UP0 ULDC UR6, c[0x0][0x450] ;  /* 0x0001140000060ab9 */ /* 0x000fe20000000800 */
[----:B------:R-:W-:Y:S02]  /*11b20*/  UIMAD.WIDE.U32 UR8, UR42, UR8, URZ ;  /* 0x000000082a0872a5 */ /* 0x000fe4000f8e003f */
[----:B------:R-:W-:Y:S02]  /*11b30*/  ULEA.HI.SX32 UR45, UR7, UR45, 0x1c ;  /* 0x0000002d072d7291 */ /* 0x000fe4000f8fe23f */
[----:B------:R-:W-:Y:S02]  /*11b40*/  @UP0 USHF.R.U32.HI UR4, URZ, UR6, UR9 ;  /* 0x000000063f040299 */ /* 0x000fe40008011609 */
[----:B------:R-:W-:-:S02]  /*11b50*/  UISETP.LT.AND UP0, UPT, UR44, UR45, UPT ;  /* 0x0000002d2c00728c */ /* 0x000fc4000bf01270 */
[----:B------:R-:W-:Y:S01]  /*11b60*/  UIADD3 UR4, UR4, -UR10, UR43 ;  /* 0x8000000a04047290 */ /* 0x000fe2000fffe02b */
[----:B------:R-:W-:Y:S01]  /*11b70*/  ULDC UR8, c[0x0][0x9dc] ;  /* 0x0002770000087ab9 */ /* 0x000fe20000000800 */
[----:B------:R-:W-:Y:S02]  /*11b80*/  USEL UR12, UR44, UR45, UP0 ;  /* 0x0000002d2c0c7287 */ /* 0x000fe40008000000 */
[----:B------:R-:W-:Y:S01]  /*11b90*/  UIADD3 UR8, UR4, -UR8, URZ ;  /* 0x8000000804087290 */ /* 0x000fe2000fffe03f */
[----:B------:R-:W-:Y:S11]  /*11ba0*/  @!P1 BRA `(.L_x_1066) ;  /* 0x0000000000449947 */ /* 0x000ff60003800000 */
        /* <DEDUP_REMOVED lines=10> */
.L_x_1067:
[----:B------:R-:W-:-:S11]  /*11c50*/  UISETP.NE.AND UP0, UPT, UR5, 0x1, UPT ;  /* 0x000000010500788c */ /* 0x000fd6000bf05270 */
[----:B------:R-:W-:Y:S02]  /*11c60*/  @UP0 ULDC.64 UR10, c[0x0][0x9e8] ;  /* 0x00027a00000a0ab9 */ /* 0x000fe40000000a00 */
[----:B------:R-:W-:-:S04]  /*11c70*/  UIMAD.WIDE.U32 UR6, UR4, UR10, URZ ;  /* 0x0000000a040672a5 */ /* 0x000fc8000f8e003f */
[----:B------:R-:W-:-:S12]  /*11c80*/  @UP0 USHF.R.U32.HI UR4, URZ, UR11, UR7 ;  /* 0x0000000b3f040299 */ /* 0x000fd80008011607 */
.L_x_1068:
[----:B------:R-:W-:-:S04]  /*11c90*/  UIMAD UR4, UR4, UR5, URZ ;  /* 0x00000005040472a4 */ /* 0x000fc8000f8e023f */
[----:B------:R-:W-:-:S04]  /*11ca0*/  UISETP.LT.AND UP0, UPT, UR8, UR4, UPT ;  /* 0x000000040800728c */ /* 0x000fc8000bf01270 */
[----:B------:R-:W-:-:S12]  /*11cb0*/  USEL UR8, UR8, UR4, !UP0 ;  /* 0x0000000408087287 */ /* 0x000fd8000c000000 */
.L_x_1066:
[----:B------:R-:W-:Y:S02]  /*11cc0*/  UIMAD.WIDE UR4, UR8, 0x2aaaaaab, URZ ;  /* 0x2aaaaaab080478a5 */ /* 0x000fe4000f8e023f */
[----:B------:R-:W-:Y:S02]  /*11cd0*/  USHF.R.U32.HI UR9, URZ, 0x10, UR47 ;  /* 0x000000103f097899 */ /* 0x000fe4000801162f */
[----:B------:R-:W-:Y:S02]  /*11ce0*/  USHF.R.U32.HI UR4, URZ, 0x1f, UR5 ;  /* 0x0000001f3f047899 */ /* 0x000fe40008011605 */
[----:B------:R-:W-:Y:S02]  /*11cf0*/  ULOP3.LUT UR47, UR47, 0xffff, URZ, 0xc0, !UPT ;  /* 0x0000ffff2f2f7892 */ /* 0x000fe4000f8ec03f */
[----:B------:R-:W-:Y:S01]  /*11d00*/  ULEA.HI.SX32 UR4, UR5, UR4, 0x1c ;  /* 0x0000000405047291 */ /* 0x000fe2000f8fe23f */
[----:B------:R-:W-:-:S03]  /*11d10*/  UMOV UR40, URZ ;  /* 0x0000003f00287c82 */ /* 0x000fc60008000000 */
[----:B------:R-:W-:-:S04]  /*11d20*/  UISETP.LT.AND UP0, UPT, URZ, UR4, UPT ;  /* 0x000000043f00728c */ /* 0x000fc8000bf01270 */
[----:B------:R-:W-:Y:S02]  /*11d30*/  USEL UR46, URZ, UR4, !UP0 ;  /* 0x000000043f2e7287 */ /* 0x000fe4000c000000 */
[----:B------:R-:W-:Y:S02]  /*11d40*/  UISETP.NE.AND UP0, UPT, UR9, URZ, UPT ;  /* 0x0000003f0900728c */ /* 0x000fe4000bf05270 */
[----:B------:R-:W-:-:S06]  /*11d50*/  UISETP.GT.AND UP1, UPT, UR12, UR46, UPT ;  /* 0x0000002e0c00728c */ /* 0x000fcc000bf24270 */
[----:B------:R-:W-:-:S03]  /*11d60*/  PLOP3.LUT P0, PT, PT, PT, UP1, 0x80, 0x0 ;  /* 0x000000000000781c */ /* 0x000fc60003f0f018 */
[----:B------:R-:W-:-:S10]  /*11d70*/  @!UP0 ULDC UR9, c[0x0][0x9f0] ;  /* 0x00027c0000098ab9 */ /* 0x000fd40000000800 */
[----:B------:R-:W-:Y:S05]  /*11d80*/  @!P0 BRA `(.L_x_1069) ;  /* 0x00000000007c8947 */ /* 0x000fea0003800000 */
[----:B------:R-:W-:Y:S01]  /*11d90*/  IABS R0, UR9 ;  /* 0x0000000900007c13 */ /* 0x000fe20008000000 */
[----:B------:R-:W-:Y:S02]  /*11da0*/  UIADD3 UR4, UR9, -0x1, UR12 ;  /* 0xffffffff09047890 */ /* 0x000fe4000fffe00c */
[----:B------:R-:W-:Y:S02]  /*11db0*/  IABS R4, UR9 ;  /* 0x0000000900047c13 */ /* 0x000fe40008000000 */
[----:B------:R-:W-:Y:S01]  /*11dc0*/  R2UR UR10, R0 ;  /* 0x00000000000a72ca */ /* 0x000fe200000e0000 */
[----:B------:R-:W-:-:S03]  /*11dd0*/  UIADD3 UR6, -UR46, UR4, URZ ;  /* 0x000000042e067290 */ /* 0x000fc6000fffe13f */
[----:B------:R-:W-:-:S03]  /*11de0*/  UMOV UR4, URZ ;  /* 0x0000003f00047c82 */ /* 0x000fc60008000000 */
[----:B------:R-:W-:Y:S01]  /*11df0*/  IABS R3, UR6 ;  /* 0x0000000600037c13 */ /* 0x000fe20008000000 */
[----:B------:R-:W-:-:S03]  /*11e00*/  ULOP3.LUT UR6, UR6, UR9, URZ, 0x3c, !UPT ;  /* 0x0000000906067292 */ /* 0x000fc6000f8e3c3f */
[----:B------:R-:W-:Y:S02]  /*11e10*/  R2UR UR8, R3 ;  /* 0x00000000030872ca */ /* 0x000fe400000e0000 */
        /* <DEDUP_REMOVED lines=22> */
.L_x_1069:
[----:B------:R-:W-:Y:S02]  /*11f80*/  UIMAD UR51, UR47, UR40, UR46 ;  /* 0x000000282f3372a4 */ /* 0x000fe4000f8e022e */
[----:B------:R-:W-:Y:S01]  /*11f90*/  IMAD.U32 R0, RZ, RZ, UR40 ;  /* 0x00000028ff007e24 */ /* 0x000fe2000f8e00ff */
[----:B------:R-:W-:Y:S01]  /*11fa0*/  MOV R6, 0x1 ;  /* 0x0000000100067802 */ /* 0x000fe20000000f00 */
[----:B------:R-:W-:Y:S02]  /*11fb0*/  IMAD.MOV.U32 R28, RZ, RZ, 0x1 ;  /* 0x00000001ff1c7424 */ /* 0x000fe400078e00ff */
[----:B------:R-:W-:-:S05]  /*11fc0*/  IMAD.U32 R19, RZ, RZ, UR51 ;  /* 0x00000033ff137e24 */ /* 0x000fca000f8e00ff */
[----:B------:R-:W-:Y:S01]  /*11fd0*/  VIADDMNMX R19, R19, R0, UR12, PT ;  /* 0x0000000c13137e46 */ /* 0x000fe2000b800100 */
[----:B------:R-:W-:-:S03]  /*11fe0*/  IMAD.MOV.U32 R0, RZ, RZ, RZ ;  /* 0x000000ffff007224 */ /* 0x000fc600078e00ff */
[----:B------:R-:W-:-:S13]  /*11ff0*/  ISETP.GT.AND P0, PT, R19, UR51, PT ;  /* 0x0000003313007c0c */ /* 0x000fda000bf04270 */
        /* <DEDUP_REMOVED lines=11> */
[----:B------:R-:W-:Y:S02]  /*120b0*/  IMAD.U32 R4, RZ, RZ, UR4 ;  /* 0x00000004ff047e24 */ /* 0x000fe4000f8e00ff */
[----:B------:R-:W-:Y:S01]  /*120c0*/  IMAD.U32 R5, RZ, RZ, UR5 ;  /* 0x00000005ff057e24 */ /* 0x000fe2000f8e00ff */
[----:B------:R-:W0:Y:S01]  /*120d0*/  LDC.64 R2, c[0x4][R2] ;  /* 0x0100000002027b82 */ /* 0x000e220000000a00 */
[----:B------:R-:W-:Y:S01]  /*120e0*/  ULDC.64 UR4, c[0x4][0x8] ;  /* 0x0100020000047ab9 */ /* 0x000fe20000000a00 */
[----:B------:R-:W-:Y:S02]  /*120f0*/  IMAD.U32 R6, RZ, RZ, UR6 ;  /* 0x00000006ff067e24 */ /* 0x000fe4000f8e00ff */
[----:B------:R-:W-:-:S02]  /*12100*/  IMAD.U32 R7, RZ, RZ, UR7 ;  /* 0x00000007ff077e24 */ /* 0x000fc4000f8e00ff */
[----:B------:R-:W-:Y:S02]  /*12110*/  IMAD.U32 R10, RZ, RZ, UR4 ;  /* 0x00000004ff0a7e24 */ /* 0x000fe4000f8e00ff */
[----:B------:R-:W-:Y:S02]  /*12120*/  IMAD.U32 R11, RZ, RZ, UR5 ;  /* 0x00000005ff0b7e24 */ /* 0x000fe4000f8e00ff */
[----:B------:R-:W-:Y:S02]  /*12130*/  IMAD.MOV.U32 R8, RZ, RZ, 0x70 ;  /* 0x00000070ff087424 */ /* 0x000fe400078e00ff */
[----:B------:R-:W-:Y:S02]  /*12140*/  IMAD.MOV.U32 R12, RZ, RZ, 0x1 ;  /* 0x00000001ff0c7424 */ /* 0x000fe400078e00ff */
[----:B------:R-:W-:-:S07]  /*12150*/  IMAD.MOV.U32 R13, RZ, RZ, RZ ;  /* 0x000000ffff0d7224 */ /* 0x000fce00078e00ff */
[----:B------:R-:W-:-:S07]  /*12160*/  LEPC R20, `(.L_x_1070) ;  /* 0x000000001014794e */ /* 0x000fce0000000000 */
[----:B0----5:R-:W-:Y:S05]  /*12170*/  CALL.ABS.NOINC R2 ;  /* 0x0000000002007343 */ /* 0x021fea0003c00000 */
.L_x_1070:
        /* <DEDUP_REMOVED lines=19> */
[----:B-1---5:R-:W-:Y:S05]  /*122b0*/  CALL.ABS.NOINC R2 ;  /* 0x0000000002007343 */ /* 0x022fea0003c00000 */
.L_x_1072:
[----:B------:R0:W1:Y:S01]  /*122c0*/  LDC.64 R2, c[0x4][R16] ;  /* 0x0100000010027b82 */ /* 0x0000620000000a00 */
[----:B------:R-:W-:Y:S01]  /*122d0*/  ULDC.64 UR4, c[0x4][0x88] ;  /* 0x0100220000047ab9 */ /* 0x000fe20000000a00 */
[----:B------:R-:W-:Y:S01]  /*122e0*/  ULDC.64 UR6, c[0x4][0x90] ;  /* 0x0100240000067ab9 */ /* 0x000fe20000000a00 */
[----:B------:R-:W-:Y:S02]  /*122f0*/  IMAD.U32 R4, RZ, RZ, UR4 ;  /* 0x00000004ff047e24 */ /* 0x000fe4000f8e00ff */
[----:B------:R-:W-:Y:S01]  /*12300*/  IMAD.U32 R5, RZ, RZ, UR5 ;  /* 0x00000005ff057e24 */ /* 0x000fe2000f8e00ff */
[----:B------:R-:W-:Y:S01]  /*12310*/  ULDC.64 UR4, c[0x4][0x18] ;  /* 0x0100060000047ab9 */ /* 0x000fe20000000a00 */
[----:B------:R-:W-:Y:S01]  /*12320*/  IMAD.U32 R6, RZ, RZ, UR6 ;  /* 0x00000006ff067e24 */ /* 0x000fe2000f8e00ff */
[----:B------:R-:W-:Y:S01]  /*12330*/  MOV R11, UR5 ;  /* 0x00000005000b7c02 */ /* 0x000fe20008000f00 */
[----:B------:R-:W-:Y:S02]  /*12340*/  IMAD.U32 R7, RZ, RZ, UR7 ;  /* 0x00000007ff077e24 */ /* 0x000fe4000f8e00ff */
[----:B------:R-:W-:-:S02]  /*12350*/  IMAD.U32 R10, RZ, RZ, UR4 ;  /* 0x00000004ff0a7e24 */ /* 0x000fc4000f8e00ff */
[----:B------:R-:W-:Y:S02]  /*12360*/  IMAD.MOV.U32 R8, RZ, RZ, 0x70 ;  /* 0x00000070ff087424 */ /* 0x000fe400078e00ff */
[----:B------:R-:W-:Y:S02]  /*12370*/  IMAD.MOV.U32 R12, RZ, RZ, 0x1 ;  /* 0x00000001ff0c7424 */ /* 0x000fe400078e00ff */
[----:B0-----:R-:W-:-:S07]  /*12380*/  IMAD.MOV.U32 R13, RZ, RZ, RZ ;  /* 0x000000ffff0d7224 */ /* 0x001fce00078e00ff */
[----:B------:R-:W-:-:S07]  /*12390*/  LEPC R20, `(.L_x_1071) ;  /* 0x000000001014794e */ /* 0x000fce0000000000 */
[----:B-1----:R-:W-:Y:S05]  /*123a0*/  CALL.ABS.NOINC R2 ;  /* 0x0000000002007343 */ /* 0x002fea0003c00000 */
.L_x_1071:
[----:B------:R-:W0:Y:S01]  /*123b0*/  LDC.64 R2, c[0x0][0x9f8] ;  /* 0x00027e00ff027b82 */ /* 0x000e220000000a00 */
[----:B------:R-:W-:-:S07]  /*123c0*/  IMAD.MOV.U32 R36, RZ, RZ, R26 ;  /* 0x000000ffff247224 */ /* 0x000fce00078e001a */
[----:B------:R-:W1:Y:S01]  /*123d0*/  LDC R17, c[0x0][0x430] ;  /* 0x00010c00ff117b82 */ /* 0x000e620000000800 */
[C---:B------:R-:W-:Y:S01]  /*123e0*/  IMAD.SHL.U32 R24, R25.reuse, 0x10, RZ ;  /* 0x0000001019187824 */ /* 0x040fe200078e00ff */
[----:B------:R-:W-:Y:S01]  /*123f0*/  LOP3.LUT R8, R25, 0x7f, RZ, 0xc0, !PT ;  /* 0x0000007f19087812 */ /* 0x000fe200078ec0ff */
[----:B------:R-:W-:Y:S01]  /*12400*/  VIADD R31, R19, 0xffffffff ;  /* 0xffffffff131f7836 */ /* 0x000fe20000000000 */
[----:B------:R-:W-:Y:S01]  /*12410*/  LOP3.LUT R16, R16, 0xffffffdf, RZ, 0xc0, !PT ;  /* 0xffffffdf10107812 */ /* 0x000fe200078ec0ff */
[----:B------:R-:W-:Y:S01]  /*12420*/  ULDC UR4, c[0x0][0x2f4] ;  /* 0x0000bd0000047ab9 */ /* 0x000fe20000000800 */
[----:B0-----:R-:W-:-:S04]  /*12430*/  ISETP.NE.U32.AND P0, PT, R2, RZ, PT ;  /* 0x000000ff0200720c */ /* 0x001fc80003f05070 */
[----:B------:R-:W-:-:S13]  /*12440*/  ISETP.NE.AND.EX P0, PT, R3, RZ, PT, P0 ;  /* 0x000000ff0300720c */ /* 0x000fda0003f05300 */
[----:B------:R-:W0:Y:S02]  /*12450*/  @P0 LDC.64 R2, c[0x0][0x9f8] ;  /* 0x00027e00ff020b82 */ /* 0x000e240000000a00 */
[----:B0-----:R-:W-:-:S05]  /*12460*/  @P0 IMAD.WIDE R2, R26, 0x4, R2 ;  /* 0x000000041a020825 */ /* 0x001fca00078e0202 */
[----:B------:R0:W2:Y:S01]  /*12470*/  @P0 LDG.E R36, desc[UR36][R2.64] ;  /* 0x0000002402240981 */ /* 0x0000a2000c1e1900 */
[----:B------:R-:W-:Y:S02]  /*12480*/  LOP3.LUT R24, R24, 0x70, RZ, 0xc0, !PT ;  /* 0x0000007018187812 */ /* 0x000fe400078ec0ff */
[----:B------:R-:W-:Y:S02]  /*12490*/  SHF.R.U32.HI R0, RZ, 0x3, R8 ;  /* 0x00000003ff007819 */ /* 0x000fe40000011608 */
[----:B-1----:R-:W-:Y:S02]  /*124a0*/  ISETP.NE.AND P1, PT, R17, 0x1, PT ;  /* 0x000000011100780c */ /* 0x002fe40003f25270 */
[----:B------:R-:W-:-:S05]  /*124b0*/  LOP3.LUT R37, R24, R0, RZ, 0xfc, !PT ;  /* 0x0000000018257212 */ /* 0x000fca00078efcff */
[----:B------:R-:W-:-:S04]  /*124c0*/  IMAD R5, R31, 0x60, R37 ;  /* 0x000000601f057824 */ /* 0x000fc800078e0225 */
[C---:B-----5:R-:W-:Y:S01]  /*124d0*/  IMAD.IADD R10, R5.reuse, 0x1, R22 ;  /* 0x00000001050a7824 */ /* 0x060fe200078e0216 */
[----:B------:R-:W-:Y:S01]  /*124e0*/  ISETP.GE.AND P0, PT, R5, UR43, PT ;  /* 0x0000002b05007c0c */ /* 0x000fe2000bf06270 */
[----:B0-----:R-:W0:Y:S01]  /*124f0*/  @P1 LDC R3, c[0x0][0x434] ;  /* 0x00010d00ff031b82 */ /* 0x001e220000000800 */
[----:B------:R-:W-:Y:S01]  /*12500*/  @P1 LOP3.LUT R16, R16, 0x20, RZ, 0xfc, !PT ;  /* 0x0000002010101812 */ /* 0x000fe200078efcff */
[----:B------:R-:W-:Y:S01]  /*12510*/  IMAD.MOV.U32 R9, RZ, RZ, R10 ;  /* 0x000000ffff097224 */ /* 0x000fe200078e000a */
[----:B------:R-:W-:-:S05]  /*12520*/  ISETP.GT.U32.OR P0, PT, R37, 0x5f, P0 ;  /* 0x0000005f2500780c */ /* 0x000fca0000704470 */
[----:B------:R-:W1:Y:S08]  /*12530*/  @P1 LDC R11, c[0x0][0x438] ;  /* 0x00010e00ff0b1b82 */ /* 0x000e700000000800 */
[----:B------:R-:W3:Y:S08]  /*12540*/  @!P0 LDC.64 R6, c[0x0][0x428] ;  /* 0x00010a00ff068b82 */ /* 0x000ef00000000a00 */
[----:B------:R-:W4:Y:S01]  /*12550*/  @!P0 LDC.64 R4, c[0x0][0x418] ;  /* 0x00010600ff048b82 */ /* 0x000f220000000a00 */
[----:B0-----:R-:W-:-:S05]  /*12560*/  @P1 IMAD.HI.U32 R0, R10, R3, RZ ;  /* 0x000000030a001227 */ /* 0x001fca00078e00ff */
[----:B-1----:R-:W-:-:S04]  /*12570*/  @P1 SHF.R.U32.HI R9, RZ, R11, R0 ;  /* 0x0000000bff091219 */ /* 0x002fc80000011600 */
[--C-:B------:R-:W-:Y:S01]  /*12580*/  @!P0 SHF.R.S32.HI R3, RZ, 0x1f, R9.reuse ;  /* 0x0000001fff038819 */ /* 0x100fe20000011409 */
[----:B------:R-:W-:Y:S01]  /*12590*/  @!P0 IMAD.MOV.U32 R2, RZ, RZ, R9 ;  /* 0x000000ffff028224 */ /* 0x000fe200078e0009 */
[----:B------:R-:W-:Y:S01]  /*125a0*/  LOP3.LUT R16, R16, 0xfffffffb, RZ, 0xc0, !PT ;  /* 0xfffffffb10107812 */ /* 0x000fe200078ec0ff */
[----:B------:R-:W-:Y:S01]  /*125b0*/  UMOV UR5, 0xffffffff ;  /* 0xffffffff00057882 */ /* 0x000fe20000000000 */
[----:B--2---:R-:W-:Y:S01]  /*125c0*/  SHF.R.S32.HI R12, RZ, 0x1f, R36 ;  /* 0x0000001fff0c7819 */ /* 0x004fe20000011424 */
[----:B---3--:R-:W-:-:S04]  /*125d0*/  @!P0 IMAD.WIDE.U32 R2, R36, R6, R2 ;  /* 0x0000000624028225 */ /* 0x008fc800078e0002 */
[----:B------:R-:W-:Y:S01]  /*125e0*/  @!P0 IMAD R0, R12, R6, RZ ;  /* 0x000000060c008224 */ /* 0x000fe200078e02ff */
[----:B----4-:R-:W-:Y:S01]  /*125f0*/  @!P0 LEA R4, P1, R2, R4, 0x2 ;  /* 0x0000000402048211 */ /* 0x010fe200078210ff */
[----:B------:R0:W-:Y:S02]  /*12600*/  STL [R1], R12 ;  /* 0x0000000c01007387 */ /* 0x0001e40000100800 */
[----:B------:R-:W-:-:S04]  /*12610*/  @!P0 IMAD R7, R36, R7, R0 ;  /* 0x0000000724078224 */ /* 0x000fc800078e0200 */
[----:B------:R-:W-:-:S05]  /*12620*/  @!P0 IMAD.IADD R0, R3, 0x1, R7 ;  /* 0x0000000103008824 */ /* 0x000fca00078e0207 */
[----:B------:R-:W-:Y:S01]  /*12630*/  @!P0 LEA.HI.X R5, R2, R5, R0, 0x2, P1 ;  /* 0x0000000502058211 */ /* 0x000fe200008f1400 */
[----:B------:R-:W-:-:S06]  /*12640*/  IMAD.MOV.U32 R0, RZ, RZ, RZ ;  /* 0x000000ffff007224 */ /* 0x000fcc00078e00ff */
[----:B------:R1:W5:Y:S02]  /*12650*/  @!P0 LDG.E R0, desc[UR36][R4.64] ;  /* 0x0000002404008981 */ /* 0x000364000c1e1900 */
[----:B-1----:R-:W-:-:S04]  /*12660*/  SHF.L.U32 R4, R25, 0x3, RZ ;  /* 0x0000000319047819 */ /* 0x002fc800000006ff */
[----:B------:R-:W-:-:S04]  /*12670*/  LOP3.LUT R23, R4, 0x38, RZ, 0xc0, !PT ;  /* 0x0000003804177812 */ /* 0x000fc800078ec0ff */
[C---:B------:R-:W-:Y:S02]  /*12680*/  ISETP.GE.AND P2, PT, R23.reuse, UR4, PT ;  /* 0x0000000417007c0c */ /* 0x040fe4000bf46270 */
[C---:B------:R-:W-:Y:S02]  /*12690*/  LOP3.LUT R34, R23.reuse, 0x40, RZ, 0xfc, !PT ;  /* 0x0000004017227812 */ /* 0x040fe400078efcff */
[----:B------:R-:W-:Y:S02]  /*126a0*/  LOP3.LUT R33, R23, 0x80, RZ, 0xfc, !PT ;  /* 0x0000008017217812 */ /* 0x000fe400078efcff */
[----:B------:R-:W-:Y:S02]  /*126b0*/  ISETP.GE.AND P1, PT, R34, UR4, PT ;  /* 0x0000000422007c0c */ /* 0x000fe4000bf26270 */
[----:B------:R-:W-:-:S05]  /*126c0*/  ISETP.GE.AND P0, PT, R33, UR4, PT ;  /* 0x0000000421007c0c */ /* 0x000fca000bf06270 */
[----:B------:R-:W-:-:S04]  /*126d0*/  @P2 LOP3.LUT R16, R16, 0x4, RZ, 0xfc, !PT ;  /* 0x0000000410102812 */ /* 0x000fc800078efcff */
[----:B------:R-:W-:-:S04]  /*126e0*/  LOP3.LUT R16, R16, 0xfffffffe, RZ, 0xc0, !PT ;  /* 0xfffffffe10107812 */ /* 0x000fc800078ec0ff */
[----:B------:R-:W-:-:S04]  /*126f0*/  LOP3.LUT R16, R16, 0xfffffffd, RZ, 0xc0, !PT ;  /* 0xfffffffd10107812 */ /* 0x000fc800078ec0ff */
[----:B------:R-:W-:-:S04]  /*12700*/  @P1 LOP3.LUT R16, R16, 0x2, RZ, 0xfc, !PT ;  /* 0x0000000210101812 */ /* 0x000fc800078efcff */
[----:B------:R-:W-:Y:S01]  /*12710*/  @P0 LOP3.LUT R16, R16, 0x1, RZ, 0xfc, !PT ;  /* 0x0000000110100812 */ /* 0x000fe200078efcff */
[----:B0-----:R-:W-:Y:S06]  /*12720*/  BRA.DIV UR5, `(.L_x_1073) ;  /* 0x0000003205707947 */ /* 0x001fec000b800000 */
.L_x_1115:
[----:B------:R-:W2:Y:S01]  /*12730*/  LDL R2, [R1+0x4] ;  /* 0x0000040001027983 */ /* 0x000ea20000100800 */
[----:B------:R-:W-:Y:S01]  /*12740*/  ISETP.GT.U32.AND P1, PT, R37, 0x5f, PT ;  /* 0x0000005f2500780c */ /* 0x000fe20003f24070 */
[----:B------:R-:W-:Y:S01]  /*12750*/  IMAD.U32 R35, RZ, RZ, UR41 ;  /* 0x00000029ff237e24 */ /* 0x000fe2000f8e00ff */
[----:B------:R-:W-:Y:S01]  /*12760*/  LOP3.LUT R16, R16, 0xfffffff7, RZ, 0xc0, !PT ;  /* 0xfffffff710107812 */ /* 0x000fe200078ec0ff */
[----:B------:R-:W-:-:S03]  /*12770*/  IMAD.MOV R3, RZ, RZ, -R9 ;  /* 0x000000ffff037224 */ /* 0x000fc600078e0a09 */
[----:B------:R-:W-:Y:S01]  /*12780*/  SHF.R.S32.HI R35, RZ, 0x1f, R35 ;  /* 0x0000001fff237819 */ /* 0x000fe20000011423 */
[----:B------:R-:W-:-:S06]  /*12790*/  IMAD R10, R17, R3, R10 ;  /* 0x00000003110a7224 */ /* 0x000fcc00078e020a */
[----:B------:R-:W-:-:S04]  /*127a0*/  @P1 LOP3.LUT R16, R16, 0x8, RZ, 0xfc, !PT ;  /* 0x0000000810101812 */ /* 0x000fc800078efcff */
[----:B------:R-:W-:Y:S02]  /*127b0*/  LOP3.LUT R16, R16, 0xffffffef, RZ, 0xc0, !PT ;  /* 0xffffffef10107812 */ /* 0x000fe400078ec0ff */
[----:B--2---:R-:W-:-:S13]  /*127c0*/  R2UR UR4, R2 ;  /* 0x00000000020472ca */ /* 0x004fda00000e0000 */
[----:B------:R-:W-:-:S06]  /*127d0*/  ULOP3.LUT UR4, UR4, 0x2, URZ, 0xfc, !UPT ;  /* 0x0000000204047892 */ /* 0x000fcc000f8efc3f */
[----:B------:R-:W-:-:S05]  /*127e0*/  IMAD.U32 R2, RZ, RZ, UR4 ;  /* 0x00000004ff027e24 */ /* 0x000fca000f8e00ff */
[----:B------:R-:W-:-:S13]  /*127f0*/  ISETP.NE.AND P0, PT, R2, 0x3, PT ;  /* 0x000000030200780c */ /* 0x000fda0003f05270 */
[----:B------:R-:W-:Y:S01]  /*12800*/  @P0 LOP3.LUT R16, R16, 0x10, RZ, 0xfc, !PT ;  /* 0x0000001010100812 */ /* 0x000fe200078efcff */
[----:B------:R-:W-:Y:S06]  /*12810*/  @!P0 BRA `(.L_x_1074) ;  /* 0x0000000000048947 */ /* 0x000fec0003800000 */
[----:B------:R-:W-:Y:S01]  /*12820*/  BPT.TRAP 0x1 ;  /* 0x000000040000795c */ /* 0x000fe20000300000 */
.L_x_1074:
[----:B------:R-:W-:Y:S01]  /*12830*/  SHF.R.S32.HI R6, RZ, 0x1f, R10 ;  /* 0x0000001fff067819 */ /* 0x000fe2000001140a */
[----:B------:R-:W-:Y:S01]  /*12840*/  ULDC.64 UR4, c[0x0][0x328] ;  /* 0x0000ca0000047ab9 */ /* 0x000fe20000000a00 */
[----:B------:R-:W-:-:S03]  /*12850*/  R2UR UR6, R35 ;  /* 0x00000000230672ca */ /* 0x000fc600000e0000 */
        /* <DEDUP_REMOVED lines=11> */
[----:B------:R-:W-:Y:S01]  /*12910*/  IMAD.U32 R7, RZ, RZ, UR4 ;  /* 0x00000004ff077e24 */ /* 0x000fe2000f8e00ff */
[----:B------:R-:W-:-:S03]  /*12920*/  UIMAD UR4, UR6, UR4, URZ ;  /* 0x00000004060472a4 */ /* 0x000fc6000f8e023f */
[----:B------:R-:W-:Y:S01]  /*12930*/  IMAD.WIDE.U32 R2, R7, UR41, R2 ;  /* 0x0000002907027c25 */ /* 0x000fe2000f8e0002 */
[----:B------:R-:W-:Y:S01]  /*12940*/  UIMAD UR4, UR41, UR5, UR4 ;  /* 0x00000005290472a4 */ /* 0x000fe2000f8e0204 */
[----:B------:R-:W-:Y:S02]  /*12950*/  ULDC.64 UR6, c[0x0][0x318] ;  /* 0x0000c60000067ab9 */ /* 0x000fe40000000a00 */
[----:B------:R-:W-:-:S03]  /*12960*/  LEA R17, P0, R2, UR6, 0x1 ;  /* 0x0000000602117c11 */ /* 0x000fc6000f8008ff */
[----:B------:R-:W-:-:S05]  /*12970*/  VIADD R3, R3, UR4 ;  /* 0x0000000403037c36 */ /* 0x000fca0008000000 */
[----:B------:R-:W-:Y:S01]  /*12980*/  LEA.HI.X R18, R2, UR7, R3, 0x1, P0 ;  /* 0x0000000702127c11 */ /* 0x000fe200080f0c03 */
[----:B------:R-:W-:-:S05]  /*12990*/  IMAD.MOV.U32 R2, RZ, RZ, 0x1 ;  /* 0x00000001ff027424 */ /* 0x000fca00078e00ff */
[----:B------:R-:W-:-:S04]  /*129a0*/  SHF.L.U32 R2, R2, 0x1f, RZ ;  /* 0x0000001f02027819 */ /* 0x000fc800000006ff */
[----:B------:R-:W0:Y:S02]  /*129b0*/  SYNCS.PHASECHK.TRANS64.TRYWAIT P0, [UR48+0x30840], R2 ;  /* 0x03084002ff0075a7 */ /* 0x000e240008000170 */
[----:B0-----:R-:W-:Y:S05]  /*129c0*/  @!P0 BRA `(.L_x_1075) ;  /* 0x0000002c00e88947 */ /* 0x001fea0003800000 */
.L_x_1116:
[----:B------:R-:W-:Y:S01]  /*129d0*/  ULDC.64 UR4, c[0x0][0x300] ;  /* 0x0000c00000047ab9 */ /* 0x000fe20000000a00 */
[----:B------:R-:W-:Y:S01]  /*129e0*/  R2UR UR6, R35 ;  /* 0x00000000230672ca */ /* 0x000fe200000e0000 */
[----:B0-----:R-:W-:Y:S01]  /*129f0*/  IMAD R3, R6, UR4, RZ ;  /* 0x0000000406037c24 */ /* 0x001fe2000f8e02ff */
[----:B------:R-:W-:Y:S01]  /*12a00*/  SHF.R.U32.HI R27, RZ, 0x3, R8 ;  /* 0x00000003ff1b7819 */ /* 0x000fe20000011608 */
[----:B------:R-:W-:Y:S01]  /*12a10*/  IMAD.MOV.U32 R6, RZ, RZ, -0x60 ;  /* 0xffffffa0ff067424 */ /* 0x000fe200078e00ff */
[----:B------:R-:W-:Y:S01]  /*12a20*/  LOP3.LUT P3, RZ, R16, 0x4, RZ, 0xc0, !PT ;  /* 0x0000000410ff7812 */ /* 0x000fe2000786c0ff */
[----:B------:R-:W-:Y:S01]  /*12a30*/  IMAD R7, R10, UR5, R3 ;  /* 0x000000050a077c24 */ /* 0x000fe2000f8e0203 */
[----:B------:R-:W-:Y:S01]  /*12a40*/  LOP3.LUT P2, RZ, R16, 0x2, RZ, 0xc0, !PT ;  /* 0x0000000210ff7812 */ /* 0x000fe2000784c0ff */
[----:B------:R-:W-:Y:S01]  /*12a50*/  IMAD.WIDE.U32 R2, R10, UR4, RZ ;  /* 0x000000040a027c25 */ /* 0x000fe2000f8e00ff */
[----:B------:R-:W-:Y:S01]  /*12a60*/  ULDC.64 UR4, c[0x0][0x310] ;  /* 0x0000c40000047ab9 */ /* 0x000fe20000000a00 */
[----:B------:R-:W-:-:S02]  /*12a70*/  LOP3.LUT P1, RZ, R16, 0x1, RZ, 0xc0, !PT ;  /* 0x0000000110ff7812 */ /* 0x000fc4000782c0ff */
[----:B------:R-:W-:Y:S02]  /*12a80*/  IMAD.IADD R3, R3, 0x1, R7 ;  /* 0x0000000103037824 */ /* 0x000fe400078e0207 */
[----:B------:R-:W-:Y:S02]  /*12a90*/  IMAD R5, R5, UR4, RZ ;  /* 0x0000000405057c24 */ /* 0x000fe4000f8e02ff */
[----:B------:R-:W-:-:S04]  /*12aa0*/  IMAD.WIDE.U32 R2, R0, UR4, R2 ;  /* 0x0000000400027c25 */ /* 0x000fc8000f8e0002 */
[----:B------:R-:W-:Y:S01]  /*12ab0*/  IMAD R5, R0, UR5, R5 ;  /* 0x0000000500057c24 */ /* 0x000fe2000f8e0205 */
[----:B------:R-:W-:Y:S01]  /*12ac0*/  ULDC.64 UR4, c[0x0][0x308] ;  /* 0x0000c20000047ab9 */ /* 0x000fe20000000a00 */
[----:B------:R-:W-:Y:S02]  /*12ad0*/  IMAD R6, R31, R6, UR43 ;  /* 0x0000002b1f067e24 */ /* 0x000fe4000f8e0206 */
[----:B------:R-:W-:Y:S02]  /*12ae0*/  IMAD.IADD R3, R3, 0x1, R5 ;  /* 0x0000000103037824 */ /* 0x000fe400078e0205 */
[----:B------:R-:W-:Y:S01]  /*12af0*/  IMAD.U32 R5, RZ, RZ, UR4 ;  /* 0x00000004ff057e24 */ /* 0x000fe2000f8e00ff */
[----:B------:R-:W-:Y:S01]  /*12b00*/  UIMAD UR4, UR6, UR4, URZ ;  /* 0x00000004060472a4 */ /* 0x000fe2000f8e023f */
[----:B------:R-:W-:Y:S02]  /*12b10*/  IMAD.IADD R6, R6, 0x1, -R27 ;  /* 0x0000000106067824 */ /* 0x000fe400078e0a1b */
[----:B------:R-:W-:Y:S01]  /*12b20*/  IMAD.WIDE.U32 R2, R5, UR41, R2 ;  /* 0x0000002905027c25 */ /* 0x000fe2000f8e0002 */
[----:B------:R-:W-:Y:S01]  /*12b30*/  UIMAD UR4, UR41, UR5, UR4 ;  /* 0x00000005290472a4 */ /* 0x000fe2000f8e0204 */
[----:B------:R-:W-:-:S02]  /*12b40*/  ULDC.64 UR6, c[0x0][0x2e8] ;  /* 0x0000ba0000067ab9 */ /* 0x000fc40000000a00 */
[----:B------:R-:W-:Y:S01]  /*12b50*/  IMAD.SHL.U32 R30, R8, 0x8, RZ ;  /* 0x00000008081e7824 */ /* 0x000fe200078e00ff */
[----:B------:R-:W-:Y:S02]  /*12b60*/  LEA R0, P0, R2, UR6, 0x1 ;  /* 0x0000000602007c11 */ /* 0x000fe4000f8008ff */
[----:B------:R-:W-:Y:S01]  /*12b70*/  IADD3 R7, R3, UR4, RZ ;  /* 0x0000000403077c10 */ /* 0x000fe2000fffe0ff */
[----:B------:R-:W-:Y:S01]  /*12b80*/  UMOV UR4, 0xffffffff ;  /* 0xffffffff00047882 */ /* 0x000fe20000000000 */
[----:B------:R-:W-:Y:S02]  /*12b90*/  LOP3.LUT R3, R4, 0x1c0, RZ, 0xc0, !PT ;  /* 0x000001c004037812 */ /* 0x000fe400078ec0ff */
[----:B------:R-:W-:Y:S02]  /*12ba0*/  LEA.HI.X R7, R2, UR7, R7, 0x1, P0 ;  /* 0x0000000702077c11 */ /* 0x000fe400080f0c07 */
[----:B------:R-:W-:Y:S02]  /*12bb0*/  LOP3.LUT R4, R3, 0x38, R4, 0xf8, !PT ;  /* 0x0000003803047812 */ /* 0x000fe400078ef804 */
[----:B------:R-:W-:-:S02]  /*12bc0*/  ISETP.GE.AND P0, PT, R6, 0x1, PT ;  /* 0x000000010600780c */ /* 0x000fc40003f06270 */
[----:B------:R-:W-:-:S04]  /*12bd0*/  LOP3.LUT R25, R4, 0x38, R25, 0x78, !PT ;  /* 0x0000003804197812 */ /* 0x000fc800078e7819 */
[----:B------:R-:W-:Y:S01]  /*12be0*/  LOP3.LUT R30, R25, 0x200, R30, 0xf8, !PT ;  /* 0x00000200191e7812 */ /* 0x000fe200078ef81e */
[----:B------:R-:W-:Y:S06]  /*12bf0*/  BRA.DIV UR4, `(.L_x_1076) ;  /* 0x0000002e04747947 */ /* 0x000fec000b800000 */
[----:B------:R-:W-:Y:S01]  /*12c00*/  SHFL.IDX PT, R3, R7, RZ, 0x181f ;  /* 0x00181fff07037589 */ /* 0x000fe200000e0000 */
[----:B------:R-:W-:-:S03]  /*12c10*/  @P0 LEA R9, R30, UR48, 0x1 ;  /* 0x000000301e090c11 */ /* 0x000fc6000f8e08ff */
[----:B------:R-:W0:Y:S04]  /*12c20*/  SHFL.IDX PT, R2, R0, RZ, 0x181f ;  /* 0x00181fff00027589 */ /* 0x000e2800000e0000 */
[----:B------:R-:W-:Y:S04]  /*12c30*/  SHFL.IDX PT, R5, R7, 0x1, 0x181f ;  /* 0x00381f0007057f89 */ /* 0x000fe800000e0000 */
[----:B------:R-:W-:Y:S04]  /*12c40*/  SHFL.IDX PT, R4, R0, 0x1, 0x181f ;  /* 0x00381f0000047f89 */ /* 0x000fe800000e0000 */
[----:B------:R-:W-:Y:S04]  /*12c50*/  SHFL.IDX PT, R8, R7, 0x2, 0x181f ;  /* 0x00581f0007087f89 */ /* 0x000fe800000e0000 */
[----:B------:R-:W1:Y:S04]  /*12c60*/  SHFL.IDX PT, R14, R0, 0x2, 0x181f ;  /* 0x00581f00000e7f89 */ /* 0x000e6800000e0000 */
[----:B------:R-:W2:Y:S01]  /*12c70*/  SHFL.IDX PT, R10, R0, 0x3, 0x181f ;  /* 0x00781f00000a7f89 */ /* 0x000ea200000e0000 */
[----:B0-----:R-:W-:-:S05]  /*12c80*/  @P0 IMAD.WIDE.U32 R2, R23, 0x2, R2 ;  /* 0x0000000217020825 */ /* 0x001fca00078e0002 */
[----:B------:R-:W-:Y:S04]  /*12c90*/  @P0 LDGSTS.E.BYPASS.LTC128B.128 [R9+0x1e400], desc[UR36][R2.64], !P3 ;  /* 0x1e40000002090fae */ /* 0x000fe8000d901d64 */
[----:B------:R-:W-:Y:S04]  /*12ca0*/  @P0 LDGSTS.E.BYPASS.LTC128B.128 [R9+0x21400], desc[UR36][R2.64+0x80], !P2 ;  /* 0x2140008002090fae */ /* 0x000fe8000d101d64 */
[----:B------:R0:W-:Y:S01]  /*12cb0*/  @P0 LDGSTS.E.BYPASS.LTC128B.128 [R9+0x24400], desc[UR36][R2.64+0x100], !P1 ;  /* 0x2440010002090fae */ /* 0x0001e2000c901d64 */
[----:B------:R-:W-:-:S03]  /*12cc0*/  ISETP.GE.AND P0, PT, R6, 0x11, PT ;  /* 0x000000110600780c */ /* 0x000fc60003f06270 */
[----:B0-----:R-:W0:Y:S01]  /*12cd0*/  SHFL.IDX PT, R9, R7, 0x3, 0x181f ;  /* 0x00781f0007097f89 */ /* 0x001e2200000e0000 */
[----:B-1----:R-:W-:-:S09]  /*12ce0*/  IMAD.MOV.U32 R2, RZ, RZ, R14 ;  /* 0x000000ffff027224 */ /* 0x002fd200078e000e */
[----:B------:R-:W-:Y:S01]  /*12cf0*/  @P0 LEA R21, R30, UR48, 0x1 ;  /* 0x000000301e150c11 */ /* 0x000fe2000f8e08ff */
[----:B------:R-:W-:Y:S01]  /*12d00*/  @P0 IMAD.WIDE.U32 R4, R23, 0x2, R4 ;  /* 0x0000000217040825 */ /* 0x000fe200078e0004 */
[----:B------:R-:W1:Y:S03]  /*12d10*/  SHFL.IDX PT, R14, R0, 0x4, 0x181f ;  /* 0x00981f00000e7f89 */ /* 0x000e6600000e0000 */
[----:B------:R-:W-:Y:S01]  /*12d20*/  IMAD.MOV.U32 R3, RZ, RZ, R8 ;  /* 0x000000ffff037224 */ /* 0x000fe200078e0008 */
[----:B------:R-:W-:Y:S04]  /*12d30*/  @P0 LDGSTS.E.BYPASS.LTC128B.128 [R21+0x1ec00], desc[UR36][R4.64], !P3 ;  /* 0x1ec0000004150fae */ /* 0x000fe8000d901d64 */
[----:B------:R-:W-:Y:S04]  /*12d40*/  @P0 LDGSTS.E.BYPASS.LTC128B.128 [R21+0x21c00], desc[UR36][R4.64+0x80], !P2 ;  /* 0x21c0008004150fae */ /* 0x000fe8000d101d64 */
[----:B------:R2:W-:Y:S01]  /*12d50*/  @P0 LDGSTS.E.BYPASS.LTC128B.128 [R21+0x24c00], desc[UR36][R4.64+0x100], !P1 ;  /* 0x24c0010004150fae */ /* 0x0005e2000c901d64 */
[----:B------:R-:W-:-:S03]  /*12d60*/  ISETP.GE.AND P0, PT, R6, 0x21, PT ;  /* 0x000000210600780c */ /* 0x000fc60003f06270 */
[----:B------:R-:W3:Y:S04]  /*12d70*/  SHFL.IDX PT, R8, R7, 0x4, 0x181f ;  /* 0x00981f0007087f89 */ /* 0x000ee800000e0000 */
[----:B------:R-:W4:Y:S01]  /*12d80*/  SHFL.IDX PT, R7, R7, 0x5, 0x181f ;  /* 0x00b81f0007077f89 */ /* 0x000f2200000e0000 */
[----:B--2---:R-:W-:-:S05]  /*12d90*/  IMAD.MOV.U32 R4, RZ, RZ, R10 ;  /* 0x000000ffff047224 */ /* 0x004fca00078e000a */
[----:B------:R-:W-:Y:S01]  /*12da0*/  @P0 IMAD.WIDE.U32 R2, R23, 0x2, R2 ;  /* 0x0000000217020825 */ /* 0x000fe200078e0002 */
[----:B------:R-:W-:-:S03]  /*12db0*/  @P0 LEA R25, R30, UR48, 0x1 ;  /* 0x000000301e190c11 */ /* 0x000fc6000f8e08ff */
[----:B0-----:R-:W-:Y:S02]  /*12dc0*/  IMAD.MOV.U32 R5, RZ, RZ, R9 ;  /* 0x000000ffff057224 */ /* 0x001fe400078e0009 */
[----:B------:R-:W-:Y:S04]  /*12dd0*/  @P0 LDGSTS.E.BYPASS.LTC128B.128 [R25+0x1f400], desc[UR36][R2.64], !P3 ;  /* 0x1f40000002190fae */ /* 0x000fe8000d901d64 */
[----:B------:R-:W-:Y:S04]  /*12de0*/  @P0 LDGSTS.E.BYPASS.LTC128B.128 [R25+0x22400], desc[UR36][R2.64+0x80], !P2 ;  /* 0x2240008002190fae */ /* 0x000fe8000d101d64 */
[----:B------:R1:W-:Y:S01]  /*12df0*/  @P0 LDGSTS.E.BYPASS.LTC128B.128 [R25+0x25400], desc[UR36][R2.64+0x100], !P1 ;  /* 0x2540010002190fae */ /* 0x0003e2000c901d64 */
[----:B------:R-:W-:Y:S01]  /*12e00*/  ISETP.GE.AND P0, PT, R6, 0x31, PT ;  /* 0x000000310600780c */ /* 0x000fe20003f06270 */
[----:B-1----:R-:W-:-:S12]  /*12e10*/  IMAD.MOV.U32 R2, RZ, RZ, R14 ;  /* 0x000000ffff027224 */ /* 0x002fd800078e000e */
[----:B------:R-:W-:Y:S01]  /*12e20*/  @P0 IMAD.WIDE.U32 R4, R23, 0x2, R4 ;  /* 0x0000000217040825 */ /* 0x000fe200078e0004 */
[----:B------:R-:W-:Y:S01]  /*12e30*/  @P0 LEA R9, R30, UR48, 0x1 ;  /* 0x000000301e090c11 */ /* 0x000fe2000f8e08ff */
[----:B------:R0:W1:Y:S02]  /*12e40*/  SHFL.IDX PT, R14, R0, 0x5, 0x181f ;  /* 0x00b81f00000e7f89 */ /* 0x00006400000e0000 */
[----:B---3--:R-:W-:Y:S02]  /*12e50*/  IMAD.MOV.U32 R3, RZ, RZ, R8 ;  /* 0x000000ffff037224 */ /* 0x008fe400078e0008 */
        /* <DEDUP_REMOVED lines=8> */
[----:B-1--4-:R0:W-:Y:S02]  /*12ee0*/  @P0 LDGSTS.E.BYPASS.LTC128B.128 [R21+0x26400], desc[UR36][R2.64+0x100], !P1 ;  /* 0x2640010002150fae */ /* 0x0121e4000c901d64 */
.L_x_1130:
[----:B------:R-:W-:Y:S01]  /*12ef0*/  ISETP.GE.AND P0, PT, R6, 0x51, PT ;  /* 0x000000510600780c */ /* 0x000fe20003f06270 */
[----:B0-----:R-:W-:Y:S02]  /*12f00*/  IMAD.MOV.U32 R2, RZ, RZ, R14 ;  /* 0x000000ffff027224 */ /* 0x001fe400078e000e */
[----:B------:R-:W-:-:S10]  /*12f10*/  IMAD.MOV.U32 R3, RZ, RZ, R7 ;  /* 0x000000ffff037224 */ /* 0x000fd400078e0007 */
        /* <DEDUP_REMOVED lines=15> */
.L_x_1077:
        /* <DEDUP_REMOVED lines=18> */
[----:B------:R-:W-:Y:S01]  /*13130*/  MOV R4, UR6 ;  /* 0x0000000600047c02 */ /* 0x000fe20008000f00 */
[----:B------:R-:W-:Y:S01]  /*13140*/  IMAD.U32 R5, RZ, RZ, UR7 ;  /* 0x00000007ff057e24 */ /* 0x000fe2000f8e00ff */
[----:B------:R-:W0:Y:S01]  /*13150*/  LDC.64 R2, c[0x4][R2] ;  /* 0x0100000002027b82 */ /* 0x000e220000000a00 */
[----:B------:R-:W-:Y:S02]  /*13160*/  IMAD.U32 R6, RZ, RZ, UR8 ;  /* 0x00000008ff067e24 */ /* 0x000fe4000f8e00ff */
[----:B------:R-:W-:Y:S02]  /*13170*/  IMAD.U32 R7, RZ, RZ, UR9 ;  /* 0x00000009ff077e24 */ /* 0x000fe4000f8e00ff */
[----:B------:R-:W-:-:S02]  /*13180*/  IMAD.U32 R10, RZ, RZ, UR4 ;  /* 0x00000004ff0a7e24 */ /* 0x000fc4000f8e00ff */
[----:B------:R-:W-:Y:S02]  /*13190*/  IMAD.U32 R11, RZ, RZ, UR5 ;  /* 0x00000005ff0b7e24 */ /* 0x000fe4000f8e00ff */
[----:B------:R-:W-:Y:S02]  /*131a0*/  IMAD.MOV.U32 R8, RZ, RZ, 0x70 ;  /* 0x00000070ff087424 */ /* 0x000fe400078e00ff */
[----:B------:R-:W-:Y:S02]  /*131b0*/  IMAD.MOV.U32 R12, RZ, RZ, 0x1 ;  /* 0x00000001ff0c7424 */ /* 0x000fe400078e00ff */
[----:B------:R-:W-:-:S07]  /*131c0*/  IMAD.MOV.U32 R13, RZ, RZ, RZ ;  /* 0x000000ffff0d7224 */ /* 0x000fce00078e00ff */
[----:B------:R-:W-:-:S07]  /*131d0*/  LEPC R20, `(.L_x_1078) ;  /* 0x000000001014794e */ /* 0x000fce0000000000 */
[----:B0-----:R-:W-:Y:S05]  /*131e0*/  CALL.ABS.NOINC R2 ;  /* 0x0000000002007343 */ /* 0x001fea0003c00000 */
.L_x_1078:
[----:B------:R-:W-:Y:S01]  /*131f0*/  UISETP.NE.AND UP0, UPT, UR50, URZ, UPT ;  /* 0x0000003f3200728c */ /* 0x000fe2000bf05270 */
[----:B------:R-:W-:Y:S01]  /*13200*/  VIADD R7, R37, UR42 ;  /* 0x0000002a25077c36 */ /* 0x000fe20008000000 */
[----:B------:R-:W0:Y:S01]  /*13210*/  LDC R0, c[0x0][0x448] ;  /* 0x00011200ff007b82 */ /* 0x000e220000000800 */
[----:B------:R-:W-:Y:S01]  /*13220*/  IMAD.U32 R4, RZ, RZ, UR38 ;  /* 0x00000026ff047e24 */ /* 0x000fe2000f8e00ff */
[----:B------:R-:W-:Y:S01]  /*13230*/  ULDC.64 UR4, c[0x0][0x2e0] ;  /* 0x0000b80000047ab9 */ /* 0x000fe20000000a00 */
[----:B------:R-:W-:Y:S01]  /*13240*/  IMAD.U32 R3, RZ, RZ, UR49 ;  /* 0x00000031ff037e24 */ /* 0x000fe2000f8e00ff */
[----:B------:R-:W-:Y:S01]  /*13250*/  PLOP3.LUT P0, PT, PT, PT, UP0, 0x80, 0x0 ;  /* 0x000000000000781c */ /* 0x000fe20003f0f008 */
[----:B------:R-:W-:Y:S01]  /*13260*/  IMAD.MOV.U32 R2, RZ, RZ, R4 ;  /* 0x000000ffff027224 */ /* 0x000fe200078e0004 */
[----:B------:R-:W-:Y:S01]  /*13270*/  MOV R5, UR39 ;  /* 0x0000002700057c02 */ /* 0x000fe20008000f00 */
[----:B------:R-:W-:Y:S02]  /*13280*/  IMAD R25, R25, UR4, RZ ;  /* 0x0000000419197c24 */ /* 0x000fe4000f8e02ff */
[----:B------:R-:W-:Y:S01]  /*13290*/  @UP0 ULDC UR6, c[0x0][0x44c] ;  /* 0x0001130000060ab9 */ /* 0x000fe20000000800 */
[----:B------:R-:W-:Y:S01]  /*132a0*/  IMAD.WIDE.U32 R2, R26, UR4, R2 ;  /* 0x000000041a027c25 */ /* 0x000fe2000f8e0002 */
[----:B------:R-:W-:-:S03]  /*132b0*/  @UP0 ULDC UR4, c[0x0][0x450] ;  /* 0x0001140000040ab9 */ /* 0x000fc60000000800 */
[----:B------:R-:W-:Y:S02]  /*132c0*/  IMAD.MOV.U32 R5, RZ, RZ, R7 ;  /* 0x000000ffff057224 */ /* 0x000fe400078e0007 */
[----:B------:R-:W-:Y:S02]  /*132d0*/  IMAD R25, R26, UR5, R25 ;  /* 0x000000051a197c24 */ /* 0x000fe4000f8e0219 */
[----:B------:R-:W-:Y:S01]  /*132e0*/  @P0 IMAD.HI.U32 R6, R7, UR6, RZ ;  /* 0x0000000607060c27 */ /* 0x000fe2000f8e00ff */
[----:B------:R-:W-:-:S03]  /*132f0*/  PLOP3.LUT P0, PT, PT, PT, UP0, 0x80, 0x0 ;  /* 0x000000000000781c */ /* 0x000fc60003f0f008 */
[----:B------:R-:W-:-:S10]  /*13300*/  IMAD.IADD R3, R3, 0x1, R25 ;  /* 0x0000000103037824 */ /* 0x000fd400078e0219 */
[----:B------:R-:W-:Y:S01]  /*13310*/  @P0 SHF.R.U32.HI R5, RZ, UR4, R6 ;  /* 0x00000004ff050c19 */ /* 0x000fe20008011606 */
[----:B------:R-:W-:-:S04]  /*13320*/  ULDC.64 UR4, c[0x0][0x2d0] ;  /* 0x0000b40000047ab9 */ /* 0x000fc80000000a00 */
[----:B------:R-:W-:Y:S02]  /*13330*/  IMAD.MOV R4, RZ, RZ, -R5 ;  /* 0x000000ffff047224 */ /* 0x000fe400078e0a05 */
[----:B------:R-:W-:-:S04]  /*13340*/  IMAD.WIDE.U32 R2, R5, UR4, R2 ;  /* 0x0000000405027c25 */ /* 0x000fc8000f8e0002 */
[----:B0-----:R-:W-:Y:S01]  /*13350*/  IMAD R7, R0, R4, R7 ;  /* 0x0000000400077224 */ /* 0x001fe200078e0207 */
[----:B------:R-:W-:-:S05]  /*13360*/  SHF.R.S32.HI R4, RZ, 0x1f, R5 ;  /* 0x0000001fff047819 */ /* 0x000fca0000011405 */
        /* <DEDUP_REMOVED lines=8> */
[----:B------:R-:W-:Y:S02]  /*133f0*/  ULDC.64 UR4, c[0x0][0x280] ;  /* 0x0000a00000047ab9 */ /* 0x000fe40000000a00 */
[C---:B------:R-:W-:Y:S01]  /*13400*/  LEA R6, P0, R2.reuse, UR4, 0x1 ;  /* 0x0000000402067c11 */ /* 0x040fe2000f8008ff */
[----:B------:R-:W-:Y:S01]  /*13410*/  IMAD.IADD R3, R3, 0x1, R5 ;  /* 0x0000000103037824 */ /* 0x000fe200078e0205 */
[----:B------:R-:W-:Y:S02]  /*13420*/  ULDC UR4, c[0x0][0x2b8] ;  /* 0x0000ae0000047ab9 */ /* 0x000fe40000000800 */
[----:B------:R-:W-:Y:S02]  /*13430*/  ISETP.GE.AND P3, PT, R23, UR4, PT ;  /* 0x0000000417007c0c */ /* 0x000fe4000bf66270 */
[----:B------:R-:W-:Y:S01]  /*13440*/  LEA.HI.X R8, R2, UR5, R3, 0x1, P0 ;  /* 0x0000000502087c11 */ /* 0x000fe200080f0c03 */
[----:B------:R-:W-:Y:S01]  /*13450*/  UMOV UR5, 0xffffffff ;  /* 0xffffffff00057882 */ /* 0x000fe20000000000 */
[----:B------:R-:W-:-:S02]  /*13460*/  ISETP.GE.AND P2, PT, R34, UR4, PT ;  /* 0x0000000422007c0c */ /* 0x000fc4000bf46270 */
[----:B------:R-:W-:Y:S01]  /*13470*/  ISETP.GE.AND P0, PT, R33, UR4, PT ;  /* 0x0000000421007c0c */ /* 0x000fe2000bf06270 */
[----:B------:R-:W-:-:S12]  /*13480*/  BRA.DIV UR5, `(.L_x_1079) ;  /* 0x0000002e05347947 */ /* 0x000fd8000b800000 */
[----:B------:R-:W-:Y:S01]  /*13490*/  SHFL.IDX PT, R3, R8, RZ, 0x181f ;  /* 0x00181fff08037589 */ /* 0x000fe200000e0000 */
[----:B------:R-:W-:Y:S01]  /*134a0*/  ULDC UR4, c[0x0][0x288] ;  /* 0x0000a20000047ab9 */ /* 0x000fe20000000800 */
[----:B------:R-:W-:Y:S02]  /*134b0*/  VIADD R7, R27, UR42 ;  /* 0x0000002a1b077c36 */ /* 0x000fe40008000000 */
[----:B------:R-:W0:Y:S01]  /*134c0*/  SHFL.IDX PT, R2, R6, RZ, 0x181f ;  /* 0x00181fff06027589 */ /* 0x000e2200000e0000 */
[----:B------:R-:W-:Y:S02]  /*134d0*/  IMAD R0, R0, UR4, RZ ;  /* 0x0000000400007c24 */ /* 0x000fe4000f8e02ff */
[C---:B------:R-:W-:Y:S01]  /*134e0*/  VIADD R11, R7.reuse, 0x10 ;  /* 0x00000010070b7836 */ /* 0x040fe20000000000 */
        /* <DEDUP_REMOVED lines=27> */
[----:B------:R-:W-:-:S02]  /*136a0*/  ISETP.GE.AND P1, PT, R11, R0, PT ;  /* 0x000000000b00720c */ /* 0x000fc40003f26270 */
[C---:B------:R-:W-:Y:S01]  /*136b0*/  IADD3 R11, R7.reuse, 0x50, RZ ;  /* 0x00000050070b7810 */ /* 0x040fe20007ffe0ff */
        /* <DEDUP_REMOVED lines=32> */
.L_x_1147:
[----:B------:R-:W-:Y:S01]  /*138c0*/  VIADD R7, R7, 0x70 ;  /* 0x0000007007077836 */ /* 0x000fe20000000000 */
[----:B------:R-:W-:Y:S01]  /*138d0*/  BSSY B0, `(.L_x_1080) ;  /* 0x000000d000007945 */ /* 0x000fe20003800000 */
[----:B-1----:R-:W-:Y:S02]  /*138e0*/  IMAD.MOV.U32 R2, RZ, RZ, R14 ;  /* 0x000000ffff027224 */ /* 0x002fe400078e000e */
[----:B--2---:R-:W-:Y:S01]  /*138f0*/  IMAD.MOV.U32 R3, RZ, RZ, R4 ;  /* 0x000000ffff037224 */ /* 0x004fe200078e0004 */
[----:B------:R-:W-:-:S13]  /*13900*/  ISETP.GE.AND P1, PT, R7, R0, PT ;  /* 0x000000000700720c */ /* 0x000fda0003f26270 */
        /* <DEDUP_REMOVED lines=9> */
.L_x_1081:
[----:B------:R-:W-:Y:S05]  /*139a0*/  BSYNC B0 ;  /* 0x0000000000007941 */ /* 0x000fea0003800000 */
.L_x_1080:
[----:B------:R-:W-:Y:S01]  /*139b0*/  NOP ;  /* 0x0000000000007918 */ /* 0x000fe20000000000 */
[----:B------:R-:W-:Y:S01]  /*139c0*/  SYNCS.ARRIVE.TRANS64.RED.A0T1 RZ, [UR48+0x30800], RZ ;  /* 0x030800ffffff79a7 */ /* 0x000fe20008200430 */
[----:B------:R-:W-:Y:S01]  /*139d0*/  IMAD.MOV.U32 R0, RZ, RZ, 0x1 ;  /* 0x00000001ff007424 */ /* 0x000fe200078e00ff */
[----:B------:R-:W-:Y:S04]  /*139e0*/  ARRIVES.LDGSTSBAR.64.TRANSCNT [UR48+0x30800] ;  /* 0x03080000ff0079b0 */ /* 0x000fe80008000ab0 */
[----:B------:R-:W-:Y:S01]  /*139f0*/  SHF.L.U32 R0, R0, 0x1f, RZ ;  /* 0x0000001f00007819 */ /* 0x000fe200000006ff */
[----:B------:R-:W-:Y:S01]  /*13a00*/  NOP ;  /* 0x0000000000007918 */ /* 0x000fe20000000000 */
[----:B------:R-:W-:Y:S01]  /*13a10*/  SYNCS.ARRIVE.TRANS64.A1T0 RZ, [UR48+0x30800], RZ ;  /* 0x030800ffffff79a7 */ /* 0x000fe20008100030 */
[----:B------:R-:W-:Y:S01]  /*13a20*/  VIADD R19, R19, 0xfffffffe ;  /* 0xfffffffe13137836 */ /* 0x000fe20000000000 */
[----:B------:R-:W1:Y:S02]  /*13a30*/  SYNCS.PHASECHK.TRANS64.TRYWAIT P0, [UR48+0x30820], R0 ;  /* 0x03082000ff0075a7 */ /* 0x000e640008000170 */
[----:B-1----:R-:W-:Y:S05]  /*13a40*/  @!P0 BRA `(.L_x_1082) ;  /* 0x00000030004c8947 */ /* 0x002fea0003800000 */
.L_x_1148:
[----:B------:R-:W-:Y:S01]  /*13a50*/  ISETP.GE.AND P0, PT, R19, UR51, PT ;  /* 0x0000003313007c0c */ /* 0x000fe2000bf06270 */
[----:B------:R-:W-:Y:S02]  /*13a60*/  IMAD.MOV.U32 R28, RZ, RZ, 0x1 ;  /* 0x00000001ff1c7424 */ /* 0x000fe400078e00ff */
[----:B------:R-:W-:-:S10]  /*13a70*/  IMAD.MOV.U32 R26, RZ, RZ, RZ ;  /* 0x000000ffff1a7224 */ /* 0x000fd400078e00ff */
[----:B------:R-:W-:Y:S05]  /*13a80*/  @!P0 BRA `(.L_x_1083) ;  /* 0x00000010003c8947 */ /* 0x000fea0003800000 */
[----:B0-----:R-:W0:Y:S01]  /*13a90*/  S2R R2, SR_TID.X ;  /* 0x0000000000027919 */ /* 0x001e220000002100 */
[----:B------:R-:W-:Y:S01]  /*13aa0*/  UIADD3 UR4, UR47, 0x1, URZ ;  /* 0x000000012f047890 */ /* 0x000fe2000fffe03f */
[----:B------:R-:W-:Y:S01]  /*13ab0*/  LOP3.LUT R3, RZ, UR45, RZ, 0x33, !PT ;  /* 0x0000002dff037c12 */ /* 0x000fe2000f8e33ff */
[----:B------:R-:W-:Y:S01]  /*13ac0*/  BSSY B0, `(.L_x_1083) ;  /* 0x000010b000007945 */ /* 0x000fe20003800000 */
[----:B------:R-:W-:Y:S01]  /*13ad0*/  LOP3.LUT R5, RZ, UR44, RZ, 0x33, !PT ;  /* 0x0000002cff057c12 */ /* 0x000fe2000f8e33ff */
[----:B------:R-:W-:Y:S01]  /*13ae0*/  UIMAD UR4, UR4, UR40, URZ ;  /* 0x00000028040472a4 */ /* 0x000fe2000f8e023f */
[----:B------:R-:W-:Y:S01]  /*13af0*/  MOV R27, 0x1 ;  /* 0x00000001001b7802 */ /* 0x000fe20000000f00 */
[----:B------:R-:W-:-:S04]  /*13b00*/  IMAD.MOV.U32 R25, RZ, RZ, RZ ;  /* 0x000000ffff197224 */ /* 0x000fc800078e00ff */
[----:B------:R-:W-:Y:S01]  /*13b10*/  LOP3.LUT R0, RZ, UR4, RZ, 0x33, !PT ;  /* 0x00000004ff007c12 */ /* 0x000fe2000f8e33ff */
[----:B------:R-:W-:Y:S02]  /*13b20*/  ULDC UR4, c[0x0][0x2f4] ;  /* 0x0000bd0000047ab9 */ /* 0x000fe40000000800 */
[----:B------:R-:W-:Y:S02]  /*13b30*/  ISETP.GE.AND P3, PT, R23, UR4, PT ;  /* 0x0000000417007c0c */ /* 0x000fe4000bf66270 */
[----:B------:R-:W-:Y:S02]  /*13b40*/  VIADDMNMX R0, R0, -UR46, R3, !PT ;  /* 0x8000002e00007c46 */ /* 0x000fe4000f800103 */
[----:B------:R-:W-:Y:S02]  /*13b50*/  ISETP.GE.AND P2, PT, R34, UR4, PT ;  /* 0x0000000422007c0c */ /* 0x000fe4000bf46270 */
[----:B------:R-:W-:Y:S02]  /*13b60*/  VIMNMX R0, R0, R5, !PT ;  /* 0x0000000500007248 */ /* 0x000fe40007fe0100 */
[----:B------:R-:W-:-:S02]  /*13b70*/  ISETP.GE.AND P1, PT, R33, UR4, PT ;  /* 0x0000000421007c0c */ /* 0x000fc4000bf26270 */
[----:B------:R-:W-:Y:S02]  /*13b80*/  IADD3 R31, -R0, -0x2, RZ ;  /* 0xfffffffe001f7810 */ /* 0x000fe40007ffe1ff */
[----:B0-----:R-:W-:-:S04]  /*13b90*/  LOP3.LUT R2, R2, 0x7f, RZ, 0xc0, !PT ;  /* 0x0000007f02027812 */ /* 0x001fc800078ec0ff */
[----:B------:R-:W-:-:S04]  /*13ba0*/  SHF.R.U32.HI R2, RZ, 0x3, R2 ;  /* 0x00000003ff027819 */ /* 0x000fc80000011602 */
[----:B------:R-:W-:Y:S02]  /*13bb0*/  IADD3 R22, R24, R22, R2 ;  /* 0x0000001618167210 */ /* 0x000fe40007ffe002 */
[----:B------:R-:W-:Y:S01]  /*13bc0*/  IADD3 R3, -R2, UR43, RZ ;  /* 0x0000002b02037c10 */ /* 0x000fe2000fffe1ff */
[----:B------:R-:W-:Y:S02]  /*13bd0*/  IMAD.SHL.U32 R2, R23, 0x2, RZ ;  /* 0x0000000217027824 */ /* 0x000fe400078e00ff */
[----:B------:R-:W-:Y:S02]  /*13be0*/  VIADD R5, R22, 0xfffffee0 ;  /* 0xfffffee016057836 */ /* 0x000fe40000000000 */
[C---:B------:R-:W-:Y:S02]  /*13bf0*/  IMAD R3, R0.reuse, 0x60, R3 ;  /* 0x0000006000037824 */ /* 0x040fe400078e0203 */
[----:B------:R-:W-:Y:S02]  /*13c00*/  IMAD R20, R0, -0x60, R5 ;  /* 0xffffffa000147824 */ /* 0x000fe400078e0205 */
[----:B------:R-:W-:-:S07]  /*13c10*/  VIADD R0, R3, 0xc0 ;  /* 0x000000c003007836 */ /* 0x000fce0000000000 */
.L_x_1096:
[----:B------:R-:W2:Y:S01]  /*13c20*/  LDL R8, [R1] ;  /* 0x0000000001087983 */ /* 0x000ea20000100800 */
[----:B------:R-:W0:Y:S01]  /*13c30*/  LDC R2, c[0x0][0x430] ;  /* 0x00010c00ff027b82 */ /* 0x000e220000000800 */
[----:B------:R-:W-:Y:S01]  /*13c40*/  ISETP.GT.U32.AND P5, PT, R37, 0x5f, PT ;  /* 0x0000005f2500780c */ /* 0x000fe20003fa4070 */
[----:B------:R-:W-:-:S12]  /*13c50*/  IMAD.MOV.U32 R9, RZ, RZ, R20 ;  /* 0x000000ffff097224 */ /* 0x000fd800078e0014 */
[----:B------:R-:W2:Y:S01]  /*13c60*/  @!P5 LDC.64 R4, c[0x0][0x428] ;  /* 0x00010a00ff04db82 */ /* 0x000ea20000000a00 */
[----:B0-----:R-:W-:-:S13]  /*13c70*/  ISETP.NE.AND P0, PT, R2, 0x1, PT ;  /* 0x000000010200780c */ /* 0x001fda0003f05270 */
[----:B------:R-:W0:Y:S08]  /*13c80*/  @P0 LDC R3, c[0x0][0x434] ;  /* 0x00010d00ff030b82 */ /* 0x000e300000000800 */
[----:B------:R-:W1:Y:S01]  /*13c90*/  @P0 LDC R7, c[0x0][0x438] ;  /* 0x00010e00ff070b82 */ /* 0x000e620000000800 */
[----:B0-----:R-:W-:-:S05]  /*13ca0*/  @P0 IMAD.HI.U32 R2, R20, R3, RZ ;  /* 0x0000000314020227 */ /* 0x001fca00078e00ff */
[----:B-1----:R-:W-:Y:S02]  /*13cb0*/  @P0 SHF.R.U32.HI R9, RZ, R7, R2 ;  /* 0x00000007ff090219 */ /* 0x002fe40000011602 */
[----:B------:R-:W0:Y:S02]  /*13cc0*/  @!P5 LDC.64 R6, c[0x0][0x418] ;  /* 0x00010600ff06db82 */ /* 0x000e240000000a00 */
[----:B------:R-:W-:Y:S01]  /*13cd0*/  @!P5 SHF.R.S32.HI R3, RZ, 0x1f, R9 ;  /* 0x0000001fff03d819 */ /* 0x000fe20000011409 */
[----:B--2---:R-:W-:-:S04]  /*13ce0*/  @!P5 IMAD R2, R8, R4, RZ ;  /* 0x000000040802d224 */ /* 0x004fc800078e02ff */
[----:B------:R-:W-:Y:S02]  /*13cf0*/  @!P5 IMAD R5, R36, R5, R2 ;  /* 0x000000052405d224 */ /* 0x000fe400078e0202 */
[----:B------:R-:W-:-:S04]  /*13d00*/  @!P5 IMAD.MOV.U32 R2, RZ, RZ, R9 ;  /* 0x000000ffff02d224 */ /* 0x000fc800078e0009 */
[----:B------:R-:W-:-:S04]  /*13d10*/  @!P5 IMAD.WIDE.U32 R2, R36, R4, R2 ;  /* 0x000000042402d225 */ /* 0x000fc800078e0002 */
[----:B------:R-:W-:Y:S01]  /*13d20*/  @!P5 IMAD.IADD R3, R5, 0x1, R3 ;  /* 0x000000010503d824 */ /* 0x000fe200078e0203 */
[----:B0-----:R-:W-:Y:S01]  /*13d30*/  @!P5 LEA R6, P0, R2, R6, 0x2 ;  /* 0x000000060206d211 */ /* 0x001fe200078010ff */
[----:B------:R-:W-:-:S03]  /*13d40*/  IMAD.MOV.U32 R4, RZ, RZ, RZ ;  /* 0x000000ffff047224 */ /* 0x000fc600078e00ff */
        /* <DEDUP_REMOVED lines=10> */
.L_x_1084:
[----:B------:R-:W-:Y:S01]  /*13df0*/  LEA R19, R26, UR48, 0x3 ;  /* 0x000000301a137c11 */ /* 0x000fe2000f8e18ff */
[----:B------:R-:W-:Y:S01]  /*13e00*/  BSSY B1, `(.L_x_1085) ;  /* 0x0000004000017945 */ /* 0x000fe20003800000 */
[----:B------:R-:W-:-:S04]  /*13e10*/  SHF.L.U32 R2, R28, 0x1f, RZ ;  /* 0x0000001f1c027819 */ /* 0x000fc800000006ff */
[----:B------:R-:W0:Y:S02]  /*13e20*/  SYNCS.PHASECHK.TRANS64.TRYWAIT P0, [R19+URZ+0x30840], R2 ;  /* 0x03084002130075a7 */ /* 0x000e24000800017f */
[----:B0-----:R-:W-:Y:S05]  /*13e30*/  @!P0 BRA `(.L_x_1086) ;  /* 0x0000002c00688947 */ /* 0x001fea0003800000 */
.L_x_1149:
[----:B------:R-:W-:Y:S05]  /*13e40*/  BSYNC B1 ;  /* 0x0000000000017941 */ /* 0x000fea0003800000 */
.L_x_1085:
        /* <DEDUP_REMOVED lines=26> */
[----:B------:R-:W-:Y:S01]  /*13ff0*/  IADD3 R3, R3, UR4, RZ ;  /* 0x0000000403037c10 */ /* 0x000fe2000fffe0ff */
[----:B------:R-:W-:-:S03]  /*14000*/  UMOV UR4, 0xffffffff ;  /* 0xffffffff00047882 */ /* 0x000fc60000000000 */
[----:B------:R-:W-:Y:S01]  /*14010*/  LEA.HI.X R24, R2, UR7, R3, 0x1, P0 ;  /* 0x0000000702187c11 */ /* 0x000fe200080f0c03 */
[----:B------:R-:W-:Y:S06]  /*14020*/  BRA.DIV UR4, `(.L_x_1087) ;  /* 0x0000002e04007947 */ /* 0x000fec000b800000 */
        /* <DEDUP_REMOVED lines=8> */
[----:B------:R-:W0:Y:S02]  /*140b0*/  SHFL.IDX PT, R14, R21, 0x1, 0x181f ;  /* 0x00381f00150e7f89 */ /* 0x000e2400000e0000 */
[----:B-1----:R-:W-:-:S05]  /*140c0*/  IMAD.X R3, RZ, RZ, R3, P0 ;  /* 0x000000ffff037224 */ /* 0x002fca00000e0603 */
        /* <DEDUP_REMOVED lines=15> */
[----:B------:R-:W0:Y:S03]  /*141c0*/  SHFL.IDX PT, R2, R21, 0x4, 0x181f ;  /* 0x00981f0015027f89 */ /* 0x000e2600000e0000 */
[----:B-1----:R-:W-:Y:S01]  /*141d0*/  IMAD.X R7, RZ, RZ, R3, P0 ;  /* 0x000000ffff077224 */ /* 0x002fe200000e0603 */
[----:B------:R2:W-:Y:S04]  /*141e0*/  LDGSTS.E.BYPASS.LTC128B.128 [R22+0x1f400], desc[UR36][R10.64], !P6 ;  /* 0x1f4000000a167fae */ /* 0x0005e8000f101d64 */
[----:B------:R-:W1:Y:S04]  /*141f0*/  SHFL.IDX PT, R3, R24, 0x4, 0x181f ;  /* 0x00981f0018037f89 */ /* 0x000e6800000e0000 */
[----:B------:R2:W-:Y:S04]  /*14200*/  LDGSTS.E.BYPASS.LTC128B.128 [R22+0x22400], desc[UR36][R10.64+0x80], !P5 ;  /* 0x224000800a167fae */ /* 0x0005e8000e901d64 */
[----:B------:R2:W-:Y:S04]  /*14210*/  LDGSTS.E.BYPASS.LTC128B.128 [R22+0x25400], desc[UR36][R10.64+0x100], !P4 ;  /* 0x254001000a167fae */ /* 0x0005e8000e101d64 */
[----:B------:R2:W-:Y:S01]  /*14220*/  LDGSTS.E.BYPASS.LTC128B.128 [R22+0x1fc00], desc[UR36][R6.64], !P6 ;  /* 0x1fc0000006167fae */ /* 0x0005e2000f101d64 */
[----:B0-----:R-:W-:-:S03]  /*14230*/  IADD3 R2, P0, R2, R12, RZ ;  /* 0x0000000c02027210 */ /* 0x001fc60007f1e0ff */
[----:B------:R2:W-:Y:S04]  /*14240*/  LDGSTS.E.BYPASS.LTC128B.128 [R22+0x22c00], desc[UR36][R6.64+0x80], !P5 ;  /* 0x22c0008006167fae */ /* 0x0005e8000e901d64 */
[----:B------:R2:W-:Y:S01]  /*14250*/  LDGSTS.E.BYPASS.LTC128B.128 [R22+0x25c00], desc[UR36][R6.64+0x100], !P4 ;  /* 0x25c0010006167fae */ /* 0x0005e2000e101d64 */
[----:B-1----:R-:W-:-:S03]  /*14260*/  IMAD.X R3, RZ, RZ, R3, P0 ;  /* 0x000000ffff037224 */ /* 0x002fc600000e0603 */
[----:B------:R-:W0:Y:S04]  /*14270*/  SHFL.IDX PT, R24, R24, 0x5, 0x181f ;  /* 0x00b81f0018187f89 */ /* 0x000e2800000e0000 */
[----:B------:R2:W-:Y:S04]  /*14280*/  LDGSTS.E.BYPASS.LTC128B.128 [R22+0x20400], desc[UR36][R2.64], !P6 ;  /* 0x2040000002167fae */ /* 0x0005e8000f101d64 */
[----:B------:R2:W-:Y:S04]  /*14290*/  LDGSTS.E.BYPASS.LTC128B.128 [R22+0x23400], desc[UR36][R2.64+0x80], !P5 ;  /* 0x2340008002167fae */ /* 0x0005e8000e901d64 */
[----:B------:R2:W-:Y:S02]  /*142a0*/  LDGSTS.E.BYPASS.LTC128B.128 [R22+0x26400], desc[UR36][R2.64+0x100], !P4 ;  /* 0x2640010002167fae */ /* 0x0005e4000e101d64 */
.L_x_1163:
[----:B--2---:R-:W-:Y:S01]  /*142b0*/  IMAD.SHL.U32 R2, R23, 0x2, RZ ;  /* 0x0000000217027824 */ /* 0x004fe200078e00ff */
[----:B------:R-:W-:-:S04]  /*142c0*/  LOP3.LUT P6, RZ, R16, 0x4, RZ, 0xc0, !PT ;  /* 0x0000000410ff7812 */ /* 0x000fc800078cc0ff */
[----:B------:R-:W-:-:S05]  /*142d0*/  IADD3 R2, P0, R14, R2, RZ ;  /* 0x000000020e027210 */ /* 0x000fca0007f1e0ff */
[----:B0-----:R-:W-:Y:S01]  /*142e0*/  IMAD.X R3, RZ, RZ, R24, P0 ;  /* 0x000000ffff037224 */ /* 0x001fe200000e0618 */
[----:B------:R-:W-:-:S04]  /*142f0*/  PLOP3.LUT P0, PT, PT, PT, PT, 0x80, 0x0 ;  /* 0x000000000000781c */ /* 0x000fc80003f0f070 */
[----:B------:R-:W-:Y:S01]  /*14300*/  @!PT LDS RZ, [RZ] ;  /* 0x00000000fffff984 */ /* 0x000fe20000000800 */
[----:B------:R-:W-:Y:S01]  /*14310*/  @!PT LDS RZ, [RZ] ;  /* 0x00000000fffff984 */ /* 0x000fe20000000800 */
[----:B------:R-:W-:Y:S01]  /*14320*/  @!PT LDS RZ, [RZ] ;  /* 0x00000000fffff984 */ /* 0x000fe20000000800 */
[----:B------:R0:W-:Y:S04]  /*14330*/  LDGSTS.E.BYPASS.LTC128B.128 [R22+0x20c00], desc[UR36][R2.64], !P6 ;  /* 0x20c0000002167fae */ /* 0x0001e8000f101d64 */
[----:B------:R0:W-:Y:S04]  /*14340*/  LDGSTS.E.BYPASS.LTC128B.128 [R22+0x23c00], desc[UR36][R2.64+0x80], !P5 ;  /* 0x23c0008002167fae */ /* 0x0001e8000e901d64 */
[----:B------:R0:W-:Y:S01]  /*14350*/  LDGSTS.E.BYPASS.LTC128B.128 [R22+0x26c00], desc[UR36][R2.64+0x100], !P4 ;  /* 0x26c0010002167fae */ /* 0x0001e2000e101d64 */
[----:B------:R-:W-:Y:S01]  /*14360*/  NOP ;  /* 0x0000000000007918 */ /* 0x000fe20000000000 */
.L_x_1088:
        /* <DEDUP_REMOVED lines=10> */
.L_x_1089:
[----:B------:R1:W-:Y:S01]  /*14410*/  SYNCS.ARRIVE.TRANS64.A1T0 RZ, [R19+URZ+0x30830], RZ ;  /* 0x030830ff13ff79a7 */ /* 0x0003e2000810003f */
[----:B------:R-:W-:Y:S05]  /*14420*/  @!P5 BRA `(.L_x_1090) ;  /* 0x000000000004d947 */ /* 0x000fea0003800000 */
[----:B------:R-:W-:Y:S01]  /*14430*/  BPT.TRAP 0x1 ;  /* 0x000000040000795c */ /* 0x000fe20000300000 */
.L_x_1090:
[----:B0-----:R-:W-:Y:S01]  /*14440*/  SHF.L.U32 R3, R27, 0x1f, RZ ;  /* 0x0000001f1b037819 */ /* 0x001fe200000006ff */
[----:B------:R-:W-:Y:S01]  /*14450*/  BSSY B1, `(.L_x_1091) ;  /* 0x0000004000017945 */ /* 0x000fe20003800000 */
[----:B------:R-:W-:-:S04]  /*14460*/  LEA R6, R25, UR48, 0x3 ;  /* 0x0000003019067c11 */ /* 0x000fc8000f8e18ff */
[----:B------:R-:W0:Y:S02]  /*14470*/  SYNCS.PHASECHK.TRANS64.TRYWAIT P0, [R6+URZ+0x30860], R3 ;  /* 0x03086003060075a7 */ /* 0x000e24000800017f */
[----:B0-----:R-:W-:Y:S05]  /*14480*/  @!P0 BRA `(.L_x_1092) ;  /* 0x0000002c00b88947 */ /* 0x001fea0003800000 */
.L_x_1164:
[----:B------:R-:W-:Y:S05]  /*14490*/  BSYNC B1 ;  /* 0x0000000000017941 */ /* 0x000fea0003800000 */
.L_x_1091:
        /* <DEDUP_REMOVED lines=48> */
[----:B------:R0:W3:Y:S03]  /*147a0*/  SHFL.IDX PT, R14, R17, 0x5, 0x181f ;  /* 0x00b81f00110e7f89 */ /* 0x0000e600000e0000 */
[----:B--2---:R-:W-:Y:S01]  /*147b0*/  IMAD.X R3, RZ, RZ, R8, P0 ;  /* 0x000000ffff037224 */ /* 0x004fe200000e0608 */
[----:B------:R-:W-:Y:S01]  /*147c0*/  ISETP.LT.OR P0, PT, R0, 0x41, P3 ;  /* 0x000000410000780c */ /* 0x000fe20001f01670 */
[----:B------:R0:W2:-:S12]  /*147d0*/  SHFL.IDX PT, R8, R18, 0x5, 0x181f ;  /* 0x00b81f0012087f89 */ /* 0x00009800000e0000 */
[----:B------:R0:W-:Y:S01]  /*147e0*/  LDGSTS.E.BYPASS.LTC128B.128 [R7+0x2400], desc[UR36][R2.64], !P0 ;  /* 0x0240000002077fae */ /* 0x0001e2000c101d64 */
[----:B------:R-:W-:-:S13]  /*147f0*/  ISETP.LT.OR P0, PT, R0, 0x41, P2 ;  /* 0x000000410000780c */ /* 0x000fda0001701670 */
[----:B------:R0:W-:Y:S01]  /*14800*/  LDGSTS.E.BYPASS.LTC128B.128 [R7+0x5400], desc[UR36][R2.64+0x80], !P0 ;  /* 0x0540008002077fae */ /* 0x0001e2000c101d64 */
[----:B------:R-:W-:-:S13]  /*14810*/  ISETP.LT.OR P0, PT, R0, 0x41, P1 ;  /* 0x000000410000780c */ /* 0x000fda0000f01670 */
[----:B--23--:R0:W-:Y:S02]  /*14820*/  LDGSTS.E.BYPASS.LTC128B.128 [R7+0x8400], desc[UR36][R2.64+0x100], !P0 ;  /* 0x0840010002077fae */ /* 0x00c1e4000c101d64 */
.L_x_1178:
        /* <DEDUP_REMOVED lines=21> */
[----:B------:R-:W-:-:S04]  /*14980*/  IMAD R5, R4, UR5, R5 ;  /* 0x0000000504057c24 */ /* 0x000fc8000f8e0205 */
[----:B-1----:R-:W-:-:S07]  /*14990*/  IMAD.IADD R19, R3, 0x1, R5 ;  /* 0x0000000103137824 */ /* 0x002fce00078e0205 */
.L_x_1094:
        /* <DEDUP_REMOVED lines=10> */
.L_x_1095:
[----:B------:R-:W-:Y:S01]  /*14a40*/  R2UR UR4, R35 ;  /* 0x00000000230472ca */ /* 0x000fe200000e0000 */
[----:B------:R-:W-:Y:S01]  /*14a50*/  ULDC.64 UR6, c[0x0][0x330] ;  /* 0x0000cc0000067ab9 */ /* 0x000fe20000000a00 */
[----:B------:R-:W-:Y:S01]  /*14a60*/  IMAD.MOV.U32 R18, RZ, RZ, R2 ;  /* 0x000000ffff127224 */ /* 0x000fe200078e0002 */
[----:B------:R-:W-:Y:S01]  /*14a70*/  IADD3 R31, R31, -0x1, RZ ;  /* 0xffffffff1f1f7810 */ /* 0x000fe20007ffe0ff */
[----:B------:R-:W-:Y:S01]  /*14a80*/  IMAD.U32 R3, RZ, RZ, UR6 ;  /* 0x00000006ff037e24 */ /* 0x000fe2000f8e00ff */
[----:B------:R0:W-:Y:S01]  /*14a90*/  SYNCS.ARRIVE.TRANS64.A1T0 RZ, [R6+URZ+0x30850], RZ ;  /* 0x030850ff06ff79a7 */ /* 0x0001e2000810003f */
[----:B------:R-:W-:Y:S02]  /*14aa0*/  VIADD R0, R0, 0x60 ;  /* 0x0000006000007836 */ /* 0x000fe40000000000 */
[----:B------:R-:W-:-:S04]  /*14ab0*/  IMAD.WIDE.U32 R18, R3, UR41, R18 ;  /* 0x0000002903127c25 */ /* 0x000fc8000f8e0012 */
[----:B------:R-:W-:Y:S01]  /*14ac0*/  VIADD R20, R20, 0xffffffa0 ;  /* 0xffffffa014147836 */ /* 0x000fe20000000000 */
[----:B------:R-:W-:Y:S01]  /*14ad0*/  UIMAD UR4, UR4, UR6, URZ ;  /* 0x00000006040472a4 */ /* 0x000fe2000f8e023f */
[----:B------:R-:W-:Y:S02]  /*14ae0*/  IMAD.MOV.U32 R25, RZ, RZ, R26 ;  /* 0x000000ffff197224 */ /* 0x000fe400078e001a */
[----:B------:R-:W-:Y:S01]  /*14af0*/  IMAD.MOV.U32 R27, RZ, RZ, R28 ;  /* 0x000000ffff1b7224 */ /* 0x000fe200078e001c */
[----:B------:R-:W-:-:S03]  /*14b00*/  UIMAD UR4, UR41, UR7, UR4 ;  /* 0x00000007290472a4 */ /* 0x000fc6000f8e0204 */
[----:B------:R-:W-:Y:S02]  /*14b10*/  ULDC.64 UR6, c[0x0][0x318] ;  /* 0x0000c60000067ab9 */ /* 0x000fe40000000a00 */
[----:B------:R-:W-:Y:S01]  /*14b20*/  LEA R17, P0, R18, UR6, 0x1 ;  /* 0x0000000612117c11 */ /* 0x000fe2000f8008ff */
[----:B------:R-:W-:-:S05]  /*14b30*/  VIADD R3, R19, UR4 ;  /* 0x0000000413037c36 */ /* 0x000fca0008000000 */
[----:B------:R-:W-:Y:S02]  /*14b40*/  LEA.HI.X R18, R18, UR7, R3, 0x1, P0 ;  /* 0x0000000712127c11 */ /* 0x000fe400080f0c03 */
[----:B------:R-:W-:-:S13]  /*14b50*/  ISETP.GT.AND P0, PT, R31, UR51, PT ;  /* 0x000000331f007c0c */ /* 0x000fda000bf04270 */
[----:B0-----:R-:W-:Y:S05]  /*14b60*/  @P0 BRA `(.L_x_1096) ;  /* 0xfffffff0002c0947 */ /* 0x001fea000383ffff */
[----:B------:R-:W-:Y:S05]  /*14b70*/  BSYNC B0 ;  /* 0x0000000000007941 */ /* 0x000fea0003800000 */
.L_x_1083:
[----:B------:R-:W-:-:S13]  /*14b80*/  LOP3.LUT P0, RZ, R16, 0x10, RZ, 0xc0, !PT ;  /* 0x0000001010ff7812 */ /* 0x000fda000780c0ff */
[----:B------:R-:W-:Y:S05]  /*14b90*/  @!P0 BRA `(.L_x_1097) ;  /* 0x0000000000048947 */ /* 0x000fea0003800000 */
[----:B------:R-:W-:Y:S01]  /*14ba0*/  BPT.TRAP 0x1 ;  /* 0x000000040000795c */ /* 0x000fe20000300000 */
.L_x_1097:
[----:B0-----:R-:W-:Y:S01]  /*14bb0*/  LEA R0, R26, UR48, 0x3 ;  /* 0x000000301a007c11 */ /* 0x001fe2000f8e18ff */
[----:B------:R-:W0:Y:S01]  /*14bc0*/  S2R R6, SR_TID.X ;  /* 0x0000000000067919 */ /* 0x000e220000002100 */
[----:B------:R-:W-:Y:S01]  /*14bd0*/  SHF.L.U32 R3, R28, 0x1f, RZ ;  /* 0x0000001f1c037819 */ /* 0x000fe200000006ff */
[----:B------:R-:W-:Y:S01]  /*14be0*/  IMAD.MOV.U32 R2, RZ, RZ, -0x60 ;  /* 0xffffffa0ff027424 */ /* 0x000fe200078e00ff */
[----:B------:R-:W-:Y:S01]  /*14bf0*/  BSSY B0, `(.L_x_1098) ;  /* 0x0000008000007945 */ /* 0x000fe20003800000 */
[----:B------:R-:W-:Y:S01]  /*14c00*/  IMAD R4, R26, 0x4800, R30 ;  /* 0x000048001a047824 */ /* 0x000fe200078e021e */
[----:B------:R-:W1:Y:S01]  /*14c10*/  SYNCS.PHASECHK.TRANS64.TRYWAIT P0, [R0+URZ+0x30860], R3 ;  /* 0x03086003000075a7 */ /* 0x000e62000800017f */
[----:B------:R-:W-:Y:S01]  /*14c20*/  IMAD R5, R31, R2, UR43 ;  /* 0x0000002b1f057e24 */ /* 0x000fe2000f8e0202 */
[----:B0-----:R-:W-:-:S04]  /*14c30*/  LOP3.LUT R6, R6, 0x7f, RZ, 0xc0, !PT ;  /* 0x0000007f06067812 */ /* 0x001fc800078ec0ff */
[----:B------:R-:W-:-:S05]  /*14c40*/  SHF.R.U32.HI R6, RZ, 0x3, R6 ;  /* 0x00000003ff067819 */ /* 0x000fca0000011606 */
[----:B------:R-:W-:Y:S01]  /*14c50*/  IMAD.IADD R5, R5, 0x1, -R6 ;  /* 0x0000000105057824 */ /* 0x000fe200078e0a06 */
[----:B-1----:R-:W-:Y:S06]  /*14c60*/  @!P0 BRA `(.L_x_1099) ;  /* 0x0000003000008947 */ /* 0x002fec0003800000 */
.L_x_1179:
[----:B------:R-:W-:Y:S05]  /*14c70*/  BSYNC B0 ;  /* 0x0000000000007941 */ /* 0x000fea0003800000 */
.L_x_1098:
        /* <DEDUP_REMOVED lines=8> */
[----:B------:R-:W-:Y:S01]  /*14d00*/  SHFL.IDX PT, R6, R18, 0x1, 0x181f ;  /* 0x00381f0012067f89 */ /* 0x000fe200000e0000 */
[----:B------:R-:W-:Y:S02]  /*14d10*/  ISETP.GE.AND P0, PT, R33, UR4, PT ;  /* 0x0000000421007c0c */ /* 0x000fe4000bf06270 */
[C---:B------:R-:W-:Y:S01]  /*14d20*/  ISETP.LT.OR P3, PT, R5.reuse, 0x1, P2 ;  /* 0x000000010500780c */ /* 0x040fe20001761670 */
[----:B------:R-:W1:Y:S01]  /*14d30*/  SHFL.IDX PT, R14, R17, 0x1, 0x181f ;  /* 0x00381f00110e7f89 */ /* 0x000e6200000e0000 */
[----:B------:R-:W-:-:S02]  /*14d40*/  ISETP.LT.OR P4, PT, R5, 0x1, P1 ;  /* 0x000000010500780c */ /* 0x000fc40000f81670 */
[----:B------:R-:W-:Y:S01]  /*14d50*/  ISETP.LT.OR P5, PT, R5, 0x1, P0 ;  /* 0x000000010500780c */ /* 0x000fe200007a1670 */
[----:B------:R-:W-:Y:S04]  /*14d60*/  SHFL.IDX PT, R7, R18, 0x2, 0x181f ;  /* 0x00581f0012077f89 */ /* 0x000fe800000e0000 */
[----:B------:R-:W2:Y:S01]  /*14d70*/  SHFL.IDX PT, R8, R17, 0x2, 0x181f ;  /* 0x00581f0011087f89 */ /* 0x000ea200000e0000 */
[----:B0-----:R-:W-:-:S05]  /*14d80*/  IMAD.WIDE.U32 R2, R23, 0x2, R2 ;  /* 0x0000000217027825 */ /* 0x001fca00078e0002 */
[----:B------:R-:W-:Y:S01]  /*14d90*/  LDGSTS.E.BYPASS.LTC128B.128 [R4+0x400], desc[UR36][R2.64], !P3 ;  /* 0x0040000002047fae */ /* 0x000fe2000d901d64 */
[----:B------:R-:W-:-:S03]  /*14da0*/  ISETP.LT.OR P3, PT, R5, 0x11, P2 ;  /* 0x000000110500780c */ /* 0x000fc60001761670 */
[----:B------:R-:W-:Y:S01]  /*14db0*/  LDGSTS.E.BYPASS.LTC128B.128 [R4+0x3400], desc[UR36][R2.64+0x80], !P4 ;  /* 0x0340008002047fae */ /* 0x000fe2000e101d64 */
[----:B------:R-:W-:-:S03]  /*14dc0*/  ISETP.LT.OR P4, PT, R5, 0x11, P1 ;  /* 0x000000110500780c */ /* 0x000fc60000f81670 */
[----:B------:R1:W-:Y:S01]  /*14dd0*/  LDGSTS.E.BYPASS.LTC128B.128 [R4+0x6400], desc[UR36][R2.64+0x100], !P5 ;  /* 0x0640010002047fae */ /* 0x0003e2000e901d64 */
[----:B------:R-:W-:Y:S01]  /*14de0*/  ISETP.LT.OR P5, PT, R5, 0x11, P0 ;  /* 0x000000110500780c */ /* 0x000fe200007a1670 */
[----:B-1----:R-:W-:Y:S02]  /*14df0*/  IMAD.MOV.U32 R2, RZ, RZ, R14 ;  /* 0x000000ffff027224 */ /* 0x002fe400078e000e */
[----:B------:R-:W-:Y:S01]  /*14e00*/  IMAD.MOV.U32 R3, RZ, RZ, R6 ;  /* 0x000000ffff037224 */ /* 0x000fe200078e0006 */
[----:B------:R-:W-:Y:S01]  /*14e10*/  SHFL.IDX PT, R14, R17, 0x3, 0x181f ;  /* 0x00781f00110e7f89 */ /* 0x000fe200000e0000 */
[----:B------:R-:W-:-:S03]  /*14e20*/  IMAD.WIDE.U32 R2, R23, 0x2, R2 ;  /* 0x0000000217027825 */ /* 0x000fc600078e0002 */
[----:B------:R-:W0:Y:S04]  /*14e30*/  SHFL.IDX PT, R6, R18, 0x3, 0x181f ;  /* 0x00781f0012067f89 */ /* 0x000e2800000e0000 */
[----:B------:R-:W-:Y:S01]  /*14e40*/  LDGSTS.E.BYPASS.LTC128B.128 [R4+0xc00], desc[UR36][R2.64], !P3 ;  /* 0x00c0000002047fae */ /* 0x000fe2000d901d64 */
[----:B------:R-:W-:-:S03]  /*14e50*/  ISETP.LT.OR P3, PT, R5, 0x21, P2 ;  /* 0x000000210500780c */ /* 0x000fc60001761670 */
[----:B------:R-:W-:Y:S01]  /*14e60*/  LDGSTS.E.BYPASS.LTC128B.128 [R4+0x3c00], desc[UR36][R2.64+0x80], !P4 ;  /* 0x03c0008002047fae */ /* 0x000fe2000e101d64 */
[----:B------:R-:W-:-:S03]  /*14e70*/  ISETP.LT.OR P4, PT, R5, 0x21, P1 ;  /* 0x000000210500780c */ /* 0x000fc60000f81670 */
[----:B------:R2:W-:Y:S01]  /*14e80*/  LDGSTS.E.BYPASS.LTC128B.128 [R4+0x6c00], desc[UR36][R2.64+0x100], !P5 ;  /* 0x06c0010002047fae */ /* 0x0005e2000e901d64 */
[----:B------:R-:W-:Y:S01]  /*14e90*/  ISETP.LT.OR P5, PT, R5, 0x21, P0 ;  /* 0x000000210500780c */ /* 0x000fe200007a1670 */
[----:B--2---:R-:W-:Y:S02]  /*14ea0*/  IMAD.MOV.U32 R2, RZ, RZ, R8 ;  /* 0x000000ffff027224 */ /* 0x004fe400078e0008 */
[----:B------:R-:W-:Y:S01]  /*14eb0*/  IMAD.MOV.U32 R3, RZ, RZ, R7 ;  /* 0x000000ffff037224 */ /* 0x000fe200078e0007 */
[----:B------:R-:W1:Y:S01]  /*14ec0*/  SHFL.IDX PT, R8, R17, 0x4, 0x181f ;  /* 0x00981f0011087f89 */ /* 0x000e6200000e0000 */
[----:B------:R-:W-:-:S03]  /*14ed0*/  IMAD.WIDE.U32 R2, R23, 0x2, R2 ;  /* 0x0000000217027825 */ /* 0x000fc600078e0002 */
[----:B------:R-:W2:Y:S04]  /*14ee0*/  SHFL.IDX PT, R7, R18, 0x4, 0x181f ;  /* 0x00981f0012077f89 */ /* 0x000ea800000e0000 */
[----:B------:R-:W-:Y:S01]  /*14ef0*/  LDGSTS.E.BYPASS.LTC128B.128 [R4+0x1400], desc[UR36][R2.64], !P3 ;  /* 0x0140000002047fae */ /* 0x000fe2000d901d64 */
[----:B------:R-:W-:-:S03]  /*14f00*/  ISETP.LT.OR P3, PT, R5, 0x31, P2 ;  /* 0x000000310500780c */ /* 0x000fc60001761670 */
[----:B------:R-:W-:Y:S01]  /*14f10*/  LDGSTS.E.BYPASS.LTC128B.128 [R4+0x4400], desc[UR36][R2.64+0x80], !P4 ;  /* 0x0440008002047fae */ /* 0x000fe2000e101d64 */
[----:B------:R-:W-:-:S03]  /*14f20*/  ISETP.LT.OR P4, PT, R5, 0x31, P1 ;  /* 0x000000310500780c */ /* 0x000fc60000f81670 */
[----:B------:R0:W-:Y:S01]  /*14f30*/  LDGSTS.E.BYPASS.LTC128B.128 [R4+0x7400], desc[UR36][R2.64+0x100], !P5 ;  /* 0x0740010002047fae */ /* 0x0001e2000e901d64 */
[----:B------:R-:W-:-:S03]  /*14f40*/  ISETP.LT.OR P5, PT, R5, 0x31, P0 ;  /* 0x000000310500780c */ /* 0x000fc600007a1670 */
[----:B------:R-:W3:Y:S01]  /*14f50*/  SHFL.IDX PT, R18, R18, 0x5, 0x181f ;  /* 0x00b81f0012127f89 */ /* 0x000ee200000e0000 */
[----:B0-----:R-:W-:Y:S01]  /*14f60*/  MOV R3, R6 ;  /* 0x0000000600037202 */ /* 0x001fe20000000f00 */
[----:B------:R-:W-:Y:S02]  /*14f70*/  IMAD.MOV.U32 R2, RZ, RZ, R14 ;  /* 0x000000ffff027224 */ /* 0x000fe400078e000e */
[----:B------:R0:W4:Y:S01]  /*14f80*/  SHFL.IDX PT, R14, R17, 0x5, 0x181f ;  /* 0x00b81f00110e7f89 */ /* 0x00012200000e0000 */
[----:B------:R-:W-:Y:S02]  /*14f90*/  IMAD.MOV.U32 R6, RZ, RZ, RZ ;  /* 0x000000ffff067224 */ /* 0x000fe400078e00ff */
[----:B------:R-:W-:-:S05]  /*14fa0*/  IMAD.WIDE.U32 R2, R23, 0x2, R2 ;  /* 0x0000000217027825 */ /* 0x000fca00078e0002 */
[----:B------:R-:W-:Y:S01]  /*14fb0*/  LDGSTS.E.BYPASS.LTC128B.128 [R4+0x1c00], desc[UR36][R2.64], !P3 ;  /* 0x01c0000002047fae */ /* 0x000fe2000d901d64 */
[----:B------:R-:W-:-:S03]  /*14fc0*/  ISETP.LT.OR P3, PT, R5, 0x41, P2 ;  /* 0x000000410500780c */ /* 0x000fc60001761670 */
[----:B------:R-:W-:Y:S01]  /*14fd0*/  LDGSTS.E.BYPASS.LTC128B.128 [R4+0x4c00], desc[UR36][R2.64+0x80], !P4 ;  /* 0x04c0008002047fae */ /* 0x000fe2000e101d64 */
[----:B------:R-:W-:-:S03]  /*14fe0*/  ISETP.LT.OR P4, PT, R5, 0x41, P1 ;  /* 0x000000410500780c */ /* 0x000fc60000f81670 */
[----:B------:R1:W-:Y:S01]  /*14ff0*/  LDGSTS.E.BYPASS.LTC128B.128 [R4+0x7c00], desc[UR36][R2.64+0x100], !P5 ;  /* 0x07c0010002047fae */ /* 0x0003e2000e901d64 */
[----:B------:R-:W-:Y:S01]  /*15000*/  ISETP.LT.OR P5, PT, R5, 0x41, P0 ;  /* 0x000000410500780c */ /* 0x000fe200007a1670 */
[----:B-1----:R-:W-:Y:S02]  /*15010*/  IMAD.MOV.U32 R2, RZ, RZ, R8 ;  /* 0x000000ffff027224 */ /* 0x002fe400078e0008 */
[----:B--2---:R-:W-:Y:S02]  /*15020*/  IMAD.MOV.U32 R3, RZ, RZ, R7 ;  /* 0x000000ffff037224 */ /* 0x004fe400078e0007 */
[----:B------:R-:W-:-:S05]  /*15030*/  IMAD.WIDE.U32 R2, R23, 0x2, R2 ;  /* 0x0000000217027825 */ /* 0x000fca00078e0002 */
[----:B------:R0:W-:Y:S04]  /*15040*/  LDGSTS.E.BYPASS.LTC128B.128 [R4+0x2400], desc[UR36][R2.64], !P3 ;  /* 0x0240000002047fae */ /* 0x0001e8000d901d64 */
[----:B------:R0:W-:Y:S04]  /*15050*/  LDGSTS.E.BYPASS.LTC128B.128 [R4+0x5400], desc[UR36][R2.64+0x80], !P4 ;  /* 0x0540008002047fae */ /* 0x0001e8000e101d64 */
[----:B---34-:R0:W-:Y:S02]  /*15060*/  LDGSTS.E.BYPASS.LTC128B.128 [R4+0x8400], desc[UR36][R2.64+0x100], !P5 ;  /* 0x0840010002047fae */ /* 0x0181e4000e901d64 */
.L_x_1193:
[C---:B------:R-:W-:Y:S01]  /*15070*/  ISETP.LT.OR P2, PT, R5.reuse, 0x51, P2 ;  /* 0x000000510500780c */ /* 0x040fe20001741670 */
[----:B0-----:R-:W-:Y:S01]  /*15080*/  IMAD.MOV.U32 R2, RZ, RZ, R14 ;  /* 0x000000ffff027224 */ /* 0x001fe200078e000e */
[C---:B------:R-:W-:Y:S01]  /*15090*/  ISETP.LT.OR P1, PT, R5.reuse, 0x51, P1 ;  /* 0x000000510500780c */ /* 0x040fe20000f21670 */
[----:B------:R-:W-:Y:S01]  /*150a0*/  IMAD.MOV.U32 R3, RZ, RZ, R18 ;  /* 0x000000ffff037224 */ /* 0x000fe200078e0012 */
[----:B------:R-:W-:Y:S01]  /*150b0*/  ISETP.LT.OR P0, PT, R5, 0x51, P0 ;  /* 0x000000510500780c */ /* 0x000fe20000701670 */
[----:B------:R-:W-:-:S08]  /*150c0*/  IMAD.WIDE.U32 R2, R23, 0x2, R2 ;  /* 0x0000000217027825 */ /* 0x000fd000078e0002 */
        /* <DEDUP_REMOVED lines=8> */
.L_x_1101:
        /* <DEDUP_REMOVED lines=10> */
.L_x_1102:
[----:B------:R1:W-:Y:S02]  /*151f0*/  SYNCS.ARRIVE.TRANS64.A1T0 RZ, [R0+URZ+0x30850], RZ ;  /* 0x030850ff00ff79a7 */ /* 0x0003e4000810003f */
[----:B-1----:R-:W-:-:S05]  /*15200*/  VIADD R0, R26, 0x1 ;  /* 0x000000011a007836 */ /* 0x002fca0000000000 */
[----:B------:R-:W-:-:S04]  /*15210*/  ISETP.NE.AND P0, PT, R0, 0x2, PT ;  /* 0x000000020000780c */ /* 0x000fc80003f05270 */
[----:B0-----:R-:W-:Y:S02]  /*15220*/  SEL R3, RZ, 0x1, P0 ;  /* 0x00000001ff037807 */ /* 0x001fe40000000000 */
[----:B------:R-:W-:Y:S02]  /*15230*/  SEL R0, R0, RZ, P0 ;  /* 0x000000ff00007207 */ /* 0x000fe40000000000 */
[----:B------:R-:W-:-:S07]  /*15240*/  LOP3.LUT R28, R28, R3, RZ, 0x3c, !PT ;  /* 0x000000031c1c7212 */ /* 0x000fce00078e3cff */
.L_x_1062:
[----:B------:R-:W0:Y:S01]  /*15250*/  S2R R3, SR_CgaCtaId ;  /* 0x0000000000037919 */ /* 0x000e220000008800 */
[----:B------:R-:W-:Y:S02]  /*15260*/  MOV R2, 0x400 ;  /* 0x0000040000027802 */ /* 0x000fe40000000f00 */
[----:B------:R-:W-:Y:S02]  /*15270*/  SHF.L.U32 R6, R6, 0x1f, RZ ;  /* 0x0000001f06067819 */ /* 0x000fe400000006ff */
[----:B0-----:R-:W-:-:S04]  /*15280*/  LEA R7, R3, R2, 0x18 ;  /* 0x0000000203077211 */ /* 0x001fc800078ec0ff */
[----:B------:R-:W0:Y:S02]  /*15290*/  SYNCS.PHASECHK.TRANS64.TRYWAIT P0, [R7+URZ+0x30820], R6 ;  /* 0x03082006070075a7 */ /* 0x000e24000800017f */
[----:B0-----:R-:W-:Y:S05]  /*152a0*/  @!P0 BRA `(.L_x_1103) ;  /* 0x0000003000a08947 */ /* 0x001fea0003800000 */
.L_x_1194:
[----:B------:R-:W-:-:S03]  /*152b0*/  UMOV UR4, 0xffffffff ;  /* 0xffffffff00047882 */ /* 0x000fc60000000000 */
[----:B------:R-:W-:Y:S05]  /*152c0*/  BRA.DIV UR4, `(.L_x_1104) ;  /* 0x0000003204ac7947 */ /* 0x000fea000b800000 */
[----:B------:R-:W1:Y:S02]  /*152d0*/  S2R R2, SR_TID.X ;  /* 0x0000000000027919 */ /* 0x000e640000002100 */
[----:B-1----:R-:W-:-:S04]  /*152e0*/  SHF.R.U32.HI R2, RZ, 0x5, R2 ;  /* 0x00000005ff027819 */ /* 0x002fc80000011602 */
[----:B------:R-:W-:-:S05]  /*152f0*/  LOP3.LUT R2, R2, 0x3, RZ, 0xc0, !PT ;  /* 0x0000000302027812 */ /* 0x000fca00078ec0ff */
[----:B------:R1:W2:Y:S02]  /*15300*/  SHFL.IDX PT, R14, R2, RZ, 0x1f ;  /* 0x00001fff020e7589 */ /* 0x0002a400000e0000 */
.L_x_1197:
[----:B--2---:R-:W-:-:S13]  /*15310*/  ISETP.NE.AND P0, PT, R14, RZ, PT ;  /* 0x000000ff0e00720c */ /* 0x004fda0003f05270 */
[----:B------:R-:W-:Y:S05]  /*15320*/  @P0 BRA `(.L_x_970) ;  /* 0x0000000000900947 */ /* 0x000fea0003800000 */
[----:B------:R-:W-:-:S03]  /*15330*/  UMOV UR4, 0xffffffff ;  /* 0xffffffff00047882 */ /* 0x000fc60000000000 */
[----:B------:R-:W-:Y:S05]  /*15340*/  BRA.DIV UR4, `(.L_x_1105) ;  /* 0x0000003204c07947 */ /* 0x000fea000b800000 */
[----:B------:R-:W-:-:S13]  /*15350*/  ELECT P6, URZ, PT ;  /* 0x00000000003f782f */ /* 0x000fda00038c0000 */
.L_x_1200:
[----:B------:R-:W-:Y:S05]  /*15360*/  @!P6 BRA `(.L_x_970) ;  /* 0x000000000080e947 */ /* 0x000fea0003800000 */
[----:B-1----:R-:W2:Y:S02]  /*15370*/  LDL R2, [R1+0x4] ;  /* 0x0000040001027983 */ /* 0x002ea40000100800 */
[----:B--2---:R-:W-:-:S13]  /*15380*/  R2UR UR4, R2 ;  /* 0x00000000020472ca */ /* 0x004fda00000e0000 */
[----:B------:R-:W-:-:S06]  /*15390*/  ULOP3.LUT UR4, UR4, 0x2, URZ, 0xfc, !UPT ;  /* 0x0000000204047892 */ /* 0x000fcc000f8efc3f */
[----:B------:R-:W-:-:S05]  /*153a0*/  IMAD.U32 R2, RZ, RZ, UR4 ;  /* 0x00000004ff027e24 */ /* 0x000fca000f8e00ff */
[----:B------:R-:W-:-:S13]  /*153b0*/  ISETP.NE.AND P0, PT, R2, 0x3, PT ;  /* 0x000000030200780c */ /* 0x000fda0003f05270 */
[----:B------:R-:W-:Y:S05]  /*153c0*/  @!P0 BRA `(.L_x_1106) ;  /* 0x0000000000048947 */ /* 0x000fea0003800000 */
[----:B------:R-:W-:Y:S01]  /*153d0*/  BPT.TRAP 0x1 ;  /* 0x000000040000795c */ /* 0x000fe20000300000 */
.L_x_1106:
[----:B------:R-:W-:Y:S01]  /*153e0*/  IMAD R5, R0, 0x8, R7 ;  /* 0x0000000800057824 */ /* 0x000fe200078e0207 */
[----:B------:R-:W-:Y:S01]  /*153f0*/  SHF.L.U32 R2, R28, 0x1f, RZ ;  /* 0x0000001f1c027819 */ /* 0x000fe200000006ff */
[----:B------:R-:W-:-:S03]  /*15400*/  VIADD R0, R0, 0x1 ;  /* 0x0000000100007836 */ /* 0x000fc60000000000 */
[----:B------:R-:W1:Y:S02]  /*15410*/  SYNCS.PHASECHK.TRANS64.TRYWAIT P1, [R5+URZ+0x30840], R2 ;  /* 0x03084002050075a7 */ /* 0x000e64000802017f */
[----:B------:R-:W-:-:S04]  /*15420*/  ISETP.NE.AND P2, PT, R0, 0x2, PT ;  /* 0x000000020000780c */ /* 0x000fc80003f45270 */
[----:B------:R-:W-:Y:S01]  /*15430*/  SEL R3, RZ, 0x1, P2 ;  /* 0x00000001ff037807 */ /* 0x000fe20001000000 */
[----:B-1----:R-:W-:Y:S08]  /*15440*/  @!P1 BRA `(.L_x_1107) ;  /* 0x0000003000a09947 */ /* 0x002ff00003800000 */
.L_x_1201:
[----:B------:R-:W-:Y:S02]  /*15450*/  SEL R0, R0, RZ, P2 ;  /* 0x000000ff00007207 */ /* 0x000fe40001000000 */
[----:B------:R-:W-:Y:S01]  /*15460*/  LOP3.LUT R3, R28, R3, RZ, 0x3c, !PT ;  /* 0x000000031c037212 */ /* 0x000fe200078e3cff */
[----:B------:R-:W-:Y:S06]  /*15470*/  @!P0 BRA `(.L_x_1108) ;  /* 0x0000000000048947 */ /* 0x000fec0003800000 */
[----:B------:R-:W-:Y:S01]  /*15480*/  BPT.TRAP 0x1 ;  /* 0x000000040000795c */ /* 0x000fe20000300000 */
.L_x_1108:
[----:B0-----:R-:W-:Y:S01]  /*15490*/  IMAD R7, R0, 0x8, R7 ;  /* 0x0000000800077824 */ /* 0x001fe200078e0207 */
[----:B------:R-:W-:-:S04]  /*154a0*/  SHF.L.U32 R0, R3, 0x1f, RZ ;  /* 0x0000001f03007819 */ /* 0x000fc800000006ff */
[----:B------:R-:W0:Y:S02]  /*154b0*/  SYNCS.PHASECHK.TRANS64.TRYWAIT P1, [R7+URZ+0x30840], R0 ;  /* 0x03084000070075a7 */ /* 0x000e24000802017f */
[----:B0-----:R-:W-:Y:S05]  /*154c0*/  @!P1 BRA `(.L_x_1109) ;  /* 0x0000003000949947 */ /* 0x001fea0003800000 */
.L_x_1202:
[----:B------:R-:W-:Y:S05]  /*154d0*/  @!P0 BRA `(.L_x_1110) ;  /* 0x0000000000048947 */ /* 0x000fea0003800000 */
[----:B------:R-:W-:Y:S01]  /*154e0*/  BPT.TRAP 0x1 ;  /* 0x000000040000795c */ /* 0x000fe20000300000 */
.L_x_1110:
[----:B------:R-:W2:Y:S02]  /*154f0*/  SYNCS.PHASECHK.TRANS64.TRYWAIT P1, [R5+URZ+0x30860], R2 ;  /* 0x03086002050075a7 */ /* 0x000ea4000802017f */
[----:B--2---:R-:W-:Y:S05]  /*15500*/  @!P1 BRA `(.L_x_1111) ;  /* 0x0000003000989947 */ /* 0x004fea0003800000 */
.L_x_1203:
[----:B------:R-:W-:Y:S05]  /*15510*/  @!P0 BRA `(.L_x_1112) ;  /* 0x0000000000048947 */ /* 0x000fea0003800000 */
[----:B------:R-:W-:Y:S01]  /*15520*/  BPT.TRAP 0x1 ;  /* 0x000000040000795c */ /* 0x000fe20000300000 */
.L_x_1112:
[----:B---3--:R3:W4:Y:S02]  /*15530*/  SYNCS.PHASECHK.TRANS64.TRYWAIT P0, [R7+URZ+0x30860], R0 ;  /* 0x03086000070075a7 */ /* 0x008724000800017f */
[----:B----4-:R-:W-:Y:S05]  /*15540*/  @!P0 NANOSLEEP.SYNCS 0x989680 ;  /* 0x009896800000895d */ /* 0x010fea0003900000 */
[----:B------:R-:W4:Y:S02]  /*15550*/  @!P0 SYNCS.PHASECHK.TRANS64 P0, [R7+URZ+0x30860], R0 ;  /* 0x03086000070085a7 */ /* 0x000f24000800007f */
[----:B----4-:R-:W-:Y:S05]  /*15560*/  @!P0 BRA `(.L_x_1112) ;  /* 0xfffffffc00f08947 */ /* 0x010fea000383ffff */
.L_x_970:
[----:B------:R-:W-:Y:S05]  /*15570*/  BSYNC B6 ;  /* 0x0000000000067941 */ /* 0x000fea0003800000 */
.L_x_967:
[----:B------:R-:W-:Y:S05]  /*15580*/  EXIT ;  /* 0x000000000000794d */ /* 0x000fea0003800000 */
.L_x_980:
[----:B0-----:R-:W-:-:S04]  /*15590*/  MOV R3, UR39 ;  /* 0x0000002700037c02 */ /* 0x001fc80008000f00 */
[----:B------:R0:W1:Y:S03]  /*155a0*/  SYNCS.PHASECHK.TRANS64.TRYWAIT P0, [R3+URZ+0x30800], R0 ;  /* 0x03080000030075a7 */ /* 0x000066000800017f */
[----:B-1----:R-:W-:Y:S05]  /*155b0*/  @!P0 NANOSLEEP.SYNCS 0x989680 ;  /* 0x009896800000895d */ /* 0x002fea0003900000 */
[----:B------:R-:W1:Y:S02]  /*155c0*/  @!P0 SYNCS.PHASECHK.TRANS64 P0, [R3+URZ+0x30800], R0 ;  /* 0x03080000030085a7 */ /* 0x000e64000800007f */
[----:B-1----:R-:W-:Y:S05]  /*155d0*/  @!P0 BRA `(.L_x_980) ;  /* 0xfffffffc00ec8947 */ /* 0x002fea000383ffff */
[----:B------:R-:W-:Y:S05]  /*155e0*/  BRA `(.L_x_1113) ;  /* 0xfffffec000a47947 */ /* 0x000fea000383ffff */
.L_x_984:
[----:B0-----:R-:W-:-:S04]  /*155f0*/  IMAD.U32 R3, RZ, RZ, UR39 ;  /* 0x00000027ff037e24 */ /* 0x001fc8000f8e00ff */
[----:B------:R0:W2:Y:S03]  /*15600*/  SYNCS.PHASECHK.TRANS64.TRYWAIT P1, [R3+URZ+0x30830], R0 ;  /* 0x03083000030075a7 */ /* 0x0000a6000802017f */
[----:B--2---:R-:W-:Y:S05]  /*15610*/  @!P1 NANOSLEEP.SYNCS 0x989680 ;  /* 0x009896800000995d */ /* 0x004fea0003900000 */
[----:B------:R-:W2:Y:S02]  /*15620*/  @!P1 SYNCS.PHASECHK.TRANS64 P1, [R3+URZ+0x30830], R0 ;  /* 0x03083000030095a7 */ /* 0x000ea4000802007f */
[----:B--2---:R-:W-:Y:S05]  /*15630*/  @!P1 BRA `(.L_x_984) ;  /* 0xfffffffc00ec9947 */ /* 0x004fea000383ffff */
[----:B------:R-:W-:Y:S05]  /*15640*/  BRA `(.L_x_983) ;  /* 0xfffffec000c87947 */ /* 0x000fea000383ffff */
.L_x_1001:
[----:B-1----:R-:W-:-:S04]  /*15650*/  IMAD.U32 R9, RZ, RZ, UR60 ;  /* 0x0000003cff097e24 */ /* 0x002fc8000f8e00ff */
[----:B------:R1:W2:Y:S03]  /*15660*/  SYNCS.PHASECHK.TRANS64.TRYWAIT P1, [R9+URZ+0x30830], R8 ;  /* 0x03083008090075a7 */ /* 0x0002a6000802017f */
[----:B--2---:R-:W-:Y:S05]  /*15670*/  @!P1 NANOSLEEP.SYNCS 0x989680 ;  /* 0x009896800000995d */ /* 0x004fea0003900000 */
[----:B------:R-:W2:Y:S02]  /*15680*/  @!P1 SYNCS.PHASECHK.TRANS64 P1, [R9+URZ+0x30830], R8 ;  /* 0x03083008090095a7 */ /* 0x000ea4000802007f */
[----:B--2---:R-:W-:Y:S05]  /*15690*/  @!P1 BRA `(.L_x_1001) ;  /* 0xfffffffc00ec9947 */ /* 0x004fea000383ffff */
[----:B------:R-:W-:Y:S05]  /*156a0*/  BRA `(.L_x_1000) ;  /* 0xfffffef800487947 */ /* 0x000fea000383ffff */
.L_x_1005:
[----:B-1----:R-:W-:-:S04]  /*156b0*/  IMAD.U32 R9, RZ, RZ, UR14 ;  /* 0x0000000eff097e24 */ /* 0x002fc8000f8e00ff */
[----:B------:R1:W3:Y:S03]  /*156c0*/  SYNCS.PHASECHK.TRANS64.TRYWAIT P1, [R9+URZ+0x30850], R0 ;  /* 0x03085000090075a7 */ /* 0x0002e6000802017f */
[----:B---3--:R-:W-:Y:S05]  /*156d0*/  @!P1 NANOSLEEP.SYNCS 0x989680 ;  /* 0x009896800000995d */ /* 0x008fea0003900000 */
[----:B------:R-:W3:Y:S02]  /*156e0*/  @!P1 SYNCS.PHASECHK.TRANS64 P1, [R9+URZ+0x30850], R0 ;  /* 0x03085000090095a7 */ /* 0x000ee4000802007f */
[----:B---3--:R-:W-:Y:S05]  /*156f0*/  @!P1 BRA `(.L_x_1005) ;  /* 0xfffffffc00ec9947 */ /* 0x008fea000383ffff */
[----:B------:R-:W-:Y:S05]  /*15700*/  BRA `(.L_x_1004) ;  /* 0xffffff0000dc7947 */ /* 0x000fea000383ffff */
.L_x_1024:
[----:B-1----:R-:W-:-:S04]  /*15710*/  IMAD.U32 R9, RZ, RZ, UR5 ;  /* 0x00000005ff097e24 */ /* 0x002fc8000f8e00ff */
[----:B------:R1:W2:Y:S03]  /*15720*/  SYNCS.PHASECHK.TRANS64.TRYWAIT P1, [R9+URZ+0x30830], R8 ;  /* 0x03083008090075a7 */ /* 0x0002a6000802017f */
[----:B--2---:R-:W-:Y:S05]  /*15730*/  @!P1 NANOSLEEP.SYNCS 0x989680 ;  /* 0x009896800000995d */ /* 0x004fea0003900000 */
[----:B------:R-:W2:Y:S02]  /*15740*/  @!P1 SYNCS.PHASECHK.TRANS64 P1, [R9+URZ+0x30830], R8 ;  /* 0x03083008090095a7 */ /* 0x000ea4000802007f */
[----:B--2---:R-:W-:Y:S05]  /*15750*/  @!P1 BRA `(.L_x_1024) ;  /* 0xfffffffc00ec9947 */ /* 0x004fea000383ffff */
[----:B------:R-:W-:Y:S05]  /*15760*/  BRA `(.L_x_1023) ;  /* 0xffffff3000c47947 */ /* 0x000fea000383ffff */
.L_x_1028:
[----:B-1----:R-:W-:-:S04]  /*15770*/  IMAD.U32 R9, RZ, RZ, UR5 ;  /* 0x00000005ff097e24 */ /* 0x002fc8000f8e00ff */
[----:B------:R1:W3:Y:S03]  /*15780*/  SYNCS.PHASECHK.TRANS64.TRYWAIT P1, [R9+URZ+0x30850], R0 ;  /* 0x03085000090075a7 */ /* 0x0002e6000802017f */
[----:B---3--:R-:W-:Y:S05]  /*15790*/  @!P1 NANOSLEEP.SYNCS 0x989680 ;  /* 0x009896800000995d */ /* 0x008fea0003900000 */
[----:B------:R-:W3:Y:S02]  /*157a0*/  @!P1 SYNCS.PHASECHK.TRANS64 P1, [R9+URZ+0x30850], R0 ;  /* 0x03085000090095a7 */ /* 0x000ee4000802007f */
[----:B---3--:R-:W-:Y:S05]  /*157b0*/  @!P1 BRA `(.L_x_1028) ;  /* 0xfffffffc00ec9947 */ /* 0x008fea000383ffff */
[----:B------:R-:W-:Y:S05]  /*157c0*/  BRA `(.L_x_1027) ;  /* 0xffffff3c00587947 */ /* 0x000fea000383ffff */
.L_x_1036:
[----:B-1----:R-:W-:-:S04]  /*157d0*/  IMAD.U32 R9, RZ, RZ, UR60 ;  /* 0x0000003cff097e24 */ /* 0x002fc8000f8e00ff */
[----:B------:R1:W2:Y:S03]  /*157e0*/  SYNCS.PHASECHK.TRANS64.TRYWAIT P1, [R9+URZ+0x30830], R8 ;  /* 0x03083008090075a7 */ /* 0x0002a6000802017f */
[----:B--2---:R-:W-:Y:S05]  /*157f0*/  @!P1 NANOSLEEP.SYNCS 0x989680 ;  /* 0x009896800000995d */ /* 0x004fea0003900000 */
[----:B------:R-:W2:Y:S02]  /*15800*/  @!P1 SYNCS.PHASECHK.TRANS64 P1, [R9+URZ+0x30830], R8 ;  /* 0x03083008090095a7 */ /* 0x000ea4000802007f */
[----:B--2---:R-:W-:Y:S05]  /*15810*/  @!P1 BRA `(.L_x_1036) ;  /* 0xfffffffc00ec9947 */ /* 0x004fea000383ffff */
[----:B------:R-:W-:Y:S05]  /*15820*/  BRA `(.L_x_1035) ;  /* 0xffffff5400a47947 */ /* 0x000fea000383ffff */
.L_x_1040:
[----:B-1----:R-:W-:-:S04]  /*15830*/  IMAD.U32 R9, RZ, RZ, UR5 ;  /* 0x00000005ff097e24 */ /* 0x002fc8000f8e00ff */
[----:B------:R1:W3:Y:S03]  /*15840*/  SYNCS.PHASECHK.TRANS64.TRYWAIT P1, [R9+URZ+0x30850], R0 ;  /* 0x03085000090075a7 */ /* 0x0002e6000802017f */
[----:B---3--:R-:W-:Y:S05]  /*15850*/  @!P1 NANOSLEEP.SYNCS 0x989680 ;  /* 0x009896800000995d */ /* 0x008fea0003900000 */
[----:B------:R-:W3:Y:S02]  /*15860*/  @!P1 SYNCS.PHASECHK.TRANS64 P1, [R9+URZ+0x30850], R0 ;  /* 0x03085000090095a7 */ /* 0x000ee4000802007f */
[----:B---3--:R-:W-:Y:S05]  /*15870*/  @!P1 BRA `(.L_x_1040) ;  /* 0xfffffffc00ec9947 */ /* 0x008fea000383ffff */
[----:B------:R-:W-:Y:S05]  /*15880*/  BRA `(.L_x_1039) ;  /* 0xffffff6000387947 */ /* 0x000fea000383ffff */
.L_x_1055:
[----:B-1----:R-:W-:-:S04]  /*15890*/  IMAD.U32 R5, RZ, RZ, UR5 ;  /* 0x00000005ff057e24 */ /* 0x002fc8000f8e00ff */
[----:B------:R1:W2:Y:S03]  /*158a0*/  SYNCS.PHASECHK.TRANS64.TRYWAIT P1, [R5+URZ+0x30850], R0 ;  /* 0x03085000050075a7 */ /* 0x0002a6000802017f */
[----:B--2---:R-:W-:Y:S05]  /*158b0*/  @!P1 NANOSLEEP.SYNCS 0x989680 ;  /* 0x009896800000995d */ /* 0x004fea0003900000 */
[----:B------:R-:W2:Y:S02]  /*158c0*/  @!P1 SYNCS.PHASECHK.TRANS64 P1, [R5+URZ+0x30850], R0 ;  /* 0x03085000050095a7 */ /* 0x000ea4000802007f */
[----:B--2---:R-:W-:Y:S05]  /*158d0*/  @!P1 BRA `(.L_x_1055) ;  /* 0xfffffffc00ec9947 */ /* 0x004fea000383ffff */
[----:B------:R-:W-:Y:S05]  /*158e0*/  BRA `(.L_x_1054) ;  /* 0xffffff9000c07947 */ /* 0x000fea000383ffff */
.L_x_1073:
[----:B------:R-:W-:Y:S01]  /*158f0*/  IMAD.MOV.U32 R13, RZ, RZ, R18 ;  /* 0x000000ffff0d7224 */ /* 0x000fe200078e0012 */
[----:B------:R-:W-:Y:S01]  /*15900*/  MOV R11, 0x1f ;  /* 0x0000001f000b7802 */ /* 0x000fe20000000f00 */
[----:B------:R-:W-:Y:S02]  /*15910*/  IMAD.MOV.U32 R12, RZ, RZ, RZ ;  /* 0x000000ffff0c7224 */ /* 0x000fe400078e00ff */
[----:B------:R-:W-:-:S07]  /*15920*/  IMAD.MOV.U32 R15, RZ, RZ, -0x1 ;  /* 0xffffffffff0f7424 */ /* 0x000fce00078e00ff */
[----:B-----5:R-:W-:Y:S05]  /*15930*/  WARPSYNC.COLLECTIVE R15, `(.L_x_1114) ;  /* 0x000000000f087348 */ /* 0x020fea0003c00000 */
[----:B------:R0:W1:Y:S02]  /*15940*/  SHFL.IDX P6, R14, R13, R12, R11 ;  /* 0x0000000c0d0e7389 */ /* 0x00006400000c000b */
[----:B01---5:R-:W-:Y:S01]  /*15950*/  ENDCOLLECTIVE ;  /* 0x000000000000791b */ /* 0x023fe20003800000 */
.L_x_1114:
[----:B------:R-:W-:Y:S05]  /*15960*/  BRA `(.L_x_1115) ;  /* 0xffffffcc00707947 */ /* 0x000fea000383ffff */
.L_x_1075:
[----:B0-----:R-:W-:-:S04]  /*15970*/  IMAD.U32 R3, RZ, RZ, UR48 ;  /* 0x00000030ff037e24 */ /* 0x001fc8000f8e00ff */
[----:B------:R0:W1:Y:S03]  /*15980*/  SYNCS.PHASECHK.TRANS64.TRYWAIT P0, [R3+URZ+0x30840], R2 ;  /* 0x03084002030075a7 */ /* 0x000066000800017f */
[----:B-1----:R-:W-:Y:S05]  /*15990*/  @!P0 NANOSLEEP.SYNCS 0x989680 ;  /* 0x009896800000895d */ /* 0x002fea0003900000 */
[----:B------:R-:W1:Y:S02]  /*159a0*/  @!P0 SYNCS.PHASECHK.TRANS64 P0, [R3+URZ+0x30840], R2 ;  /* 0x03084002030085a7 */ /* 0x000e64000800007f */
[----:B-1----:R-:W-:Y:S05]  /*159b0*/  @!P0 BRA `(.L_x_1075) ;  /* 0xfffffffc00ec8947 */ /* 0x002fea000383ffff */
[----:B------:R-:W-:Y:S05]  /*159c0*/  BRA `(.L_x_1116) ;  /* 0xffffffd000007947 */ /* 0x000fea000383ffff */
.L_x_1076:
        /* <DEDUP_REMOVED lines=8> */
.L_x_1118:
[----:B------:R-:W-:Y:S05]  /*15a50*/  BSYNC B0 ;  /* 0x0000000000007941 */ /* 0x000fea0003800000 */
.L_x_1117:
[----:B------:R-:W-:Y:S01]  /*15a60*/  IMAD.MOV.U32 R13, RZ, RZ, R0 ;  /* 0x000000ffff0d7224 */ /* 0x000fe200078e0000 */
[----:B------:R-:W-:Y:S01]  /*15a70*/  MOV R15, 0xffffffff ;  /* 0xffffffff000f7802 */ /* 0x000fe20000000f00 */
[----:B------:R-:W-:Y:S01]  /*15a80*/  IMAD.MOV.U32 R12, RZ, RZ, RZ ;  /* 0x000000ffff0c7224 */ /* 0x000fe200078e00ff */
[----:B------:R-:W-:Y:S01]  /*15a90*/  @P0 LEA R9, R30, UR48, 0x1 ;  /* 0x000000301e090c11 */ /* 0x000fe2000f8e08ff */
[----:B------:R-:W-:Y:S02]  /*15aa0*/  IMAD.MOV.U32 R11, RZ, RZ, 0x181f ;  /* 0x0000181fff0b7424 */ /* 0x000fe400078e00ff */
[----:B------:R-:W-:-:S07]  /*15ab0*/  IMAD.MOV.U32 R3, RZ, RZ, R14 ;  /* 0x000000ffff037224 */ /* 0x000fce00078e000e */
[----:B------:R-:W-:Y:S05]  /*15ac0*/  WARPSYNC.COLLECTIVE R15, `(.L_x_1119) ;  /* 0x000000000f087348 */ /* 0x000fea0003c00000 */
[----:B------:R0:W1:Y:S02]  /*15ad0*/  SHFL.IDX P6, R14, R13, R12, R11 ;  /* 0x0000000c0d0e7389 */ /* 0x00006400000c000b */
[----:B01----:R-:W-:Y:S01]  /*15ae0*/  ENDCOLLECTIVE ;  /* 0x000000000000791b */ /* 0x003fe20003800000 */
.L_x_1119:
[----:B------:R-:W-:Y:S02]  /*15af0*/  IMAD.MOV.U32 R13, RZ, RZ, R7 ;  /* 0x000000ffff0d7224 */ /* 0x000fe400078e0007 */
[----:B------:R-:W-:Y:S02]  /*15b00*/  IMAD.MOV.U32 R12, RZ, RZ, 0x1 ;  /* 0x00000001ff0c7424 */ /* 0x000fe400078e00ff */
[----:B------:R-:W-:-:S07]  /*15b10*/  IMAD.MOV.U32 R2, RZ, RZ, R14 ;  /* 0x000000ffff027224 */ /* 0x000fce00078e000e */
[----:B------:R-:W-:Y:S05]  /*15b20*/  WARPSYNC.COLLECTIVE R15, `(.L_x_1120) ;  /* 0x000000000f087348 */ /* 0x000fea0003c00000 */
[----:B------:R0:W1:Y:S02]  /*15b30*/  SHFL.IDX P6, R14, R13, R12, R11 ;  /* 0x0000000c0d0e7389 */ /* 0x00006400000c000b */
[----:B01----:R-:W-:Y:S01]  /*15b40*/  ENDCOLLECTIVE ;  /* 0x000000000000791b */ /* 0x003fe20003800000 */
.L_x_1120:
        /* <DEDUP_REMOVED lines=8> */
[----:B------:R-:W-:Y:S01]  /*15bd0*/  ISETP.GE.AND P0, PT, R6, 0x11, PT ;  /* 0x000000110600780c */ /* 0x000fe20003f06270 */
[----:B------:R-:W-:-:S12]  /*15be0*/  IMAD.MOV.U32 R5, RZ, RZ, R14 ;  /* 0x000000ffff057224 */ /* 0x000fd800078e000e */
[----:B0-----:R-:W-:Y:S05]  /*15bf0*/  WARPSYNC.COLLECTIVE R15, `(.L_x_1121) ;  /* 0x000000000f087348 */ /* 0x001fea0003c00000 */
[----:B------:R1:W2:Y:S02]  /*15c00*/  SHFL.IDX P6, R14, R13, R12, R11 ;  /* 0x0000000c0d0e7389 */ /* 0x0002a400000c000b */
[----:B012---:R-:W-:Y:S01]  /*15c10*/  ENDCOLLECTIVE ;  /* 0x000000000000791b */ /* 0x007fe20003800000 */
.L_x_1121:
[----:B------:R-:W-:Y:S01]  /*15c20*/  @P0 LEA R21, R30, UR48, 0x1 ;  /* 0x000000301e150c11 */ /* 0x000fe2000f8e08ff */
[----:B------:R-:W-:Y:S02]  /*15c30*/  IMAD.MOV.U32 R13, RZ, RZ, R7 ;  /* 0x000000ffff0d7224 */ /* 0x000fe400078e0007 */
[----:B------:R-:W-:Y:S02]  /*15c40*/  IMAD.MOV.U32 R12, RZ, RZ, 0x2 ;  /* 0x00000002ff0c7424 */ /* 0x000fe400078e00ff */
[----:B------:R-:W-:-:S07]  /*15c50*/  IMAD.MOV.U32 R4, RZ, RZ, R14 ;  /* 0x000000ffff047224 */ /* 0x000fce00078e000e */
[----:B------:R-:W-:Y:S05]  /*15c60*/  WARPSYNC.COLLECTIVE R15, `(.L_x_1122) ;  /* 0x000000000f087348 */ /* 0x000fea0003c00000 */
[----:B------:R0:W1:Y:S02]  /*15c70*/  SHFL.IDX P6, R14, R13, R12, R11 ;  /* 0x0000000c0d0e7389 */ /* 0x00006400000c000b */
[----:B01----:R-:W-:Y:S01]  /*15c80*/  ENDCOLLECTIVE ;  /* 0x000000000000791b */ /* 0x003fe20003800000 */
.L_x_1122:
        /* <DEDUP_REMOVED lines=13> */
.L_x_1123:
[----:B------:R-:W-:Y:S01]  /*15d60*/  IMAD.MOV.U32 R3, RZ, RZ, R8 ;  /* 0x000000ffff037224 */ /* 0x000fe200078e0008 */
[----:B------:R-:W-:Y:S01]  /*15d70*/  @P0 LEA R25, R30, UR48, 0x1 ;  /* 0x000000301e190c11 */ /* 0x000fe2000f8e08ff */
[----:B------:R-:W-:Y:S02]  /*15d80*/  IMAD.MOV.U32 R13, RZ, RZ, R7 ;  /* 0x000000ffff0d7224 */ /* 0x000fe400078e0007 */
[----:B------:R-:W-:Y:S01]  /*15d90*/  IMAD.MOV.U32 R12, RZ, RZ, 0x3 ;  /* 0x00000003ff0c7424 */ /* 0x000fe200078e00ff */
[----:B------:R-:W-:-:S07]  /*15da0*/  MOV R2, R14 ;  /* 0x0000000e00027202 */ /* 0x000fce0000000f00 */
[----:B------:R-:W-:Y:S05]  /*15db0*/  WARPSYNC.COLLECTIVE R15, `(.L_x_1124) ;  /* 0x000000000f087348 */ /* 0x000fea0003c00000 */
[----:B------:R0:W1:Y:S02]  /*15dc0*/  SHFL.IDX P6, R14, R13, R12, R11 ;  /* 0x0000000c0d0e7389 */ /* 0x00006400000c000b */
[----:B01----:R-:W-:Y:S01]  /*15dd0*/  ENDCOLLECTIVE ;  /* 0x000000000000791b */ /* 0x003fe20003800000 */
.L_x_1124:
        /* <DEDUP_REMOVED lines=13> */
.L_x_1125:
[----:B------:R-:W-:Y:S01]  /*15eb0*/  IMAD.MOV.U32 R5, RZ, RZ, R9 ;  /* 0x000000ffff057224 */ /* 0x000fe200078e0009 */
[----:B------:R-:W-:Y:S01]  /*15ec0*/  @P0 LEA R9, R30, UR48, 0x1 ;  /* 0x000000301e090c11 */ /* 0x000fe2000f8e08ff */
[----:B------:R-:W-:Y:S02]  /*15ed0*/  IMAD.MOV.U32 R13, RZ, RZ, R7 ;  /* 0x000000ffff0d7224 */ /* 0x000fe400078e0007 */
[----:B------:R-:W-:Y:S02]  /*15ee0*/  IMAD.MOV.U32 R12, RZ, RZ, 0x4 ;  /* 0x00000004ff0c7424 */ /* 0x000fe400078e00ff */
[----:B------:R-:W-:-:S07]  /*15ef0*/  IMAD.MOV.U32 R10, RZ, RZ, R14 ;  /* 0x000000ffff0a7224 */ /* 0x000fce00078e000e */
[----:B------:R-:W-:Y:S05]  /*15f00*/  WARPSYNC.COLLECTIVE R15, `(.L_x_1126) ;  /* 0x000000000f087348 */ /* 0x000fea0003c00000 */
[----:B------:R0:W1:Y:S02]  /*15f10*/  SHFL.IDX P6, R14, R13, R12, R11 ;  /* 0x0000000c0d0e7389 */ /* 0x00006400000c000b */
[----:B01----:R-:W-:Y:S01]  /*15f20*/  ENDCOLLECTIVE ;  /* 0x000000000000791b */ /* 0x003fe20003800000 */
.L_x_1126:
[----:B------:R-:W-:-:S04]  /*15f30*/  IMAD.MOV.U32 R4, RZ, RZ, R10 ;  /* 0x000000ffff047224 */ /* 0x000fc800078e000a */
        /* <DEDUP_REMOVED lines=13> */
.L_x_1127:
        /* <DEDUP_REMOVED lines=8> */
.L_x_1128:
        /* <DEDUP_REMOVED lines=8> */
[----:B------:R-:W-:-:S07]  /*16110*/  IMAD.MOV.U32 R7, RZ, RZ, R14 ;  /* 0x000000ffff077224 */ /* 0x000fce00078e000e */
[----:B0-----:R-:W-:Y:S05]  /*16120*/  WARPSYNC.COLLECTIVE R15, `(.L_x_1129) ;  /* 0x000000000f087348 */ /* 0x001fea0003c00000 */
[----:B------:R1:W2:Y:S02]  /*16130*/  SHFL.IDX P6, R14, R13, R12, R11 ;  /* 0x0000000c0d0e7389 */ /* 0x0002a400000c000b */
[----:B012---:R-:W-:Y:S01]  /*16140*/  ENDCOLLECTIVE ;  /* 0x000000000000791b */ /* 0x007fe20003800000 */
.L_x_1129:
[----:B------:R-:W-:Y:S05]  /*16150*/  BRA `(.L_x_1130) ;  /* 0xffffffcc00647947 */ /* 0x000fea000383ffff */
.L_x_1079:
[----:B------:R-:W-:Y:S01]  /*16160*/  IMAD.MOV.U32 R13, RZ, RZ, R8 ;  /* 0x000000ffff0d7224 */ /* 0x000fe200078e0008 */
[----:B------:R-:W-:Y:S01]  /*16170*/  MOV R15, 0xffffffff ;  /* 0xffffffff000f7802 */ /* 0x000fe20000000f00 */
[----:B------:R-:W-:Y:S02]  /*16180*/  IMAD.MOV.U32 R12, RZ, RZ, RZ ;  /* 0x000000ffff0c7224 */ /* 0x000fe400078e00ff */
[----:B------:R-:W-:Y:S02]  /*16190*/  IMAD.MOV.U32 R11, RZ, RZ, 0x181f ;  /* 0x0000181fff0b7424 */ /* 0x000fe400078e00ff */
[----:B------:R-:W-:-:S07]  /*161a0*/  VIADD R7, R27, UR42 ;  /* 0x0000002a1b077c36 */ /* 0x000fce0008000000 */
[----:B------:R-:W-:Y:S05]  /*161b0*/  WARPSYNC.COLLECTIVE R15, `(.L_x_1131) ;  /* 0x000000000f087348 */ /* 0x000fea0003c00000 */
[----:B------:R0:W1:Y:S02]  /*161c0*/  SHFL.IDX P6, R14, R13, R12, R11 ;  /* 0x0000000c0d0e7389 */ /* 0x00006400000c000b */
[----:B01----:R-:W-:Y:S01]  /*161d0*/  ENDCOLLECTIVE ;  /* 0x000000000000791b */ /* 0x003fe20003800000 */
.L_x_1131:
[----:B------:R-:W-:Y:S02]  /*161e0*/  VIADD R5, R7, 0x10 ;  /* 0x0000001007057836 */ /* 0x000fe40000000000 */
[----:B------:R-:W-:Y:S02]  /*161f0*/  IMAD.MOV.U32 R13, RZ, RZ, R6 ;  /* 0x000000ffff0d7224 */ /* 0x000fe400078e0006 */
[----:B------:R-:W-:-:S07]  /*16200*/  IMAD.MOV.U32 R3, RZ, RZ, R14 ;  /* 0x000000ffff037224 */ /* 0x000fce00078e000e */
[----:B------:R-:W-:Y:S05]  /*16210*/  WARPSYNC.COLLECTIVE R15, `(.L_x_1132) ;  /* 0x000000000f087348 */ /* 0x000fea0003c00000 */
[----:B------:R0:W1:Y:S02]  /*16220*/  SHFL.IDX P6, R14, R13, R12, R11 ;  /* 0x0000000c0d0e7389 */ /* 0x00006400000c000b */
[----:B01----:R-:W-:Y:S01]  /*16230*/  ENDCOLLECTIVE ;  /* 0x000000000000791b */ /* 0x003fe20003800000 */
.L_x_1132:
[----:B------:R-:W-:Y:S02]  /*16240*/  ULDC UR4, c[0x0][0x288] ;  /* 0x0000a20000047ab9 */ /* 0x000fe40000000800 */
[----:B------:R-:W-:-:S05]  /*16250*/  IMAD R0, R0, UR4, RZ ;  /* 0x0000000400007c24 */ /* 0x000fca000f8e02ff */
[----:B------:R-:W-:Y:S01]  /*16260*/  ISETP.GE.AND P1, PT, R7, R0, PT ;  /* 0x000000000700720c */ /* 0x000fe20003f26270 */
[----:B------:R-:W-:Y:S02]  /*16270*/  IMAD.MOV.U32 R13, RZ, RZ, R8 ;  /* 0x000000ffff0d7224 */ /* 0x000fe400078e0008 */
[----:B------:R-:W-:-:S10]  /*16280*/  IMAD.MOV.U32 R12, RZ, RZ, 0x1 ;  /* 0x00000001ff0c7424 */ /* 0x000fd400078e00ff */
[----:B------:R-:W-:Y:S01]  /*16290*/  @!P1 LEA R9, R30, UR48, 0x1 ;  /* 0x000000301e099c11 */ /* 0x000fe2000f8e08ff */
[----:B------:R-:W-:-:S07]  /*162a0*/  IMAD.MOV.U32 R2, RZ, RZ, R14 ;  /* 0x000000ffff027224 */ /* 0x000fce00078e000e */
[----:B------:R-:W-:Y:S05]  /*162b0*/  WARPSYNC.COLLECTIVE R15, `(.L_x_1133) ;  /* 0x000000000f087348 */ /* 0x000fea0003c00000 */
[----:B------:R0:W1:Y:S02]  /*162c0*/  SHFL.IDX P6, R14, R13, R12, R11 ;  /* 0x0000000c0d0e7389 */ /* 0x00006400000c000b */
[----:B01----:R-:W-:Y:S01]  /*162d0*/  ENDCOLLECTIVE ;  /* 0x000000000000791b */ /* 0x003fe20003800000 */
.L_x_1133:
        /* <DEDUP_REMOVED lines=8> */
[----:B------:R-:W-:Y:S01]  /*16360*/  ISETP.GE.AND P1, PT, R5, R0, PT ;  /* 0x000000000500720c */ /* 0x000fe20003f26270 */
[----:B------:R-:W-:-:S12]  /*16370*/  IMAD.MOV.U32 R5, RZ, RZ, R14 ;  /* 0x000000ffff057224 */ /* 0x000fd800078e000e */
[----:B0-----:R-:W-:Y:S05]  /*16380*/  WARPSYNC.COLLECTIVE R15, `(.L_x_1134) ;  /* 0x000000000f087348 */ /* 0x001fea0003c00000 */
[----:B------:R1:W2:Y:S02]  /*16390*/  SHFL.IDX P6, R14, R13, R12, R11 ;  /* 0x0000000c0d0e7389 */ /* 0x0002a400000c000b */
[----:B012---:R-:W-:Y:S01]  /*163a0*/  ENDCOLLECTIVE ;  /* 0x000000000000791b */ /* 0x007fe20003800000 */
.L_x_1134:
[----:B------:R-:W-:Y:S02]  /*163b0*/  IADD3 R3, R7, 0x20, RZ ;  /* 0x0000002007037810 */ /* 0x000fe40007ffe0ff */
[----:B------:R-:W-:Y:S01]  /*163c0*/  @!P1 LEA R21, R30, UR48, 0x1 ;  /* 0x000000301e159c11 */ /* 0x000fe2000f8e08ff */
[----:B------:R-:W-:Y:S02]  /*163d0*/  IMAD.MOV.U32 R13, RZ, RZ, R8 ;  /* 0x000000ffff0d7224 */ /* 0x000fe400078e0008 */
[----:B------:R-:W-:Y:S02]  /*163e0*/  IMAD.MOV.U32 R12, RZ, RZ, 0x2 ;  /* 0x00000002ff0c7424 */ /* 0x000fe400078e00ff */
[----:B------:R-:W-:-:S07]  /*163f0*/  IMAD.MOV.U32 R4, RZ, RZ, R14 ;  /* 0x000000ffff047224 */ /* 0x000fce00078e000e */
[----:B------:R-:W-:Y:S05]  /*16400*/  WARPSYNC.COLLECTIVE R15, `(.L_x_1135) ;  /* 0x000000000f087348 */ /* 0x000fea0003c00000 */
[----:B------:R0:W1:Y:S02]  /*16410*/  SHFL.IDX P6, R14, R13, R12, R11 ;  /* 0x0000000c0d0e7389 */ /* 0x00006400000c000b */
[----:B01----:R-:W-:Y:S01]  /*16420*/  ENDCOLLECTIVE ;  /* 0x000000000000791b */ /* 0x003fe20003800000 */
.L_x_1135:
        /* <DEDUP_REMOVED lines=13> */
.L_x_1136:
[----:B------:R-:W-:Y:S01]  /*16500*/  VIADD R5, R7, 0x30 ;  /* 0x0000003007057836 */ /* 0x000fe20000000000 */
[----:B------:R-:W-:Y:S01]  /*16510*/  @!P1 LEA R9, R30, UR48, 0x1 ;  /* 0x000000301e099c11 */ /* 0x000fe2000f8e08ff */
[----:B------:R-:W-:Y:S02]  /*16520*/  IMAD.MOV.U32 R13, RZ, RZ, R8 ;  /* 0x000000ffff0d7224 */ /* 0x000fe400078e0008 */
[----:B------:R-:W-:Y:S02]  /*16530*/  IMAD.MOV.U32 R12, RZ, RZ, 0x3 ;  /* 0x00000003ff0c7424 */ /* 0x000fe400078e00ff */
[----:B------:R-:W-:-:S07]  /*16540*/  IMAD.MOV.U32 R2, RZ, RZ, R14 ;  /* 0x000000ffff027224 */ /* 0x000fce00078e000e */
[----:B------:R-:W-:Y:S05]  /*16550*/  WARPSYNC.COLLECTIVE R15, `(.L_x_1137) ;  /* 0x000000000f087348 */ /* 0x000fea0003c00000 */
[----:B------:R0:W1:Y:S02]  /*16560*/  SHFL.IDX P6, R14, R13, R12, R11 ;  /* 0x0000000c0d0e7389 */ /* 0x00006400000c000b */
[----:B01----:R-:W-:Y:S01]  /*16570*/  ENDCOLLECTIVE ;  /* 0x000000000000791b */ /* 0x003fe20003800000 */
.L_x_1137:
        /* <DEDUP_REMOVED lines=13> */
.L_x_1138:
[----:B------:R-:W-:Y:S01]  /*16650*/  VIADD R3, R7, 0x40 ;  /* 0x0000004007037836 */ /* 0x000fe20000000000 */
[----:B------:R-:W-:Y:S01]  /*16660*/  @!P1 LEA R21, R30, UR48, 0x1 ;  /* 0x000000301e159c11 */ /* 0x000fe2000f8e08ff */
[----:B------:R-:W-:Y:S02]  /*16670*/  IMAD.MOV.U32 R13, RZ, RZ, R8 ;  /* 0x000000ffff0d7224 */ /* 0x000fe400078e0008 */
[----:B------:R-:W-:Y:S01]  /*16680*/  IMAD.MOV.U32 R12, RZ, RZ, 0x4 ;  /* 0x00000004ff0c7424 */ /* 0x000fe200078e00ff */
[----:B------:R-:W-:-:S07]  /*16690*/  MOV R4, R14 ;  /* 0x0000000e00047202 */ /* 0x000fce0000000f00 */
[----:B------:R-:W-:Y:S05]  /*166a0*/  WARPSYNC.COLLECTIVE R15, `(.L_x_1139) ;  /* 0x000000000f087348 */ /* 0x000fea0003c00000 */
[----:B------:R0:W1:Y:S02]  /*166b0*/  SHFL.IDX P6, R14, R13, R12, R11 ;  /* 0x0000000c0d0e7389 */ /* 0x00006400000c000b */
[----:B01----:R-:W-:Y:S01]  /*166c0*/  ENDCOLLECTIVE ;  /* 0x000000000000791b */ /* 0x003fe20003800000 */
.L_x_1139:
        /* <DEDUP_REMOVED lines=13> */
.L_x_1140:
        /* <DEDUP_REMOVED lines=8> */
.L_x_1141:
        /* <DEDUP_REMOVED lines=13> */
.L_x_1142:
        /* <DEDUP_REMOVED lines=8> */
.L_x_1143:
        /* <DEDUP_REMOVED lines=13> */
.L_x_1144:
[----:B------:R-:W-:Y:S01]  /*16a40*/  @!P1 LEA R9, R30, UR48, 0x1 ;  /* 0x000000301e099c11 */ /* 0x000fe2000f8e08ff */
[----:B------:R-:W-:Y:S02]  /*16a50*/  IMAD.MOV.U32 R13, RZ, RZ, R8 ;  /* 0x000000ffff0d7224 */ /* 0x000fe400078e0008 */
[----:B------:R-:W-:Y:S02]  /*16a60*/  IMAD.MOV.U32 R12, RZ, RZ, 0x7 ;  /* 0x00000007ff0c7424 */ /* 0x000fe400078e00ff */
[----:B------:R-:W-:-:S07]  /*16a70*/  IMAD.MOV.U32 R2, RZ, RZ, R14 ;  /* 0x000000ffff027224 */ /* 0x000fce00078e000e */
[----:B------:R-:W-:Y:S05]  /*16a80*/  WARPSYNC.COLLECTIVE R15, `(.L_x_1145) ;  /* 0x000000000f087348 */ /* 0x000fea0003c00000 */
[----:B------:R0:W1:Y:S02]  /*16a90*/  SHFL.IDX P6, R14, R13, R12, R11 ;  /* 0x0000000c0d0e7389 */ /* 0x00006400000c000b */
[----:B01----:R-:W-:Y:S01]  /*16aa0*/  ENDCOLLECTIVE ;  /* 0x000000000000791b */ /* 0x003fe20003800000 */
.L_x_1145:
        /* <DEDUP_REMOVED lines=8> */
[----:B------:R-:W-:-:S07]  /*16b30*/  IMAD.MOV.U32 R4, RZ, RZ, R14 ;  /* 0x000000ffff047224 */ /* 0x000fce00078e000e */
[----:B0-----:R-:W-:Y:S05]  /*16b40*/  WARPSYNC.COLLECTIVE R15, `(.L_x_1146) ;  /* 0x000000000f087348 */ /* 0x001fea0003c00000 */
[----:B------:R1:W2:Y:S02]  /*16b50*/  SHFL.IDX P6, R14, R13, R12, R11 ;  /* 0x0000000c0d0e7389 */ /* 0x0002a400000c000b */
[----:B012---:R-:W-:Y:S01]  /*16b60*/  ENDCOLLECTIVE ;  /* 0x000000000000791b */ /* 0x007fe20003800000 */
.L_x_1146:
[----:B------:R-:W-:Y:S05]  /*16b70*/  BRA `(.L_x_1147) ;  /* 0xffffffcc00507947 */ /* 0x000fea000383ffff */
.L_x_1082:
[----:B0-----:R-:W-:-:S04]  /*16b80*/  IMAD.U32 R3, RZ, RZ, UR48 ;  /* 0x00000030ff037e24 */ /* 0x001fc8000f8e00ff */
[----:B------:R0:W1:Y:S03]  /*16b90*/  SYNCS.PHASECHK.TRANS64.TRYWAIT P0, [R3+URZ+0x30820], R0 ;  /* 0x03082000030075a7 */ /* 0x000066000800017f */
[----:B-1----:R-:W-:Y:S05]  /*16ba0*/  @!P0 NANOSLEEP.SYNCS 0x989680 ;  /* 0x009896800000895d */ /* 0x002fea0003900000 */
[----:B------:R-:W1:Y:S02]  /*16bb0*/  @!P0 SYNCS.PHASECHK.TRANS64 P0, [R3+URZ+0x30820], R0 ;  /* 0x03082000030085a7 */ /* 0x000e64000800007f */
[----:B-1----:R-:W-:Y:S05]  /*16bc0*/  @!P0 BRA `(.L_x_1082) ;  /* 0xfffffffc00ec8947 */ /* 0x002fea000383ffff */
[----:B------:R-:W-:Y:S05]  /*16bd0*/  BRA `(.L_x_1148) ;  /* 0xffffffcc009c7947 */ /* 0x000fea000383ffff */
.L_x_1086:
[----:B0-----:R0:W1:Y:S02]  /*16be0*/  SYNCS.PHASECHK.TRANS64.TRYWAIT P0, [R19+URZ+0x30840], R2 ;  /* 0x03084002130075a7 */ /* 0x001064000800017f */
[----:B-1----:R-:W-:Y:S05]  /*16bf0*/  @!P0 NANOSLEEP.SYNCS 0x989680 ;  /* 0x009896800000895d */ /* 0x002fea0003900000 */
[----:B------:R-:W1:Y:S02]  /*16c00*/  @!P0 SYNCS.PHASECHK.TRANS64 P0, [R19+URZ+0x30840], R2 ;  /* 0x03084002130085a7 */ /* 0x000e64000800007f */
[----:B-1----:R-:W-:Y:S05]  /*16c10*/  @!P0 BRA `(.L_x_1086) ;  /* 0xfffffffc00f08947 */ /* 0x002fea000383ffff */
[----:B------:R-:W-:Y:S05]  /*16c20*/  BRA `(.L_x_1149) ;  /* 0xffffffd000847947 */ /* 0x000fea000383ffff */
.L_x_1087:
        /* <DEDUP_REMOVED lines=8> */
.L_x_1151:
[----:B------:R-:W-:Y:S05]  /*16cb0*/  BSYNC B1 ;  /* 0x0000000000017941 */ /* 0x000fea0003800000 */
.L_x_1150:
[----:B------:R-:W-:Y:S01]  /*16cc0*/  IMAD.MOV.U32 R13, RZ, RZ, R21 ;  /* 0x000000ffff0d7224 */ /* 0x000fe200078e0015 */
[----:B------:R-:W-:Y:S01]  /*16cd0*/  MOV R15, 0xffffffff ;  /* 0xffffffff000f7802 */ /* 0x000fe20000000f00 */
[----:B------:R-:W-:Y:S01]  /*16ce0*/  IMAD.MOV.U32 R12, RZ, RZ, RZ ;  /* 0x000000ffff0c7224 */ /* 0x000fe200078e00ff */
[----:B------:R-:W-:Y:S01]  /*16cf0*/  P2R R6, PR, RZ, 0x2 ;  /* 0x00000002ff067803 */ /* 0x000fe20000000000 */
[----:B------:R-:W-:Y:S01]  /*16d00*/  IMAD.MOV.U32 R11, RZ, RZ, 0x181f ;  /* 0x0000181fff0b7424 */ /* 0x000fe200078e00ff */
[----:B------:R-:W-:Y:S01]  /*16d10*/  LOP3.LUT P1, RZ, R16, 0x4, RZ, 0xc0, !PT ;  /* 0x0000000410ff7812 */ /* 0x000fe2000782c0ff */
[----:B------:R-:W-:Y:S01]  /*16d20*/  IMAD.MOV.U32 R3, RZ, RZ, R14 ;  /* 0x000000ffff037224 */ /* 0x000fe200078e000e */
[----:B------:R-:W-:Y:S01]  /*16d30*/  LEA R22, R22, UR48, 0x1 ;  /* 0x0000003016167c11 */ /* 0x000fe2000f8e08ff */
[----:B------:R-:W-:-:S10]  /*16d40*/  IMAD.SHL.U32 R8, R23, 0x2, RZ ;  /* 0x0000000217087824 */ /* 0x000fd400078e00ff */
[----:B------:R-:W-:Y:S05]  /*16d50*/  WARPSYNC.COLLECTIVE R15, `(.L_x_1152) ;  /* 0x000000000f087348 */ /* 0x000fea0003c00000 */
[----:B------:R0:W1:Y:S02]  /*16d60*/  SHFL.IDX P6, R14, R13, R12, R11 ;  /* 0x0000000c0d0e7389 */ /* 0x00006400000c000b */
[----:B01----:R-:W-:Y:S01]  /*16d70*/  ENDCOLLECTIVE ;  /* 0x000000000000791b */ /* 0x003fe20003800000 */
.L_x_1152:
[----:B------:R-:W-:Y:S02]  /*16d80*/  IMAD.MOV.U32 R13, RZ, RZ, R24 ;  /* 0x000000ffff0d7224 */ /* 0x000fe400078e0018 */
[----:B------:R-:W-:Y:S01]  /*16d90*/  IMAD.MOV.U32 R12, RZ, RZ, 0x1 ;  /* 0x00000001ff0c7424 */ /* 0x000fe200078e00ff */
[----:B------:R-:W-:-:S13]  /*16da0*/  IADD3 R2, P0, R14, R8, RZ ;  /* 0x000000080e027210 */ /* 0x000fda0007f1e0ff */
[----:B------:R-:W-:Y:S05]  /*16db0*/  WARPSYNC.COLLECTIVE R15, `(.L_x_1153) ;  /* 0x000000000f087348 */ /* 0x000fea0003c00000 */
[----:B------:R0:W1:Y:S02]  /*16dc0*/  SHFL.IDX P6, R14, R13, R12, R11 ;  /* 0x0000000c0d0e7389 */ /* 0x00006400000c000b */
[----:B01----:R-:W-:Y:S01]  /*16dd0*/  ENDCOLLECTIVE ;  /* 0x000000000000791b */ /* 0x003fe20003800000 */
.L_x_1153:
        /* <DEDUP_REMOVED lines=8> */
[----:B------:R-:W-:-:S07]  /*16e60*/  IMAD.MOV.U32 R7, RZ, RZ, R14 ;  /* 0x000000ffff077224 */ /* 0x000fce00078e000e */
[----:B0-----:R-:W-:Y:S05]  /*16e70*/  WARPSYNC.COLLECTIVE R15, `(.L_x_1154) ;  /* 0x000000000f087348 */ /* 0x001fea0003c00000 */
[----:B------:R1:W2:Y:S02]  /*16e80*/  SHFL.IDX P6, R14, R13, R12, R11 ;  /* 0x0000000c0d0e7389 */ /* 0x0002a400000c000b */
[----:B012---:R-:W-:Y:S01]  /*16e90*/  ENDCOLLECTIVE ;  /* 0x000000000000791b */ /* 0x007fe20003800000 */
.L_x_1154:
[----:B------:R-:W-:Y:S02]  /*16ea0*/  IMAD.MOV.U32 R13, RZ, RZ, R24 ;  /* 0x000000ffff0d7224 */ /* 0x000fe400078e0018 */
[----:B------:R-:W-:Y:S01]  /*16eb0*/  IMAD.MOV.U32 R12, RZ, RZ, 0x2 ;  /* 0x00000002ff0c7424 */ /* 0x000fe200078e00ff */
[----:B------:R-:W-:-:S13]  /*16ec0*/  IADD3 R2, P0, R14, R8, RZ ;  /* 0x000000080e027210 */ /* 0x000fda0007f1e0ff */
[----:B------:R-:W-:Y:S05]  /*16ed0*/  WARPSYNC.COLLECTIVE R15, `(.L_x_1155) ;  /* 0x000000000f087348 */ /* 0x000fea0003c00000 */
[----:B------:R0:W1:Y:S02]  /*16ee0*/  SHFL.IDX P6, R14, R13, R12, R11 ;  /* 0x0000000c0d0e7389 */ /* 0x00006400000c000b */
[----:B01----:R-:W-:Y:S01]  /*16ef0*/  ENDCOLLECTIVE ;  /* 0x000000000000791b */ /* 0x003fe20003800000 */
.L_x_1155:
        /* <DEDUP_REMOVED lines=12> */
.L_x_1156:
[----:B------:R-:W-:Y:S02]  /*16fc0*/  IMAD.MOV.U32 R13, RZ, RZ, R24 ;  /* 0x000000ffff0d7224 */ /* 0x000fe400078e0018 */
[----:B------:R-:W-:Y:S01]  /*16fd0*/  IMAD.MOV.U32 R12, RZ, RZ, 0x3 ;  /* 0x00000003ff0c7424 */ /* 0x000fe200078e00ff */
[----:B------:R-:W-:-:S07]  /*16fe0*/  MOV R10, R14 ;  /* 0x0000000e000a7202 */ /* 0x000fce0000000f00 */
[----:B------:R-:W-:Y:S05]  /*16ff0*/  WARPSYNC.COLLECTIVE R15, `(.L_x_1157) ;  /* 0x000000000f087348 */ /* 0x000fea0003c00000 */
[----:B------:R0:W1:Y:S02]  /*17000*/  SHFL.IDX P6, R14, R13, R12, R11 ;  /* 0x0000000c0d0e7389 */ /* 0x00006400000c000b */
[----:B01----:R-:W-:Y:S01]  /*17010*/  ENDCOLLECTIVE ;  /* 0x000000000000791b */ /* 0x003fe20003800000 */
.L_x_1157:
        /* <DEDUP_REMOVED lines=13> */
.L_x_1158:
[----:B------:R-:W-:Y:S02]  /*170f0*/  IMAD.MOV.U32 R13, RZ, RZ, R24 ;  /* 0x000000ffff0d7224 */ /* 0x000fe400078e0018 */
[----:B------:R-:W-:Y:S02]  /*17100*/  IMAD.MOV.U32 R12, RZ, RZ, 0x4 ;  /* 0x00000004ff0c7424 */ /* 0x000fe400078e00ff */
[----:B------:R-:W-:-:S07]  /*17110*/  IMAD.MOV.U32 R2, RZ, RZ, R14 ;  /* 0x000000ffff027224 */ /* 0x000fce00078e000e */
[----:B------:R-:W-:Y:S05]  /*17120*/  WARPSYNC.COLLECTIVE R15, `(.L_x_1159) ;  /* 0x000000000f087348 */ /* 0x000fea0003c00000 */
[----:B------:R0:W1:Y:S02]  /*17130*/  SHFL.IDX P6, R14, R13, R12, R11 ;  /* 0x0000000c0d0e7389 */ /* 0x00006400000c000b */
[----:B01----:R-:W-:Y:S01]  /*17140*/  ENDCOLLECTIVE ;  /* 0x000000000000791b */ /* 0x003fe20003800000 */
.L_x_1159:
[----:B------:R-:W-:-:S05]  /*17150*/  IADD3 R2, P0, R2, R8, RZ ;  /* 0x0000000802027210 */ /* 0x000fca0007f1e0ff */
[----:B------:R-:W-:-:S05]  /*17160*/  IMAD.X R3, RZ, RZ, R3, P0 ;  /* 0x000000ffff037224 */ /* 0x000fca00000e0603 */
        /* <DEDUP_REMOVED lines=11> */
.L_x_1160:
[----:B------:R-:W-:Y:S02]  /*17220*/  IMAD.MOV.U32 R13, RZ, RZ, R24 ;  /* 0x000000ffff0d7224 */ /* 0x000fe400078e0018 */
[----:B------:R-:W-:Y:S02]  /*17230*/  IMAD.MOV.U32 R12, RZ, RZ, 0x5 ;  /* 0x00000005ff0c7424 */ /* 0x000fe400078e00ff */
[----:B------:R-:W-:-:S07]  /*17240*/  IMAD.MOV.U32 R2, RZ, RZ, R14 ;  /* 0x000000ffff027224 */ /* 0x000fce00078e000e */
[----:B------:R-:W-:Y:S05]  /*17250*/  WARPSYNC.COLLECTIVE R15, `(.L_x_1161) ;  /* 0x000000000f087348 */ /* 0x000fea0003c00000 */
[----:B------:R0:W1:Y:S02]  /*17260*/  SHFL.IDX P6, R14, R13, R12, R11 ;  /* 0x0000000c0d0e7389 */ /* 0x00006400000c000b */
[----:B01----:R-:W-:Y:S01]  /*17270*/  ENDCOLLECTIVE ;  /* 0x000000000000791b */ /* 0x003fe20003800000 */
.L_x_1161:
[----:B------:R-:W-:-:S05]  /*17280*/  IADD3 R2, P0, R2, R8, RZ ;  /* 0x0000000802027210 */ /* 0x000fca0007f1e0ff */
[----:B------:R-:W-:-:S05]  /*17290*/  IMAD.X R3, RZ, RZ, R3, P0 ;  /* 0x000000ffff037224 */ /* 0x000fca00000e0603 */
[----:B------:R-:W-:Y:S01]  /*172a0*/  @!PT LDS RZ, [RZ] ;  /* 0x00000000fffff984 */ /* 0x000fe20000000800 */
[----:B------:R-:W-:Y:S01]  /*172b0*/  @!PT LDS RZ, [RZ] ;  /* 0x00000000fffff984 */ /* 0x000fe20000000800 */
[----:B------:R-:W-:Y:S01]  /*172c0*/  @!PT LDS RZ, [RZ] ;  /* 0x00000000fffff984 */ /* 0x000fe20000000800 */
[----:B------:R0:W-:Y:S01]  /*172d0*/  LDGSTS.E.BYPASS.LTC128B.128 [R22+0x20400], desc[UR36][R2.64], !P1 ;  /* 0x2040000002167fae */ /* 0x0001e2000c901d64 */
[----:B------:R-:W-:Y:S01]  /*172e0*/  IMAD.MOV.U32 R13, RZ, RZ, R21 ;  /* 0x000000ffff0d7224 */ /* 0x000fe200078e0015 */
[----:B------:R-:W-:Y:S02]  /*172f0*/  ISETP.NE.AND P1, PT, R6, RZ, PT ;  /* 0x000000ff0600720c */ /* 0x000fe40003f25270 */
[----:B------:R0:W-:Y:S04]  /*17300*/  LDGSTS.E.BYPASS.LTC128B.128 [R22+0x23400], desc[UR36][R2.64+0x80], !P5 ;  /* 0x2340008002167fae */ /* 0x0001e8000e901d64 */
[----:B------:R0:W-:Y:S01]  /*17310*/  LDGSTS.E.BYPASS.LTC128B.128 [R22+0x26400], desc[UR36][R2.64+0x100], !P4 ;  /* 0x2640010002167fae */ /* 0x0001e2000e101d64 */
[----:B------:R-:W-:-:S07]  /*17320*/  IMAD.MOV.U32 R24, RZ, RZ, R14 ;  /* 0x000000ffff187224 */ /* 0x000fce00078e000e */
[----:B0-----:R-:W-:Y:S05]  /*17330*/  WARPSYNC.COLLECTIVE R15, `(.L_x_1162) ;  /* 0x000000000f087348 */ /* 0x001fea0003c00000 */
[----:B------:R1:W2:Y:S02]  /*17340*/  SHFL.IDX P6, R14, R13, R12, R11 ;  /* 0x0000000c0d0e7389 */ /* 0x0002a400000c000b */
[----:B012---:R-:W-:Y:S01]  /*17350*/  ENDCOLLECTIVE ;  /* 0x000000000000791b */ /* 0x007fe20003800000 */
.L_x_1162:
[----:B------:R-:W-:Y:S05]  /*17360*/  BRA `(.L_x_1163) ;  /* 0xffffffcc00d07947 */ /* 0x000fea000383ffff */
.L_x_1092:
[----:B0-----:R0:W2:Y:S02]  /*17370*/  SYNCS.PHASECHK.TRANS64.TRYWAIT P0, [R6+URZ+0x30860], R3 ;  /* 0x03086003060075a7 */ /* 0x0010a4000800017f */
[----:B--2---:R-:W-:Y:S05]  /*17380*/  @!P0 NANOSLEEP.SYNCS 0x989680 ;  /* 0x009896800000895d */ /* 0x004fea0003900000 */
[----:B------:R-:W2:Y:S02]  /*17390*/  @!P0 SYNCS.PHASECHK.TRANS64 P0, [R6+URZ+0x30860], R3 ;  /* 0x03086003060085a7 */ /* 0x000ea4000800007f */
[----:B--2---:R-:W-:Y:S05]  /*173a0*/  @!P0 BRA `(.L_x_1092) ;  /* 0xfffffffc00f08947 */ /* 0x004fea000383ffff */
[----:B------:R-:W-:Y:S05]  /*173b0*/  BRA `(.L_x_1164) ;  /* 0xffffffd000347947 */ /* 0x000fea000383ffff */
.L_x_1093:
[----:B------:R-:W-:Y:S01]  /*173c0*/  BSSY B1, `(.L_x_1165) ;  /* 0x0000008000017945 */ /* 0x000fe20003800000 */
[----:B------:R-:W-:Y:S02]  /*173d0*/  IMAD.MOV.U32 R13, RZ, RZ, R18 ;  /* 0x000000ffff0d7224 */ /* 0x000fe400078e0012 */
[----:B------:R-:W-:Y:S02]  /*173e0*/  IMAD.MOV.U32 R12, RZ, RZ, RZ ;  /* 0x000000ffff0c7224 */ /* 0x000fe400078e00ff */
[----:B------:R-:W-:Y:S02]  /*173f0*/  IMAD.MOV.U32 R11, RZ, RZ, 0x181f ;  /* 0x0000181fff0b7424 */ /* 0x000fe400078e00ff */
[----:B------:R-:W-:-:S07]  /*17400*/  IMAD.MOV.U32 R15, RZ, RZ, -0x1 ;  /* 0xffffffffff0f7424 */ /* 0x000fce00078e00ff */
[----:B01----:R-:W-:Y:S05]  /*17410*/  WARPSYNC.COLLECTIVE R15, `(.L_x_1166) ;  /* 0x000000000f087348 */ /* 0x003fea0003c00000 */
[----:B------:R2:W3:Y:S02]  /*17420*/  SHFL.IDX P6, R14, R13, R12, R11 ;  /* 0x0000000c0d0e7389 */ /* 0x0004e400000c000b */
[----:B0123--:R-:W-:Y:S01]  /*17430*/  ENDCOLLECTIVE ;  /* 0x000000000000791b */ /* 0x00ffe20003800000 */
.L_x_1166:
[----:B------:R-:W-:Y:S05]  /*17440*/  BSYNC B1 ;  /* 0x0000000000017941 */ /* 0x000fea0003800000 */
.L_x_1165:
[----:B------:R-:W-:Y:S01]  /*17450*/  IMAD.MOV.U32 R13, RZ, RZ, R17 ;  /* 0x000000ffff0d7224 */ /* 0x000fe200078e0011 */
[----:B------:R-:W-:Y:S01]  /*17460*/  MOV R3, R14 ;  /* 0x0000000e00037202 */ /* 0x000fe20000000f00 */
[----:B------:R-:W-:Y:S01]  /*17470*/  IMAD.MOV.U32 R12, RZ, RZ, RZ ;  /* 0x000000ffff0c7224 */ /* 0x000fe200078e00ff */
[----:B------:R-:W-:Y:S01]  /*17480*/  LEA R7, R7, UR48, 0x1 ;  /* 0x0000003007077c11 */ /* 0x000fe2000f8e08ff */
[----:B------:R-:W-:Y:S02]  /*17490*/  IMAD.MOV.U32 R11, RZ, RZ, 0x181f ;  /* 0x0000181fff0b7424 */ /* 0x000fe400078e00ff */
[----:B------:R-:W-:-:S07]  /*174a0*/  IMAD.MOV.U32 R15, RZ, RZ, -0x1 ;  /* 0xffffffffff0f7424 */ /* 0x000fce00078e00ff */
[----:B------:R-:W-:Y:S05]  /*174b0*/  WARPSYNC.COLLECTIVE R15, `(.L_x_1167) ;  /* 0x000000000f087348 */ /* 0x000fea0003c00000 */
[----:B------:R0:W1:Y:S02]  /*174c0*/  SHFL.IDX P6, R14, R13, R12, R11 ;  /* 0x0000000c0d0e7389 */ /* 0x00006400000c000b */
[----:B01----:R-:W-:Y:S01]  /*174d0*/  ENDCOLLECTIVE ;  /* 0x000000000000791b */ /* 0x003fe20003800000 */
.L_x_1167:
[----:B------:R-:W-:Y:S02]  /*174e0*/  IMAD.MOV.U32 R13, RZ, RZ, R18 ;  /* 0x000000ffff0d7224 */ /* 0x000fe400078e0012 */
[----:B------:R-:W-:Y:S01]  /*174f0*/  IMAD.MOV.U32 R12, RZ, RZ, 0x1 ;  /* 0x00000001ff0c7424 */ /* 0x000fe200078e00ff */
[----:B------:R-:W-:-:S13]  /*17500*/  IADD3 R2, P0, R14, R9, RZ ;  /* 0x000000090e027210 */ /* 0x000fda0007f1e0ff */
[----:B------:R-:W-:Y:S05]  /*17510*/  WARPSYNC.COLLECTIVE R15, `(.L_x_1168) ;  /* 0x000000000f087348 */ /* 0x000fea0003c00000 */
[----:B------:R0:W1:Y:S02]  /*17520*/  SHFL.IDX P6, R14, R13, R12, R11 ;  /* 0x0000000c0d0e7389 */ /* 0x00006400000c000b */
[----:B01----:R-:W-:Y:S01]  /*17530*/  ENDCOLLECTIVE ;  /* 0x000000000000791b */ /* 0x003fe20003800000 */
.L_x_1168:
        /* <DEDUP_REMOVED lines=12> */
.L_x_1169:
        /* <DEDUP_REMOVED lines=12> */
.L_x_1170:
        /* <DEDUP_REMOVED lines=12> */
.L_x_1171:
[----:B------:R-:W-:Y:S01]  /*17780*/  @!PT LDS RZ, [RZ] ;  /* 0x00000000fffff984 */ /* 0x000fe20000000800 */
[----:B------:R-:W-:Y:S01]  /*17790*/  @!PT LDS RZ, [RZ] ;  /* 0x00000000fffff984 */ /* 0x000fe20000000800 */
[----:B------:R-:W-:Y:S01]  /*177a0*/  @!PT LDS RZ, [RZ] ;  /* 0x00000000fffff984 */ /* 0x000fe20000000800 */
[----:B------:R-:W-:Y:S01]  /*177b0*/  LDGSTS.E.BYPASS.LTC128B.128 [R7+0x3c00], desc[UR36][R2.64+0x80], !P0 ;  /* 0x03c0008002077fae */ /* 0x000fe2000c101d64 */
[----:B------:R-:W-:Y:S01]  /*177c0*/  ISETP.LT.OR P0, PT, R0, 0x11, P1 ;  /* 0x000000110000780c */ /* 0x000fe20000f01670 */
[----:B------:R-:W-:Y:S02]  /*177d0*/  IMAD.MOV.U32 R13, RZ, RZ, R18 ;  /* 0x000000ffff0d7224 */ /* 0x000fe400078e0012 */
[----:B------:R-:W-:-:S10]  /*177e0*/  IMAD.MOV.U32 R12, RZ, RZ, 0x3 ;  /* 0x00000003ff0c7424 */ /* 0x000fd400078e00ff */
[----:B------:R0:W-:Y:S02]  /*177f0*/  LDGSTS.E.BYPASS.LTC128B.128 [R7+0x6c00], desc[UR36][R2.64+0x100], !P0 ;  /* 0x06c0010002077fae */ /* 0x0001e4000c101d64 */
[----:B0-----:R-:W-:-:S13]  /*17800*/  IADD3 R2, P0, R14, R9, RZ ;  /* 0x000000090e027210 */ /* 0x001fda0007f1e0ff */
[----:B------:R-:W-:Y:S05]  /*17810*/  WARPSYNC.COLLECTIVE R15, `(.L_x_1172) ;  /* 0x000000000f087348 */ /* 0x000fea0003c00000 */
[----:B------:R0:W1:Y:S02]  /*17820*/  SHFL.IDX P6, R14, R13, R12, R11 ;  /* 0x0000000c0d0e7389 */ /* 0x00006400000c000b */
[----:B01----:R-:W-:Y:S01]  /*17830*/  ENDCOLLECTIVE ;  /* 0x000000000000791b */ /* 0x003fe20003800000 */
.L_x_1172:
        /* <DEDUP_REMOVED lines=12> */
.L_x_1173:
        /* <DEDUP_REMOVED lines=12> */
.L_x_1174:
        /* <DEDUP_REMOVED lines=12> */
.L_x_1175:
        /* <DEDUP_REMOVED lines=12> */
.L_x_1176:
        /* <DEDUP_REMOVED lines=12> */
.L_x_1177:
[----:B------:R-:W-:Y:S01]  /*17c00*/  @!PT LDS RZ, [RZ] ;  /* 0x00000000fffff984 */ /* 0x000fe20000000800 */
[----:B------:R-:W-:Y:S01]  /*17c10*/  @!PT LDS RZ, [RZ] ;  /* 0x00000000fffff984 */ /* 0x000fe20000000800 */
[----:B------:R-:W-:Y:S01]  /*17c20*/  @!PT LDS RZ, [RZ] ;  /* 0x00000000fffff984 */ /* 0x000fe20000000800 */
[----:B------:R2:W-:Y:S01]  /*17c30*/  LDGSTS.E.BYPASS.LTC128B.128 [R7+0x5400], desc[UR36][R2.64+0x80], !P0 ;  /* 0x0540008002077fae */ /* 0x0005e2000c101d64 */
[----:B------:R-:W-:-:S13]  /*17c40*/  ISETP.LT.OR P0, PT, R0, 0x41, P1 ;  /* 0x000000410000780c */ /* 0x000fda0000f01670 */
[----:B------:R2:W-:Y:S01]  /*17c50*/  LDGSTS.E.BYPASS.LTC128B.128 [R7+0x8400], desc[UR36][R2.64+0x100], !P0 ;  /* 0x0840010002077fae */ /* 0x0005e2000c101d64 */
[----:B------:R-:W-:Y:S05]  /*17c60*/  BRA `(.L_x_1178) ;  /* 0xffffffc800f07947 */ /* 0x000fea000383ffff */
.L_x_1099:
[----:B0-----:R0:W1:Y:S02]  /*17c70*/  SYNCS.PHASECHK.TRANS64.TRYWAIT P0, [R0+URZ+0x30860], R3 ;  /* 0x03086003000075a7 */ /* 0x001064000800017f */
[----:B-1----:R-:W-:Y:S05]  /*17c80*/  @!P0 NANOSLEEP.SYNCS 0x989680 ;  /* 0x009896800000895d */ /* 0x002fea0003900000 */
[----:B------:R-:W1:Y:S02]  /*17c90*/  @!P0 SYNCS.PHASECHK.TRANS64 P0, [R0+URZ+0x30860], R3 ;  /* 0x03086003000085a7 */ /* 0x000e64000800007f */
[----:B-1----:R-:W-:Y:S05]  /*17ca0*/  @!P0 BRA `(.L_x_1099) ;  /* 0xfffffffc00f08947 */ /* 0x002fea000383ffff */
[----:B------:R-:W-:Y:S05]  /*17cb0*/  BRA `(.L_x_1179) ;  /* 0xffffffcc00ec7947 */ /* 0x000fea000383ffff */
.L_x_1100:
[----:B------:R-:W-:Y:S01]  /*17cc0*/  BSSY B0, `(.L_x_1180) ;  /* 0x0000008000007945 */ /* 0x000fe20003800000 */
[----:B------:R-:W-:Y:S01]  /*17cd0*/  IMAD.MOV.U32 R13, RZ, RZ, R18 ;  /* 0x000000ffff0d7224 */ /* 0x000fe200078e0012 */
[----:B------:R-:W-:Y:S01]  /*17ce0*/  MOV R15, 0xffffffff ;  /* 0xffffffff000f7802 */ /* 0x000fe20000000f00 */
[----:B------:R-:W-:Y:S02]  /*17cf0*/  IMAD.MOV.U32 R12, RZ, RZ, RZ ;  /* 0x000000ffff0c7224 */ /* 0x000fe400078e00ff */
[----:B------:R-:W-:-:S07]  /*17d00*/  IMAD.MOV.U32 R11, RZ, RZ, 0x181f ;  /* 0x0000181fff0b7424 */ /* 0x000fce00078e00ff */
[----:B0-----:R-:W-:Y:S05]  /*17d10*/  WARPSYNC.COLLECTIVE R15, `(.L_x_1181) ;  /* 0x000000000f087348 */ /* 0x001fea0003c00000 */
[----:B------:R1:W2:Y:S02]  /*17d20*/  SHFL.IDX P6, R14, R13, R12, R11 ;  /* 0x0000000c0d0e7389 */ /* 0x0002a400000c000b */
[----:B012---:R-:W-:Y:S01]  /*17d30*/  ENDCOLLECTIVE ;  /* 0x000000000000791b */ /* 0x007fe20003800000 */
.L_x_1181:
[----:B------:R-:W-:Y:S05]  /*17d40*/  BSYNC B0 ;  /* 0x0000000000007941 */ /* 0x000fea0003800000 */
.L_x_1180:
[----:B------:R-:W-:Y:S01]  /*17d50*/  IMAD.MOV.U32 R13, RZ, RZ, R17 ;  /* 0x000000ffff0d7224 */ /* 0x000fe200078e0011 */
[----:B------:R-:W-:Y:S01]  /*17d60*/  LEA R4, R4, UR48, 0x1 ;  /* 0x0000003004047c11 */ /* 0x000fe2000f8e08ff */
[----:B------:R-:W-:Y:S02]  /*17d70*/  IMAD.MOV.U32 R12, RZ, RZ, RZ ;  /* 0x000000ffff0c7224 */ /* 0x000fe400078e00ff */
[----:B------:R-:W-:Y:S02]  /*17d80*/  IMAD.MOV.U32 R11, RZ, RZ, 0x181f ;  /* 0x0000181fff0b7424 */ /* 0x000fe400078e00ff */
[----:B------:R-:W-:Y:S02]  /*17d90*/  IMAD.MOV.U32 R15, RZ, RZ, -0x1 ;  /* 0xffffffffff0f7424 */ /* 0x000fe400078e00ff */
[----:B------:R-:W-:-:S07]  /*17da0*/  IMAD.MOV.U32 R3, RZ, RZ, R14 ;  /* 0x000000ffff037224 */ /* 0x000fce00078e000e */
[----:B------:R-:W-:Y:S05]  /*17db0*/  WARPSYNC.COLLECTIVE R15, `(.L_x_1182) ;  /* 0x000000000f087348 */ /* 0x000fea0003c00000 */
[----:B------:R0:W1:Y:S02]  /*17dc0*/  SHFL.IDX P6, R14, R13, R12, R11 ;  /* 0x0000000c0d0e7389 */ /* 0x00006400000c000b */
[----:B01----:R-:W-:Y:S01]  /*17dd0*/  ENDCOLLECTIVE ;  /* 0x000000000000791b */ /* 0x003fe20003800000 */
.L_x_1182:
[----:B------:R-:W-:Y:S02]  /*17de0*/  ULDC UR4, c[0x0][0x2f4] ;  /* 0x0000bd0000047ab9 */ /* 0x000fe40000000800 */
[----:B------:R-:W-:Y:S02]  /*17df0*/  ISETP.GE.AND P1, PT, R34, UR4, PT ;  /* 0x0000000422007c0c */ /* 0x000fe4000bf26270 */
[----:B------:R-:W-:Y:S02]  /*17e00*/  ISETP.GE.AND P0, PT, R33, UR4, PT ;  /* 0x0000000421007c0c */ /* 0x000fe4000bf06270 */
[----:B------:R-:W-:Y:S02]  /*17e10*/  ISETP.GE.AND P2, PT, R23, UR4, PT ;  /* 0x0000000417007c0c */ /* 0x000fe4000bf46270 */
[C---:B------:R-:W-:Y:S02]  /*17e20*/  ISETP.LT.OR P4, PT, R5.reuse, 0x1, P1 ;  /* 0x000000010500780c */ /* 0x040fe40000f81670 */
[----:B------:R-:W-:-:S02]  /*17e30*/  ISETP.LT.OR P3, PT, R5, 0x1, P2 ;  /* 0x000000010500780c */ /* 0x000fc40001761670 */
[----:B------:R-:W-:Y:S01]  /*17e40*/  ISETP.LT.OR P5, PT, R5, 0x1, P0 ;  /* 0x000000010500780c */ /* 0x000fe200007a1670 */
[----:B------:R-:W-:Y:S02]  /*17e50*/  IMAD.MOV.U32 R13, RZ, RZ, R18 ;  /* 0x000000ffff0d7224 */ /* 0x000fe400078e0012 */
[----:B------:R-:W-:Y:S02]  /*17e60*/  IMAD.MOV.U32 R12, RZ, RZ, 0x1 ;  /* 0x00000001ff0c7424 */ /* 0x000fe400078e00ff */
[----:B------:R-:W-:-:S08]  /*17e70*/  IMAD.MOV.U32 R2, RZ, RZ, R14 ;  /* 0x000000ffff027224 */ /* 0x000fd000078e000e */
[----:B------:R-:W-:Y:S05]  /*17e80*/  WARPSYNC.COLLECTIVE R15, `(.L_x_1183) ;  /* 0x000000000f087348 */ /* 0x000fea0003c00000 */
[----:B------:R0:W1:Y:S02]  /*17e90*/  SHFL.IDX P6, R14, R13, R12, R11 ;  /* 0x0000000c0d0e7389 */ /* 0x00006400000c000b */
[----:B01----:R-:W-:Y:S01]  /*17ea0*/  ENDCOLLECTIVE ;  /* 0x000000000000791b */ /* 0x003fe20003800000 */
.L_x_1183:
        /* <DEDUP_REMOVED lines=10> */
[----:B------:R-:W-:Y:S01]  /*17f50*/  ISETP.LT.OR P5, PT, R5, 0x11, P0 ;  /* 0x000000110500780c */ /* 0x000fe200007a1670 */
[----:B------:R-:W-:-:S12]  /*17f60*/  IMAD.MOV.U32 R6, RZ, RZ, R14 ;  /* 0x000000ffff067224 */ /* 0x000fd800078e000e */
[----:B0-----:R-:W-:Y:S05]  /*17f70*/  WARPSYNC.COLLECTIVE R15, `(.L_x_1184) ;  /* 0x000000000f087348 */ /* 0x001fea0003c00000 */
[----:B------:R1:W2:Y:S02]  /*17f80*/  SHFL.IDX P6, R14, R13, R12, R11 ;  /* 0x0000000c0d0e7389 */ /* 0x0002a400000c000b */
[----:B012---:R-:W-:Y:S01]  /*17f90*/  ENDCOLLECTIVE ;  /* 0x000000000000791b */ /* 0x007fe20003800000 */
.L_x_1184:
[----:B------:R-:W-:Y:S02]  /*17fa0*/  IMAD.MOV.U32 R3, RZ, RZ, R6 ;  /* 0x000000ffff037224 */ /* 0x000fe400078e0006 */
[----:B------:R-:W-:Y:S02]  /*17fb0*/  IMAD.MOV.U32 R13, RZ, RZ, R18 ;  /* 0x000000ffff0d7224 */ /* 0x000fe400078e0012 */
[----:B------:R-:W-:Y:S01]  /*17fc0*/  IMAD.MOV.U32 R12, RZ, RZ, 0x2 ;  /* 0x00000002ff0c7424 */ /* 0x000fe200078e00ff */
[----:B------:R-:W-:-:S07]  /*17fd0*/  MOV R2, R14 ;  /* 0x0000000e00027202 */ /* 0x000fce0000000f00 */
[----:B------:R-:W-:Y:S05]  /*17fe0*/  WARPSYNC.COLLECTIVE R15, `(.L_x_1185) ;  /* 0x000000000f087348 */ /* 0x000fea0003c00000 */
[----:B------:R0:W1:Y:S02]  /*17ff0*/  SHFL.IDX P6, R14, R13, R12, R11 ;  /* 0x0000000c0d0e7389 */ /* 0x00006400000c000b */
[----:B01----:R-:W-:Y:S01]  /*18000*/  ENDCOLLECTIVE ;  /* 0x000000000000791b */ /* 0x003fe20003800000 */
.L_x_1185:
        /* <DEDUP_REMOVED lines=15> */
.L_x_1186:
[----:B------:R-:W-:Y:S02]  /*18100*/  IMAD.MOV.U32 R3, RZ, RZ, R7 ;  /* 0x000000ffff037224 */ /* 0x000fe400078e0007 */
[----:B------:R-:W-:Y:S02]  /*18110*/  IMAD.MOV.U32 R13, RZ, RZ, R18 ;  /* 0x000000ffff0d7224 */ /* 0x000fe400078e0012 */
[----:B------:R-:W-:Y:S02]  /*18120*/  IMAD.MOV.U32 R12, RZ, RZ, 0x3 ;  /* 0x00000003ff0c7424 */ /* 0x000fe400078e00ff */
[----:B------:R-:W-:-:S07]  /*18130*/  IMAD.MOV.U32 R8, RZ, RZ, R14 ;  /* 0x000000ffff087224 */ /* 0x000fce00078e000e */
[----:B------:R-:W-:Y:S05]  /*18140*/  WARPSYNC.COLLECTIVE R15, `(.L_x_1187) ;  /* 0x000000000f087348 */ /* 0x000fea0003c00000 */
[----:B------:R0:W1:Y:S02]  /*18150*/  SHFL.IDX P6, R14, R13, R12, R11 ;  /* 0x0000000c0d0e7389 */ /* 0x00006400000c000b */
[----:B01----:R-:W-:Y:S01]  /*18160*/  ENDCOLLECTIVE ;  /* 0x000000000000791b */ /* 0x003fe20003800000 */
.L_x_1187:
[----:B------:R-:W-:-:S04]  /*18170*/  IMAD.MOV.U32 R2, RZ, RZ, R8 ;  /* 0x000000ffff027224 */ /* 0x000fc800078e0008 */
[----:B------:R-:W-:-:S05]  /*18180*/  IMAD.WIDE.U32 R2, R23, 0x2, R2 ;  /* 0x0000000217027825 */ /* 0x000fca00078e0002 */
[----:B------:R-:W-:Y:S01]  /*18190*/  @!PT LDS RZ, [RZ] ;  /* 0x00000000fffff984 */ /* 0x000fe20000000800 */
[----:B------:R-:W-:Y:S01]  /*181a0*/  @!PT LDS RZ, [RZ] ;  /* 0x00000000fffff984 */ /* 0x000fe20000000800 */
[----:B------:R-:W-:Y:S01]  /*181b0*/  @!PT LDS RZ, [RZ] ;  /* 0x00000000fffff984 */ /* 0x000fe20000000800 */
[----:B------:R0:W-:Y:S01]  /*181c0*/  LDGSTS.E.BYPASS.LTC128B.128 [R4+0x1400], desc[UR36][R2.64], !P3 ;  /* 0x0140000002047fae */ /* 0x0001e2000d901d64 */
[C---:B------:R-:W-:Y:S01]  /*181d0*/  ISETP.LT.OR P3, PT, R5.reuse, 0x31, P2 ;  /* 0x000000310500780c */ /* 0x040fe20001761670 */
[----:B------:R-:W-:Y:S02]  /*181e0*/  IMAD.MOV.U32 R13, RZ, RZ, R17 ;  /* 0x000000ffff0d7224 */ /* 0x000fe400078e0011 */
        /* <DEDUP_REMOVED lines=8> */
.L_x_1188:
[----:B------:R-:W-:Y:S02]  /*18270*/  IMAD.MOV.U32 R3, RZ, RZ, R6 ;  /* 0x000000ffff037224 */ /* 0x000fe400078e0006 */
[----:B------:R-:W-:Y:S02]  /*18280*/  IMAD.MOV.U32 R6, RZ, RZ, RZ ;  /* 0x000000ffff067224 */ /* 0x000fe400078e00ff */
[----:B------:R-:W-:Y:S02]  /*18290*/  IMAD.MOV.U32 R13, RZ, RZ, R18 ;  /* 0x000000ffff0d7224 */ /* 0x000fe400078e0012 */
[----:B------:R-:W-:Y:S02]  /*182a0*/  IMAD.MOV.U32 R12, RZ, RZ, 0x4 ;  /* 0x00000004ff0c7424 */ /* 0x000fe400078e00ff */
[----:B------:R-:W-:-:S07]  /*182b0*/  IMAD.MOV.U32 R2, RZ, RZ, R14 ;  /* 0x000000ffff027224 */ /* 0x000fce00078e000e */
[----:B------:R-:W-:Y:S05]  /*182c0*/  WARPSYNC.COLLECTIVE R15, `(.L_x_1189) ;  /* 0x000000000f087348 */ /* 0x000fea0003c00000 */
[----:B------:R0:W1:Y:S02]  /*182d0*/  SHFL.IDX P6, R14, R13, R12, R11 ;  /* 0x0000000c0d0e7389 */ /* 0x00006400000c000b */
[----:B01----:R-:W-:Y:S01]  /*182e0*/  ENDCOLLECTIVE ;  /* 0x000000000000791b */ /* 0x003fe20003800000 */
.L_x_1189:
        /* <DEDUP_REMOVED lines=15> */
.L_x_1190:
[----:B------:R-:W-:Y:S01]  /*183e0*/  IMAD.MOV.U32 R3, RZ, RZ, R7 ;  /* 0x000000ffff037224 */ /* 0x000fe200078e0007 */
[----:B------:R-:W-:Y:S01]  /*183f0*/  MOV R13, R18 ;  /* 0x00000012000d7202 */ /* 0x000fe20000000f00 */
[----:B------:R-:W-:Y:S02]  /*18400*/  IMAD.MOV.U32 R12, RZ, RZ, 0x5 ;  /* 0x00000005ff0c7424 */ /* 0x000fe400078e00ff */
[----:B------:R-:W-:-:S07]  /*18410*/  IMAD.MOV.U32 R8, RZ, RZ, R14 ;  /* 0x000000ffff087224 */ /* 0x000fce00078e000e */
[----:B------:R-:W-:Y:S05]  /*18420*/  WARPSYNC.COLLECTIVE R15, `(.L_x_1191) ;  /* 0x000000000f087348 */ /* 0x000fea0003c00000 */
[----:B------:R0:W1:Y:S02]  /*18430*/  SHFL.IDX P6, R14, R13, R12, R11 ;  /* 0x0000000c0d0e7389 */ /* 0x00006400000c000b */
[----:B01----:R-:W-:Y:S01]  /*18440*/  ENDCOLLECTIVE ;  /* 0x000000000000791b */ /* 0x003fe20003800000 */
.L_x_1191:
[----:B------:R-:W-:-:S04]  /*18450*/  IMAD.MOV.U32 R2, RZ, RZ, R8 ;  /* 0x000000ffff027224 */ /* 0x000fc800078e0008 */
[----:B------:R-:W-:-:S05]  /*18460*/  IMAD.WIDE.U32 R2, R23, 0x2, R2 ;  /* 0x0000000217027825 */ /* 0x000fca00078e0002 */
        /* <DEDUP_REMOVED lines=11> */
.L_x_1192:
[----:B------:R-:W-:Y:S05]  /*18520*/  BRA `(.L_x_1193) ;  /* 0xffffffc800d07947 */ /* 0x000fea000383ffff */
.L_x_1103:
[----:B0-----:R0:W1:Y:S02]  /*18530*/  SYNCS.PHASECHK.TRANS64.TRYWAIT P0, [R7+URZ+0x30820], R6 ;  /* 0x03082006070075a7 */ /* 0x001064000800017f */
[----:B-1----:R-:W-:Y:S05]  /*18540*/  @!P0 NANOSLEEP.SYNCS 0x989680 ;  /* 0x009896800000895d */ /* 0x002fea0003900000 */
[----:B------:R-:W1:Y:S02]  /*18550*/  @!P0 SYNCS.PHASECHK.TRANS64 P0, [R7+URZ+0x30820], R6 ;  /* 0x03082006070085a7 */ /* 0x000e64000800007f */
[----:B-1----:R-:W-:Y:S05]  /*18560*/  @!P0 BRA `(.L_x_1103) ;  /* 0xfffffffc00f08947 */ /* 0x002fea000383ffff */
[----:B------:R-:W-:Y:S05]  /*18570*/  BRA `(.L_x_1194) ;  /* 0xffffffcc004c7947 */ /* 0x000fea000383ffff */
.L_x_1104:
[----:B------:R-:W1:Y:S01]  /*18580*/  S2R R2, SR_TID.X ;  /* 0x0000000000027919 */ /* 0x000e620000002100 */
[----:B------:R-:W-:Y:S01]  /*18590*/  BSSY B0, `(.L_x_1195) ;  /* 0x000000a000007945 */ /* 0x000fe20003800000 */
[----:B------:R-:W-:Y:S02]  /*185a0*/  IMAD.MOV.U32 R12, RZ, RZ, RZ ;  /* 0x000000ffff0c7224 */ /* 0x000fe400078e00ff */
[----:B------:R-:W-:Y:S02]  /*185b0*/  IMAD.MOV.U32 R11, RZ, RZ, 0x1f ;  /* 0x0000001fff0b7424 */ /* 0x000fe400078e00ff */
[----:B------:R-:W-:Y:S01]  /*185c0*/  IMAD.MOV.U32 R15, RZ, RZ, -0x1 ;  /* 0xffffffffff0f7424 */ /* 0x000fe200078e00ff */
[----:B-1----:R-:W-:-:S04]  /*185d0*/  SHF.R.U32.HI R2, RZ, 0x5, R2 ;  /* 0x00000005ff027819 */ /* 0x002fc80000011602 */
[----:B------:R-:W-:-:S05]  /*185e0*/  LOP3.LUT R2, R2, 0x3, RZ, 0xc0, !PT ;  /* 0x0000000302027812 */ /* 0x000fca00078ec0ff */
[----:B------:R-:W-:-:S07]  /*185f0*/  IMAD.MOV.U32 R13, RZ, RZ, R2 ;  /* 0x000000ffff0d7224 */ /* 0x000fce00078e0002 */
[----:B0----5:R-:W-:Y:S05]  /*18600*/  WARPSYNC.COLLECTIVE R15, `(.L_x_1196) ;  /* 0x000000000f087348 */ /* 0x021fea0003c00000 */
[----:B------:R1:W2:Y:S02]  /*18610*/  SHFL.IDX P6, R14, R13, R12, R11 ;  /* 0x0000000c0d0e7389 */ /* 0x0002a400000c000b */
[----:B012--5:R-:W-:Y:S01]  /*18620*/  ENDCOLLECTIVE ;  /* 0x000000000000791b */ /* 0x027fe20003800000 */
.L_x_1196:
[----:B------:R-:W-:Y:S05]  /*18630*/  BSYNC B0 ;  /* 0x0000000000007941 */ /* 0x000fea0003800000 */
.L_x_1195:
[----:B------:R-:W-:Y:S05]  /*18640*/  BRA `(.L_x_1197) ;  /* 0xffffffcc00307947 */ /* 0x000fea000383ffff */
.L_x_1105:
[----:B------:R-:W-:Y:S01]  /*18650*/  BSSY B0, `(.L_x_1198) ;  /* 0x0000006000007945 */ /* 0x000fe20003800000 */
[----:B------:R-:W-:-:S07]  /*18660*/  IMAD.MOV.U32 R15, RZ, RZ, -0x1 ;  /* 0xffffffffff0f7424 */ /* 0x000fce00078e00ff */
[----:B01---5:R-:W-:Y:S05]  /*18670*/  WARPSYNC.COLLECTIVE R15, `(.L_x_1199) ;  /* 0x000000000f0c7348 */ /* 0x023fea0003c00000 */
[----:B------:R-:W-:Y:S02]  /*18680*/  ELECT P6, UR62, PT ;  /* 0x00000000003e782f */ /* 0x000fe400038c0000 */
[----:B------:R-:W-:Y:S01]  /*18690*/  MOV R14, UR62 ;  /* 0x0000003e000e7c02 */ /* 0x000fe20008000f00 */
[----:B01---5:R-:W-:Y:S10]  /*186a0*/  ENDCOLLECTIVE ;  /* 0x000000000000791b */ /* 0x023ff40003800000 */
.L_x_1199:
[----:B------:R-:W-:Y:S05]  /*186b0*/  BSYNC B0 ;  /* 0x0000000000007941 */ /* 0x000fea0003800000 */
.L_x_1198:
[----:B------:R-:W-:Y:S05]  /*186c0*/  BRA `(.L_x_1200) ;  /* 0xffffffcc00247947 */ /* 0x000fea000383ffff */
.L_x_1107:
[----:B-1----:R1:W2:Y:S02]  /*186d0*/  SYNCS.PHASECHK.TRANS64.TRYWAIT P1, [R5+URZ+0x30840], R2 ;  /* 0x03084002050075a7 */ /* 0x0022a4000802017f */
[----:B--2---:R-:W-:Y:S05]  /*186e0*/  @!P1 NANOSLEEP.SYNCS 0x989680 ;  /* 0x009896800000995d */ /* 0x004fea0003900000 */
[----:B------:R-:W2:Y:S02]  /*186f0*/  @!P1 SYNCS.PHASECHK.TRANS64 P1, [R5+URZ+0x30840], R2 ;  /* 0x03084002050095a7 */ /* 0x000ea4000802007f */
[----:B--2---:R-:W-:Y:S05]  /*18700*/  @!P1 BRA `(.L_x_1107) ;  /* 0xfffffffc00f09947 */ /* 0x004fea000383ffff */
[----:B------:R-:W-:Y:S05]  /*18710*/  BRA `(.L_x_1201) ;  /* 0xffffffcc004c7947 */ /* 0x000fea000383ffff */
.L_x_1109:
[----:B0-----:R0:W2:Y:S02]  /*18720*/  SYNCS.PHASECHK.TRANS64.TRYWAIT P1, [R7+URZ+0x30840], R0 ;  /* 0x03084000070075a7 */ /* 0x0010a4000802017f */
[----:B--2---:R-:W-:Y:S05]  /*18730*/  @!P1 NANOSLEEP.SYNCS 0x989680 ;  /* 0x009896800000995d */ /* 0x004fea0003900000 */
[----:B------:R-:W2:Y:S02]  /*18740*/  @!P1 SYNCS.PHASECHK.TRANS64 P1, [R7+URZ+0x30840], R0 ;  /* 0x03084000070095a7 */ /* 0x000ea4000802007f */
[----:B--2---:R-:W-:Y:S05]  /*18750*/  @!P1 BRA `(.L_x_1109) ;  /* 0xfffffffc00f09947 */ /* 0x004fea000383ffff */
[----:B------:R-:W-:Y:S05]  /*18760*/  BRA `(.L_x_1202) ;  /* 0xffffffcc00587947 */ /* 0x000fea000383ffff */
.L_x_1111:
[----:B--2---:R2:W3:Y:S02]  /*18770*/  SYNCS.PHASECHK.TRANS64.TRYWAIT P1, [R5+URZ+0x30860], R2 ;  /* 0x03086002050075a7 */ /* 0x0044e4000802017f */
[----:B---3--:R-:W-:Y:S05]  /*18780*/  @!P1 NANOSLEEP.SYNCS 0x989680 ;  /* 0x009896800000995d */ /* 0x008fea0003900000 */
[----:B------:R-:W3:Y:S02]  /*18790*/  @!P1 SYNCS.PHASECHK.TRANS64 P1, [R5+URZ+0x30860], R2 ;  /* 0x03086002050095a7 */ /* 0x000ee4000802007f */
[----:B---3--:R-:W-:Y:S05]  /*187a0*/  @!P1 BRA `(.L_x_1111) ;  /* 0xfffffffc00f09947 */ /* 0x008fea000383ffff */
[----:B------:R-:W-:Y:S05]  /*187b0*/  BRA `(.L_x_1203) ;  /* 0xffffffcc00547947 */ /* 0x000fea000383ffff */
.L_x_1204:
        /* <DEDUP_REMOVED lines=12> */
.L_x_3214:


//--------------------- .text._ZN7cutlass13device_kernelIN5flash11enable_sm90INS1_16FlashAttnFwdSm90INS1_25CollectiveMainloopFwdSm90ILi2EN4cute5tupleIJNS5_1CILi1EEES8_S8_EEENS6_IJNS7_ILi128EEENS7_ILi96EEENS7_ILi192EEEEEELi192ENS_6half_tEfNS_4arch4Sm90ELb0ELb1ELb1ELb1ELb1ELb0ELb0ELb1ELb1ELb1ELb1ELb0EEENS1_21CollectiveEpilogueFwdINS6_IJSA_SC_SB_EEES9_SE_SG_Li256ELb1ELb1ELb1ELb0EEENS1_36VarlenDynamicPersistentTileSchedulerILi128ELi96ELi256ELi128ELb1ELb1ELb1ELb1ELb0ELb1EEEEEEEEEvNT_6ParamsE --------------------------
	.section	.text._ZN7cutlass13device_kernelIN5flash11enable_sm90INS1_16FlashAttnFwdSm90INS1_25CollectiveMainloopFwdSm90ILi2EN4cute5tupleIJNS5_1CILi1EEES8_S8_EEENS6_IJNS7_ILi128EEENS7_ILi96EEENS7_ILi192EEEEEELi192ENS_6half_tEfNS_4arch4Sm90ELb0ELb1ELb1ELb1ELb1ELb0ELb0ELb1ELb1ELb1ELb1ELb0EEENS1_21CollectiveEpilogueFwdINS6_IJSA_SC_SB_EEES9_SE_SG_Li256ELb1ELb1ELb1ELb0EEENS1_36VarlenDynamicPersistentTileSchedulerILi128ELi96ELi256ELi128ELb1ELb1ELb1ELb1ELb0ELb1EEEEEEEEEvNT_6ParamsE,"ax",@progbits
	.align	128
.text._ZN7cutlass13device_kernelIN5flash11enable_sm90INS1_16FlashAttnFwdSm90INS1_25CollectiveMainloopFwdSm90ILi2EN4cute5tupleIJNS5_1CILi1EEES8_S8_EEENS6_IJNS7_ILi128EEENS7_ILi96EEENS7_ILi192EEEEEELi192ENS_6half_tEfNS_4arch4Sm90ELb0ELb1ELb1ELb1ELb1ELb0ELb0ELb1ELb1ELb1ELb1ELb0EEENS1_21CollectiveEpilogueFwdINS6_IJSA_SC_SB_EEES9_SE_SG_Li256ELb1ELb1ELb1ELb0EEENS1_36VarlenDynamicPersistentTileSchedulerILi128ELi96ELi256ELi128ELb1ELb1ELb1ELb1ELb0ELb1EEEEEEEEEvNT_6ParamsE:
        .type           _ZN7cutlass13device_kernelIN5flash11enable_sm90INS1_16FlashAttnFwdSm90INS1_25CollectiveMainloopFwdSm90ILi2EN4cute5tupleIJNS5_1CILi1EEES8_S8_EEENS6_IJNS7_ILi128EEENS7_ILi96EEENS7_ILi192EEEEEELi192ENS_6half_tEfNS_4arch4Sm90ELb0ELb1ELb1ELb1ELb1ELb0ELb0ELb1ELb1ELb1ELb1ELb0EEENS1_21CollectiveEpilogueFwdINS6_IJSA_SC_SB_EEES9_SE_SG_Li256ELb1ELb1ELb1ELb0EEENS1_36VarlenDynamicPersistentTileSchedulerILi128ELi96ELi256ELi128ELb1ELb1ELb1ELb1ELb0ELb1EEEEEEEEEvNT_6ParamsE,@function
        .size           _ZN7cutlass13device_kernelIN5flash11enable_sm90INS1_16FlashAttnFwdSm90INS1_25CollectiveMainloopFwdSm90ILi2EN4cute5tupleIJNS5_1CILi1EEES8_S8_EEENS6_IJNS7_ILi128EEENS7_ILi96EEENS7_ILi192EEEEEELi192ENS_6half_tEfNS_4arch4Sm90ELb0ELb1ELb1ELb1ELb1ELb0ELb0ELb1ELb1ELb1ELb1ELb0EEENS1_21CollectiveEpilogueFwdINS6_IJSA_SC_SB_EEES9_SE_SG_Li256ELb1ELb1ELb1ELb0EEENS1_36VarlenDynamicPersistentTileSchedulerILi128ELi96ELi256ELi128ELb1ELb1ELb1ELb1ELb0ELb1EEEEEEEEEvNT_6ParamsE,(.L_x_3215 - _ZN7cutlass13device_kernelIN5flash11enable_sm90INS1_16FlashAttnFwdSm90INS1_25CollectiveMainloopFwdSm90ILi2EN4cute5tupleIJNS5_1CILi1EEES8_S8_EEENS6_IJNS7_ILi128EEENS7_ILi96EEENS7_ILi192EEEEEELi192ENS_6half_tEfNS_4arch4Sm90ELb0ELb1ELb1ELb1ELb1ELb0ELb0ELb1ELb1ELb1ELb1ELb0EEENS1_21CollectiveEpilogueFwdINS6_IJSA_SC_SB_EEES9_SE_SG_Li256ELb1ELb1ELb1ELb0EEENS1_36VarlenDynamicPersistentTileSchedulerILi128ELi96ELi256ELi128ELb1ELb1ELb1ELb1ELb0ELb1EEEEEEEEEvNT_6ParamsE)
        .other          _ZN7cutlass13device_kernelIN5flash11enable_sm90INS1_16FlashAttnFwdSm90INS1_25CollectiveMainloopFwdSm90ILi2EN4cute5tupleIJNS5_1CILi1EEES8_S8_EEENS6_IJNS7_ILi128EEENS7_ILi96EEENS7_ILi192EEEEEELi192ENS_6half_tEfNS_4arch4Sm90ELb0ELb1ELb1ELb1ELb1ELb0ELb0ELb1ELb1ELb1ELb1ELb0EEENS1_21CollectiveEpilogueFwdINS6_IJSA_SC_SB_EEES9_SE_SG_Li256ELb1ELb1ELb1ELb0EEENS1_36VarlenDynamicPersistentTileSchedulerILi128ELi96ELi256ELi128ELb1ELb1ELb1ELb1ELb0ELb1EEEEEEEEEvNT_6ParamsE,@"STO_CUDA_ENTRY STV_DEFAULT"
_ZN7cutlass13device_kernelIN5flash11enable_sm90INS1_16FlashAttnFwdSm90INS1_25CollectiveMainloopFwdSm90ILi2EN4cute5tupleIJNS5_1CILi1EEES8_S8_EEENS6_IJNS7_ILi128EEENS7_ILi96EEENS7_ILi192EEEEEELi192ENS_6half_tEfNS_4arch4Sm90ELb0ELb1ELb1ELb1ELb1ELb0ELb0ELb1ELb1ELb1ELb1ELb0EEENS1_21CollectiveEpilogueFwdINS6_IJSA_SC_SB_EEES9_SE_SG_Li256ELb1ELb1ELb1ELb0EEENS1_36VarlenDynamicPersistentTileSchedulerILi128ELi96ELi256ELi128ELb1ELb1ELb1ELb1ELb0ELb1EEEEEEEEEvNT_6ParamsE:
        /* <DEDUP_REMOVED lines=45> */
.L_x_1205:
        /* <DEDUP_REMOVED lines=22> */
.L_x_1206:
        /* <DEDUP_REMOVED lines=18> */
.L_x_1207:
        /* <DEDUP_REMOVED lines=22> */
.L_x_1208:
        /* <DEDUP_REMOVED lines=23> */
.L_x_1209:
        /* <DEDUP_REMOVED lines=10> */
.L_x_1211:
        /* <DEDUP_REMOVED lines=34> */
[----:B------:R-:W-:Y:S02]  /*0ae0*/  IMAD.IADD R3, R6, 0x1, -R3 ;  /* 0x0000000106037824 */ /* 0x000fe400078e0a03 */
[----:B------:R-:W-:Y:S02]  /*0af0*/  IMAD.IADD R11, R12, 0x1, -R11 ;  /* 0x000000010c0b7824 */ /* 0x000fe400078e0a0b */
[----:B------:R-:W-:-:S03]  /*0b00*/  IMAD R3, R3, 0x8, R4 ;  /* 0x0000000803037824 */ /* 0x000fc600078e0204 */
[----:B------:R-:W-:Y:S02]  /*0b10*/  LEA.HI R5, R11, R11, RZ, 0x1 ;  /* 0x0000000b0b057211 */ /* 0x000fe400078f08ff */
[----:B------:R0:W-:Y:S02]  /*0b20*/  STL [R1+0x10], R3 ;  /* 0x0000100301007387 */ /* 0x0001e40000100800 */
        /* <DEDUP_REMOVED lines=27> */
[----:B------:R-:W-:Y:S02]  /*0ce0*/  VIADD R218, R19, 0x8 ;  /* 0x0000000813da7836 */ /* 0x000fe40000000000 */
[----:B------:R-:W-:Y:S02]  /*0cf0*/  IMAD R7, R7, 0x10, R10 ;  /* 0x0000001007077824 */ /* 0x000fe400078e020a */
[----:B------:R-:W-:Y:S02]  /*0d00*/  VIADD R217, R19, 0x80 ;  /* 0x0000008013d97836 */ /* 0x000fe40000000000 */
[----:B------:R-:W-:-:S02]  /*0d10*/  IMAD R5, R2, 0x40, R7 ;  /* 0x0000004002057824 */ /* 0x000fc400078e0207 */
[----:B------:R-:W-:Y:S01]  /*0d20*/  IMAD.U32 R2, RZ, RZ, UR4 ;  /* 0x00000004ff027e24 */ /* 0x000fe2000f8e00ff */
[----:B------:R-:W-:Y:S01]  /*0d30*/  UMOV UR4, URZ ;  /* 0x0000003f00047c82 */ /* 0x000fe20008000000 */
[C---:B------:R-:W-:Y:S01]  /*0d40*/  VIADD R216, R19.reuse, 0x88 ;  /* 0x0000008813d87836 */ /* 0x040fe20000000000 */
[----:B------:R-:W-:Y:S01]  /*0d50*/  STL [R1+0xc], R5 ;  /* 0x00000c0501007387 */ /* 0x000fe20000100800 */
        /* <DEDUP_REMOVED lines=13> */
[----:B0-----:R-:W-:Y:S01]  /*0e30*/  SHF.R.S32.HI R2, RZ, 0x1f, R218 ;  /* 0x0000001fff027819 */ /* 0x001fe200000114da */
[C---:B------:R-:W-:Y:S01]  /*0e40*/  VIADD R207, R19.reuse, 0x10 ;  /* 0x0000001013cf7836 */ /* 0x040fe20000000000 */
[----:B------:R-:W-:Y:S01]  /*0e50*/  SHF.R.S32.HI R225, RZ, 0x1f, R212 ;  /* 0x0000001fffe17819 */ /* 0x000fe200000114d4 */
[C---:B------:R-:W-:Y:S01]  /*0e60*/  VIADD R206, R19.reuse, 0x28 ;  /* 0x0000002813ce7836 */ /* 0x040fe20000000000 */
[----:B------:R-:W-:Y:S01]  /*0e70*/  SHF.R.S32.HI R224, RZ, 0x1f, R211 ;  /* 0x0000001fffe07819 */ /* 0x000fe200000114d3 */
[C---:B------:R-:W-:Y:S01]  /*0e80*/  VIADD R205, R19.reuse, 0x30 ;  /* 0x0000003013cd7836 */ /* 0x040fe20000000000 */
[----:B------:R-:W-:Y:S01]  /*0e90*/  SHF.R.S32.HI R223, RZ, 0x1f, R210 ;  /* 0x0000001fffdf7819 */ /* 0x000fe200000114d2 */
[----:B------:R-:W-:-:S02]  /*0ea0*/  VIADD R204, R19, 0x38 ;  /* 0x0000003813cc7836 */ /* 0x000fc40000000000 */
[C---:B------:R-:W-:Y:S02]  /*0eb0*/  VIADD R203, R19.reuse, 0x40 ;  /* 0x0000004013cb7836 */ /* 0x040fe40000000000 */
[C---:B------:R-:W-:Y:S02]  /*0ec0*/  VIADD R202, R19.reuse, 0x48 ;  /* 0x0000004813ca7836 */ /* 0x040fe40000000000 */
[C---:B------:R-:W-:Y:S02]  /*0ed0*/  VIADD R201, R19.reuse, 0x50 ;  /* 0x0000005013c97836 */ /* 0x040fe40000000000 */
[C---:B------:R-:W-:Y:S02]  /*0ee0*/  VIADD R200, R19.reuse, 0x58 ;  /* 0x0000005813c87836 */ /* 0x040fe40000000000 */
[C---:B------:R-:W-:Y:S02]  /*0ef0*/  VIADD R199, R19.reuse, 0x60 ;  /* 0x0000006013c77836 */ /* 0x040fe40000000000 */
[----:B------:R-:W-:-:S02]  /*0f00*/  VIADD R198, R19, 0x68 ;  /* 0x0000006813c67836 */ /* 0x000fc40000000000 */
[C---:B------:R-:W-:Y:S02]  /*0f10*/  VIADD R197, R19.reuse, 0x70 ;  /* 0x0000007013c57836 */ /* 0x040fe40000000000 */
[----:B------:R-:W-:Y:S02]  /*0f20*/  VIADD R196, R19, 0x78 ;  /* 0x0000007813c47836 */ /* 0x000fe40000000000 */
[----:B------:R-:W-:-:S07]  /*0f30*/  IMAD R192, R4, 0x8, R5 ;  /* 0x0000000804c07824 */ /* 0x000fce00078e0205 */
.L_x_1323:
[----:B------:R-:W-:Y:S01]  /*0f40*/  ULDC.64 UR8, c[0x0][0xa28] ;  /* 0x00028a0000087ab9 */ /* 0x000fe20000000a00 */
[----:B0-23--:R-:W0:Y:S01]  /*0f50*/  LDC.64 R8, c[0x0][0x418] ;  /* 0x00010600ff087b82 */ /* 0x00de220000000a00 */
[----:B------:R-:W-:Y:S01]  /*0f60*/  UISETP.NE.U32.AND UP0, UPT, UR8, URZ, UPT ;  /* 0x0000003f0800728c */ /* 0x000fe2000bf05070 */
[----:B----4-:R-:W-:-:S03]  /*0f70*/  IMAD.MOV.U32 R6, RZ, RZ, RZ ;  /* 0x000000ffff067224 */ /* 0x010fc600078e00ff */
[----:B------:R-:W-:-:S03]  /*0f80*/  UISETP.NE.AND.EX UP0, UPT, UR9, URZ, UPT, UP0 ;  /* 0x0000003f0900728c */ /* 0x000fc6000bf05300 */
[----:B------:R-:W-:Y:S01]  /*0f90*/  ULDC.64 UR8, c[0x0][0xa18] ;  /* 0x0002860000087ab9 */ /* 0x000fe20000000a00 */
[----:B-1----:R-:W1:Y:S01]  /*0fa0*/  LDC R0, c[0x0][0x424] ;  /* 0x00010900ff007b82 */ /* 0x002e620000000800 */
[----:B------:R-:W-:Y:S01]  /*0fb0*/  UISETP.NE.U32.AND UP1, UPT, UR8, URZ, UPT ;  /* 0x0000003f0800728c */ /* 0x000fe2000bf25070 */
[----:B------:R-:W-:-:S03]  /*0fc0*/  PLOP3.LUT P0, PT, PT, PT, UP0, 0x80, 0x0 ;  /* 0x000000000000781c */ /* 0x000fc60003f0f008 */
[----:B------:R-:W-:-:S03]  /*0fd0*/  UISETP.NE.AND.EX UP1, UPT, UR9, URZ, UPT, UP1 ;  /* 0x0000003f0900728c */ /* 0x000fc6000bf25310 */
[----:B------:R-:W-:Y:S01]  /*0fe0*/  @UP0 ULDC.64 UR8, c[0x0][0xa28] ;  /* 0x00028a0000080ab9 */ /* 0x000fe20000000a00 */
[----:B------:R-:W2:Y:S01]  /*0ff0*/  LDC R17, c[0x0][0x2f0] ;  /* 0x0000bc00ff117b82 */ /* 0x000ea20000000800 */
[----:B------:R-:W-:Y:S01]  /*1000*/  @UP0 UIMAD.WIDE UR8, UR7, 0x4, UR8 ;  /* 0x00000004070808a5 */ /* 0x000fe2000f8e0208 */
[----:B------:R-:W-:-:S05]  /*1010*/  PLOP3.LUT P2, PT, PT, PT, UP1, 0x80, 0x0 ;  /* 0x000000000000781c */ /* 0x000fca0003f4f018 */
[----:B------:R-:W-:Y:S01]  /*1020*/  @UP1 ULDC.64 UR10, c[0x0][0xa18] ;  /* 0x00028600000a1ab9 */ /* 0x000fe20000000a00 */
[----:B------:R-:W-:Y:S02]  /*1030*/  IMAD.U32 R2, RZ, RZ, UR8 ;  /* 0x00000008ff027e24 */ /* 0x000fe4000f8e00ff */
[----:B------:R-:W-:Y:S01]  /*1040*/  IMAD.U32 R3, RZ, RZ, UR9 ;  /* 0x00000009ff037e24 */ /* 0x000fe2000f8e00ff */
[----:B------:R-:W-:Y:S02]  /*1050*/  @UP1 UIMAD.WIDE UR8, UR7, 0x4, UR10 ;  /* 0x00000004070818a5 */ /* 0x000fe4000f8e020a */
[----:B------:R-:W-:Y:S02]  /*1060*/  ULOP3.LUT UR4, UR5, 0xffff, URZ, 0xc0, !UPT ;  /* 0x0000ffff05047892 */ /* 0x000fe4000f8ec03f */
[----:B------:R3:W5:Y:S02]  /*1070*/  @P0 LDG.E R6, desc[UR36][R2.64] ;  /* 0x0000002402060981 */ /* 0x000764000c1e1900 */
[----:B------:R-:W-:-:S02]  /*1080*/  IMAD.U32 R4, RZ, RZ, UR8 ;  /* 0x00000008ff047e24 */ /* 0x000fc4000f8e00ff */
[----:B------:R-:W-:Y:S01]  /*1090*/  IMAD.U32 R5, RZ, RZ, UR9 ;  /* 0x00000009ff057e24 */ /* 0x000fe2000f8e00ff */
[----:B------:R-:W-:-:S04]  /*10a0*/  ULDC.64 UR8, c[0x0][0xa20] ;  /* 0x0002880000087ab9 */ /* 0x000fc80000000a00 */
[----:B------:R3:W5:Y:S01]  /*10b0*/  @P2 LDG.E R18, desc[UR36][R4.64] ;  /* 0x0000002404122981 */ /* 0x000762000c1e1900 */
[----:B0-----:R-:W-:Y:S01]  /*10c0*/  ISETP.NE.U32.AND P0, PT, R8, RZ, PT ;  /* 0x000000ff0800720c */ /* 0x001fe20003f05070 */
[----:B------:R-:W-:Y:S01]  /*10d0*/  IMAD.U32 R209, RZ, RZ, UR4 ;  /* 0x00000004ffd17e24 */ /* 0x000fe2000f8e00ff */
[----:B------:R-:W-:Y:S02]  /*10e0*/  ISETP.NE.U32.AND P1, PT, RZ, UR8, PT ;  /* 0x00000008ff007c0c */ /* 0x000fe4000bf25070 */
[----:B------:R-:W-:Y:S02]  /*10f0*/  ISETP.NE.AND.EX P0, PT, R9, RZ, PT, P0 ;  /* 0x000000ff0900720c */ /* 0x000fe40003f05300 */
[----:B------:R-:W-:Y:S02]  /*1100*/  ISETP.NE.AND.EX P1, PT, RZ, UR9, PT, P1 ;  /* 0x00000009ff007c0c */ /* 0x000fe4000bf25310 */
[----:B-1----:R-:W-:Y:S01]  /*1110*/  SEL R0, R0, 0x1, P0 ;  /* 0x0000000100007807 */ /* 0x002fe20000000000 */
[----:B---3--:R-:W-:Y:S10]  /*1120*/  @P2 BRA `(.L_x_1212) ;  /* 0x0000000000302947 */ /* 0x008ff40003800000 */
[----:B------:R-:W-:Y:S01]  /*1130*/  ULDC.64 UR8, c[0x0][0xa00] ;  /* 0x0002800000087ab9 */ /* 0x000fe20000000a00 */
[----:B-----5:R-:W0:Y:S01]  /*1140*/  LDC R18, c[0x0][0x288] ;  /* 0x0000a200ff127b82 */ /* 0x020e220000000800 */
[----:B------:R-:W-:-:S04]  /*1150*/  ISETP.NE.U32.AND P0, PT, RZ, UR8, PT ;  /* 0x00000008ff007c0c */ /* 0x000fc8000bf05070 */
[----:B------:R-:W-:-:S13]  /*1160*/  ISETP.NE.AND.EX P0, PT, RZ, UR9, PT, P0 ;  /* 0x00000009ff007c0c */ /* 0x000fda000bf05300 */
[----:B------:R-:W-:Y:S05]  /*1170*/  @!P0 BRA `(.L_x_1212) ;  /* 0x00000000001c8947 */ /* 0x000fea0003800000 */
[----:B------:R-:W-:Y:S02]  /*1180*/  ULDC.64 UR8, c[0x0][0xa00] ;  /* 0x0002800000087ab9 */ /* 0x000fe40000000a00 */
[----:B------:R-:W-:-:S06]  /*1190*/  UIMAD.WIDE UR8, UR7, 0x4, UR8 ;  /* 0x00000004070878a5 */ /* 0x000fcc000f8e0208 */
[----:B------:R-:W-:Y:S02]  /*11a0*/  IMAD.U32 R2, RZ, RZ, UR8 ;  /* 0x00000008ff027e24 */ /* 0x000fe4000f8e00ff */
[----:B------:R-:W-:-:S05]  /*11b0*/  IMAD.U32 R3, RZ, RZ, UR9 ;  /* 0x00000009ff037e24 */ /* 0x000fca000f8e00ff */
[----:B0-----:R-:W3:Y:S04]  /*11c0*/  LDG.E R18, desc[UR36][R2.64] ;  /* 0x0000002402127981 */ /* 0x001ee8000c1e1900 */
[----:B------:R-:W3:Y:S02]  /*11d0*/  LDG.E R5, desc[UR36][R2.64+0x4] ;  /* 0x0000042402057981 */ /* 0x000ee4000c1e1900 */
[----:B---3--:R-:W-:-:S07]  /*11e0*/  IMAD.IADD R18, R5, 0x1, -R18 ;  /* 0x0000000105127824 */ /* 0x008fce00078e0a12 */
.L_x_1212:
[----:B--2---:R-:W-:Y:S02]  /*11f0*/  IMAD R17, R0, R17, RZ ;  /* 0x0000001100117224 */ /* 0x004fe400078e02ff */
[----:B------:R-:W-:Y:S01]  /*1200*/  IMAD.U32 R220, RZ, RZ, UR7 ;  /* 0x00000007ffdc7e24 */ /* 0x000fe2000f8e00ff */
[----:B------:R-:W-:Y:S06]  /*1210*/  @!P1 BRA `(.L_x_1213) ;  /* 0x0000000000189947 */ /* 0x000fec0003800000 */
[----:B------:R-:W-:Y:S02]  /*1220*/  ULDC.64 UR8, c[0x0][0xa20] ;  /* 0x0002880000087ab9 */ /* 0x000fe40000000a00 */
[----:B------:R-:W-:-:S06]  /*1230*/  UIMAD.WIDE UR8, UR7, 0x4, UR8 ;  /* 0x00000004070878a5 */ /* 0x000fcc000f8e0208 */
[----:B------:R-:W-:Y:S02]  /*1240*/  IMAD.U32 R2, RZ, RZ, UR8 ;  /* 0x00000008ff027e24 */ /* 0x000fe4000f8e00ff */
[----:B------:R-:W-:-:S05]  /*1250*/  IMAD.U32 R3, RZ, RZ, UR9 ;  /* 0x00000009ff037e24 */ /* 0x000fca000f8e00ff */
[----:B------:R1:W5:Y:S01]  /*1260*/  LDG.E R17, desc[UR36][R2.64] ;  /* 0x0000002402117981 */ /* 0x000362000c1e1900 */
[----:B------:R-:W-:Y:S05]  /*1270*/  BRA `(.L_x_1214) ;  /* 0x00000000002c7947 */ /* 0x000fea0003800000 */
.L_x_1213:
        /* <DEDUP_REMOVED lines=9> */
[----:B------:R-:W2:Y:S02]  /*1310*/  LDG.E R0, desc[UR36][R2.64+0x4] ;  /* 0x0000042402007981 */ /* 0x000ea4000c1e1900 */
[----:B--2---:R-:W-:-:S07]  /*1320*/  IMAD.IADD R17, R0, 0x1, -R17 ;  /* 0x0000000100117824 */ /* 0x004fce00078e0a11 */
.L_x_1214:
[----:B------:R-:W-:Y:S01]  /*1330*/  ULDC UR4, c[0x0][0x448] ;  /* 0x0001120000047ab9 */ /* 0x000fe20000000800 */
[----:B-----5:R-:W-:Y:S01]  /*1340*/  IMAD.IADD R17, R17, 0x1, -R6 ;  /* 0x0000000111117824 */ /* 0x020fe200078e0a06 */
[----:B------:R-:W-:Y:S02]  /*1350*/  UISETP.NE.AND UP0, UPT, UR4, 0x1, UPT ;  /* 0x000000010400788c */ /* 0x000fe4000bf05270 */
[----:B------:R-:W-:Y:S02]  /*1360*/  USHF.L.U32 UR6, UR6, 0x7, URZ ;  /* 0x0000000706067899 */ /* 0x000fe4000800063f */
[----:B0-----:R-:W-:Y:S01]  /*1370*/  IADD3 R0, R17, 0x1, -R18 ;  /* 0x0000000111007810 */ /* 0x001fe20007ffe812 */
[----:B------:R-:W-:Y:S02]  /*1380*/  UP2UR UR7, UPR, URZ, 0x1 ;  /* 0x000000013f077883 */ /* 0x000fe40008000000 */
[----:B------:R-:W-:Y:S01]  /*1390*/  UIADD3 UR4, UR6, 0x7f, URZ ;  /* 0x0000007f06047890 */ /* 0x000fe2000fffe03f */
[----:B------:R-:W-:Y:S01]  /*13a0*/  R2UR UR10, R0 ;  /* 0x00000000000a72ca */ /* 0x000fe200000e0000 */
[----:B------:R-:W-:-:S02]  /*13b0*/  IMAD.U32 R23, RZ, RZ, UR6 ;  /* 0x00000006ff177e24 */ /* 0x000fc4000f8e00ff */
[----:B------:R-:W-:Y:S01]  /*13c0*/  @UP0 ULDC UR8, c[0x0][0x44c] ;  /* 0x0001130000080ab9 */ /* 0x000fe20000000800 */
[----:B------:R-:W-:Y:S01]  /*13d0*/  IMAD.U32 R22, RZ, RZ, UR7 ;  /* 0x00000007ff167e24 */ /* 0x000fe2000f8e00ff */
[----:B------:R-:W-:Y:S01]  /*13e0*/  UIMAD.WIDE.U32 UR8, UR4, UR8, URZ ;  /* 0x00000008040872a5 */ /* 0x000fe2000f8e003f */
[----:B------:R-:W-:Y:S01]  /*13f0*/  @UP0 ULDC UR11, c[0x0][0x450] ;  /* 0x00011400000b0ab9 */ /* 0x000fe20000000800 */
[----:B------:R-:W-:Y:S02]  /*1400*/  ULDC.64 UR6, c[0x0][0x9e0] ;  /* 0x0002780000067ab9 */ /* 0x000fe40000000a00 */
[----:B------:R-:W-:Y:S02]  /*1410*/  @UP0 USHF.R.U32.HI UR4, URZ, UR11, UR9 ;  /* 0x0000000b3f040299 */ /* 0x000fe40008011609 */
[----:B------:R-:W-:Y:S02]  /*1420*/  UISETP.GE.AND UP0, UPT, UR7, 0x1, UPT ;  /* 0x000000010700788c */ /* 0x000fe4000bf06270 */
[----:B------:R-:W-:-:S02]  /*1430*/  UIADD3 UR8, UR10, UR4, URZ ;  /* 0x000000040a087290 */ /* 0x000fc4000fffe03f */
[----:B------:R-:W-:Y:S02]  /*1440*/  UP2UR UR61, UPR, URZ, 0x1 ;  /* 0x000000013f3d7883 */ /* 0x000fe40008000000 */
[----:B------:R-:W-:Y:S01]  /*1450*/  PLOP3.LUT P0, PT, PT, PT, UP0, 0x40, 0x0 ;  /* 0x000000000000781c */ /* 0x000fe20003f0e808 */
[----:B------:R-:W-:-:S06]  /*1460*/  UIADD3 UR6, UR8, UR6, URZ ;  /* 0x0000000608067290 */ /* 0x000fcc000fffe03f */
[----:B------:R-:W-:-:S06]  /*1470*/  IMAD.U32 R0, RZ, RZ, UR6 ;  /* 0x00000006ff007e24 */ /* 0x000fcc000f8e00ff */
[----:B------:R-:W-:Y:S05]  /*1480*/  @P0 BRA `(.L_x_1215) ;  /* 0x0000000000400947 */ /* 0x000fea0003800000 */
        /* <DEDUP_REMOVED lines=10> */
.L_x_1216:
[----:B------:R-:W-:-:S11]  /*1530*/  UISETP.NE.AND UP0, UPT, UR7, 0x1, UPT ;  /* 0x000000010700788c */ /* 0x000fd6000bf05270 */
[----:B------:R-:W-:Y:S02]  /*1540*/  @UP0 ULDC.64 UR10, c[0x0][0x9e8] ;  /* 0x00027a00000a0ab9 */ /* 0x000fe40000000a00 */
[----:B------:R-:W-:-:S04]  /*1550*/  UIMAD.WIDE.U32 UR8, UR4, UR10, URZ ;  /* 0x0000000a040872a5 */ /* 0x000fc8000f8e003f */
[----:B------:R-:W-:-:S12]  /*1560*/  @UP0 USHF.R.U32.HI UR4, URZ, UR11, UR9 ;  /* 0x0000000b3f040299 */ /* 0x000fd80008011609 */
.L_x_1217:
[----:B------:R-:W-:-:S06]  /*1570*/  UIMAD UR4, UR4, UR7, UR7 ;  /* 0x00000007040472a4 */ /* 0x000fcc000f8e0207 */
[----:B------:R-:W-:-:S07]  /*1580*/  VIMNMX R0, R0, UR4, PT ;  /* 0x0000000400007c48 */ /* 0x000fce000bfe0100 */
.L_x_1215:
[----:B------:R-:W-:Y:S01]  /*1590*/  R2UR UR6, R22 ;  /* 0x00000000160672ca */ /* 0x000fe200000e0000 */
[----:B------:R-:W-:Y:S01]  /*15a0*/  IMAD.IADD R73, R17, 0x1, -R18 ;  /* 0x0000000111497824 */ /* 0x000fe200078e0a12 */
[----:B------:R-:W-:Y:S01]  /*15b0*/  R2UR UR4, R23 ;  /* 0x00000000170472ca */ /* 0x000fe200000e0000 */
[----:B-1----:R-:W-:Y:S02]  /*15c0*/  VIADD R2, R0, 0x5f ;  /* 0x0000005f00027836 */ /* 0x002fe40000000000 */
[----:B------:R-:W-:Y:S02]  /*15d0*/  VIADD R0, R17, 0x5f ;  /* 0x0000005f11007836 */ /* 0x000fe40000000000 */
[----:B------:R-:W-:-:S04]  /*15e0*/  IMAD.HI R2, R2, 0x2aaaaaab, RZ ;  /* 0x2aaaaaab02027827 */ /* 0x000fc800078e02ff */
[----:B------:R-:W-:Y:S01]  /*15f0*/  IMAD.HI R0, R0, 0x2aaaaaab, RZ ;  /* 0x2aaaaaab00007827 */ /* 0x000fe200078e02ff */
[----:B------:R-:W-:Y:S01]  /*1600*/  SHF.R.U32.HI R5, RZ, 0x1f, R2 ;  /* 0x0000001fff057819 */ /* 0x000fe20000011602 */
[----:B------:R-:W-:Y:S01]  /*1610*/  UISETP.NE.AND UP0, UPT, UR6, URZ, UPT ;  /* 0x0000003f0600728c */ /* 0x000fe2000bf05270 */
[----:B------:R-:W-:Y:S02]  /*1620*/  R2UR UR6, R73 ;  /* 0x00000000490672ca */ /* 0x000fe400000e0000 */
[----:B------:R-:W-:Y:S02]  /*1630*/  SHF.R.U32.HI R3, RZ, 0x1f, R0 ;  /* 0x0000001fff037819 */ /* 0x000fe40000011600 */
[----:B------:R-:W-:Y:S02]  /*1640*/  LEA.HI.SX32 R2, R2, R5, 0x1c ;  /* 0x0000000502027211 */ /* 0x000fe400078fe2ff */
[----:B------:R-:W-:-:S04]  /*1650*/  LEA.HI.SX32 R3, R0, R3, 0x1c ;  /* 0x0000000300037211 */ /* 0x000fc800078fe2ff */
        /* <DEDUP_REMOVED lines=21> */
.L_x_1219:
[----:B------:R-:W-:-:S11]  /*17b0*/  UISETP.NE.AND UP0, UPT, UR7, 0x1, UPT ;  /* 0x000000010700788c */ /* 0x000fd6000bf05270 */
[----:B------:R-:W-:Y:S02]  /*17c0*/  @UP0 ULDC.64 UR10, c[0x0][0x9e8] ;  /* 0x00027a00000a0ab9 */ /* 0x000fe40000000a00 */
[----:B------:R-:W-:-:S04]  /*17d0*/  UIMAD.WIDE.U32 UR8, UR4, UR10, URZ ;  /* 0x0000000a040872a5 */ /* 0x000fc8000f8e003f */
[----:B------:R-:W-:-:S12]  /*17e0*/  @UP0 USHF.R.U32.HI UR4, URZ, UR11, UR9 ;  /* 0x0000000b3f040299 */ /* 0x000fd80008011609 */
.L_x_1220:
[----:B------:R-:W-:-:S04]  /*17f0*/  UIMAD UR4, UR4, UR7, URZ ;  /* 0x00000007040472a4 */ /* 0x000fc8000f8e023f */
[----:B------:R-:W-:-:S04]  /*1800*/  UISETP.LT.AND UP0, UPT, UR6, UR4, UPT ;  /* 0x000000040600728c */ /* 0x000fc8000bf01270 */
[----:B------:R-:W-:-:S12]  /*1810*/  USEL UR6, UR6, UR4, !UP0 ;  /* 0x0000000406067287 */ /* 0x000fd8000c000000 */
.L_x_1218:
[----:B------:R-:W-:-:S04]  /*1820*/  UIMAD.WIDE UR6, UR6, 0x2aaaaaab, URZ ;  /* 0x2aaaaaab060678a5 */ /* 0x000fc8000f8e023f */
[----:B------:R-:W-:-:S04]  /*1830*/  USHF.R.U32.HI UR4, URZ, 0x1f, UR7 ;  /* 0x0000001f3f047899 */ /* 0x000fc80008011607 */
[----:B------:R-:W-:Y:S02]  /*1840*/  ULEA.HI.SX32 UR7, UR7, UR4, 0x1c ;  /* 0x0000000407077291 */ /* 0x000fe4000f8fe23f */
[----:B------:R-:W-:Y:S02]  /*1850*/  ULOP3.LUT UR4, UR5, 0xff000000, URZ, 0xc0, !UPT ;  /* 0xff00000005047892 */ /* 0x000fe4000f8ec03f */
[----:B------:R-:W-:Y:S02]  /*1860*/  UISETP.LT.AND UP0, UPT, URZ, UR7, UPT ;  /* 0x000000073f00728c */ /* 0x000fe4000bf01270 */
[----:B------:R-:W-:Y:S02]  /*1870*/  ULOP3.LUT UR5, UR5, 0xff0000, URZ, 0xc0, !UPT ;  /* 0x00ff000005057892 */ /* 0x000fe4000f8ec03f */
[----:B------:R-:W-:Y:S02]  /*1880*/  USEL UR9, URZ, UR7, !UP0 ;  /* 0x000000073f097287 */ /* 0x000fe4000c000000 */
[----:B------:R-:W-:-:S04]  /*1890*/  USHF.R.U32.HI UR4, URZ, 0x8, UR4 ;  /* 0x000000083f047899 */ /* 0x000fc80008011604 */
[----:B------:R-:W-:Y:S01]  /*18a0*/  ISETP.GT.AND P0, PT, R72, UR9, PT ;  /* 0x0000000948007c0c */ /* 0x000fe2000bf04270 */
[----:B------:R-:W-:-:S03]  /*18b0*/  ULEA.HI UR5, UR5, UR4, URZ, 0x10 ;  /* 0x0000000405057291 */ /* 0x000fc6000f8f803f */
[----:B------:R-:W-:Y:S01]  /*18c0*/  UMOV UR4, URZ ;  /* 0x0000003f00047c82 */ /* 0x000fe20008000000 */
[----:B------:R-:W-:Y:S02]  /*18d0*/  ULOP3.LUT UR6, UR5, 0xff, URZ, 0xc0, !UPT ;  /* 0x000000ff05067892 */ /* 0x000fe4000f8ec03f */
[----:B------:R-:W-:-:S04]  /*18e0*/  USHF.R.U32.HI UR5, URZ, 0x10, UR5 ;  /* 0x000000103f057899 */ /* 0x000fc80008011605 */
[----:B------:R-:W-:Y:S02]  /*18f0*/  IMAD.U32 R208, RZ, RZ, UR6 ;  /* 0x00000006ffd07e24 */ /* 0x000fe4000f8e00ff */
[----:B------:R-:W-:Y:S01]  /*1900*/  IMAD.U32 R195, RZ, RZ, UR5 ;  /* 0x00000005ffc37e24 */ /* 0x000fe2000f8e00ff */
[----:B------:R-:W-:Y:S06]  /*1910*/  @!P0 BRA `(.L_x_1221) ;  /* 0x00000000009c8947 */ /* 0x000fec0003800000 */
[----:B------:R-:W-:Y:S01]  /*1920*/  R2UR UR5, R195 ;  /* 0x00000000c30572ca */ /* 0x000fe200000e0000 */
[----:B------:R-:W-:-:S12]  /*1930*/  ULDC UR4, c[0x0][0x9f0] ;  /* 0x00027c0000047ab9 */ /* 0x000fd80000000800 */
[----:B------:R-:W-:-:S04]  /*1940*/  UISETP.NE.AND UP0, UPT, UR5, URZ, UPT ;  /* 0x0000003f0500728c */ /* 0x000fc8000bf05270 */
[----:B------:R-:W-:-:S03]  /*1950*/  USEL UR10, UR5, UR4, UP0 ;  /* 0x00000004050a7287 */ /* 0x000fc60008000000 */
[----:B------:R-:W-:-:S03]  /*1960*/  UMOV UR4, URZ ;  /* 0x0000003f00047c82 */ /* 0x000fc60008000000 */
[----:B------:R-:W-:-:S05]  /*1970*/  IMAD.U32 R5, RZ, RZ, UR10 ;  /* 0x0000000aff057e24 */ /* 0x000fca000f8e00ff */
[----:B------:R-:W-:-:S04]  /*1980*/  IABS R0, R5 ;  /* 0x0000000500007213 */ /* 0x000fc80000000000 */
[----:B------:R-:W-:Y:S02]  /*1990*/  R2UR UR11, R0 ;  /* 0x00000000000b72ca */ /* 0x000fe400000e0000 */
[----:B------:R-:W-:Y:S02]  /*19a0*/  IADD3 R0, R5, -0x1, R72 ;  /* 0xffffffff05007810 */ /* 0x000fe40007ffe048 */
[----:B------:R-:W-:Y:S02]  /*19b0*/  IABS R5, R5 ;  /* 0x0000000500057213 */ /* 0x000fe40000000000 */
[----:B------:R-:W-:-:S03]  /*19c0*/  R2UR UR6, R0 ;  /* 0x00000000000672ca */ /* 0x000fc600000e0000 */
[----:B------:R-:W-:-:S04]  /*19d0*/  IMAD.MOV R5, RZ, RZ, -R5 ;  /* 0x000000ffff057224 */ /* 0x000fc800078e0a05 */
        /* <DEDUP_REMOVED lines=27> */
.L_x_1221:
[----:B------:R-:W-:Y:S01]  /*1b90*/  R2UR UR5, R208 ;  /* 0x00000000d00572ca */ /* 0x000fe200000e0000 */
[----:B------:R-:W-:Y:S01]  /*1ba0*/  IMAD.U32 R3, RZ, RZ, UR4 ;  /* 0x00000004ff037e24 */ /* 0x000fe2000f8e00ff */
[----:B------:R-:W-:Y:S01]  /*1bb0*/  PLOP3.LUT P0, PT, PT, PT, PT, 0x80, 0x0 ;  /* 0x000000000000781c */ /* 0x000fe20003f0f070 */
[----:B------:R-:W-:Y:S01]  /*1bc0*/  IMAD.MOV.U32 R2, RZ, RZ, RZ ;  /* 0x000000ffff027224 */ /* 0x000fe200078e00ff */
[----:B------:R-:W-:Y:S01]  /*1bd0*/  CS2R R118, SRZ ;  /* 0x0000000000767805 */ /* 0x000fe2000001ff00 */
[----:B------:R-:W-:Y:S01]  /*1be0*/  IMAD.MOV.U32 R0, RZ, RZ, RZ ;  /* 0x000000ffff007224 */ /* 0x000fe200078e00ff */
[----:B------:R-:W-:Y:S02]  /*1bf0*/  CS2R R116, SRZ ;  /* 0x0000000000747805 */ /* 0x000fe4000001ff00 */
[----:B------:R-:W-:Y:S02]  /*1c00*/  CS2R R114, SRZ ;  /* 0x0000000000727805 */ /* 0x000fe4000001ff00 */
[----:B------:R-:W-:-:S02]  /*1c10*/  CS2R R112, SRZ ;  /* 0x0000000000707805 */ /* 0x000fc4000001ff00 */
[----:B------:R-:W-:Y:S02]  /*1c20*/  CS2R R110, SRZ ;  /* 0x00000000006e7805 */ /* 0x000fe4000001ff00 */
[----:B------:R-:W-:Y:S02]  /*1c30*/  CS2R R108, SRZ ;  /* 0x00000000006c7805 */ /* 0x000fe4000001ff00 */
[----:B------:R-:W-:Y:S02]  /*1c40*/  CS2R R128, SRZ ;  /* 0x0000000000807805 */ /* 0x000fe4000001ff00 */
[----:B------:R-:W-:Y:S01]  /*1c50*/  CS2R R120, SRZ ;  /* 0x0000000000787805 */ /* 0x000fe2000001ff00 */
[----:B------:R-:W-:Y:S01]  /*1c60*/  UIMAD UR5, UR5, UR4, UR9 ;  /* 0x00000004050572a4 */ /* 0x000fe2000f8e0209 */
[----:B------:R-:W-:Y:S02]  /*1c70*/  CS2R R126, SRZ ;  /* 0x00000000007e7805 */ /* 0x000fe4000001ff00 */
[----:B------:R-:W-:-:S02]  /*1c80*/  CS2R R20, SRZ ;  /* 0x0000000000147805 */ /* 0x000fc4000001ff00 */
[----:B------:R-:W-:Y:S02]  /*1c90*/  CS2R R124, SRZ ;  /* 0x00000000007c7805 */ /* 0x000fe4000001ff00 */
[----:B------:R-:W-:Y:S02]  /*1ca0*/  CS2R R6, SRZ ;  /* 0x0000000000067805 */ /* 0x000fe4000001ff00 */
[----:B------:R-:W-:Y:S02]  /*1cb0*/  CS2R R94, SRZ ;  /* 0x00000000005e7805 */ /* 0x000fe4000001ff00 */
        /* <DEDUP_REMOVED lines=75> */
.L_x_1223:
[----:B------:R-:W2:Y:S01]  /*2170*/  LDL R2, [R1+0x14] ;  /* 0x0000140001027983 */ /* 0x000ea20000100800 */
[----:B------:R-:W-:-:S13]  /*2180*/  R2UR UR6, R221 ;  /* 0x00000000dd0672ca */ /* 0x000fda00000e0000 */
[----:B------:R-:W-:-:S04]  /*2190*/  ULEA.HI UR4, UR6, UR6, URZ, 0x1 ;  /* 0x0000000606047291 */ /* 0x000fc8000f8f083f */
[----:B------:R-:W-:-:S04]  /*21a0*/  ULOP3.LUT UR4, UR4, 0xfffffffe, URZ, 0xc0, !UPT ;  /* 0xfffffffe04047892 */ /* 0x000fc8000f8ec03f */
[----:B------:R-:W-:-:S06]  /*21b0*/  UIADD3 UR4, UR6, -UR4, URZ ;  /* 0x8000000406047290 */ /* 0x000fcc000fffe03f */
[----:B------:R-:W-:-:S05]  /*21c0*/  IMAD.U32 R0, RZ, RZ, UR4 ;  /* 0x00000004ff007e24 */ /* 0x000fca000f8e00ff */
[----:B------:R-:W-:-:S04]  /*21d0*/  SHF.L.U32 R0, R0, 0x1f, RZ ;  /* 0x0000001f00007819 */ /* 0x000fc800000006ff */
[----:B------:R-:W0:Y:S01]  /*21e0*/  SYNCS.PHASECHK.TRANS64.TRYWAIT P1, [UR60+0x30800], R0 ;  /* 0x03080000ff0075a7 */ /* 0x000e22000802017c */
[----:B--2---:R-:W-:-:S13]  /*21f0*/  R2UR UR5, R2 ;  /* 0x00000000020572ca */ /* 0x004fda00000e0000 */
[----:B------:R-:W-:-:S05]  /*2200*/  IMAD.U32 R2, RZ, RZ, UR5 ;  /* 0x00000005ff027e24 */ /* 0x000fca000f8e00ff */
[----:B------:R-:W-:Y:S01]  /*2210*/  ISETP.NE.AND P0, PT, R2, 0x3, PT ;  /* 0x000000030200780c */ /* 0x000fe20003f05270 */
[----:B0-----:R-:W-:-:S12]  /*2220*/  @!P1 BRA `(.L_x_1224) ;  /* 0x0000017c00f49947 */ /* 0x001fd80003800000 */
.L_x_1420:
[----:B------:R-:W-:Y:S05]  /*2230*/  @!P0 BRA `(.L_x_1225) ;  /* 0x0000000000048947 */ /* 0x000fea0003800000 */
[----:B------:R-:W-:Y:S01]  /*2240*/  BPT.TRAP 0x1 ;  /* 0x000000040000795c */ /* 0x000fe20000300000 */
.L_x_1225:
[----:B0-----:R-:W-:Y:S02]  /*2250*/  IMAD.U32 R3, RZ, RZ, UR38 ;  /* 0x00000026ff037e24 */ /* 0x001fe4000f8e00ff */
[----:B------:R-:W-:-:S03]  /*2260*/  IMAD.U32 R0, RZ, RZ, UR39 ;  /* 0x00000027ff007e24 */ /* 0x000fc6000f8e00ff */
[----:B------:R-:W-:Y:S02]  /*2270*/  LEA R3, R3, UR60, 0x3 ;  /* 0x0000003c03037c11 */ /* 0x000fe4000f8e18ff */
[----:B------:R-:W-:-:S04]  /*2280*/  SHF.L.U32 R0, R0, 0x1f, RZ ;  /* 0x0000001f00007819 */ /* 0x000fc800000006ff */
[----:B------:R0:W1:Y:S01]  /*2290*/  SYNCS.PHASECHK.TRANS64.TRYWAIT P1, [R3+URZ+0x30830], R0 ;  /* 0x03083000030075a7 */ /* 0x000062000802017f */
[----:B------:R-:W-:Y:S05]  /*22a0*/  @!P0 BRA `(.L_x_1226) ;  /* 0x0000000000048947 */ /* 0x000fea0003800000 */
[----:B------:R-:W-:Y:S01]  /*22b0*/  BPT.TRAP 0x1 ;  /* 0x000000040000795c */ /* 0x000fe20000300000 */
.L_x_1226:
[----:B-1----:R-:W-:Y:S05]  /*22c0*/  @P1 BRA `(.L_x_1227) ;  /* 0x0000000000081947 */ /* 0x002fea0003800000 */
[----:B------:R-:W1:Y:S02]  /*22d0*/  SYNCS.PHASECHK.TRANS64.TRYWAIT P1, [R3+URZ+0x30830], R0 ;  /* 0x03083000030075a7 */ /* 0x000e64000802017f */
[----:B-1----:R-:W-:Y:S05]  /*22e0*/  @!P1 BRA `(.L_x_1228) ;  /* 0x0000017c00dc9947 */ /* 0x002fea0003800000 */
.L_x_1227:
[----:B------:R-:W-:Y:S05]  /*22f0*/  WARPSYNC.ALL ;  /* 0x0000000000007948 */ /* 0x000fea0003800000 */
[----:B------:R-:W-:Y:S01]  /*2300*/  UIADD3 UR4, UR60, 0x1e400, URZ ;  /* 0x0001e4003c047890 */ /* 0x000fe2000fffe03f */
[----:B------:R-:W-:Y:S01]  /*2310*/  WARPGROUP.ARRIVE ;  /* 0x00000000000079c5 */ /* 0x000fe20000000000 */
[----:B------:R-:W-:Y:S01]  /*2320*/  UMOV UR9, 0x40000040 ;  /* 0x4000004000097882 */ /* 0x000fe20000000000 */
[----:B------:R-:W-:Y:S01]  /*2330*/  UMOV UR11, 0x40000040 ;  /* 0x40000040000b7882 */ /* 0x000fe20000000000 */
[----:B------:R-:W-:Y:S01]  /*2340*/  USHF.R.U32.HI UR4, URZ, 0x4, UR4 ;  /* 0x000000043f047899 */ /* 0x000fe20008011604 */
[----:B------:R-:W-:Y:S01]  /*2350*/  IMAD.U32 R5, RZ, RZ, UR9 ;  /* 0x00000009ff057e24 */ /* 0x000fe2000f8e00ff */
[----:B------:R-:W-:Y:S01]  /*2360*/  UMOV UR57, 0x40000040 ;  /* 0x4000004000397882 */ /* 0x000fe20000000000 */
[----:B------:R-:W-:Y:S01]  /*2370*/  UMOV UR59, 0x40000040 ;  /* 0x40000040003b7882 */ /* 0x000fe20000000000 */
[----:B------:R-:W-:Y:S01]  /*2380*/  ULOP3.LUT UR4, UR4, 0x3fff, URZ, 0xc0, !UPT ;  /* 0x00003fff04047892 */ /* 0x000fe2000f8ec03f */
[----:B------:R-:W-:Y:S01]  /*2390*/  UMOV UR53, 0x40000040 ;  /* 0x4000004000357882 */ /* 0x000fe20000000000 */
[----:B------:R-:W-:-:S02]  /*23a0*/  UMOV UR55, 0x40000040 ;  /* 0x4000004000377882 */ /* 0x000fc40000000000 */
[----:B------:R-:W-:Y:S02]  /*23b0*/  ULOP3.LUT UR5, UR4, 0x10000, URZ, 0xfc, !UPT ;  /* 0x0001000004057892 */ /* 0x000fe4000f8efc3f */
[----:B------:R-:W-:Y:S01]  /*23c0*/  ULOP3.LUT UR4, UR40, 0x10000, URZ, 0xfc, !UPT ;  /* 0x0001000028047892 */ /* 0x000fe2000f8efc3f */
[----:B------:R-:W-:Y:S01]  /*23d0*/  UMOV UR49, 0x40000040 ;  /* 0x4000004000317882 */ /* 0x000fe20000000000 */
[----:B------:R-:W-:Y:S02]  /*23e0*/  UMOV UR51, 0x40000040 ;  /* 0x4000004000337882 */ /* 0x000fe40000000000 */
[----:B------:R-:W-:Y:S01]  /*23f0*/  IMAD.U32 R7, RZ, RZ, UR5 ;  /* 0x00000005ff077e24 */ /* 0x000fe2000f8e00ff */
[----:B------:R-:W-:Y:S02]  /*2400*/  UIMAD UR5, UR38, 0x900, UR5 ;  /* 0x00000900260578a4 */ /* 0x000fe4000f8e0205 */
[----:B------:R-:W-:Y:S01]  /*2410*/  UMOV UR8, UR4 ;  /* 0x0000000400087c82 */ /* 0x000fe20008000000 */
[----:B------:R-:W-:Y:S01]  /*2420*/  UIADD3 UR56, UR4, 0x2, URZ ;  /* 0x0000000204387890 */ /* 0x000fe2000fffe03f */
[----:B------:R-:W-:Y:S01]  /*2430*/  IMAD.U32 R4, RZ, RZ, UR8 ;  /* 0x00000008ff047e24 */ /* 0x000fe2000f8e00ff */
[----:B------:R-:W-:-:S02]  /*2440*/  UIADD3 UR58, UR5, 0x2, URZ ;  /* 0x00000002053a7890 */ /* 0x000fc4000fffe03f */
[----:B------:R-:W-:Y:S01]  /*2450*/  UMOV UR10, UR5 ;  /* 0x00000005000a7c82 */ /* 0x000fe20008000000 */
[----:B------:R-:W-:Y:S01]  /*2460*/  UIADD3 UR52, UR4, 0x4, URZ ;  /* 0x0000000404347890 */ /* 0x000fe2000fffe03f */
[----:B------:R-:W-:Y:S01]  /*2470*/  HGMMA.64x96x16.F32 R24, gdesc[UR8], RZ, !UPT, gsb0 ;  /* 0x01600000081879f0 */ /* 0x000fe2000c0008ff */
[----:B------:R-:W-:Y:S02]  /*2480*/  UIADD3 UR54, UR5, 0x4, URZ ;  /* 0x0000000405367890 */ /* 0x000fe4000fffe03f */
[----:B------:R-:W-:Y:S02]  /*2490*/  UIADD3 UR48, UR4, 0x6, URZ ;  /* 0x0000000604307890 */ /* 0x000fe4000fffe03f */
[----:B------:R-:W-:Y:S02]  /*24a0*/  UIADD3 UR50, UR5, 0x6, URZ ;  /* 0x0000000605327890 */ /* 0x000fe4000fffe03f */
        /* <DEDUP_REMOVED lines=68> */
.L_x_1229:
[----:B------:R-:W-:Y:S01]  /*28f0*/  R2UR UR4, R22 ;  /* 0x00000000160472ca */ /* 0x000fe200000e0000 */
[----:B------:R-:W2:Y:S01]  /*2900*/  S2UR UR7, SR_CgaCtaId ;  /* 0x00000000000779c3 */ /* 0x000ea20000008800 */
[----:B------:R-:W-:Y:S01]  /*2910*/  R2UR UR6, R23 ;  /* 0x00000000170672ca */ /* 0x000fe200000e0000 */
[----:B------:R-:W-:Y:S01]  /*2920*/  ULDC UR5, c[0x0][0x9d8] ;  /* 0x0002760000057ab9 */ /* 0x000fe20000000800 */
[----:B------:R-:W-:Y:S01]  /*2930*/  UISETP.NE.AND UP0, UPT, UR61, URZ, UPT ;  /* 0x0000003f3d00728c */ /* 0x000fe2000bf05270 */
[----:B------:R-:W-:Y:S01]  /*2940*/  FMUL.FTZ R28, R28, UR5 ;  /* 0x000000051c1c7c20 */ /* 0x000fe20008410000 */
[----:B------:R-:W-:Y:S01]  /*2950*/  FMUL.FTZ R12, R30, UR5 ;  /* 0x000000051e0c7c20 */ /* 0x000fe20008410000 */
[----:B------:R-:W-:Y:S01]  /*2960*/  FMUL.FTZ R30, R50, UR5 ;  /* 0x00000005321e7c20 */ /* 0x000fe20008410000 */
[----:B------:R-:W-:Y:S01]  /*2970*/  FMUL.FTZ R25, R25, UR5 ;  /* 0x0000000519197c20 */ /* 0x000fe20008410000 */
[----:B------:R3:W4:Y:S01]  /*2980*/  MUFU.TANH R75, R28 ;  /* 0x0000001c004b7308 */ /* 0x0007220000002400 */
[----:B------:R-:W-:Y:S01]  /*2990*/  FMUL.FTZ R32, R32, UR5 ;  /* 0x0000000520207c20 */ /* 0x000fe20008410000 */
[----:B------:R-:W-:Y:S01]  /*29a0*/  FMUL.FTZ R33, R33, UR5 ;  /* 0x0000000521217c20 */ /* 0x000fe20008410000 */
[----:B------:R-:W-:Y:S01]  /*29b0*/  FMUL.FTZ R36, R36, UR5 ;  /* 0x0000000524247c20 */ /* 0x000fe20008410000 */
[----:B------:R-:W-:Y:S01]  /*29c0*/  UISETP.NE.AND UP1, UPT, UR4, URZ, UPT ;  /* 0x0000003f0400728c */ /* 0x000fe2000bf25270 */
[----:B------:R-:W-:Y:S01]  /*29d0*/  R2UR UR4, R3 ;  /* 0x00000000030472ca */ /* 0x000fe200000e0000 */
[----:B------:R-:W-:-:S02]  /*29e0*/  VIADD R2, R192, UR6 ;  /* 0x00000006c0027c36 */ /* 0x000fc40008000000 */
[----:B------:R-:W-:Y:S01]  /*29f0*/  FMUL.FTZ R40, R40, UR5 ;  /* 0x0000000528287c20 */ /* 0x000fe20008410000 */
[----:B------:R-:W-:Y:S01]  /*2a00*/  FMUL.FTZ R41, R41, UR5 ;  /* 0x0000000529297c20 */ /* 0x000fe20008410000 */
[----:B------:R-:W-:Y:S01]  /*2a10*/  FMUL.FTZ R8, R24, UR5 ;  /* 0x0000000518087c20 */ /* 0x000fe20008410000 */
[----:B------:R-:W-:Y:S01]  /*2a20*/  PLOP3.LUT P1, PT, PT, PT, UP1, 0x80, 0x0 ;  /* 0x000000000000781c */ /* 0x000fe20003f2f018 */
[----:B---3--:R-:W-:Y:S01]  /*2a30*/  IMAD.MOV.U32 R28, RZ, RZ, R2 ;  /* 0x000000ffff1c7224 */ /* 0x008fe200078e0002 */
[----:B------:R-:W-:Y:S01]  /*2a40*/  PLOP3.LUT P2, PT, PT, PT, UP1, 0x80, 0x0 ;  /* 0x000000000000781c */ /* 0x000fe20003f4f018 */
[----:B------:R3:W3:Y:S01]  /*2a50*/  MUFU.TANH R74, R25 ;  /* 0x00000019004a7308 */ /* 0x0006e20000002400 */
[----:B01----:R-:W-:Y:S01]  /*2a60*/  FMUL.FTZ R0, R26, UR5 ;  /* 0x000000051a007c20 */ /* 0x003fe20008410000 */
[----:B------:R-:W-:Y:S01]  /*2a70*/  @UP1 ULDC UR6, c[0x0][0x44c] ;  /* 0x0001130000061ab9 */ /* 0x000fe20000000800 */
[----:B------:R-:W-:Y:S01]  /*2a80*/  FMUL.FTZ R11, R27, UR5 ;  /* 0x000000051b0b7c20 */ /* 0x000fe20008410000 */
[----:B------:R-:W-:Y:S01]  /*2a90*/  FMUL.FTZ R13, R31, UR5 ;  /* 0x000000051f0d7c20 */ /* 0x000fe20008410000 */
[----:B------:R-:W-:Y:S01]  /*2aa0*/  UIADD3 UR4, UR4, 0x30840, URZ ;  /* 0x0003084004047890 */ /* 0x000fe2000fffe03f */
[----:B------:R-:W-:Y:S01]  /*2ab0*/  FMUL.FTZ R14, R34, UR5 ;  /* 0x00000005220e7c20 */ /* 0x000fe20008410000 */
[----:B------:R-:W-:Y:S01]  /*2ac0*/  FMUL.FTZ R15, R35, UR5 ;  /* 0x00000005230f7c20 */ /* 0x000fe20008410000 */
[----:B------:R0:W1:Y:S01]  /*2ad0*/  MUFU.TANH R77, R32 ;  /* 0x00000020004d7308 */ /* 0x0000620000002400 */
[----:B--2---:R-:W-:Y:S01]  /*2ae0*/  UPRMT UR4, UR7, 0x654, UR4 ;  /* 0x0000065407047896 */ /* 0x004fe20008000004 */
[----:B------:R-:W-:Y:S01]  /*2af0*/  @P1 IMAD.HI.U32 R3, R2, UR6, RZ ;  /* 0x0000000602031c27 */ /* 0x000fe2000f8e00ff */
[----:B------:R-:W-:-:S03]  /*2b00*/  @UP1 ULDC UR6, c[0x0][0x450] ;  /* 0x0001140000061ab9 */ /* 0x000fc60000000800 */
[----:B------:R-:W-:Y:S01]  /*2b10*/  FMUL.FTZ R20, R38, UR5 ;  /* 0x0000000526147c20 */ /* 0x000fe20008410000 */
[----:B------:R-:W-:Y:S01]  /*2b20*/  FMUL.FTZ R24, R42, UR5 ;  /* 0x000000052a187c20 */ /* 0x000fe20008410000 */
[----:B------:R-:W-:Y:S01]  /*2b30*/  FMUL.FTZ R21, R39, UR5 ;  /* 0x0000000527157c20 */ /* 0x000fe20008410000 */
[----:B------:R-:W-:Y:S01]  /*2b40*/  @P2 SHF.R.U32.HI R28, RZ, UR6, R3 ;  /* 0x00000006ff1c2c19 */ /* 0x000fe20008011603 */
[----:B------:R-:W-:Y:S01]  /*2b50*/  IMAD.MOV.U32 R3, RZ, RZ, -0x60 ;  /* 0xffffffa0ff037424 */ /* 0x000fe200078e00ff */
[----:B------:R2:W1:Y:S01]  /*2b60*/  MUFU.TANH R78, R33 ;  /* 0x00000021004e7308 */ /* 0x0004620000002400 */
[----:B---3--:R-:W-:Y:S01]  /*2b70*/  FMUL.FTZ R25, R43, UR5 ;  /* 0x000000052b197c20 */ /* 0x008fe20008410000 */
[----:B------:R-:W-:Y:S01]  /*2b80*/  FMUL.FTZ R44, R44, UR5 ;  /* 0x000000052c2c7c20 */ /* 0x000fe20008410000 */
[----:B------:R-:W3:Y:S01]  /*2b90*/  SHFL.IDX PT, R50, R28, RZ, 0x1c1f ;  /* 0x001c1fff1c327589 */ /* 0x000ee200000e0000 */
[----:B------:R-:W-:Y:S02]  /*2ba0*/  IMAD R6, R72, R3, 0x61 ;  /* 0x0000006148067424 */ /* 0x000fe400078e0203 */
[----:B------:R-:W-:Y:S01]  /*2bb0*/  FMUL.FTZ R45, R45, UR5 ;  /* 0x000000052d2d7c20 */ /* 0x000fe20008410000 */
[----:B------:R-:W-:Y:S01]  /*2bc0*/  FMUL.FTZ R26, R46, UR5 ;  /* 0x000000052e1a7c20 */ /* 0x000fe20008410000 */
[----:B------:R-:W-:Y:S01]  /*2bd0*/  FMUL.FTZ R27, R47, UR5 ;  /* 0x000000052f1b7c20 */ /* 0x000fe20008410000 */
[----:B------:R5:W1:Y:S01]  /*2be0*/  MUFU.TANH R79, R36 ;  /* 0x00000024004f7308 */ /* 0x000a620000002400 */
[----:B------:R-:W-:Y:S01]  /*2bf0*/  FMUL.FTZ R48, R48, UR5 ;  /* 0x0000000530307c20 */ /* 0x000fe20008410000 */
[----:B------:R-:W-:Y:S01]  /*2c00*/  FMUL.FTZ R31, R51, UR5 ;  /* 0x00000005331f7c20 */ /* 0x000fe20008410000 */
[----:B0-----:R-:W-:Y:S01]  /*2c10*/  FMUL.FTZ R32, R54, UR5 ;  /* 0x0000000536207c20 */ /* 0x001fe20008410000 */
[----:B------:R-:W-:Y:S01]  /*2c20*/  FMUL.FTZ R35, R55, UR5 ;  /* 0x0000000537237c20 */ /* 0x000fe20008410000 */
[----:B------:R-:W-:Y:S01]  /*2c30*/  FMUL.FTZ R56, R56, UR5 ;  /* 0x0000000538387c20 */ /* 0x000fe20008410000 */
[----:B------:R-:W-:Y:S01]  /*2c40*/  FMUL.FTZ R57, R57, UR5 ;  /* 0x0000000539397c20 */ /* 0x000fe20008410000 */
[----:B------:R-:W-:Y:S01]  /*2c50*/  FMUL.FTZ R58, R58, UR5 ;  /* 0x000000053a3a7c20 */ /* 0x000fe20008410000 */
[----:B------:R0:W1:Y:S01]  /*2c60*/  MUFU.TANH R81, R40 ;  /* 0x0000002800517308 */ /* 0x0000620000002400 */
[----:B--2---:R-:W-:Y:S01]  /*2c70*/  FMUL.FTZ R33, R59, UR5 ;  /* 0x000000053b217c20 */ /* 0x004fe20008410000 */
[----:B------:R-:W-:Y:S01]  /*2c80*/  FMUL.FTZ R60, R60, UR5 ;  /* 0x000000053c3c7c20 */ /* 0x000fe20008410000 */
[----:B------:R-:W-:Y:S01]  /*2c90*/  FMUL.FTZ R61, R61, UR5 ;  /* 0x000000053d3d7c20 */ /* 0x000fe20008410000 */
[----:B-----5:R-:W-:Y:S01]  /*2ca0*/  FMUL.FTZ R36, R62, UR5 ;  /* 0x000000053e247c20 */ /* 0x020fe20008410000 */
[----:B------:R-:W-:Y:S01]  /*2cb0*/  FMUL.FTZ R34, R63, UR5 ;  /* 0x000000053f227c20 */ /* 0x000fe20008410000 */
[----:B------:R-:W-:Y:S01]  /*2cc0*/  FMUL.FTZ R64, R64, UR5 ;  /* 0x0000000540407c20 */ /* 0x000fe20008410000 */
[----:B------:R-:W-:Y:S01]  /*2cd0*/  FMUL.FTZ R65, R65, UR5 ;  /* 0x0000000541417c20 */ /* 0x000fe20008410000 */
[----:B------:R2:W1:Y:S01]  /*2ce0*/  MUFU.TANH R82, R41 ;  /* 0x0000002900527308 */ /* 0x0004620000002400 */
[----:B------:R-:W-:Y:S01]  /*2cf0*/  FMUL.FTZ R38, R66, UR5 ;  /* 0x0000000542267c20 */ /* 0x000fe20008410000 */
[----:B0-----:R-:W-:Y:S01]  /*2d00*/  FMUL.FTZ R40, R67, UR5 ;  /* 0x0000000543287c20 */ /* 0x001fe20008410000 */
[----:B------:R-:W-:Y:S01]  /*2d10*/  FMUL.FTZ R68, R68, UR5 ;  /* 0x0000000544447c20 */ /* 0x000fe20008410000 */
[----:B------:R-:W-:Y:S01]  /*2d20*/  FMUL.FTZ R69, R69, UR5 ;  /* 0x0000000545457c20 */ /* 0x000fe20008410000 */
[----:B------:R-:W-:Y:S01]  /*2d30*/  FMUL.FTZ R42, R70, UR5 ;  /* 0x00000005462a7c20 */ /* 0x000fe20008410000 */
[----:B------:R-:W-:Y:S01]  /*2d40*/  FMUL.FTZ R37, R37, UR5 ;  /* 0x0000000525257c20 */ /* 0x000fe20008410000 */
[----:B------:R-:W-:Y:S01]  /*2d50*/  FMUL.FTZ R49, R49, UR5 ;  /* 0x0000000531317c20 */ /* 0x000fe20008410000 */
[----:B------:R-:W-:Y:S01]  /*2d60*/  FMUL.FTZ R52, R52, UR5 ;  /* 0x0000000534347c20 */ /* 0x000fe20008410000 */
[----:B--2---:R-:W-:Y:S01]  /*2d70*/  FMUL.FTZ R41, R71, UR5 ;  /* 0x0000000547297c20 */ /* 0x004fe20008410000 */
[----:B------:R-:W-:Y:S01]  /*2d80*/  FMUL.FTZ R53, R53, UR5 ;  /* 0x0000000535357c20 */ /* 0x000fe20008410000 */
[----:B------:R-:W-:Y:S01]  /*2d90*/  PLOP3.LUT P1, PT, PT, PT, UP0, 0x40, 0x0 ;  /* 0x000000000000781c */ /* 0x000fe20003f2e808 */
[----:B------:R-:W0:Y:S01]  /*2da0*/  MUFU.TANH R8, R8 ;  /* 0x0000000800087308 */ /* 0x000e220000002400 */
[----:B------:R-:W-:Y:S01]  /*2db0*/  IADD3 R3, R17, R6, -R19 ;  /* 0x0000000611037210 */ /* 0x000fe20007ffe813 */
[----:B------:R-:W-:Y:S01]  /*2dc0*/  ULDC UR11, c[0x0][0x9dc] ;  /* 0x00027700000b7ab9 */ /* 0x000fe20000000800 */
[----:B------:R-:W-:Y:S01]  /*2dd0*/  SYNCS.ARRIVE.TRANS64.RED.A1T0 RZ, [UR4], RZ ;  /* 0x000000ffffff79a7 */ /* 0x000fe20008100404 */
[----:B------:R-:W-:Y:S01]  /*2de0*/  ULOP3.LUT UR4, URZ, UR11, URZ, 0x33, !UPT ;  /* 0x0000000b3f047292 */ /* 0x000fe2000f8e333f */
[----:B------:R-:W-:Y:S01]  /*2df0*/  IMAD R2, R72, -0x60, R17 ;  /* 0xffffffa048027824 */ /* 0x000fe200078e0211 */
[----:B------:R-:W-:Y:S01]  /*2e00*/  ULDC UR14, c[0x0][0x9e0] ;  /* 0x00027800000e7ab9 */ /* 0x000fe20000000800 */
[----:B------:R-:W-:Y:S01]  /*2e10*/  IMAD.IADD R3, R3, 0x1, -R18 ;  /* 0x0000000103037824 */ /* 0x000fe200078e0a12 */
[----:B------:R-:W2:Y:S01]  /*2e20*/  MUFU.TANH R0, R0 ;  /* 0x0000000000007308 */ /* 0x000ea20000002400 */
[----:B------:R-:W-:Y:S01]  /*2e30*/  FMUL.FTZ R29, R29, UR5 ;  /* 0x000000051d1d7c20 */ /* 0x000fe20008410000 */
[----:B------:R-:W-:Y:S01]  /*2e40*/  IADD3 R55, -R19, 0x60, R2 ;  /* 0x0000006013377810 */ /* 0x000fe20007ffe102 */
[----:B------:R-:W-:-:S02]  /*2e50*/  VIADD R62, R3, UR14 ;  /* 0x0000000e033e7c36 */ /* 0x000fc40008000000 */
[----:B------:R-:W-:Y:S02]  /*2e60*/  VIADD R66, R6, 0xffffffff ;  /* 0xffffffff06427836 */ /* 0x000fe40000000000 */
[----:B------:R-:W-:Y:S01]  /*2e70*/  VIADD R59, R3, UR4 ;  /* 0x00000004033b7c36 */ /* 0x000fe20008000000 */
[----:B------:R-:W0:Y:S01]  /*2e80*/  MUFU.TANH R11, R11 ;  /* 0x0000000b000b7308 */ /* 0x000e220000002400 */
[----:B------:R-:W-:Y:S01]  /*2e90*/  IMAD.IADD R70, R66, 0x1, -R19 ;  /* 0x0000000142467824 */ /* 0x000fe200078e0a13 */
[----:B---3--:R-:W-:-:S06]  /*2ea0*/  VIADDMNMX R10, R50, R62, R55, PT ;  /* 0x0000003e320a7246 */ /* 0x008fcc0003800137 */
[----:B------:R-:W3:Y:S08]  /*2eb0*/  MUFU.TANH R12, R12 ;  /* 0x0000000c000c7308 */ /* 0x000ef00000002400 */
        /* <DEDUP_REMOVED lines=36> */
[----:B------:R5:W0:Y:S02]  /*3100*/  MUFU.TANH R76, R29 ;  /* 0x0000001d004c7308 */ /* 0x000a240000002400 */
[----:B-----5:R-:W-:Y:S01]  /*3110*/  IMAD.IADD R29, R59, 0x1, R50 ;  /* 0x000000013b1d7824 */ /* 0x020fe200078e0232 */
[----:B-1234-:R-:W-:Y:S06]  /*3120*/  @P1 BRA `(.L_x_1230) ;  /* 0x00000000005c1947 */ /* 0x01efec0003800000 */
[----:B------:R-:W-:Y:S01]  /*3130*/  IADD3 R9, -R18, R17, R50 ;  /* 0x0000001112097210 */ /* 0x000fe20007ffe132 */
[----:B------:R-:W-:Y:S03]  /*3140*/  BSSY B0, `(.L_x_1231) ;  /* 0x0000012000007945 */ /* 0x000fe60003800000 */
[----:B------:R-:W-:-:S13]  /*3150*/  ISETP.GT.AND P1, PT, R9, -0x1, PT ;  /* 0xffffffff0900780c */ /* 0x000fda0003f24270 */
[----:B------:R-:W-:Y:S05]  /*3160*/  @P1 BRA `(.L_x_1232) ;  /* 0x0000000000241947 */ /* 0x000fea0003800000 */
[----:B------:R-:W-:Y:S01]  /*3170*/  ULDC UR4, c[0x0][0x9e4] ;  /* 0x0002790000047ab9 */ /* 0x000fe20000000800 */
[----:B------:R-:W-:Y:S01]  /*3180*/  LOP3.LUT R9, RZ, R9, RZ, 0x33, !PT ;  /* 0x00000009ff097212 */ /* 0x000fe200078e33ff */
[----:B------:R-:W-:-:S05]  /*3190*/  IMAD.U32 R6, RZ, RZ, UR4 ;  /* 0x00000004ff067e24 */ /* 0x000fca000f8e00ff */
[----:B------:R-:W-:-:S13]  /*31a0*/  ISETP.NE.AND P1, PT, R6, 0x1, PT ;  /* 0x000000010600780c */ /* 0x000fda0003f25270 */
[----:B------:R-:W1:Y:S02]  /*31b0*/  @P1 LDC.64 R2, c[0x0][0x9e8] ;  /* 0x00027a00ff021b82 */ /* 0x000e640000000a00 */
[----:B-1----:R-:W-:-:S05]  /*31c0*/  @P1 IMAD.HI.U32 R2, R9, R2, RZ ;  /* 0x0000000209021227 */ /* 0x002fca00078e00ff */
[----:B------:R-:W-:-:S04]  /*31d0*/  @P1 SHF.R.U32.HI R9, RZ, R3, R2 ;  /* 0x00000003ff091219 */ /* 0x000fc80000011602 */
[----:B------:R-:W-:Y:S01]  /*31e0*/  LOP3.LUT R9, RZ, R9, RZ, 0x33, !PT ;  /* 0x00000009ff097212 */ /* 0x000fe200078e33ff */
[----:B------:R-:W-:Y:S06]  /*31f0*/  BRA `(.L_x_1233) ;  /* 0x0000000000187947 */ /* 0x000fec0003800000 */
.L_x_1232:
[----:B------:R-:W-:Y:S02]  /*3200*/  ULDC UR4, c[0x0][0x9e4] ;  /* 0x0002790000047ab9 */ /* 0x000fe40000000800 */
[----:B------:R-:W-:-:S05]  /*3210*/  IMAD.U32 R6, RZ, RZ, UR4 ;  /* 0x00000004ff067e24 */ /* 0x000fca000f8e00ff */
[----:B------:R-:W-:-:S13]  /*3220*/  ISETP.NE.AND P1, PT, R6, 0x1, PT ;  /* 0x000000010600780c */ /* 0x000fda0003f25270 */
[----:B------:R-:W1:Y:S02]  /*3230*/  @P1 LDC.64 R2, c[0x0][0x9e8] ;  /* 0x00027a00ff021b82 */ /* 0x000e640000000a00 */
[----:B-1----:R-:W-:-:S05]  /*3240*/  @P1 IMAD.HI.U32 R2, R9, R2, RZ ;  /* 0x0000000209021227 */ /* 0x002fca00078e00ff */
[----:B------:R-:W-:-:S07]  /*3250*/  @P1 SHF.R.U32.HI R9, RZ, R3, R2 ;  /* 0x00000003ff091219 */ /* 0x000fce0000011602 */
.L_x_1233:
[----:B------:R-:W-:Y:S05]  /*3260*/  BSYNC B0 ;  /* 0x0000000000007941 */ /* 0x000fea0003800000 */
.L_x_1231:
[----:B------:R-:W-:-:S05]  /*3270*/  IMAD R9, R9, R6, R70 ;  /* 0x0000000609097224 */ /* 0x000fca00078e0246 */
[----:B------:R-:W-:Y:S02]  /*3280*/  VIADDMNMX R10, R9, R6, R10, PT ;  /* 0x00000006090a7246 */ /* 0x000fe4000380010a */
[----:B------:R-:W-:-:S07]  /*3290*/  VIMNMX R29, R29, R9, !PT ;  /* 0x000000091d1d7248 */ /* 0x000fce0007fe0100 */
.L_x_1230:
[C---:B------:R-:W-:Y:S01]  /*32a0*/  ISETP.GE.AND P2, PT, R66.reuse, 0x9, PT ;  /* 0x000000094200780c */ /* 0x040fe20003f46270 */
[----:B------:R-:W1:Y:S01]  /*32b0*/  SHFL.IDX PT, R28, R28, 0x1, 0x1c1f ;  /* 0x003c1f001c1c7f89 */ /* 0x000e6200000e0000 */
[----:B------:R-:W-:Y:S01]  /*32c0*/  ISETP.GE.AND P1, PT, R66, 0x2, PT ;  /* 0x000000024200780c */ /* 0x000fe20003f26270 */
[----:B------:R-:W-:Y:S01]  /*32d0*/  UISETP.NE.AND UP0, UPT, UR61, URZ, UPT ;  /* 0x0000003f3d00728c */ /* 0x000fe2000bf05270 */
[C---:B------:R-:W-:Y:S02]  /*32e0*/  ISETP.GT.AND P3, PT, R29.reuse, 0x8, !P2 ;  /* 0x000000081d00780c */ /* 0x040fe40005764270 */
[----:B------:R-:W-:Y:S02]  /*32f0*/  ISETP.GT.AND P4, PT, R29, 0x1, !P1 ;  /* 0x000000011d00780c */ /* 0x000fe40004f84270 */
[----:B------:R-:W-:Y:S02]  /*3300*/  ISETP.LT.OR P3, PT, R10, 0x9, P3 ;  /* 0x000000090a00780c */ /* 0x000fe40001f61670 */
[----:B------:R-:W-:-:S02]  /*3310*/  ISETP.GE.AND P5, PT, R66, 0x11, PT ;  /* 0x000000114200780c */ /* 0x000fc40003fa6270 */
[----:B------:R-:W-:Y:S02]  /*3320*/  ISETP.LT.OR P4, PT, R10, 0x2, P4 ;  /* 0x000000020a00780c */ /* 0x000fe40002781670 */
[----:B------:R-:W-:Y:S02]  /*3330*/  FSEL R75, R75, -INF , !P3 ;  /* 0xff8000004b4b7808 */ /* 0x000fe40005800000 */
[----:B------:R-:W-:Y:S02]  /*3340*/  ISETP.GT.AND P3, PT, R29, 0x10, !P5 ;  /* 0x000000101d00780c */ /* 0x000fe40006f64270 */
[----:B------:R-:W-:Y:S02]  /*3350*/  ISETP.GE.AND P6, PT, R66, 0xa, PT ;  /* 0x0000000a4200780c */ /* 0x000fe40003fc6270 */
[----:B------:R-:W-:Y:S02]  /*3360*/  FSEL R63, R74, -INF , !P4 ;  /* 0xff8000004a3f7808 */ /* 0x000fe40006000000 */
[----:B------:R-:W-:-:S02]  /*3370*/  P2R R74, PR, RZ, 0x20 ;  /* 0x00000020ff4a7803 */ /* 0x000fc40000000000 */
[----:B------:R-:W-:Y:S02]  /*3380*/  ISETP.LT.OR P3, PT, R10, 0x11, P3 ;  /* 0x000000110a00780c */ /* 0x000fe40001f61670 */
[----:B------:R-:W-:Y:S02]  /*3390*/  ISETP.GT.AND P4, PT, R29, 0x9, !P6 ;  /* 0x000000091d00780c */ /* 0x000fe40007784270 */
[----:B------:R-:W-:Y:S02]  /*33a0*/  ISETP.GE.AND P5, PT, R66, 0x12, PT ;  /* 0x000000124200780c */ /* 0x000fe40003fa6270 */
[----:B------:R-:W-:Y:S02]  /*33b0*/  FSEL R77, R77, -INF , !P3 ;  /* 0xff8000004d4d7808 */ /* 0x000fe40005800000 */
[----:B------:R-:W-:Y:S02]  /*33c0*/  ISETP.LT.OR P4, PT, R10, 0xa, P4 ;  /* 0x0000000a0a00780c */ /* 0x000fe40002781670 */
[----:B------:R-:W-:-:S02]  /*33d0*/  ISETP.GT.AND P3, PT, R29, 0x11, !P5 ;  /* 0x000000111d00780c */ /* 0x000fc40006f64270 */
[----:B0-----:R-:W-:Y:S02]  /*33e0*/  FSEL R67, R76, -INF , !P4 ;  /* 0xff8000004c437808 */ /* 0x001fe40006000000 */
[----:B------:R-:W-:Y:S02]  /*33f0*/  ISETP.LT.OR P3, PT, R10, 0x12, P3 ;  /* 0x000000120a00780c */ /* 0x000fe40001f61670 */
[----:B------:R-:W-:Y:S02]  /*3400*/  ISETP.GE.AND P4, PT, R66, 0x19, PT ;  /* 0x000000194200780c */ /* 0x000fe40003f86270 */
[----:B------:R-:W-:Y:S02]  /*3410*/  FSEL R37, R78, -INF , !P3 ;  /* 0xff8000004e257808 */ /* 0x000fe40005800000 */
[----:B------:R-:W-:Y:S02]  /*3420*/  ISETP.GT.AND P3, PT, R29, 0x18, !P4 ;  /* 0x000000181d00780c */ /* 0x000fe40006764270 */
[----:B------:R-:W-:-:S02]  /*3430*/  P2R R78, PR, RZ, 0x10 ;  /* 0x00000010ff4e7803 */ /* 0x000fc40000000000 */
[----:B------:R-:W-:Y:S02]  /*3440*/  ISETP.LT.OR P3, PT, R10, 0x19, P3 ;  /* 0x000000190a00780c */ /* 0x000fe40001f61670 */
        /* <DEDUP_REMOVED lines=17> */
[C---:B------:R-:W-:Y:S02]  /*3560*/  ISETP.GT.AND P3, PT, R29.reuse, 0x28, !P4 ;  /* 0x000000281d00780c */ /* 0x040fe40006764270 */
        /* <DEDUP_REMOVED lines=33> */
[----:B------:R-:W-:Y:S01]  /*3780*/  FSEL R45, R56, -INF , !P3 ;  /* 0xff800000382d7808 */ /* 0x000fe20005800000 */
[----:B-1----:R-:W-:Y:S01]  /*3790*/  IMAD.IADD R56, R59, 0x1, R28 ;  /* 0x000000013b387824 */ /* 0x002fe200078e021c */
        /* <DEDUP_REMOVED lines=18> */
[----:B------:R-:W-:-:S02]  /*38c0*/  VIADDMNMX R55, R28, R62, R55, PT ;  /* 0x0000003e1c377246 */ /* 0x000fc40003800137 */
        /* <DEDUP_REMOVED lines=17> */
[----:B------:R-:W-:-:S04]  /*39e0*/  ISETP.GT.AND P6, PT, R29, 0x59, !P6 ;  /* 0x000000591d00780c */ /* 0x000fc800077c4270 */
[----:B------:R-:W-:-:S04]  /*39f0*/  ISETP.LT.OR P6, PT, R10, 0x5a, P6 ;  /* 0x0000005a0a00780c */ /* 0x000fc800037c1670 */
[----:B------:R-:W-:Y:S02]  /*3a00*/  FSEL R10, R69, -INF , !P6 ;  /* 0xff800000450a7808 */ /* 0x000fe40007000000 */
[----:B------:R-:W-:-:S13]  /*3a10*/  PLOP3.LUT P6, PT, PT, PT, UP0, 0x40, 0x0 ;  /* 0x000000000000781c */ /* 0x000fda0003fce808 */
[----:B------:R-:W-:Y:S05]  /*3a20*/  @P6 BRA `(.L_x_1234) ;  /* 0x00000000005c6947 */ /* 0x000fea0003800000 */
        /* <DEDUP_REMOVED lines=13> */
.L_x_1236:
[----:B------:R-:W-:Y:S02]  /*3b00*/  ULDC UR4, c[0x0][0x9e4] ;  /* 0x0002790000047ab9 */ /* 0x000fe40000000800 */
[----:B------:R-:W-:-:S05]  /*3b10*/  IMAD.U32 R8, RZ, RZ, UR4 ;  /* 0x00000004ff087e24 */ /* 0x000fca000f8e00ff */
[----:B------:R-:W-:-:S13]  /*3b20*/  ISETP.NE.AND P6, PT, R8, 0x1, PT ;  /* 0x000000010800780c */ /* 0x000fda0003fc5270 */
[----:B------:R-:W0:Y:S02]  /*3b30*/  @P6 LDC.64 R28, c[0x0][0x9e8] ;  /* 0x00027a00ff1c6b82 */ /* 0x000e240000000a00 */
[----:B0-----:R-:W-:-:S05]  /*3b40*/  @P6 IMAD.HI.U32 R28, R57, R28, RZ ;  /* 0x0000001c391c6227 */ /* 0x001fca00078e00ff */
[----:B------:R-:W-:-:S07]  /*3b50*/  @P6 SHF.R.U32.HI R57, RZ, R29, R28 ;  /* 0x0000001dff396219 */ /* 0x000fce000001161c */
.L_x_1237:
[----:B------:R-:W-:Y:S05]  /*3b60*/  BSYNC B0 ;  /* 0x0000000000007941 */ /* 0x000fea0003800000 */
.L_x_1235:
[----:B------:R-:W-:-:S05]  /*3b70*/  IMAD R57, R57, R8, R70 ;  /* 0x0000000839397224 */ /* 0x000fca00078e0246 */
[----:B------:R-:W-:Y:S02]  /*3b80*/  VIADDMNMX R55, R57, R8, R55, PT ;  /* 0x0000000839377246 */ /* 0x000fe40003800137 */
[----:B------:R-:W-:-:S07]  /*3b90*/  VIMNMX R56, R56, R57, !PT ;  /* 0x0000003938387248 */ /* 0x000fce0007fe0100 */
.L_x_1234:
[C---:B------:R-:W-:Y:S01]  /*3ba0*/  ISETP.GT.AND P1, PT, R56.reuse, 0x1, !P1 ;  /* 0x000000013800780c */ /* 0x040fe20004f24270 */
[----:B------:R-:W-:Y:S01]  /*3bb0*/  ULDC UR10, c[0x0][0x988] ;  /* 0x00026200000a7ab9 */ /* 0x000fe20000000800 */
[----:B------:R-:W-:Y:S01]  /*3bc0*/  ISETP.GT.AND P2, PT, R56, 0x8, !P2 ;  /* 0x000000083800780c */ /* 0x000fe20005744270 */
[----:B------:R-:W-:Y:S01]  /*3bd0*/  UISETP.NE.AND UP0, UPT, UR61, URZ, UPT ;  /* 0x0000003f3d00728c */ /* 0x000fe2000bf05270 */
        /* <DEDUP_REMOVED lines=8> */
[----:B------:R-:W-:Y:S02]  /*3c60*/  ISETP.NE.AND P6, PT, R78, RZ, PT ;  /* 0x000000ff4e00720c */ /* 0x000fe40003fc5270 */
[----:B------:R-:W-:-:S02]  /*3c70*/  FSEL R13, R13, -INF , !P1 ;  /* 0xff8000000d0d7808 */ /* 0x000fc40004800000 */
[----:B------:R-:W-:Y:S02]  /*3c80*/  ISETP.NE.AND P1, PT, R74, RZ, PT ;  /* 0x000000ff4a00720c */ /* 0x000fe40003f25270 */
[C---:B------:R-:W-:Y:S02]  /*3c90*/  ISETP.GT.AND P3, PT, R56.reuse, 0x50, !P3 ;  /* 0x000000503800780c */ /* 0x040fe40005f64270 */
[C---:B------:R-:W-:Y:S02]  /*3ca0*/  ISETP.GT.AND P1, PT, R56.reuse, 0x10, !P1 ;  /* 0x000000103800780c */ /* 0x040fe40004f24270 */
[----:B------:R-:W-:Y:S02]  /*3cb0*/  ISETP.GT.AND P4, PT, R56, 0x51, !P4 ;  /* 0x000000513800780c */ /* 0x000fe40006784270 */
[C---:B------:R-:W-:Y:S02]  /*3cc0*/  ISETP.LT.OR P1, PT, R55.reuse, 0x11, P1 ;  /* 0x000000113700780c */ /* 0x040fe40000f21670 */
[----:B------:R-:W-:-:S02]  /*3cd0*/  ISETP.LT.OR P3, PT, R55, 0x51, P3 ;  /* 0x000000513700780c */ /* 0x000fc40001f61670 */
[----:B------:R-:W-:Y:S02]  /*3ce0*/  FSEL R14, R14, -INF , !P1 ;  /* 0xff8000000e0e7808 */ /* 0x000fe40004800000 */
[----:B------:R-:W-:Y:S02]  /*3cf0*/  ISETP.GT.AND P1, PT, R56, 0x11, !P2 ;  /* 0x000000113800780c */ /* 0x000fe40005724270 */
[----:B------:R-:W-:Y:S02]  /*3d00*/  ISETP.NE.AND P2, PT, R88, RZ, PT ;  /* 0x000000ff5800720c */ /* 0x000fe40003f45270 */
[----:B------:R-:W-:Y:S02]  /*3d10*/  ISETP.LT.OR P1, PT, R55, 0x12, P1 ;  /* 0x000000123700780c */ /* 0x000fe40000f21670 */
[----:B------:R-:W-:Y:S02]  /*3d20*/  ISETP.GT.AND P5, PT, R56, 0x58, !P5 ;  /* 0x000000583800780c */ /* 0x000fe40006fa4270 */
[----:B------:R-:W-:-:S02]  /*3d30*/  FSEL R15, R15, -INF , !P1 ;  /* 0xff8000000f0f7808 */ /* 0x000fc40004800000 */
[----:B------:R-:W-:Y:S02]  /*3d40*/  ISETP.GT.AND P1, PT, R56, 0x18, !P6 ;  /* 0x000000183800780c */ /* 0x000fe40007724270 */
[----:B------:R-:W-:Y:S02]  /*3d50*/  ISETP.NE.AND P6, PT, R60, RZ, PT ;  /* 0x000000ff3c00720c */ /* 0x000fe40003fc5270 */
[C---:B------:R-:W-:Y:S02]  /*3d60*/  ISETP.LT.OR P1, PT, R55.reuse, 0x19, P1 ;  /* 0x000000193700780c */ /* 0x040fe40000f21670 */
[----:B------:R-:W-:Y:S02]  /*3d70*/  ISETP.LT.OR P4, PT, R55, 0x52, P4 ;  /* 0x000000523700780c */ /* 0x000fe40002781670 */
[----:B------:R-:W-:Y:S02]  /*3d80*/  FSEL R20, R20, -INF , !P1 ;  /* 0xff80000014147808 */ /* 0x000fe40004800000 */
[----:B------:R-:W-:-:S02]  /*3d90*/  ISETP.NE.AND P1, PT, R79, RZ, PT ;  /* 0x000000ff4f00720c */ /* 0x000fc40003f25270 */
[----:B------:R-:W-:Y:S02]  /*3da0*/  FSEL R38, R38, -INF , !P3 ;  /* 0xff80000026267808 */ /* 0x000fe40005800000 */
[----:B------:R-:W-:Y:S02]  /*3db0*/  ISETP.GT.AND P1, PT, R56, 0x19, !P1 ;  /* 0x000000193800780c */ /* 0x000fe40004f24270 */
[C---:B------:R-:W-:Y:S02]  /*3dc0*/  ISETP.LT.OR P5, PT, R55.reuse, 0x59, P5 ;  /* 0x000000593700780c */ /* 0x040fe40002fa1670 */
[----:B------:R-:W-:Y:S02]  /*3dd0*/  ISETP.LT.OR P1, PT, R55, 0x1a, P1 ;  /* 0x0000001a3700780c */ /* 0x000fe40000f21670 */
[----:B------:R-:W-:Y:S02]  /*3de0*/  FSEL R40, R40, -INF , !P4 ;  /* 0xff80000028287808 */ /* 0x000fe40006000000 */
[----:B------:R-:W-:-:S02]  /*3df0*/  FSEL R21, R21, -INF , !P1 ;  /* 0xff80000015157808 */ /* 0x000fc40004800000 */
[----:B------:R-:W-:Y:S02]  /*3e00*/  ISETP.NE.AND P1, PT, R80, RZ, PT ;  /* 0x000000ff5000720c */ /* 0x000fe40003f25270 */
[----:B------:R-:W-:Y:S02]  /*3e10*/  FSEL R42, R42, -INF , !P5 ;  /* 0xff8000002a2a7808 */ /* 0x000fe40006800000 */
[----:B------:R-:W-:Y:S02]  /*3e20*/  ISETP.GT.AND P1, PT, R56, 0x20, !P1 ;  /* 0x000000203800780c */ /* 0x000fe40004f24270 */
[----:B------:R-:W-:Y:S02]  /*3e30*/  R2UR UR4, R22 ;  /* 0x00000000160472ca */ /* 0x000fe400000e0000 */
[----:B------:R-:W-:Y:S02]  /*3e40*/  ISETP.LT.OR P1, PT, R55, 0x21, P1 ;  /* 0x000000213700780c */ /* 0x000fe40000f21670 */
[----:B------:R-:W-:-:S02]  /*3e50*/  R2UR UR6, R23 ;  /* 0x00000000170672ca */ /* 0x000fc400000e0000 */
[----:B------:R-:W-:Y:S02]  /*3e60*/  FSEL R24, R24, -INF , !P1 ;  /* 0xff80000018187808 */ /* 0x000fe40004800000 */
[----:B------:R-:W-:Y:S02]  /*3e70*/  ISETP.NE.AND P1, PT, R81, RZ, PT ;  /* 0x000000ff5100720c */ /* 0x000fe40003f25270 */
[----:B------:R-:W-:Y:S02]  /*3e80*/  R2UR UR7, R73 ;  /* 0x00000000490772ca */ /* 0x000fe400000e0000 */
[----:B------:R-:W-:Y:S01]  /*3e90*/  ISETP.GT.AND P1, PT, R56, 0x21, !P1 ;  /* 0x000000213800780c */ /* 0x000fe20004f24270 */
[----:B------:R-:W-:-:S03]  /*3ea0*/  UISETP.NE.AND UP1, UPT, UR4, URZ, UPT ;  /* 0x0000003f0400728c */ /* 0x000fc6000bf25270 */
[----:B------:R-:W-:-:S04]  /*3eb0*/  ISETP.LT.OR P1, PT, R55, 0x22, P1 ;  /* 0x000000223700780c */ /* 0x000fc80000f21670 */
[----:B------:R-:W-:Y:S02]  /*3ec0*/  FSEL R25, R25, -INF , !P1 ;  /* 0xff80000019197808 */ /* 0x000fe40004800000 */
[----:B------:R-:W-:Y:S02]  /*3ed0*/  ISETP.NE.AND P1, PT, R82, RZ, PT ;  /* 0x000000ff5200720c */ /* 0x000fe40003f25270 */
[----:B------:R-:W-:Y:S01]  /*3ee0*/  @UP1 ULDC UR4, c[0x0][0x44c] ;  /* 0x0001130000041ab9 */ /* 0x000fe20000000800 */
[----:B------:R-:W-:Y:S01]  /*3ef0*/  @UP1 ULDC UR15, c[0x0][0x450] ;  /* 0x00011400000f1ab9 */ /* 0x000fe20000000800 */
[----:B------:R-:W-:Y:S01]  /*3f00*/  ISETP.GT.AND P1, PT, R56, 0x28, !P1 ;  /* 0x000000283800780c */ /* 0x000fe20004f24270 */
[----:B------:R-:W-:-:S03]  /*3f10*/  UIMAD.WIDE.U32 UR4, UR6, UR4, URZ ;  /* 0x00000004060472a5 */ /* 0x000fc6000f8e003f */
[----:B------:R-:W-:Y:S01]  /*3f20*/  ISETP.LT.OR P1, PT, R55, 0x29, P1 ;  /* 0x000000293700780c */ /* 0x000fe20000f21670 */
[----:B------:R-:W-:-:S03]  /*3f30*/  @UP1 USHF.R.U32.HI UR6, URZ, UR15, UR5 ;  /* 0x0000000f3f061299 */ /* 0x000fc60008011605 */
[----:B------:R-:W-:Y:S01]  /*3f40*/  FSEL R26, R26, -INF , !P1 ;  /* 0xff8000001a1a7808 */ /* 0x000fe20004800000 */
[----:B------:R-:W-:Y:S01]  /*3f50*/  UIADD3 UR4, UR7, UR6, URZ ;  /* 0x0000000607047290 */ /* 0x000fe2000fffe03f */
[----:B------:R-:W-:-:S03]  /*3f60*/  ISETP.NE.AND P1, PT, R83, RZ, PT ;  /* 0x000000ff5300720c */ /* 0x000fc60003f25270 */
[----:B------:R-:W-:Y:S01]  /*3f70*/  UIADD3 UR14, UR4, UR14, URZ ;  /* 0x0000000e040e7290 */ /* 0x000fe2000fffe03f */
[----:B------:R-:W-:-:S04]  /*3f80*/  ISETP.GT.AND P1, PT, R56, 0x29, !P1 ;  /* 0x000000293800780c */ /* 0x000fc80004f24270 */
[----:B------:R-:W-:-:S04]  /*3f90*/  ISETP.LT.OR P1, PT, R55, 0x2a, P1 ;  /* 0x0000002a3700780c */ /* 0x000fc80000f21670 */
[----:B------:R-:W-:Y:S02]  /*3fa0*/  FSEL R27, R27, -INF , !P1 ;  /* 0xff8000001b1b7808 */ /* 0x000fe40004800000 */
[----:B------:R-:W-:-:S04]  /*3fb0*/  ISETP.NE.AND P1, PT, R84, RZ, PT ;  /* 0x000000ff5400720c */ /* 0x000fc80003f25270 */
        /* <DEDUP_REMOVED lines=15> */
[C---:B------:R-:W-:Y:S02]  /*40b0*/  ISETP.GT.AND P1, PT, R56.reuse, 0x40, !P2 ;  /* 0x000000403800780c */ /* 0x040fe40005724270 */
[----:B------:R-:W-:Y:S02]  /*40c0*/  ISETP.NE.AND P2, PT, R91, RZ, PT ;  /* 0x000000ff5b00720c */ /* 0x000fe40003f45270 */
[----:B------:R-:W-:Y:S02]  /*40d0*/  ISETP.LT.OR P1, PT, R55, 0x41, P1 ;  /* 0x000000413700780c */ /* 0x000fe40000f21670 */
[----:B------:R-:W-:Y:S02]  /*40e0*/  ISETP.GT.AND P2, PT, R56, 0x49, !P2 ;  /* 0x000000493800780c */ /* 0x000fe40005744270 */
[----:B------:R-:W-:-:S02]  /*40f0*/  FSEL R31, R58, -INF , !P1 ;  /* 0xff8000003a1f7808 */ /* 0x000fc40004800000 */
[----:B------:R-:W-:Y:S02]  /*4100*/  ISETP.GT.AND P1, PT, R56, RZ, !P6 ;  /* 0x000000ff3800720c */ /* 0x000fe40007724270 */
[----:B------:R-:W-:Y:S02]  /*4110*/  ISETP.NE.AND P6, PT, R89, RZ, PT ;  /* 0x000000ff5900720c */ /* 0x000fe40003fc5270 */
[C---:B------:R-:W-:Y:S02]  /*4120*/  ISETP.LT.OR P1, PT, R55.reuse, 0x1, P1 ;  /* 0x000000013700780c */ /* 0x040fe40000f21670 */
[----:B------:R-:W-:Y:S02]  /*4130*/  ISETP.LT.OR P2, PT, R55, 0x4a, P2 ;  /* 0x0000004a3700780c */ /* 0x000fe40001741670 */
[----:B------:R-:W-:Y:S02]  /*4140*/  FSEL R58, R0, -INF , !P1 ;  /* 0xff800000003a7808 */ /* 0x000fe40004800000 */
[----:B------:R-:W-:-:S02]  /*4150*/  FMNMX.FTZ R0, R61, R63, !PT ;  /* 0x0000003f3d007209 */ /* 0x000fc40007810000 */
[----:B------:R-:W-:Y:S02]  /*4160*/  FSEL R34, R34, -INF , !P2 ;  /* 0xff80000022227808 */ /* 0x000fe40005000000 */
[----:B------:R-:W-:-:S04]  /*4170*/  FMNMX.FTZ R0, R75, R0, !PT ;  /* 0x000000004b007209 */ /* 0x000fc80007810000 */
        /* <DEDUP_REMOVED lines=20> */
[----:B------:R-:W-:-:S05]  /*42c0*/  FMNMX.FTZ R35, R10, R35, !PT ;  /* 0x000000230a237209 */ /* 0x000fca0007810000 */
[----:B------:R-:W0:Y:S02]  /*42d0*/  SHFL.BFLY PT, R0, R35, 0x2, 0x1f ;  /* 0x0c401f0023007f89 */ /* 0x000e2400000e0000 */
[----:B0-----:R-:W-:-:S05]  /*42e0*/  FMNMX.FTZ R57, R35, R0, !PT ;  /* 0x0000000023397209 */ /* 0x001fca0007810000 */
[----:B------:R-:W0:Y:S02]  /*42f0*/  SHFL.BFLY PT, R8, R57, 0x1, 0x1f ;  /* 0x0c201f0039087f89 */ /* 0x000e2400000e0000 */
[----:B0-----:R-:W-:-:S04]  /*4300*/  FMNMX.FTZ R8, R57, R8, !PT ;  /* 0x0000000839087209 */ /* 0x001fc80007810000 */
[C---:B------:R-:W-:Y:S01]  /*4310*/  FSETP.NEU.FTZ.AND P1, PT, R8.reuse, -INF , PT ;  /* 0xff8000000800780b */ /* 0x040fe20003f3d000 */
[----:B------:R-:W-:-:S05]  /*4320*/  FMUL.FTZ R0, R8, UR10 ;  /* 0x0000000a08007c20 */ /* 0x000fca0008410000 */
[----:B------:R-:W-:Y:S02]  /*4330*/  FSEL R62, R0, RZ, P1 ;  /* 0x000000ff003e7208 */ /* 0x000fe40000800000 */
[----:B------:R-:W-:Y:S02]  /*4340*/  ISETP.GT.AND P1, PT, R56, 0x41, !P6 ;  /* 0x000000413800780c */ /* 0x000fe40007724270 */
[----:B------:R-:W-:Y:S01]  /*4350*/  ISETP.NE.AND P6, PT, R64, RZ, PT ;  /* 0x000000ff4000720c */ /* 0x000fe20003fc5270 */
[--C-:B------:R-:W-:Y:S01]  /*4360*/  FFMA.FTZ R186, R54, UR10, -R62.reuse ;  /* 0x0000000a36ba7c23 */ /* 0x100fe2000801083e */
[----:B------:R-:W-:Y:S01]  /*4370*/  ISETP.LT.OR P1, PT, R55, 0x42, P1 ;  /* 0x000000423700780c */ /* 0x000fe20000f21670 */
[--C-:B------:R-:W-:Y:S01]  /*4380*/  FFMA.FTZ R188, R61, UR10, -R62.reuse ;  /* 0x0000000a3dbc7c23 */ /* 0x100fe2000801083e */
[----:B------:R-:W-:Y:S01]  /*4390*/  ISETP.GT.AND P6, PT, R56, 0x59, !P6 ;  /* 0x000000593800780c */ /* 0x000fe200077c4270 */
[--C-:B------:R-:W-:Y:S01]  /*43a0*/  FFMA.FTZ R59, R63, UR10, -R62.reuse ;  /* 0x0000000a3f3b7c23 */ /* 0x100fe2000801083e */
[----:B------:R-:W-:Y:S01]  /*43b0*/  FSEL R0, R33, -INF , !P1 ;  /* 0xff80000021007808 */ /* 0x000fe20004800000 */
[--C-:B------:R-:W-:Y:S01]  /*43c0*/  FFMA.FTZ R190, R75, UR10, -R62.reuse ;  /* 0x0000000a4bbe7c23 */ /* 0x100fe2000801083e */
[----:B------:R-:W-:Y:S01]  /*43d0*/  FMNMX.FTZ R33, R58, R11, !PT ;  /* 0x0000000b3a217209 */ /* 0x000fe20007810000 */
[----:B------:R-:W-:Y:S01]  /*43e0*/  MUFU.EX2 R188, R188 ;  /* 0x000000bc00bc7308 */ /* 0x000fe20000000800 */
[----:B------:R-:W-:Y:S01]  /*43f0*/  ISETP.NE.AND P1, PT, R90, RZ, PT ;  /* 0x000000ff5a00720c */ /* 0x000fe20003f25270 */
[--C-:B------:R-:W-:Y:S01]  /*4400*/  FFMA.FTZ R61, R67, UR10, -R62.reuse ;  /* 0x0000000a433d7c23 */ /* 0x100fe2000801083e */
[----:B------:R-:W-:Y:S01]  /*4410*/  FMNMX.FTZ R60, R12, R33, !PT ;  /* 0x000000210c3c7209 */ /* 0x000fe20007810000 */
[--C-:B------:R-:W-:Y:S01]  /*4420*/  FFMA.FTZ R184, R77, UR10, -R62.reuse ;  /* 0x0000000a4db87c23 */ /* 0x100fe2000801083e */
[----:B------:R-:W-:Y:S01]  /*4430*/  ISETP.GT.AND P1, PT, R56, 0x48, !P1 ;  /* 0x000000483800780c */ /* 0x000fe20004f24270 */
[--C-:B------:R-:W-:Y:S01]  /*4440*/  FFMA.FTZ R56, R9, UR10, -R62.reuse ;  /* 0x0000000a09387c23 */ /* 0x100fe2000801083e */
[----:B------:R-:W-:Y:S01]  /*4450*/  FMNMX.FTZ R33, R13, R60, !PT ;  /* 0x0000003c0d217209 */ /* 0x000fe20007810000 */
[----:B------:R-:W-:Y:S01]  /*4460*/  MUFU.EX2 R190, R190 ;  /* 0x000000be00be7308 */ /* 0x000fe20000000800 */
[----:B------:R-:W-:Y:S01]  /*4470*/  ISETP.LT.OR P1, PT, R55, 0x49, P1 ;  /* 0x000000493700780c */ /* 0x000fe20000f21670 */
[--C-:B------:R-:W-:Y:S01]  /*4480*/  FFMA.FTZ R37, R37, UR10, -R62.reuse ;  /* 0x0000000a25257c23 */ /* 0x100fe2000801083e */
[----:B------:R-:W-:Y:S01]  /*4490*/  FMNMX.FTZ R60, R14, R33, !PT ;  /* 0x000000210e3c7209 */ /* 0x000fe20007810000 */
[--C-:B------:R-:W-:Y:S01]  /*44a0*/  FFMA.FTZ R10, R10, UR10, -R62.reuse ;  /* 0x0000000a0a0a7c23 */ /* 0x100fe2000801083e */
[----:B------:R-:W-:Y:S01]  /*44b0*/  FSEL R36, R36, -INF , !P1 ;  /* 0xff80000024247808 */ /* 0x000fe20004800000 */
[--C-:B------:R-:W-:Y:S01]  /*44c0*/  FFMA.FTZ R39, R39, UR10, -R62.reuse ;  /* 0x0000000a27277c23 */ /* 0x100fe2000801083e */
[----:B------:R-:W-:Y:S01]  /*44d0*/  FMNMX.FTZ R35, R15, R60, !PT ;  /* 0x0000003c0f237209 */ /* 0x000fe20007810000 */
[----:B------:R-:W0:Y:S01]  /*44e0*/  MUFU.EX2 R33, R59 ;  /* 0x0000003b00217308 */ /* 0x000e220000000800 */
[----:B------:R-:W-:Y:S01]  /*44f0*/  ISETP.LT.OR P6, PT, R55, 0x5a, P6 ;  /* 0x0000005a3700780c */ /* 0x000fe200037c1670 */
[--C-:B------:R-:W-:Y:S01]  /*4500*/  FFMA.FTZ R55, R51, UR10, -R62.reuse ;  /* 0x0000000a33377c23 */ /* 0x100fe2000801083e */
[----:B------:R-:W-:Y:S01]  /*4510*/  FMNMX.FTZ R60, R20, R35, !PT ;  /* 0x00000023143c7209 */ /* 0x000fe20007810000 */
[--C-:B------:R-:W-:Y:S01]  /*4520*/  FFMA.FTZ R53, R53, UR10, -R62.reuse ;  /* 0x0000000a35357c23 */ /* 0x100fe2000801083e */
[----:B------:R-:W-:Y:S01]  /*4530*/  FSEL R41, R41, -INF , !P6 ;  /* 0xff80000029297808 */ /* 0x000fe20007000000 */
        /* <DEDUP_REMOVED lines=10> */
[----:B------:R-:W-:Y:S01]  /*45e0*/  MUFU.EX2 R35, R61 ;  /* 0x0000003d00237308 */ /* 0x000fe20000000800 */
[----:B0-----:R-:W-:Y:S01]  /*45f0*/  FADD.FTZ R59, R188, R33 ;  /* 0x00000021bc3b7221 */ /* 0x001fe20000010000 */
[--C-:B------:R-:W-:Y:S01]  /*4600*/  FFMA.FTZ R43, R43, UR10, -R62.reuse ;  /* 0x0000000a2b2b7c23 */ /* 0x100fe2000801083e */
[----:B------:R-:W-:Y:S01]  /*4610*/  FMNMX.FTZ R60, R26, R57, !PT ;  /* 0x000000391a3c7209 */ /* 0x000fe20007810000 */
[--C-:B------:R-:W-:Y:S01]  /*4620*/  FFMA.FTZ R3, R3, UR10, -R62.reuse ;  /* 0x0000000a03037c23 */ /* 0x100fe2000801083e */
[----:B------:R-:W-:Y:S01]  /*4630*/  F2FP.F16.F32.PACK_AB R188, R33, R188 ;  /* 0x000000bc21bc723e */ /* 0x000fe200000000ff */
[--C-:B------:R-:W-:Y:S01]  /*4640*/  FFMA.FTZ R6, R6, UR10, -R62.reuse ;  /* 0x0000000a06067c23 */ /* 0x100fe2000801083e */
[----:B------:R-:W-:Y:S01]  /*4650*/  FMNMX.FTZ R57, R27, R60, !PT ;  /* 0x0000003c1b397209 */ /* 0x000fe20007810000 */
[----:B------:R-:W-:Y:S01]  /*4660*/  MUFU.EX2 R37, R37 ;  /* 0x0000002500257308 */ /* 0x000fe20000000800 */
[----:B------:R-:W-:-:S02]  /*4670*/  FFMA.FTZ R2, R2, UR10, -R62 ;  /* 0x0000000a02027c23 */ /* 0x000fc4000801083e */
[----:B------:R-:W-:-:S04]  /*4680*/  FMNMX.FTZ R60, R28, R57, !PT ;  /* 0x000000391c3c7209 */ /* 0x000fc80007810000 */
[----:B------:R-:W-:Y:S01]  /*4690*/  FMNMX.FTZ R57, R29, R60, !PT ;  /* 0x0000003c1d397209 */ /* 0x000fe20007810000 */
[----:B------:R-:W-:Y:S03]  /*46a0*/  MUFU.EX2 R186, R186 ;  /* 0x000000ba00ba7308 */ /* 0x000fe60000000800 */
[----:B------:R-:W-:-:S04]  /*46b0*/  FMNMX.FTZ R57, R30, R57, !PT ;  /* 0x000000391e397209 */ /* 0x000fc80007810000 */
[----:B------:R-:W-:Y:S01]  /*46c0*/  FMNMX.FTZ R54, R32, R57, !PT ;  /* 0x0000003920367209 */ /* 0x000fe20007810000 */
[----:B------:R-:W-:Y:S03]  /*46d0*/  MUFU.EX2 R39, R39 ;  /* 0x0000002700277308 */ /* 0x000fe60000000800 */
[----:B------:R-:W-:Y:S01]  /*46e0*/  FMNMX.FTZ R57, R31, R54, !PT ;  /* 0x000000361f397209 */ /* 0x000fe20007810000 */
[----:B------:R-:W-:-:S03]  /*46f0*/  FFMA.FTZ R54, R52, UR10, -R62 ;  /* 0x0000000a34367c23 */ /* 0x000fc6000801083e */
[----:B------:R-:W-:Y:S01]  /*4700*/  FMNMX.FTZ R57, R0, R57, !PT ;  /* 0x0000003900397209 */ /* 0x000fe20007810000 */
[----:B------:R-:W-:Y:S03]  /*4710*/  MUFU.EX2 R53, R53 ;  /* 0x0000003500357308 */ /* 0x000fe60000000800 */
[----:B------:R-:W-:-:S04]  /*4720*/  FMNMX.FTZ R57, R36, R57, !PT ;  /* 0x0000003924397209 */ /* 0x000fc80007810000 */
[----:B------:R-:W-:Y:S01]  /*4730*/  FMNMX.FTZ R57, R34, R57, !PT ;  /* 0x0000003922397209 */ /* 0x000fe20007810000 */
[----:B------:R-:W0:Y:S03]  /*4740*/  MUFU.EX2 R54, R54 ;  /* 0x0000003600367308 */ /* 0x000e260000000800 */
[----:B------:R-:W-:-:S04]  /*4750*/  FMNMX.FTZ R57, R38, R57, !PT ;  /* 0x0000003926397209 */ /* 0x000fc80007810000 */
[----:B------:R-:W-:Y:S01]  /*4760*/  FMNMX.FTZ R57, R40, R57, !PT ;  /* 0x0000003928397209 */ /* 0x000fe20007810000 */
[----:B------:R-:W-:Y:S03]  /*4770*/  MUFU.EX2 R55, R55 ;  /* 0x0000003700377308 */ /* 0x000fe60000000800 */
[----:B------:R-:W-:-:S04]  /*4780*/  FMNMX.FTZ R52, R42, R57, !PT ;  /* 0x000000392a347209 */ /* 0x000fc80007810000 */
[----:B------:R-:W-:Y:S01]  /*4790*/  FMNMX.FTZ R52, R41, R52, !PT ;  /* 0x0000003429347209 */ /* 0x000fe20007810000 */
[----:B------:R-:W1:Y:S01]  /*47a0*/  MUFU.EX2 R50, R50 ;  /* 0x0000003200327308 */ /* 0x000e620000000800 */
[----:B0-----:R-:W-:-:S03]  /*47b0*/  F2FP.F16.F32.PACK_AB R180, R54, R53 ;  /* 0x0000003536b4723e */ /* 0x001fc600000000ff */
[----:B------:R-:W0:Y:S04]  /*47c0*/  SHFL.BFLY PT, R51, R52, 0x2, 0x1f ;  /* 0x0c401f0034337f89 */ /* 0x000e2800000e0000 */
[----:B------:R-:W-:Y:S08]  /*47d0*/  MUFU.EX2 R49, R49 ;  /* 0x0000003100317308 */ /* 0x000ff00000000800 */
[----:B------:R-:W2:Y:S01]  /*47e0*/  MUFU.EX2 R48, R48 ;  /* 0x0000003000307308 */ /* 0x000ea20000000800 */
[----:B-1----:R-:W-:-:S07]  /*47f0*/  F2FP.F16.F32.PACK_AB R182, R50, R55 ;  /* 0x0000003732b6723e */ /* 0x002fce00000000ff */
[----:B------:R-:W-:Y:S01]  /*4800*/  MUFU.EX2 R47, R47 ;  /* 0x0000002f002f7308 */ /* 0x000fe20000000800 */
[----:B0-----:R-:W-:Y:S01]  /*4810*/  FMNMX.FTZ R51, R52, R51, !PT ;  /* 0x0000003334337209 */ /* 0x001fe20007810000 */
[----:B------:R-:W-:-:S06]  /*4820*/  FFMA.FTZ R52, R44, UR10, -R62 ;  /* 0x0000000a2c347c23 */ /* 0x000fcc000801083e */
[----:B------:R-:W0:Y:S01]  /*4830*/  MUFU.EX2 R46, R46 ;  /* 0x0000002e002e7308 */ /* 0x000e220000000800 */
[----:B------:R-:W1:Y:S01]  /*4840*/  SHFL.BFLY PT, R44, R51, 0x1, 0x1f ;  /* 0x0c201f00332c7f89 */ /* 0x000e6200000e0000 */
[----:B--2---:R-:W-:-:S06]  /*4850*/  F2FP.F16.F32.PACK_AB R176, R48, R49 ;  /* 0x0000003130b0723e */ /* 0x004fcc00000000ff */
[----:B------:R-:W-:Y:S08]  /*4860*/  MUFU.EX2 R45, R45 ;  /* 0x0000002d002d7308 */ /* 0x000ff00000000800 */
[----:B------:R-:W2:Y:S01]  /*4870*/  MUFU.EX2 R52, R52 ;  /* 0x0000003400347308 */ /* 0x000ea20000000800 */
[----:B0-----:R-:W-:-:S07]  /*4880*/  F2FP.F16.F32.PACK_AB R178, R46, R47 ;  /* 0x0000002f2eb2723e */ /* 0x001fce00000000ff */
[----:B------:R-:W-:Y:S01]  /*4890*/  MUFU.EX2 R43, R43 ;  /* 0x0000002b002b7308 */ /* 0x000fe20000000800 */
[----:B-1----:R-:W-:-:S04]  /*48a0*/  FMNMX.FTZ R9, R51, R44, !PT ;  /* 0x0000002c33097209 */ /* 0x002fc80007810000 */
[C---:B------:R-:W-:Y:S01]  /*48b0*/  FSETP.NEU.FTZ.AND P1, PT, R9.reuse, -INF , PT ;  /* 0xff8000000900780b */ /* 0x040fe20003f3d000 */
[----:B------:R-:W-:Y:S02]  /*48c0*/  FMUL.FTZ R44, R9, UR10 ;  /* 0x0000000a092c7c20 */ /* 0x000fe40008410000 */
[----:B------:R0:W-:Y:S01]  /*48d0*/  MUFU.EX2 R51, R10 ;  /* 0x0000000a00337308 */ /* 0x0001e20000000800 */
[----:B--2---:R-:W-:Y:S02]  /*48e0*/  F2FP.F16.F32.PACK_AB R172, R52, R45 ;  /* 0x0000002d34ac723e */ /* 0x004fe400000000ff */
[----:B------:R-:W-:Y:S02]  /*48f0*/  FSEL R57, R44, RZ, P1 ;  /* 0x000000ff2c397208 */ /* 0x000fe40000800000 */
[----:B------:R-:W-:-:S03]  /*4900*/  PLOP3.LUT P1, PT, PT, PT, UP0, 0x40, 0x0 ;  /* 0x000000000000781c */ /* 0x000fc60003f2e808 */
[--C-:B------:R-:W-:Y:S01]  /*4910*/  FFMA.FTZ R58, R58, UR10, -R57.reuse ;  /* 0x0000000a3a3a7c23 */ /* 0x100fe20008010839 */
[----:B------:R-:W-:Y:S01]  /*4920*/  FFMA.FTZ R11, R11, UR10, -R57 ;  /* 0x0000000a0b0b7c23 */ /* 0x000fe20008010839 */
[----:B0-----:R-:W-:Y:S01]  /*4930*/  FADD.FTZ R10, R190, R59 ;  /* 0x0000003bbe0a7221 */ /* 0x001fe20000010000 */
[--C-:B------:R-:W-:Y:S01]  /*4940*/  FFMA.FTZ R12, R12, UR10, -R57.reuse ;  /* 0x0000000a0c0c7c23 */ /* 0x100fe20008010839 */
[--C-:B------:R-:W-:Y:S01]  /*4950*/  FFMA.FTZ R13, R13, UR10, -R57.reuse ;  /* 0x0000000a0d0d7c23 */ /* 0x100fe20008010839 */
[--C-:B------:R-:W-:Y:S01]  /*4960*/  FFMA.FTZ R14, R14, UR10, -R57.reuse ;  /* 0x0000000a0e0e7c23 */ /* 0x100fe20008010839 */
[----:B------:R-:W-:Y:S01]  /*4970*/  MUFU.EX2 R58, R58 ;  /* 0x0000003a003a7308 */ /* 0x000fe20000000800 */
[----:B------:R-:W-:Y:S01]  /*4980*/  FADD.FTZ R59, R35, R10 ;  /* 0x0000000a233b7221 */ /* 0x000fe20000010000 */
[--C-:B------:R-:W-:Y:S01]  /*4990*/  FFMA.FTZ R15, R15, UR10, -R57.reuse ;  /* 0x0000000a0f0f7c23 */ /* 0x100fe20008010839 */
[--C-:B------:R-:W-:Y:S01]  /*49a0*/  FFMA.FTZ R20, R20, UR10, -R57.reuse ;  /* 0x0000000a14147c23 */ /* 0x100fe20008010839 */
[----:B------:R-:W-:Y:S01]  /*49b0*/  FFMA.FTZ R21, R21, UR10, -R57 ;  /* 0x0000000a15157c23 */ /* 0x000fe20008010839 */
[----:B------:R-:W-:Y:S01]  /*49c0*/  FADD.FTZ R10, R184, R59 ;  /* 0x0000003bb80a7221 */ /* 0x000fe20000010000 */
[--C-:B------:R-:W-:Y:S01]  /*49d0*/  FFMA.FTZ R24, R24, UR10, -R57.reuse ;  /* 0x0000000a18187c23 */ /* 0x100fe20008010839 */
[--C-:B------:R-:W-:Y:S01]  /*49e0*/  FFMA.FTZ R25, R25, UR10, -R57.reuse ;  /* 0x0000000a19197c23 */ /* 0x100fe20008010839 */
[----:B------:R-:W0:Y:S01]  /*49f0*/  MUFU.EX2 R11, R11 ;  /* 0x0000000b000b7308 */ /* 0x000e220000000800 */
[----:B------:R-:W-:Y:S01]  /*4a00*/  FADD.FTZ R59, R37, R10 ;  /* 0x0000000a253b7221 */ /* 0x000fe20000010000 */
[--C-:B------:R-:W-:Y:S01]  /*4a10*/  FFMA.FTZ R26, R26, UR10, -R57.reuse ;  /* 0x0000000a1a1a7c23 */ /* 0x100fe20008010839 */
[--C-:B------:R-:W-:Y:S01]  /*4a20*/  FFMA.FTZ R27, R27, UR10, -R57.reuse ;  /* 0x0000000a1b1b7c23 */ /* 0x100fe20008010839 */
[----:B------:R-:W-:Y:S01]  /*4a30*/  FFMA.FTZ R28, R28, UR10, -R57 ;  /* 0x0000000a1c1c7c23 */ /* 0x000fe20008010839 */
[----:B------:R-:W-:Y:S01]  /*4a40*/  FADD.FTZ R10, R186, R59 ;  /* 0x0000003bba0a7221 */ /* 0x000fe20000010000 */
[--C-:B------:R-:W-:Y:S01]  /*4a50*/  FFMA.FTZ R29, R29, UR10, -R57.reuse ;  /* 0x0000000a1d1d7c23 */ /* 0x100fe20008010839 */
[--C-:B------:R-:W-:Y:S01]  /*4a60*/  FFMA.FTZ R30, R30, UR10, -R57.reuse ;  /* 0x0000000a1e1e7c23 */ /* 0x100fe20008010839 */
[----:B------:R-:W1:Y:S01]  /*4a70*/  MUFU.EX2 R12, R12 ;  /* 0x0000000c000c7308 */ /* 0x000e620000000800 */
[----:B------:R-:W-:Y:S01]  /*4a80*/  FADD.FTZ R10, R39, R10 ;  /* 0x0000000a270a7221 */ /* 0x000fe20000010000 */
[--C-:B------:R-:W-:Y:S01]  /*4a90*/  FFMA.FTZ R32, R32, UR10, -R57.reuse ;  /* 0x0000000a20207c23 */ /* 0x100fe20008010839 */
[--C-:B------:R-:W-:Y:S01]  /*4aa0*/  FFMA.FTZ R31, R31, UR10, -R57.reuse ;  /* 0x0000000a1f1f7c23 */ /* 0x100fe20008010839 */
[--C-:B------:R-:W-:Y:S01]  /*4ab0*/  FFMA.FTZ R0, R0, UR10, -R57.reuse ;  /* 0x0000000a00007c23 */ /* 0x100fe20008010839 */
[----:B------:R-:W-:Y:S01]  /*4ac0*/  FADD.FTZ R61, R53, R10 ;  /* 0x0000000a353d7221 */ /* 0x000fe20000010000 */
[--C-:B------:R-:W-:Y:S01]  /*4ad0*/  FFMA.FTZ R36, R36, UR10, -R57.reuse ;  /* 0x0000000a24247c23 */ /* 0x100fe20008010839 */
[----:B------:R-:W-:Y:S01]  /*4ae0*/  FFMA.FTZ R34, R34, UR10, -R57 ;  /* 0x0000000a22227c23 */ /* 0x000fe20008010839 */
[----:B------:R-:W2:Y:S01]  /*4af0*/  MUFU.EX2 R13, R13 ;  /* 0x0000000d000d7308 */ /* 0x000ea20000000800 */
[----:B0-----:R-:W-:Y:S01]  /*4b00*/  FADD.FTZ R59, R58, R11 ;  /* 0x0000000b3a3b7221 */ /* 0x001fe20000010000 */
[----:B------:R-:W-:Y:S01]  /*4b10*/  FADD.FTZ R44, R54, R61 ;  /* 0x0000003d362c7221 */ /* 0x000fe20000010000 */
[--C-:B------:R-:W-:Y:S01]  /*4b20*/  FFMA.FTZ R38, R38, UR10, -R57.reuse ;  /* 0x0000000a26267c23 */ /* 0x100fe20008010839 */
[--C-:B------:R-:W-:Y:S01]  /*4b30*/  FFMA.FTZ R40, R40, UR10, -R57.reuse ;  /* 0x0000000a28287c23 */ /* 0x100fe20008010839 */
[--C-:B------:R-:W-:Y:S01]  /*4b40*/  FFMA.FTZ R42, R42, UR10, -R57.reuse ;  /* 0x0000000a2a2a7c23 */ /* 0x100fe20008010839 */
[----:B------:R-:W-:Y:S01]  /*4b50*/  FADD.FTZ R61, R55, R44 ;  /* 0x0000002c373d7221 */ /* 0x000fe20000010000 */
[----:B------:R-:W-:Y:S01]  /*4b60*/  FFMA.FTZ R41, R41, UR10, -R57 ;  /* 0x0000000a29297c23 */ /* 0x000fe20008010839 */
[----:B------:R-:W0:Y:S01]  /*4b70*/  MUFU.EX2 R14, R14 ;  /* 0x0000000e000e7308 */ /* 0x000e220000000800 */
[----:B-1----:R-:W-:Y:S01]  /*4b80*/  FADD.FTZ R10, R12, R59 ;  /* 0x0000003b0c0a7221 */ /* 0x002fe20000010000 */
[----:B------:R-:W-:Y:S01]  /*4b90*/  FADD.FTZ R44, R50, R61 ;  /* 0x0000003d322c7221 */ /* 0x000fe20000010000 */
[----:B------:R-:W-:-:S02]  /*4ba0*/  F2FP.F16.F32.PACK_AB R190, R35, R190 ;  /* 0x000000be23be723e */ /* 0x000fc400000000ff */
[----:B------:R-:W-:Y:S01]  /*4bb0*/  F2FP.F16.F32.PACK_AB R184, R37, R184 ;  /* 0x000000b825b8723e */ /* 0x000fe200000000ff */
[----:B------:R-:W-:Y:S01]  /*4bc0*/  FADD.FTZ R61, R49, R44 ;  /* 0x0000002c313d7221 */ /* 0x000fe20000010000 */
[----:B------:R-:W-:Y:S01]  /*4bd0*/  F2FP.F16.F32.PACK_AB R186, R39, R186 ;  /* 0x000000ba27ba723e */ /* 0x000fe200000000ff */
[----:B------:R-:W1:Y:S01]  /*4be0*/  MUFU.EX2 R15, R15 ;  /* 0x0000000f000f7308 */ /* 0x000e620000000800 */
[----:B--2---:R-:W-:Y:S01]  /*4bf0*/  FADD.FTZ R59, R13, R10 ;  /* 0x0000000a0d3b7221 */ /* 0x004fe20000010000 */
[----:B------:R-:W-:Y:S01]  /*4c00*/  FADD.FTZ R44, R48, R61 ;  /* 0x0000003d302c7221 */ /* 0x000fe20000010000 */
[----:B------:R-:W-:Y:S02]  /*4c10*/  F2FP.F16.F32.PACK_AB R189, R11, R58 ;  /* 0x0000003a0bbd723e */ /* 0x000fe400000000ff */
[----:B------:R-:W-:Y:S01]  /*4c20*/  F2FP.F16.F32.PACK_AB R191, R13, R12 ;  /* 0x0000000c0dbf723e */ /* 0x000fe200000000ff */
[----:B------:R-:W-:Y:S02]  /*4c30*/  FADD.FTZ R61, R47, R44 ;  /* 0x0000002c2f3d7221 */ /* 0x000fe40000010000 */
[----:B------:R-:W2:Y:S01]  /*4c40*/  MUFU.EX2 R20, R20 ;  /* 0x0000001400147308 */ /* 0x000ea20000000800 */
[----:B0-----:R-:W-:-:S07]  /*4c50*/  FADD.FTZ R10, R14, R59 ;  /* 0x0000003b0e0a7221 */ /* 0x001fce0000010000 */
[----:B------:R-:W0:Y:S01]  /*4c60*/  MUFU.EX2 R21, R21 ;  /* 0x0000001500157308 */ /* 0x000e220000000800 */
[C---:B-1----:R-:W-:Y:S01]  /*4c70*/  FADD.FTZ R59, R15.reuse, R10 ;  /* 0x0000000a0f3b7221 */ /* 0x042fe20000010000 */
[----:B------:R-:W-:-:S06]  /*4c80*/  F2FP.F16.F32.PACK_AB R185, R15, R14 ;  /* 0x0000000e0fb9723e */ /* 0x000fcc00000000ff */
[----:B------:R-:W1:Y:S01]  /*4c90*/  MUFU.EX2 R24, R24 ;  /* 0x0000001800187308 */ /* 0x000e620000000800 */
[----:B--2---:R-:W-:-:S07]  /*4ca0*/  FADD.FTZ R10, R20, R59 ;  /* 0x0000003b140a7221 */ /* 0x004fce0000010000 */
        /* <DEDUP_REMOVED lines=18> */
[----:B------:R0:W3:Y:S01]  /*4dd0*/  MUFU.EX2 R179, R32 ;  /* 0x0000002000b37308 */ /* 0x0000e20000000800 */
[----:B-1----:R-:W-:-:S07]  /*4de0*/  FADD.FTZ R10, R30, R33 ;  /* 0x000000211e0a7221 */ /* 0x002fce0000010000 */
[----:B------:R-:W1:Y:S01]  /*4df0*/  MUFU.EX2 R3, R3 ;  /* 0x0000000300037308 */ /* 0x000e620000000800 */
[----:B0-----:R-:W-:Y:S01]  /*4e00*/  FADD.FTZ R32, R46, R61 ;  /* 0x0000003d2e207221 */ /* 0x001fe20000010000 */
[----:B--2---:R-:W-:-:S03]  /*4e10*/  F2FP.F16.F32.PACK_AB R174, R56, R43 ;  /* 0x0000002b38ae723e */ /* 0x004fc600000000ff */
[----:B------:R-:W-:-:S03]  /*4e20*/  FADD.FTZ R57, R45, R32 ;  /* 0x000000202d397221 */ /* 0x000fc60000010000 */
[----:B------:R-:W0:Y:S01]  /*4e30*/  MUFU.EX2 R6, R6 ;  /* 0x0000000600067308 */ /* 0x000e220000000800 */
[----:B------:R-:W-:Y:S01]  /*4e40*/  FADD.FTZ R32, R52, R57 ;  /* 0x0000003934207221 */ /* 0x000fe20000010000 */
[C---:B---3--:R-:W-:Y:S01]  /*4e50*/  FADD.FTZ R10, R179.reuse, R10 ;  /* 0x0000000ab30a7221 */ /* 0x048fe20000010000 */
[----:B------:R-:W-:Y:S02]  /*4e60*/  F2FP.F16.F32.PACK_AB R179, R179, R30 ;  /* 0x0000001eb3b3723e */ /* 0x000fe400000000ff */
[----:B------:R-:W-:-:S03]  /*4e70*/  FADD.FTZ R35, R43, R32 ;  /* 0x000000202b237221 */ /* 0x000fc60000010000 */
[----:B------:R-:W2:Y:S01]  /*4e80*/  MUFU.EX2 R31, R31 ;  /* 0x0000001f001f7308 */ /* 0x000ea20000000800 */
[----:B------:R-:W-:-:S04]  /*4e90*/  FADD.FTZ R32, R56, R35 ;  /* 0x0000002338207221 */ /* 0x000fc80000010000 */
[----:B-1----:R-:W-:-:S03]  /*4ea0*/  FADD.FTZ R35, R3, R32 ;  /* 0x0000002003237221 */ /* 0x002fc60000010000 */
[----:B------:R-:W1:Y:S01]  /*4eb0*/  MUFU.EX2 R0, R0 ;  /* 0x0000000000007308 */ /* 0x000e620000000800 */
[C---:B0-----:R-:W-:Y:S01]  /*4ec0*/  F2FP.F16.F32.PACK_AB R168, R6.reuse, R3 ;  /* 0x0000000306a8723e */ /* 0x041fe200000000ff */
[----:B------:R-:W-:-:S06]  /*4ed0*/  FADD.FTZ R35, R6, R35 ;  /* 0x0000002306237221 */ /* 0x000fcc0000010000 */
[----:B------:R-:W0:Y:S01]  /*4ee0*/  MUFU.EX2 R2, R2 ;  /* 0x0000000200027308 */ /* 0x000e220000000800 */
[----:B--2---:R-:W-:Y:S01]  /*4ef0*/  FADD.FTZ R3, R31, R10 ;  /* 0x0000000a1f037221 */ /* 0x004fe20000010000 */
[----:B------:R-:W-:-:S06]  /*4f00*/  VIADD R10, R72, 0xfffffffe ;  /* 0xfffffffe480a7836 */ /* 0x000fcc0000000000 */
[----:B------:R-:W2:Y:S01]  /*4f10*/  MUFU.EX2 R36, R36 ;  /* 0x0000002400247308 */ /* 0x000ea20000000800 */
[C---:B-1----:R-:W-:Y:S01]  /*4f20*/  FADD.FTZ R3, R0.reuse, R3 ;  /* 0x0000000300037221 */ /* 0x042fe20000010000 */
[----:B------:R-:W-:-:S06]  /*4f30*/  F2FP.F16.F32.PACK_AB R173, R0, R31 ;  /* 0x0000001f00ad723e */ /* 0x000fcc00000000ff */
[----:B------:R-:W1:Y:S01]  /*4f40*/  MUFU.EX2 R175, R34 ;  /* 0x0000002200af7308 */ /* 0x000e620000000800 */
[----:B0-----:R-:W-:Y:S01]  /*4f50*/  FADD.FTZ R32, R2, R35 ;  /* 0x0000002302207221 */ /* 0x001fe20000010000 */
[----:B------:R-:W-:-:S03]  /*4f60*/  F2FP.F16.F32.PACK_AB R170, R51, R2 ;  /* 0x0000000233aa723e */ /* 0x000fc600000000ff */
[----:B------:R-:W-:-:S03]  /*4f70*/  FADD.FTZ R6, R51, R32 ;  /* 0x0000002033067221 */ /* 0x000fc60000010000 */
[----:B------:R-:W0:Y:S01]  /*4f80*/  MUFU.EX2 R38, R38 ;  /* 0x0000002600267308 */ /* 0x000e220000000800 */
[----:B--2---:R-:W-:-:S07]  /*4f90*/  FADD.FTZ R2, R36, R3 ;  /* 0x0000000324027221 */ /* 0x004fce0000010000 */
[----:B------:R-:W2:Y:S01]  /*4fa0*/  MUFU.EX2 R169, R40 ;  /* 0x0000002800a97308 */ /* 0x000ea20000000800 */
[C---:B-1----:R-:W-:Y:S01]  /*4fb0*/  FADD.FTZ R3, R175.reuse, R2 ;  /* 0x00000002af037221 */ /* 0x042fe20000010000 */
[----:B------:R-:W-:-:S06]  /*4fc0*/  F2FP.F16.F32.PACK_AB R175, R175, R36 ;  /* 0x00000024afaf723e */ /* 0x000fcc00000000ff */
[----:B------:R-:W1:Y:S01]  /*4fd0*/  MUFU.EX2 R42, R42 ;  /* 0x0000002a002a7308 */ /* 0x000e620000000800 */
[----:B0-----:R-:W-:-:S07]  /*4fe0*/  FADD.FTZ R2, R38, R3 ;  /* 0x0000000326027221 */ /* 0x001fce0000010000 */
[----:B------:R-:W0:Y:S01]  /*4ff0*/  MUFU.EX2 R41, R41 ;  /* 0x0000002900297308 */ /* 0x000e220000000800 */
[C---:B--2---:R-:W-:Y:S01]  /*5000*/  FADD.FTZ R3, R169.reuse, R2 ;  /* 0x00000002a9037221 */ /* 0x044fe20000010000 */
[----:B------:R-:W-:-:S03]  /*5010*/  F2FP.F16.F32.PACK_AB R169, R169, R38 ;  /* 0x00000026a9a9723e */ /* 0x000fc600000000ff */
[----:B-1----:R-:W-:-:S04]  /*5020*/  FADD.FTZ R0, R42, R3 ;  /* 0x000000032a007221 */ /* 0x002fc80000010000 */
[C---:B0-----:R-:W-:Y:S01]  /*5030*/  FADD.FTZ R3, R41.reuse, R0 ;  /* 0x0000000029037221 */ /* 0x041fe20000010000 */
        /* <DEDUP_REMOVED lines=13> */
.L_x_1239:
[----:B------:R-:W-:Y:S02]  /*5110*/  ULDC UR15, c[0x0][0x9e4] ;  /* 0x00027900000f7ab9 */ /* 0x000fe40000000800 */
[----:B------:R-:W-:-:S11]  /*5120*/  UISETP.NE.AND UP0, UPT, UR15, 0x1, UPT ;  /* 0x000000010f00788c */ /* 0x000fd6000bf05270 */
[----:B------:R-:W-:Y:S02]  /*5130*/  @UP0 ULDC.64 UR4, c[0x0][0x9e8] ;  /* 0x00027a0000040ab9 */ /* 0x000fe40000000a00 */
[----:B------:R-:W-:-:S04]  /*5140*/  UIMAD.WIDE.U32 UR6, UR18, UR4, URZ ;  /* 0x00000004120672a5 */ /* 0x000fc8000f8e003f */
[----:B------:R-:W-:-:S12]  /*5150*/  @UP0 USHF.R.U32.HI UR18, URZ, UR5, UR7 ;  /* 0x000000053f120299 */ /* 0x000fd80008011607 */
.L_x_1240:
[----:B------:R-:W-:-:S04]  /*5160*/  UIMAD UR15, UR18, UR15, UR15 ;  /* 0x0000000f120f72a4 */ /* 0x000fc8000f8e020f */
[----:B------:R-:W-:-:S04]  /*5170*/  UISETP.LT.AND UP0, UPT, UR14, UR15, UPT ;  /* 0x0000000f0e00728c */ /* 0x000fc8000bf01270 */
[----:B------:R-:W-:-:S12]  /*5180*/  USEL UR14, UR14, UR15, UP0 ;  /* 0x0000000f0e0e7287 */ /* 0x000fd80008000000 */
.L_x_1238:
        /* <DEDUP_REMOVED lines=19> */
[----:B------:R-:W-:Y:S02]  /*52c0*/  CS2R R96, SRZ ;  /* 0x0000000000607805 */ /* 0x000fe4000001ff00 */
[----:B------:R-:W-:Y:S02]  /*52d0*/  CS2R R94, SRZ ;  /* 0x00000000005e7805 */ /* 0x000fe4000001ff00 */
[----:B------:R-:W-:Y:S02]  /*52e0*/  CS2R R92, SRZ ;  /* 0x00000000005c7805 */ /* 0x000fe4000001ff00 */
[----:B------:R-:W-:Y:S02]  /*52f0*/  CS2R R90, SRZ ;  /* 0x00000000005a7805 */ /* 0x000fe4000001ff00 */
[----:B------:R-:W-:Y:S02]  /*5300*/  ISETP.GE.AND P1, PT, R10, UR47, PT ;  /* 0x0000002f0a007c0c */ /* 0x000fe4000bf26270 */
        /* <DEDUP_REMOVED lines=35> */
[----:B------:R-:W-:Y:S01]  /*5540*/  UMOV UR46, UR39 ;  /* 0x00000027002e7c82 */ /* 0x000fe20008000000 */
[----:B------:R-:W-:Y:S01]  /*5550*/  IMAD.MOV.U32 R11, RZ, RZ, R8 ;  /* 0x000000ffff0b7224 */ /* 0x000fe200078e0008 */
[----:B------:R-:W-:Y:S01]  /*5560*/  UMOV UR4, UR38 ;  /* 0x0000002600047c82 */ /* 0x000fe20008000000 */
[----:B------:R-:W-:Y:S01]  /*5570*/  IMAD.MOV.U32 R2, RZ, RZ, 0x3f800000 ;  /* 0x3f800000ff027424 */ /* 0x000fe200078e00ff */
[----:B------:R-:W-:Y:S01]  /*5580*/  ULDC UR50, c[0x0][0x9e4] ;  /* 0x0002790000327ab9 */ /* 0x000fe20000000800 */
[----:B------:R-:W-:Y:S01]  /*5590*/  IMAD.MOV.U32 R119, RZ, RZ, RZ ;  /* 0x000000ffff777224 */ /* 0x000fe200078e00ff */
[----:B------:R-:W-:Y:S01]  /*55a0*/  ULDC UR54, c[0x0][0x9dc] ;  /* 0x0002770000367ab9 */ /* 0x000fe20000000800 */
[----:B------:R-:W-:Y:S01]  /*55b0*/  ULDC UR5, c[0x0][0x9d8] ;  /* 0x0002760000057ab9 */ /* 0x000fe20000000800 */
[----:B------:R-:W-:Y:S01]  /*55c0*/  ULDC UR51, c[0x0][0x988] ;  /* 0x0002620000337ab9 */ /* 0x000fe20000000800 */
[----:B------:R-:W-:-:S05]  /*55d0*/  ULDC UR55, c[0x0][0x9e0] ;  /* 0x0002780000377ab9 */ /* 0x000fca0000000800 */
.L_x_1260:
[----:B------:R-:W-:-:S04]  /*55e0*/  UISETP.NE.AND UP0, UPT, UR4, 0x1, UPT ;  /* 0x000000010400788c */ /* 0x000fc8000bf05270 */
[----:B------:R-:W-:-:S04]  /*55f0*/  USEL UR39, URZ, 0x1, UP0 ;  /* 0x000000013f277887 */ /* 0x000fc80008000000 */
[----:B------:R-:W-:Y:S01]  /*5600*/  ULOP3.LUT UR39, UR46, UR39, URZ, 0x3c, !UPT ;  /* 0x000000272e277292 */ /* 0x000fe2000f8e3c3f */
[----:B------:R-:W-:Y:S11]  /*5610*/  @!P0 BRA `(.L_x_1242) ;  /* 0x0000000000048947 */ /* 0x000ff60003800000 */
[----:B------:R-:W-:Y:S01]  /*5620*/  BPT.TRAP 0x1 ;  /* 0x000000040000795c */ /* 0x000fe20000300000 */
.L_x_1242:
[----:B------:R-:W-:Y:S01]  /*5630*/  UIADD3 UR38, UR4, 0x1, URZ ;  /* 0x0000000104267890 */ /* 0x000fe2000fffe03f */
[----:B------:R-:W-:-:S03]  /*5640*/  IMAD.U32 R8, RZ, RZ, UR39 ;  /* 0x00000027ff087e24 */ /* 0x000fc6000f8e00ff */
[----:B------:R-:W-:Y:S02]  /*5650*/  UISETP.NE.AND UP0, UPT, UR38, 0x2, UPT ;  /* 0x000000022600788c */ /* 0x000fe4000bf05270 */
[----:B------:R-:W-:Y:S02]  /*5660*/  SHF.L.U32 R8, R8, 0x1f, RZ ;  /* 0x0000001f08087819 */ /* 0x000fe400000006ff */
[----:B------:R-:W-:-:S04]  /*5670*/  USEL UR38, UR38, URZ, UP0 ;  /* 0x0000003f26267287 */ /* 0x000fc80008000000 */
[----:B------:R-:W-:-:S09]  /*5680*/  ULEA UR6, UR38, UR60, 0x3 ;  /* 0x0000003c26067291 */ /* 0x000fd2000f8e183f */
[----:B------:R0:W1:Y:S01]  /*5690*/  SYNCS.PHASECHK.TRANS64.TRYWAIT P1, [UR6+0x30830], R8 ;  /* 0x03083008ff0075a7 */ /* 0x0000620008020146 */
[----:B------:R-:W-:Y:S05]  /*56a0*/  @!P0 BRA `(.L_x_1243) ;  /* 0x0000000000048947 */ /* 0x000fea0003800000 */
[----:B------:R-:W-:Y:S01]  /*56b0*/  BPT.TRAP 0x1 ;  /* 0x000000040000795c */ /* 0x000fe20000300000 */
.L_x_1243:
[----:B-1----:R-:W-:Y:S05]  /*56c0*/  @P1 BRA `(.L_x_1244) ;  /* 0x0000000000081947 */ /* 0x002fea0003800000 */
[----:B------:R-:W1:Y:S02]  /*56d0*/  SYNCS.PHASECHK.TRANS64.TRYWAIT P1, [UR6+0x30830], R8 ;  /* 0x03083008ff0075a7 */ /* 0x000e640008020146 */
[----:B-1----:R-:W-:Y:S05]  /*56e0*/  @!P1 BRA `(.L_x_1245) ;  /* 0x0000014800f09947 */ /* 0x002fea0003800000 */
.L_x_1244:
        /* <DEDUP_REMOVED lines=12> */
[-C--:B------:R-:W-:Y:S01]  /*57b0*/  FMUL.FTZ R24, R24, R0.reuse ;  /* 0x0000000018187220 */ /* 0x080fe20000410000 */
[----:B------:R-:W-:Y:S01]  /*57c0*/  UIMAD UR7, UR38, 0x900, UR7 ;  /* 0x00000900260778a4 */ /* 0x000fe2000f8e0207 */
[-C--:B------:R-:W-:Y:S01]  /*57d0*/  FMUL.FTZ R25, R25, R0.reuse ;  /* 0x0000000019197220 */ /* 0x080fe20000410000 */
[-C--:B------:R-:W-:Y:S01]  /*57e0*/  FMUL.FTZ R28, R28, R0.reuse ;  /* 0x000000001c1c7220 */ /* 0x080fe20000410000 */
[-C--:B------:R-:W-:Y:S01]  /*57f0*/  FMUL.FTZ R29, R29, R0.reuse ;  /* 0x000000001d1d7220 */ /* 0x080fe20000410000 */
        /* <DEDUP_REMOVED lines=9> */
[----:B------:R-:W-:Y:S01]  /*5890*/  UMOV UR40, UR56 ;  /* 0x0000003800287c82 */ /* 0x000fe20008000000 */
[----:B------:R-:W-:Y:S01]  /*58a0*/  UMOV UR41, UR57 ;  /* 0x0000003900297c82 */ /* 0x000fe20008000000 */
[----:B------:R-:W-:Y:S01]  /*58b0*/  UMOV UR43, 0x40000040 ;  /* 0x40000040002b7882 */ /* 0x000fe20000000000 */
        /* <DEDUP_REMOVED lines=141> */
.L_x_1246:
[----:B------:R-:W-:Y:S01]  /*6190*/  ULEA UR7, UR4, UR60, 0x3 ;  /* 0x0000003c04077291 */ /* 0x000fe2000f8e183f */
[----:B------:R-:W-:-:S05]  /*61a0*/  IMAD.U32 R0, RZ, RZ, UR46 ;  /* 0x0000002eff007e24 */ /* 0x000fca000f8e00ff */
[----:B------:R-:W-:-:S04]  /*61b0*/  SHF.L.U32 R0, R0, 0x1f, RZ ;  /* 0x0000001f00007819 */ /* 0x000fc800000006ff */
[----:B------:R2:W3:Y:S01]  /*61c0*/  SYNCS.PHASECHK.TRANS64.TRYWAIT P1, [UR7+0x30850], R0 ;  /* 0x03085000ff0075a7 */ /* 0x0004e20008020147 */
[----:B------:R-:W-:Y:S05]  /*61d0*/  @!P0 BRA `(.L_x_1247) ;  /* 0x0000000000048947 */ /* 0x000fea0003800000 */
[----:B------:R-:W-:Y:S01]  /*61e0*/  BPT.TRAP 0x1 ;  /* 0x000000040000795c */ /* 0x000fe20000300000 */
.L_x_1247:
[----:B---3--:R-:W-:Y:S05]  /*61f0*/  @P1 BRA `(.L_x_1248) ;  /* 0x0000000000081947 */ /* 0x008fea0003800000 */
[----:B------:R-:W3:Y:S02]  /*6200*/  SYNCS.PHASECHK.TRANS64.TRYWAIT P1, [UR7+0x30850], R0 ;  /* 0x03085000ff0075a7 */ /* 0x000ee40008020147 */
[----:B---3--:R-:W-:Y:S05]  /*6210*/  @!P1 BRA `(.L_x_1249) ;  /* 0x00000140003c9947 */ /* 0x008fea0003800000 */
.L_x_1248:
        /* <DEDUP_REMOVED lines=37> */
.L_x_1250:
[----:B------:R-:W-:Y:S01]  /*6470*/  R2UR UR4, R22 ;  /* 0x00000000160472ca */ /* 0x000fe200000e0000 */
        /* <DEDUP_REMOVED lines=8> */
[----:B------:R-:W4:Y:S01]  /*6500*/  S2UR UR10, SR_CgaCtaId ;  /* 0x00000000000a79c3 */ /* 0x000f220000008800 */
[----:B------:R-:W-:Y:S01]  /*6510*/  FMUL.FTZ R20, R127, UR5 ;  /* 0x000000057f147c20 */ /* 0x000fe20008410000 */
[----:B--23--:R-:W-:Y:S01]  /*6520*/  FMUL.FTZ R0, R122, UR5 ;  /* 0x000000057a007c20 */ /* 0x00cfe20008410000 */
[----:B------:R-:W-:Y:S01]  /*6530*/  FMUL.FTZ R2, R123, UR5 ;  /* 0x000000057b027c20 */ /* 0x000fe20008410000 */
[----:B------:R-:W-:Y:S01]  /*6540*/  UISETP.NE.AND UP1, UPT, UR4, URZ, UPT ;  /* 0x0000003f0400728c */ /* 0x000fe2000bf25270 */
[----:B------:R-:W-:Y:S01]  /*6550*/  R2UR UR4, R23 ;  /* 0x00000000170472ca */ /* 0x000fe200000e0000 */
[----:B------:R-:W-:Y:S01]  /*6560*/  FMUL.FTZ R21, R124, UR5 ;  /* 0x000000057c157c20 */ /* 0x000fe20008410000 */
[----:B------:R-:W-:Y:S01]  /*6570*/  FMUL.FTZ R127, R132, UR5 ;  /* 0x00000005847f7c20 */ /* 0x000fe20008410000 */
[----:B------:R-:W-:Y:S01]  /*6580*/  FMUL.FTZ R14, R121, UR5 ;  /* 0x00000005790e7c20 */ /* 0x000fe20008410000 */
[----:B------:R-:W-:Y:S01]  /*6590*/  FMUL.FTZ R15, R126, UR5 ;  /* 0x000000057e0f7c20 */ /* 0x000fe20008410000 */
[----:B------:R-:W-:Y:S01]  /*65a0*/  PLOP3.LUT P1, PT, PT, PT, UP1, 0x80, 0x0 ;  /* 0x000000000000781c */ /* 0x000fe20003f2f018 */
[----:B------:R-:W-:Y:S01]  /*65b0*/  FMUL.FTZ R123, R128, UR5 ;  /* 0x00000005807b7c20 */ /* 0x000fe20008410000 */
[----:B------:R-:W-:Y:S01]  /*65c0*/  PLOP3.LUT P2, PT, PT, PT, UP1, 0x80, 0x0 ;  /* 0x000000000000781c */ /* 0x000fe20003f4f018 */
[----:B------:R-:W-:Y:S01]  /*65d0*/  FMUL.FTZ R124, R129, UR5 ;  /* 0x00000005817c7c20 */ /* 0x000fe20008410000 */
[----:B------:R-:W-:Y:S01]  /*65e0*/  FMUL.FTZ R122, R131, UR5 ;  /* 0x00000005837a7c20 */ /* 0x000fe20008410000 */
[----:B------:R-:W-:Y:S01]  /*65f0*/  FMUL.FTZ R132, R137, UR5 ;  /* 0x0000000589847c20 */ /* 0x000fe20008410000 */
[----:B------:R-:W-:Y:S01]  /*6600*/  FMUL.FTZ R121, R130, UR5 ;  /* 0x0000000582797c20 */ /* 0x000fe20008410000 */
[----:B------:R-:W-:Y:S01]  /*6610*/  FMUL.FTZ R128, R133, UR5 ;  /* 0x0000000585807c20 */ /* 0x000fe20008410000 */
[----:B------:R-:W-:Y:S01]  /*6620*/  VIADD R161, R192, UR4 ;  /* 0x00000004c0a17c36 */ /* 0x000fe20008000000 */
[----:B------:R-:W-:Y:S01]  /*6630*/  @UP1 ULDC UR4, c[0x0][0x44c] ;  /* 0x0001130000041ab9 */ /* 0x000fe20000000800 */
[----:B------:R-:W-:Y:S01]  /*6640*/  FMUL.FTZ R126, R135, UR5 ;  /* 0x00000005877e7c20 */ /* 0x000fe20008410000 */
[----:B------:R-:W-:Y:S01]  /*6650*/  FMUL.FTZ R131, R136, UR5 ;  /* 0x0000000588837c20 */ /* 0x000fe20008410000 */
[----:B------:R-:W-:Y:S01]  /*6660*/  FMUL.FTZ R129, R138, UR5 ;  /* 0x000000058a817c20 */ /* 0x000fe20008410000 */
[----:B01----:R-:W-:Y:S01]  /*6670*/  @P1 IMAD.HI.U32 R8, R161, UR4, RZ ;  /* 0x00000004a1081c27 */ /* 0x003fe2000f8e00ff */
[----:B------:R-:W-:-:S03]  /*6680*/  @UP1 ULDC UR4, c[0x0][0x450] ;  /* 0x0001140000041ab9 */ /* 0x000fc60000000800 */
[----:B------:R-:W-:Y:S01]  /*6690*/  FMUL.FTZ R137, R146, UR5 ;  /* 0x0000000592897c20 */ /* 0x000fe20008410000 */
[----:B------:R-:W-:Y:S01]  /*66a0*/  UISETP.NE.AND UP0, UPT, UR61, URZ, UPT ;  /* 0x0000003f3d00728c */ /* 0x000fe2000bf05270 */
        /* <DEDUP_REMOVED lines=24> */
[----:B------:R-:W-:-:S02]  /*6830*/  IMAD R164, R10, -0x60, RZ ;  /* 0xffffffa00aa47824 */ /* 0x000fc400078e02ff */
[----:B------:R-:W-:Y:S01]  /*6840*/  FMUL.FTZ R158, R167, UR5 ;  /* 0x00000005a79e7c20 */ /* 0x000fe20008410000 */
[----:B------:R-:W-:Y:S01]  /*6850*/  UIADD3 UR6, UR6, 0x30840, URZ ;  /* 0x0003084006067890 */ /* 0x000fe2000fffe03f */
[----:B------:R-:W-:Y:S01]  /*6860*/  PLOP3.LUT P1, PT, PT, PT, UP0, 0x40, 0x0 ;  /* 0x000000000000781c */ /* 0x000fe20003f2e808 */
[----:B------:R-:W1:Y:S01]  /*6870*/  MUFU.TANH R13, R13 ;  /* 0x0000000d000d7308 */ /* 0x000e620000002400 */
[----:B------:R-:W-:Y:S01]  /*6880*/  IADD3 R8, -R19, 0x1, R164 ;  /* 0x0000000113087810 */ /* 0x000fe20007ffe1a4 */
[----:B----4-:R-:W-:Y:S01]  /*6890*/  UPRMT UR6, UR10, 0x654, UR6 ;  /* 0x000006540a067896 */ /* 0x010fe20008000006 */
[----:B------:R-:W-:Y:S01]  /*68a0*/  IMAD.IADD R159, R164, 0x1, -R19 ;  /* 0x00000001a49f7824 */ /* 0x000fe200078e0a13 */
[----:B------:R-:W-:Y:S01]  /*68b0*/  UMOV UR11, UR54 ;  /* 0x00000036000b7c82 */ /* 0x000fe20008000000 */
[----:B------:R-:W-:Y:S01]  /*68c0*/  IADD3 R8, -R18, R8, R17 ;  /* 0x0000000812087210 */ /* 0x000fe20007ffe111 */
[----:B------:R-:W-:Y:S02]  /*68d0*/  ULOP3.LUT UR4, URZ, UR11, URZ, 0x33, !UPT ;  /* 0x0000000b3f047292 */ /* 0x000fe4000f8e333f */
[----:B------:R-:W2:Y:S02]  /*68e0*/  MUFU.TANH R14, R14 ;  /* 0x0000000e000e7308 */ /* 0x000ea40000002400 */
[C---:B------:R-:W-:Y:S01]  /*68f0*/  VIADD R167, R8.reuse, UR55 ;  /* 0x0000003708a77c36 */ /* 0x040fe20008000000 */
[----:B------:R-:W-:Y:S01]  /*6900*/  SYNCS.ARRIVE.TRANS64.RED.A1T0 RZ, [UR6], RZ ;  /* 0x000000ffffff79a7 */ /* 0x000fe20008100406 */
[----:B------:R-:W-:-:S02]  /*6910*/  VIADD R166, R8, UR4 ;  /* 0x0000000408a67c36 */ /* 0x000fc40008000000 */
[--C-:B0-----:R-:W-:Y:S02]  /*6920*/  IMAD.IADD R165, R167, 0x1, R168.reuse ;  /* 0x00000001a7a57824 */ /* 0x101fe400078e02a8 */
        /* <DEDUP_REMOVED lines=46> */
[----:B------:R-:W0:Y:S01]  /*6c10*/  MUFU.TANH R158, R158 ;  /* 0x0000009e009e7308 */ /* 0x000e220000002400 */
[----:B-1234-:R-:W-:Y:S05]  /*6c20*/  @P1 BRA `(.L_x_1251) ;  /* 0x0000000000541947 */ /* 0x01efea0003800000 */
[----:B------:R-:W-:Y:S01]  /*6c30*/  IADD3 R168, -R18, R17, R168 ;  /* 0x0000001112a87210 */ /* 0x000fe20007ffe1a8 */
[----:B------:R-:W-:Y:S03]  /*6c40*/  BSSY B0, `(.L_x_1252) ;  /* 0x0000010000007945 */ /* 0x000fe60003800000 */
[----:B------:R-:W-:-:S13]  /*6c50*/  ISETP.GT.AND P1, PT, R168, -0x1, PT ;  /* 0xffffffffa800780c */ /* 0x000fda0003f24270 */
[----:B------:R-:W-:Y:S05]  /*6c60*/  @P1 BRA `(.L_x_1253) ;  /* 0x0000000000201947 */ /* 0x000fea0003800000 */
[----:B------:R-:W-:Y:S01]  /*6c70*/  IMAD.U32 R170, RZ, RZ, UR50 ;  /* 0x00000032ffaa7e24 */ /* 0x000fe2000f8e00ff */
[----:B------:R-:W-:-:S04]  /*6c80*/  LOP3.LUT R169, RZ, R168, RZ, 0x33, !PT ;  /* 0x000000a8ffa97212 */ /* 0x000fc800078e33ff */
[----:B------:R-:W-:-:S13]  /*6c90*/  ISETP.NE.AND P1, PT, R170, 0x1, PT ;  /* 0x00000001aa00780c */ /* 0x000fda0003f25270 */
[----:B------:R-:W1:Y:S02]  /*6ca0*/  @P1 LDC.64 R8, c[0x0][0x9e8] ;  /* 0x00027a00ff081b82 */ /* 0x000e640000000a00 */
[----:B-1----:R-:W-:-:S05]  /*6cb0*/  @P1 IMAD.HI.U32 R8, R169, R8, RZ ;  /* 0x00000008a9081227 */ /* 0x002fca00078e00ff */
[----:B------:R-:W-:-:S04]  /*6cc0*/  @P1 SHF.R.U32.HI R169, RZ, R9, R8 ;  /* 0x00000009ffa91219 */ /* 0x000fc80000011608 */
[----:B------:R-:W-:Y:S01]  /*6cd0*/  LOP3.LUT R168, RZ, R169, RZ, 0x33, !PT ;  /* 0x000000a9ffa87212 */ /* 0x000fe200078e33ff */
[----:B------:R-:W-:Y:S06]  /*6ce0*/  BRA `(.L_x_1254) ;  /* 0x0000000000147947 */ /* 0x000fec0003800000 */
.L_x_1253:
[----:B------:R-:W-:-:S05]  /*6cf0*/  IMAD.U32 R170, RZ, RZ, UR50 ;  /* 0x00000032ffaa7e24 */ /* 0x000fca000f8e00ff */
[----:B------:R-:W-:-:S13]  /*6d00*/  ISETP.NE.AND P1, PT, R170, 0x1, PT ;  /* 0x00000001aa00780c */ /* 0x000fda0003f25270 */
[----:B------:R-:W1:Y:S02]  /*6d10*/  @P1 LDC.64 R8, c[0x0][0x9e8] ;  /* 0x00027a00ff081b82 */ /* 0x000e640000000a00 */
[----:B-1----:R-:W-:-:S05]  /*6d20*/  @P1 IMAD.HI.U32 R8, R168, R8, RZ ;  /* 0x00000008a8081227 */ /* 0x002fca00078e00ff */
[----:B------:R-:W-:-:S07]  /*6d30*/  @P1 SHF.R.U32.HI R168, RZ, R9, R8 ;  /* 0x00000009ffa81219 */ /* 0x000fce0000011608 */
.L_x_1254:
[----:B------:R-:W-:Y:S05]  /*6d40*/  BSYNC B0 ;  /* 0x0000000000007941 */ /* 0x000fea0003800000 */
.L_x_1252:
[----:B------:R-:W-:-:S05]  /*6d50*/  IMAD R168, R168, R170, R159 ;  /* 0x000000aaa8a87224 */ /* 0x000fca00078e029f */
[----:B------:R-:W-:Y:S02]  /*6d60*/  VIADDMNMX R165, R168, R170, R165, PT ;  /* 0x000000aaa8a57246 */ /* 0x000fe400038001a5 */
[----:B------:R-:W-:-:S07]  /*6d70*/  VIMNMX R163, R163, R168, !PT ;  /* 0x000000a8a3a37248 */ /* 0x000fce0007fe0100 */
.L_x_1251:
[C---:B------:R-:W-:Y:S01]  /*6d80*/  ISETP.GE.AND P6, PT, R164.reuse, 0xa, PT ;  /* 0x0000000aa400780c */ /* 0x040fe20003fc6270 */
[----:B------:R-:W-:Y:S01]  /*6d90*/  UISETP.NE.AND UP0, UPT, UR61, URZ, UPT ;  /* 0x0000003f3d00728c */ /* 0x000fe2000bf05270 */
        /* <DEDUP_REMOVED lines=33> */
[----:B------:R-:W-:-:S04]  /*6fb0*/  ISETP.GT.AND P3, PT, R163, 0x19, !P4 ;  /* 0x00000019a300780c */ /* 0x000fc80006764270 */
[----:B------:R-:W-:Y:S02]  /*6fc0*/  ISETP.LT.OR P3, PT, R165, 0x1a, P3 ;  /* 0x0000001aa500780c */ /* 0x000fe40001f61670 */
        /* <DEDUP_REMOVED lines=103> */
[----:B------:R-:W-:Y:S01]  /*7640*/  IADD3 R13, -R18, R17, R13 ;  /* 0x00000011120d7210 */ /* 0x000fe20007ffe10d */
[----:B------:R-:W-:Y:S03]  /*7650*/  BSSY B0, `(.L_x_1256) ;  /* 0x0000010000007945 */ /* 0x000fe60003800000 */
[----:B------:R-:W-:-:S13]  /*7660*/  ISETP.GT.AND P6, PT, R13, -0x1, PT ;  /* 0xffffffff0d00780c */ /* 0x000fda0003fc4270 */
[----:B------:R-:W-:Y:S05]  /*7670*/  @P6 BRA `(.L_x_1257) ;  /* 0x0000000000206947 */ /* 0x000fea0003800000 */
[----:B------:R-:W-:Y:S01]  /*7680*/  IMAD.U32 R164, RZ, RZ, UR50 ;  /* 0x00000032ffa47e24 */ /* 0x000fe2000f8e00ff */
[----:B------:R-:W-:-:S04]  /*7690*/  LOP3.LUT R13, RZ, R13, RZ, 0x33, !PT ;  /* 0x0000000dff0d7212 */ /* 0x000fc800078e33ff */
[----:B------:R-:W-:-:S13]  /*76a0*/  ISETP.NE.AND P6, PT, R164, 0x1, PT ;  /* 0x00000001a400780c */ /* 0x000fda0003fc5270 */
[----:B------:R-:W0:Y:S02]  /*76b0*/  @P6 LDC.64 R8, c[0x0][0x9e8] ;  /* 0x00027a00ff086b82 */ /* 0x000e240000000a00 */
[----:B0-----:R-:W-:-:S05]  /*76c0*/  @P6 IMAD.HI.U32 R8, R13, R8, RZ ;  /* 0x000000080d086227 */ /* 0x001fca00078e00ff */
[----:B------:R-:W-:-:S04]  /*76d0*/  @P6 SHF.R.U32.HI R13, RZ, R9, R8 ;  /* 0x00000009ff0d6219 */ /* 0x000fc80000011608 */
[----:B------:R-:W-:Y:S01]  /*76e0*/  LOP3.LUT R13, RZ, R13, RZ, 0x33, !PT ;  /* 0x0000000dff0d7212 */ /* 0x000fe200078e33ff */
[----:B------:R-:W-:Y:S06]  /*76f0*/  BRA `(.L_x_1258) ;  /* 0x0000000000147947 */ /* 0x000fec0003800000 */
.L_x_1257:
[----:B------:R-:W-:-:S05]  /*7700*/  IMAD.U32 R164, RZ, RZ, UR50 ;  /* 0x00000032ffa47e24 */ /* 0x000fca000f8e00ff */
[----:B------:R-:W-:-:S13]  /*7710*/  ISETP.NE.AND P6, PT, R164, 0x1, PT ;  /* 0x00000001a400780c */ /* 0x000fda0003fc5270 */
[----:B------:R-:W0:Y:S02]  /*7720*/  @P6 LDC.64 R8, c[0x0][0x9e8] ;  /* 0x00027a00ff086b82 */ /* 0x000e240000000a00 */
[----:B0-----:R-:W-:-:S05]  /*7730*/  @P6 IMAD.HI.U32 R8, R13, R8, RZ ;  /* 0x000000080d086227 */ /* 0x001fca00078e00ff */
[----:B------:R-:W-:-:S07]  /*7740*/  @P6 SHF.R.U32.HI R13, RZ, R9, R8 ;  /* 0x00000009ff0d6219 */ /* 0x000fce0000011608 */
.L_x_1258:
[----:B------:R-:W-:Y:S05]  /*7750*/  BSYNC B0 ;  /* 0x0000000000007941 */ /* 0x000fea0003800000 */
.L_x_1256:
[----:B------:R-:W-:-:S05]  /*7760*/  IMAD R13, R13, R164, R159 ;  /* 0x000000a40d0d7224 */ /* 0x000fca00078e029f */
[----:B------:R-:W-:Y:S02]  /*7770*/  VIADDMNMX R167, R13, R164, R167, PT ;  /* 0x000000a40da77246 */ /* 0x000fe400038001a7 */
[----:B------:R-:W-:-:S07]  /*7780*/  VIMNMX R166, R166, R13, !PT ;  /* 0x0000000da6a67248 */ /* 0x000fce0007fe0100 */
.L_x_1255:
[----:B------:R-:W-:Y:S01]  /*7790*/  ISETP.GT.AND P1, PT, R166, 0x1, !P1 ;  /* 0x00000001a600780c */ /* 0x000fe20004f24270 */
[----:B------:R-:W-:Y:S01]  /*77a0*/  UMOV UR10, UR51 ;  /* 0x00000033000a7c82 */ /* 0x000fe20008000000 */
[----:B------:R-:W-:Y:S02]  /*77b0*/  FMNMX.FTZ R9, R168, R11, !PT ;  /* 0x0000000ba8097209 */ /* 0x000fe40007810000 */
[----:B------:R-:W-:Y:S02]  /*77c0*/  ISETP.LT.OR P1, PT, R167, 0x2, P1 ;  /* 0x00000002a700780c */ /* 0x000fe40000f21670 */
[----:B------:R-:W-:Y:S02]  /*77d0*/  LOP3.LUT P6, RZ, R16, 0x20000, RZ, 0xc0, !PT ;  /* 0x0002000010ff7812 */ /* 0x000fe400078cc0ff */
[----:B------:R-:W-:Y:S02]  /*77e0*/  FSEL R2, R2, -INF , !P1 ;  /* 0xff80000002027808 */ /* 0x000fe40004800000 */
[----:B------:R-:W-:-:S02]  /*77f0*/  LOP3.LUT P1, RZ, R16, 0x4, RZ, 0xc0, !PT ;  /* 0x0000000410ff7812 */ /* 0x000fc4000782c0ff */
[C---:B------:R-:W-:Y:S02]  /*7800*/  ISETP.GT.AND P2, PT, R166.reuse, 0x8, !P2 ;  /* 0x00000008a600780c */ /* 0x040fe40005744270 */
[----:B------:R-:W-:Y:S02]  /*7810*/  ISETP.GT.AND P1, PT, R166, 0x9, !P1 ;  /* 0x00000009a600780c */ /* 0x000fe40004f24270 */
[----:B------:R-:W-:Y:S02]  /*7820*/  FMNMX.FTZ R8, R14, R9, !PT ;  /* 0x000000090e087209 */ /* 0x000fe40007810000 */
[C---:B------:R-:W-:Y:S02]  /*7830*/  ISETP.LT.OR P1, PT, R167.reuse, 0xa, P1 ;  /* 0x0000000aa700780c */ /* 0x040fe40000f21670 */
[----:B------:R-:W-:Y:S02]  /*7840*/  ISETP.LT.OR P2, PT, R167, 0x9, P2 ;  /* 0x00000009a700780c */ /* 0x000fe40001741670 */
[----:B------:R-:W-:-:S02]  /*7850*/  FSEL R20, R20, -INF , !P1 ;  /* 0xff80000014147808 */ /* 0x000fc40004800000 */
[----:B------:R-:W-:Y:S02]  /*7860*/  LOP3.LUT P1, RZ, R16, 0x8, RZ, 0xc0, !PT ;  /* 0x0000000810ff7812 */ /* 0x000fe4000782c0ff */
[----:B------:R-:W-:Y:S02]  /*7870*/  FMNMX.FTZ R9, R21, R8, !PT ;  /* 0x0000000815097209 */ /* 0x000fe40007810000 */
[----:B------:R-:W-:Y:S02]  /*7880*/  ISETP.GT.AND P1, PT, R166, 0x10, !P1 ;  /* 0x00000010a600780c */ /* 0x000fe40004f24270 */
[----:B------:R-:W-:Y:S02]  /*7890*/  FSEL R15, R15, -INF , !P2 ;  /* 0xff8000000f0f7808 */ /* 0x000fe40005000000 */
[----:B------:R-:W-:Y:S02]  /*78a0*/  ISETP.LT.OR P1, PT, R167, 0x11, P1 ;  /* 0x00000011a700780c */ /* 0x000fe40000f21670 */
[----:B------:R-:W-:-:S02]  /*78b0*/  LOP3.LUT P2, RZ, R16, 0x10000, RZ, 0xc0, !PT ;  /* 0x0001000010ff7812 */ /* 0x000fc4000784c0ff */
        /* <DEDUP_REMOVED lines=51> */
[C---:B------:R-:W-:Y:S01]  /*7bf0*/  LOP3.LUT P6, RZ, R16.reuse, 0x80, RZ, 0xc0, !PT ;  /* 0x0000008010ff7812 */ /* 0x040fe200078cc0ff */
[----:B------:R-:W0:Y:S01]  /*7c00*/  SHFL.BFLY PT, R8, R9, 0x2, 0x1f ;  /* 0x0c401f0009087f89 */ /* 0x000e2200000e0000 */
[----:B------:R-:W-:Y:S02]  /*7c10*/  FSEL R137, R137, -INF , !P1 ;  /* 0xff80000089897808 */ /* 0x000fe40004800000 */
[----:B------:R-:W-:-:S02]  /*7c20*/  LOP3.LUT P1, RZ, R16, 0x800, RZ, 0xc0, !PT ;  /* 0x0000080010ff7812 */ /* 0x000fc4000782c0ff */
[----:B------:R-:W-:Y:S02]  /*7c30*/  LOP3.LUT P2, RZ, R16, 0x40, RZ, 0xc0, !PT ;  /* 0x0000004010ff7812 */ /* 0x000fe4000784c0ff */
[C---:B------:R-:W-:Y:S02]  /*7c40*/  ISETP.GT.AND P1, PT, R166.reuse, 0x31, !P1 ;  /* 0x00000031a600780c */ /* 0x040fe40004f24270 */
[C---:B------:R-:W-:Y:S02]  /*7c50*/  ISETP.GT.AND P3, PT, R166.reuse, 0x50, !P3 ;  /* 0x00000050a600780c */ /* 0x040fe40005f64270 */
[----:B------:R-:W-:Y:S02]  /*7c60*/  ISETP.LT.OR P1, PT, R167, 0x32, P1 ;  /* 0x00000032a700780c */ /* 0x000fe40000f21670 */
[----:B------:R-:W-:Y:S02]  /*7c70*/  ISETP.GT.AND P4, PT, R166, 0x51, !P4 ;  /* 0x00000051a600780c */ /* 0x000fe40006784270 */
[----:B------:R-:W-:-:S02]  /*7c80*/  FSEL R138, R138, -INF , !P1 ;  /* 0xff8000008a8a7808 */ /* 0x000fc40004800000 */
[----:B------:R-:W-:Y:S02]  /*7c90*/  LOP3.LUT P1, RZ, R16, 0x400, RZ, 0xc0, !PT ;  /* 0x0000040010ff7812 */ /* 0x000fe4000782c0ff */
[C---:B------:R-:W-:Y:S02]  /*7ca0*/  ISETP.LT.OR P3, PT, R167.reuse, 0x51, P3 ;  /* 0x00000051a700780c */ /* 0x040fe40001f61670 */
[C---:B------:R-:W-:Y:S02]  /*7cb0*/  ISETP.GT.AND P1, PT, R166.reuse, 0x38, !P1 ;  /* 0x00000038a600780c */ /* 0x040fe40004f24270 */
[----:B------:R-:W-:Y:S02]  /*7cc0*/  ISETP.GT.AND P5, PT, R166, 0x58, !P5 ;  /* 0x00000058a600780c */ /* 0x000fe40006fa4270 */
[----:B------:R-:W-:Y:S02]  /*7cd0*/  ISETP.LT.OR P1, PT, R167, 0x39, P1 ;  /* 0x00000039a700780c */ /* 0x000fe40000f21670 */
[----:B0-----:R-:W-:-:S02]  /*7ce0*/  FMNMX.FTZ R161, R9, R8, !PT ;  /* 0x0000000809a17209 */ /* 0x001fc40007810000 */
[----:B------:R-:W-:Y:S02]  /*7cf0*/  FSEL R141, R141, -INF , !P1 ;  /* 0xff8000008d8d7808 */ /* 0x000fe40004800000 */
[----:B------:R-:W-:Y:S01]  /*7d00*/  LOP3.LUT P1, RZ, R16, 0x200, RZ, 0xc0, !PT ;  /* 0x0000020010ff7812 */ /* 0x000fe2000782c0ff */
[----:B------:R-:W0:Y:S01]  /*7d10*/  SHFL.BFLY PT, R8, R161, 0x1, 0x1f ;  /* 0x0c201f00a1087f89 */ /* 0x000e2200000e0000 */
[C---:B------:R-:W-:Y:S02]  /*7d20*/  ISETP.LT.OR P4, PT, R167.reuse, 0x52, P4 ;  /* 0x00000052a700780c */ /* 0x040fe40002781670 */
[----:B------:R-:W-:Y:S02]  /*7d30*/  ISETP.GT.AND P1, PT, R166, 0x39, !P1 ;  /* 0x00000039a600780c */ /* 0x000fe40004f24270 */
[----:B------:R-:W-:Y:S02]  /*7d40*/  FSEL R152, R152, -INF , !P3 ;  /* 0xff80000098987808 */ /* 0x000fe40005800000 */
[----:B------:R-:W-:-:S02]  /*7d50*/  ISETP.LT.OR P1, PT, R167, 0x3a, P1 ;  /* 0x0000003aa700780c */ /* 0x000fc40000f21670 */
[----:B------:R-:W-:Y:S02]  /*7d60*/  ISETP.LT.OR P5, PT, R167, 0x59, P5 ;  /* 0x00000059a700780c */ /* 0x000fe40002fa1670 */
[----:B------:R-:W-:Y:S02]  /*7d70*/  FSEL R142, R142, -INF , !P1 ;  /* 0xff8000008e8e7808 */ /* 0x000fe40004800000 */
[----:B------:R-:W-:Y:S02]  /*7d80*/  LOP3.LUT P1, RZ, R16, 0x100, RZ, 0xc0, !PT ;  /* 0x0000010010ff7812 */ /* 0x000fe4000782c0ff */
[----:B------:R-:W-:Y:S02]  /*7d90*/  FSEL R154, R154, -INF , !P4 ;  /* 0xff8000009a9a7808 */ /* 0x000fe40006000000 */
[----:B------:R-:W-:Y:S02]  /*7da0*/  ISETP.GT.AND P1, PT, R166, 0x40, !P1 ;  /* 0x00000040a600780c */ /* 0x000fe40004f24270 */
[----:B------:R-:W-:-:S02]  /*7db0*/  FSEL R156, R156, -INF , !P5 ;  /* 0xff8000009c9c7808 */ /* 0x000fc40006800000 */
[----:B------:R-:W-:Y:S02]  /*7dc0*/  ISETP.LT.OR P1, PT, R167, 0x41, P1 ;  /* 0x00000041a700780c */ /* 0x000fe40000f21670 */
[----:B0-----:R-:W-:Y:S02]  /*7dd0*/  FMNMX.FTZ R8, R161, R8, !PT ;  /* 0x00000008a1087209 */ /* 0x001fe40007810000 */
[----:B------:R-:W-:Y:S02]  /*7de0*/  FSEL R145, R145, -INF , !P1 ;  /* 0xff80000091917808 */ /* 0x000fe40004800000 */
[----:B------:R-:W-:Y:S02]  /*7df0*/  ISETP.GT.AND P1, PT, R166, 0x41, !P6 ;  /* 0x00000041a600780c */ /* 0x000fe40007724270 */
[----:B------:R-:W-:Y:S02]  /*7e00*/  LOP3.LUT P6, RZ, R16, 0x2, RZ, 0xc0, !PT ;  /* 0x0000000210ff7812 */ /* 0x000fe400078cc0ff */
[----:B------:R-:W-:-:S04]  /*7e10*/  ISETP.LT.OR P1, PT, R167, 0x42, P1 ;  /* 0x00000042a700780c */ /* 0x000fc80000f21670 */
[----:B------:R-:W-:Y:S02]  /*7e20*/  FSEL R146, R146, -INF , !P1 ;  /* 0xff80000092927808 */ /* 0x000fe40004800000 */
[----:B------:R-:W-:Y:S02]  /*7e30*/  ISETP.GT.AND P1, PT, R166, 0x48, !P2 ;  /* 0x00000048a600780c */ /* 0x000fe40005724270 */
[----:B------:R-:W-:Y:S02]  /*7e40*/  LOP3.LUT P2, RZ, R16, 0x20, RZ, 0xc0, !PT ;  /* 0x0000002010ff7812 */ /* 0x000fe4000784c0ff */
[----:B------:R-:W-:Y:S02]  /*7e50*/  ISETP.LT.OR P1, PT, R167, 0x49, P1 ;  /* 0x00000049a700780c */ /* 0x000fe40000f21670 */
[----:B------:R-:W-:Y:S02]  /*7e60*/  ISETP.GT.AND P2, PT, R166, 0x49, !P2 ;  /* 0x00000049a600780c */ /* 0x000fe40005744270 */
[----:B------:R-:W-:-:S02]  /*7e70*/  FSEL R150, R150, -INF , !P1 ;  /* 0xff80000096967808 */ /* 0x000fc40004800000 */
[----:B------:R-:W-:Y:S02]  /*7e80*/  ISETP.GT.AND P1, PT, R166, RZ, !P6 ;  /* 0x000000ffa600720c */ /* 0x000fe40007724270 */
[C---:B------:R-:W-:Y:S02]  /*7e90*/  ISETP.LT.OR P2, PT, R167.reuse, 0x4a, P2 ;  /* 0x0000004aa700780c */ /* 0x040fe40001741670 */
[----:B------:R-:W-:Y:S02]  /*7ea0*/  ISETP.LT.OR P1, PT, R167, 0x1, P1 ;  /* 0x00000001a700780c */ /* 0x000fe40000f21670 */
[----:B------:R-:W-:Y:S02]  /*7eb0*/  LOP3.LUT P6, RZ, R16, 0x1, RZ, 0xc0, !PT ;  /* 0x0000000110ff7812 */ /* 0x000fe400078cc0ff */
[----:B------:R-:W-:Y:S01]  /*7ec0*/  FSEL R159, R0, -INF , !P1 ;  /* 0xff800000009f7808 */ /* 0x000fe20004800000 */
[C---:B------:R-:W-:Y:S01]  /*7ed0*/  FMUL.FTZ R0, R8.reuse, UR10 ;  /* 0x0000000a08007c20 */ /* 0x040fe20008410000 */
[----:B------:R-:W-:-:S02]  /*7ee0*/  FSETP.NEU.FTZ.AND P1, PT, R8, -INF , PT ;  /* 0xff8000000800780b */ /* 0x000fc40003f3d000 */
[----:B------:R-:W-:Y:S02]  /*7ef0*/  FMNMX.FTZ R9, R159, R12, !PT ;  /* 0x0000000c9f097209 */ /* 0x000fe40007810000 */
[----:B------:R-:W-:Y:S02]  /*7f00*/  FSEL R0, R0, RZ, P1 ;  /* 0x000000ff00007208 */ /* 0x000fe40000800000 */
[----:B------:R-:W-:-:S03]  /*7f10*/  ISETP.GT.AND P6, PT, R166, 0x59, !P6 ;  /* 0x00000059a600780c */ /* 0x000fc600077c4270 */
[--C-:B------:R-:W-:Y:S01]  /*7f20*/  FFMA.FTZ R188, R14, UR10, -R0.reuse ;  /* 0x0000000a0ebc7c23 */ /* 0x100fe20008010800 */
[----:B------:R-:W-:Y:S01]  /*7f30*/  FMNMX.FTZ R14, R2, R9, !PT ;  /* 0x00000009020e7209 */ /* 0x000fe20007810000 */
[--C-:B------:R-:W-:Y:S01]  /*7f40*/  FFMA.FTZ R161, R120, UR10, -R0.reuse ;  /* 0x0000000a78a17c23 */ /* 0x100fe20008010800 */
[----:B------:R-:W-:Y:S01]  /*7f50*/  ISETP.LT.OR P6, PT, R167, 0x5a, P6 ;  /* 0x0000005aa700780c */ /* 0x000fe200037c1670 */
[--C-:B------:R-:W-:Y:S01]  /*7f60*/  FFMA.FTZ R184, R123, UR10, -R0.reuse ;  /* 0x0000000a7bb87c23 */ /* 0x100fe20008010800 */
[----:B------:R-:W-:Y:S01]  /*7f70*/  FMNMX.FTZ R9, R15, R14, !PT ;  /* 0x0000000e0f097209 */ /* 0x000fe20007810000 */
[--C-:B------:R-:W-:Y:S01]  /*7f80*/  FFMA.FTZ R123, R124, UR10, -R0.reuse ;  /* 0x0000000a7c7b7c23 */ /* 0x100fe20008010800 */
[----:B------:R-:W-:Y:S01]  /*7f90*/  FSEL R158, R158, -INF , !P6 ;  /* 0xff8000009e9e7808 */ /* 0x000fe20007000000 */
[--C-:B------:R-:W-:Y:S01]  /*7fa0*/  FFMA.FTZ R172, R147, UR10, -R0.reuse ;  /* 0x0000000a93ac7c23 */ /* 0x100fe20008010800 */
[----:B------:R-:W-:Y:S01]  /*7fb0*/  FMNMX.FTZ R14, R20, R9, !PT ;  /* 0x00000009140e7209 */ /* 0x000fe20007810000 */
[--C-:B------:R-:W-:Y:S01]  /*7fc0*/  FFMA.FTZ R13, R168, UR10, -R0.reuse ;  /* 0x0000000aa80d7c23 */ /* 0x100fe20008010800 */
[----:B------:R-:W-:Y:S01]  /*7fd0*/  FSEL R124, R8, RZ, P1 ;  /* 0x000000ff087c7208 */ /* 0x000fe20000800000 */
[--C-:B------:R-:W-:Y:S01]  /*7fe0*/  FFMA.FTZ R190, R21, UR10, -R0.reuse ;  /* 0x0000000a15be7c23 */ /* 0x100fe20008010800 */
[----:B------:R-:W-:Y:S01]  /*7ff0*/  FMNMX.FTZ R9, R121, R14, !PT ;  /* 0x0000000e79097209 */ /* 0x000fe20007810000 */
[--C-:B------:R-:W-:Y:S01]  /*8000*/  FFMA.FTZ R186, R127, UR10, -R0.reuse ;  /* 0x0000000a7fba7c23 */ /* 0x100fe20008010800 */
[--C-:B------:R-:W-:Y:S01]  /*8010*/  FFMA.FTZ R180, R131, UR10, -R0.reuse ;  /* 0x0000000a83b47c23 */ /* 0x100fe20008010800 */
[----:B------:R-:W-:Y:S01]  /*8020*/  FADD.FTZ R124, -R124, R11 ;  /* 0x0000000b7c7c7221 */ /* 0x000fe20000010100 */
[----:B------:R-:W-:Y:S01]  /*8030*/  FMNMX.FTZ R14, R122, R9, !PT ;  /* 0x000000097a0e7209 */ /* 0x000fe20007810000 */
[--C-:B------:R-:W-:Y:S01]  /*8040*/  FFMA.FTZ R182, R135, UR10, -R0.reuse ;  /* 0x0000000a87b67c23 */ /* 0x100fe20008010800 */
[--C-:B------:R-:W-:Y:S01]  /*8050*/  FFMA.FTZ R176, R139, UR10, -R0.reuse ;  /* 0x0000000a8bb07c23 */ /* 0x100fe20008010800 */
[--C-:B------:R-:W-:Y:S01]  /*8060*/  FFMA.FTZ R178, R143, UR10, -R0.reuse ;  /* 0x0000000a8fb27c23 */ /* 0x100fe20008010800 */
        /* <DEDUP_REMOVED lines=14> */
[----:B------:R-:W-:Y:S01]  /*8150*/  FFMA.FTZ R162, R162, UR10, -R0 ;  /* 0x0000000aa2a27c23 */ /* 0x000fe20008010800 */
        /* <DEDUP_REMOVED lines=9> */
[----:B------:R-:W-:Y:S01]  /*81f0*/  MUFU.EX2 R161, R161 ;  /* 0x000000a100a17308 */ /* 0x000fe20000000800 */
[----:B------:R-:W-:Y:S02]  /*8200*/  FMNMX.FTZ R9, R145, R14, !PT ;  /* 0x0000000e91097209 */ /* 0x000fe40007810000 */
[----:B------:R-:W-:Y:S01]  /*8210*/  FSEL R14, R149, -INF , !P2 ;  /* 0xff800000950e7808 */ /* 0x000fe20005000000 */
[----:B------:R-:W-:Y:S01]  /*8220*/  FFMA.FTZ R149, R140, UR10, -R0 ;  /* 0x0000000a8c957c23 */ /* 0x000fe20008010800 */
[----:B------:R-:W-:Y:S01]  /*8230*/  FMNMX.FTZ R9, R146, R9, !PT ;  /* 0x0000000992097209 */ /* 0x000fe20007810000 */
[----:B------:R-:W-:Y:S02]  /*8240*/  FMUL.FTZ R0, R124, UR10 ;  /* 0x0000000a7c007c20 */ /* 0x000fe40008410000 */
[----:B------:R-:W-:Y:S01]  /*8250*/  MUFU.EX2 R184, R184 ;  /* 0x000000b800b87308 */ /* 0x000fe20000000800 */
[----:B------:R-:W-:-:S04]  /*8260*/  FMNMX.FTZ R9, R150, R9, !PT ;  /* 0x0000000996097209 */ /* 0x000fc80007810000 */
[----:B------:R-:W-:-:S03]  /*8270*/  FMNMX.FTZ R9, R14, R9, !PT ;  /* 0x000000090e097209 */ /* 0x000fc60007810000 */
[----:B------:R-:W0:Y:S01]  /*8280*/  MUFU.EX2 R0, R0 ;  /* 0x0000000000007308 */ /* 0x000e220000000800 */
[----:B------:R-:W-:-:S04]  /*8290*/  FMNMX.FTZ R9, R152, R9, !PT ;  /* 0x0000000998097209 */ /* 0x000fc80007810000 */
[----:B------:R-:W-:-:S03]  /*82a0*/  FMNMX.FTZ R9, R154, R9, !PT ;  /* 0x000000099a097209 */ /* 0x000fc60007810000 */
[----:B------:R-:W-:Y:S01]  /*82b0*/  MUFU.EX2 R123, R123 ;  /* 0x0000007b007b7308 */ /* 0x000fe20000000800 */
[----:B------:R-:W-:-:S04]  /*82c0*/  FMNMX.FTZ R9, R156, R9, !PT ;  /* 0x000000099c097209 */ /* 0x000fc80007810000 */
[----:B------:R-:W-:-:S03]  /*82d0*/  FMNMX.FTZ R9, R158, R9, !PT ;  /* 0x000000099e097209 */ /* 0x000fc60007810000 */
[----:B------:R-:W-:Y:S02]  /*82e0*/  MUFU.EX2 R186, R186 ;  /* 0x000000ba00ba7308 */ /* 0x000fe40000000800 */
[----:B------:R-:W1:Y:S06]  /*82f0*/  SHFL.BFLY PT, R120, R9, 0x2, 0x1f ;  /* 0x0c401f0009787f89 */ /* 0x000e6c00000e0000 */
[----:B------:R-:W-:Y:S08]  /*8300*/  MUFU.EX2 R21, R21 ;  /* 0x0000001500157308 */ /* 0x000ff00000000800 */
[----:B------:R-:W-:Y:S08]  /*8310*/  MUFU.EX2 R180, R180 ;  /* 0x000000b400b47308 */ /* 0x000ff00000000800 */
[----:B------:R-:W-:Y:S01]  /*8320*/  MUFU.EX2 R127, R127 ;  /* 0x0000007f007f7308 */ /* 0x000fe20000000800 */
[----:B-1----:R-:W-:-:S05]  /*8330*/  FMNMX.FTZ R120, R9, R120, !PT ;  /* 0x0000007809787209 */ /* 0x002fca0007810000 */
[----:B------:R-:W1:Y:S02]  /*8340*/  SHFL.BFLY PT, R9, R120, 0x1, 0x1f ;  /* 0x0c201f0078097f89 */ /* 0x000e6400000e0000 */
[----:B------:R-:W-:Y:S08]  /*8350*/  MUFU.EX2 R182, R182 ;  /* 0x000000b600b67308 */ /* 0x000ff00000000800 */
[----:B------:R-:W-:Y:S08]  /*8360*/  MUFU.EX2 R163, R163 ;  /* 0x000000a300a37308 */ /* 0x000ff00000000800 */
[----:B------:R-:W-:Y:S01]  /*8370*/  MUFU.EX2 R176, R176 ;  /* 0x000000b000b07308 */ /* 0x000fe20000000800 */
[----:B-1----:R-:W-:-:S07]  /*8380*/  FMNMX.FTZ R9, R120, R9, !PT ;  /* 0x0000000978097209 */ /* 0x002fce0007810000 */
[----:B------:R-:W-:Y:S01]  /*8390*/  MUFU.EX2 R149, R149 ;  /* 0x0000009500957308 */ /* 0x000fe20000000800 */
[C---:B------:R-:W-:Y:S01]  /*83a0*/  FSETP.NEU.FTZ.AND P1, PT, R9.reuse, -INF , PT ;  /* 0xff8000000900780b */ /* 0x040fe20003f3d000 */
[----:B------:R-:W-:-:S06]  /*83b0*/  FMUL.FTZ R147, R9, UR10 ;  /* 0x0000000a09937c20 */ /* 0x000fcc0008410000 */
[----:B------:R-:W-:Y:S01]  /*83c0*/  MUFU.EX2 R178, R178 ;  /* 0x000000b200b27308 */ /* 0x000fe20000000800 */
[----:B------:R-:W-:-:S05]  /*83d0*/  FSEL R147, R147, RZ, P1 ;  /* 0x000000ff93937208 */ /* 0x000fca0000800000 */
[--C-:B------:R-:W-:Y:S01]  /*83e0*/  FFMA.FTZ R191, R15, UR10, -R147.reuse ;  /* 0x0000000a0fbf7c23 */ /* 0x100fe20008010893 */
[----:B------:R-:W-:Y:S01]  /*83f0*/  FSEL R15, R9, RZ, P1 ;  /* 0x000000ff090f7208 */ /* 0x000fe20000800000 */
[--C-:B------:R-:W-:Y:S01]  /*8400*/  FFMA.FTZ R189, R159, UR10, -R147.reuse ;  /* 0x0000000a9fbd7c23 */ /* 0x100fe20008010893 */
[--C-:B------:R-:W-:Y:S01]  /*8410*/  FFMA.FTZ R128, R2, UR10, -R147.reuse ;  /* 0x0000000a02807c23 */ /* 0x100fe20008010893 */
[--C-:B------:R-:W-:Y:S01]  /*8420*/  FFMA.FTZ R124, R20, UR10, -R147.reuse ;  /* 0x0000000a147c7c23 */ /* 0x100fe20008010893 */
[--C-:B------:R-:W-:Y:S01]  /*8430*/  FFMA.FTZ R185, R121, UR10, -R147.reuse ;  /* 0x0000000a79b97c23 */ /* 0x100fe20008010893 */
[----:B------:R-:W-:Y:S01]  /*8440*/  FADD.FTZ R15, -R15, R12 ;  /* 0x0000000c0f0f7221 */ /* 0x000fe20000010100 */
[----:B------:R-:W-:Y:S01]  /*8450*/  MUFU.EX2 R191, R191 ;  /* 0x000000bf00bf7308 */ /* 0x000fe20000000800 */
[----:B------:R-:W-:Y:S01]  /*8460*/  FFMA.FTZ R122, R122, UR10, -R147 ;  /* 0x0000000a7a7a7c23 */ /* 0x000fe20008010893 */
[----:B0-----:R-:W-:Y:S01]  /*8470*/  FFMA.FTZ R121, R0, R6, R13 ;  /* 0x0000000600797223 */ /* 0x001fe2000001000d */
[----:B------:R-:W-:Y:S01]  /*8480*/  FMUL.FTZ R15, R15, UR10 ;  /* 0x0000000a0f0f7c20 */ /* 0x000fe20008410000 */
[--C-:B------:R-:W-:Y:S01]  /*8490*/  FFMA.FTZ R187, R125, UR10, -R147.reuse ;  /* 0x0000000a7dbb7c23 */ /* 0x100fe20008010893 */
[----:B------:R-:W-:Y:S01]  /*84a0*/  FFMA.FTZ R120, R126, UR10, -R147 ;  /* 0x0000000a7e787c23 */ /* 0x000fe20008010893 */
[----:B------:R-:W-:Y:S01]  /*84b0*/  FADD.FTZ R121, R188, R121 ;  /* 0x00000079bc797221 */ /* 0x000fe20000010000 */
[--C-:B------:R-:W-:Y:S01]  /*84c0*/  FFMA.FTZ R181, R129, UR10, -R147.reuse ;  /* 0x0000000a81b57c23 */ /* 0x100fe20008010893 */
[----:B------:R-:W-:Y:S01]  /*84d0*/  MUFU.EX2 R189, R189 ;  /* 0x000000bd00bd7308 */ /* 0x000fe20000000800 */
[----:B------:R-:W-:Y:S01]  /*84e0*/  FFMA.FTZ R20, R130, UR10, -R147 ;  /* 0x0000000a82147c23 */ /* 0x000fe20008010893 */
[----:B------:R-:W-:Y:S01]  /*84f0*/  FADD.FTZ R12, R190, R121 ;  /* 0x00000079be0c7221 */ /* 0x000fe20000010000 */
[--C-:B------:R-:W-:Y:S01]  /*8500*/  FFMA.FTZ R183, R133, UR10, -R147.reuse ;  /* 0x0000000a85b77c23 */ /* 0x100fe20008010893 */
[--C-:B------:R-:W-:Y:S01]  /*8510*/  FFMA.FTZ R134, R134, UR10, -R147.reuse ;  /* 0x0000000a86867c23 */ /* 0x100fe20008010893 */
[--C-:B------:R-:W-:Y:S01]  /*8520*/  FFMA.FTZ R177, R137, UR10, -R147.reuse ;  /* 0x0000000a89b17c23 */ /* 0x100fe20008010893 */
[--C-:B------:R-:W-:Y:S01]  /*8530*/  FFMA.FTZ R132, R138, UR10, -R147.reuse ;  /* 0x0000000a8a847c23 */ /* 0x100fe20008010893 */
[--C-:B------:R-:W-:Y:S01]  /*8540*/  FFMA.FTZ R179, R141, UR10, -R147.reuse ;  /* 0x0000000a8db37c23 */ /* 0x100fe20008010893 */
[----:B------:R0:W1:Y:S01]  /*8550*/  MUFU.EX2 R2, R15 ;  /* 0x0000000f00027308 */ /* 0x0000620000000800 */
[--C-:B------:R-:W-:Y:S01]  /*8560*/  FFMA.FTZ R130, R142, UR10, -R147.reuse ;  /* 0x0000000a8e827c23 */ /* 0x100fe20008010893 */
[--C-:B------:R-:W-:Y:S01]  /*8570*/  FFMA.FTZ R173, R145, UR10, -R147.reuse ;  /* 0x0000000a91ad7c23 */ /* 0x100fe20008010893 */
[--C-:B------:R-:W-:Y:S01]  /*8580*/  FFMA.FTZ R126, R146, UR10, -R147.reuse ;  /* 0x0000000a927e7c23 */ /* 0x100fe20008010893 */
[--C-:B------:R-:W-:Y:S01]  /*8590*/  FFMA.FTZ R175, R150, UR10, -R147.reuse ;  /* 0x0000000a96af7c23 */ /* 0x100fe20008010893 */
[--C-:B------:R-:W-:Y:S01]  /*85a0*/  FFMA.FTZ R14, R14, UR10, -R147.reuse ;  /* 0x0000000a0e0e7c23 */ /* 0x100fe20008010893 */
[--C-:B------:R-:W-:Y:S01]  /*85b0*/  FFMA.FTZ R169, R152, UR10, -R147.reuse ;  /* 0x0000000a98a97c23 */ /* 0x100fe20008010893 */
[----:B------:R-:W-:Y:S01]  /*85c0*/  FFMA.FTZ R171, R156, UR10, -R147 ;  /* 0x0000000a9cab7c23 */ /* 0x000fe20008010893 */
[----:B------:R-:W2:Y:S01]  /*85d0*/  MUFU.EX2 R128, R128 ;  /* 0x0000008000807308 */ /* 0x000ea20000000800 */
[----:B0-----:R-:W-:-:S04]  /*85e0*/  FADD.FTZ R15, R161, R12 ;  /* 0x0000000ca10f7221 */ /* 0x001fc80000010000 */
[----:B------:R-:W-:-:S03]  /*85f0*/  FADD.FTZ R12, R184, R15 ;  /* 0x0000000fb80c7221 */ /* 0x000fc60000010000 */
[----:B------:R-:W0:Y:S01]  /*8600*/  MUFU.EX2 R124, R124 ;  /* 0x0000007c007c7308 */ /* 0x000e220000000800 */
[----:B-1----:R-:W-:Y:S01]  /*8610*/  FFMA.FTZ R3, R2, R3, R189 ;  /* 0x0000000302037223 */ /* 0x002fe200000100bd */
[----:B------:R-:W-:-:S04]  /*8620*/  FADD.FTZ R15, R123, R12 ;  /* 0x0000000c7b0f7221 */ /* 0x000fc80000010000 */
[----:B------:R-:W-:Y:S02]  /*8630*/  FADD.FTZ R12, R186, R15 ;  /* 0x0000000fba0c7221 */ /* 0x000fe40000010000 */
[----:B------:R-:W1:Y:S01]  /*8640*/  MUFU.EX2 R185, R185 ;  /* 0x000000b900b97308 */ /* 0x000e620000000800 */
[----:B--2---:R-:W-:Y:S01]  /*8650*/  FADD.FTZ R6, R128, R3 ;  /* 0x0000000380067221 */ /* 0x004fe20000010000 */
[----:B------:R-:W-:-:S03]  /*8660*/  FADD.FTZ R15, R21, R12 ;  /* 0x0000000c150f7221 */ /* 0x000fc60000010000 */
[----:B------:R-:W-:Y:S01]  /*8670*/  FADD.FTZ R3, R191, R6 ;  /* 0x00000006bf037221 */ /* 0x000fe20000010000 */
        /* <DEDUP_REMOVED lines=11> */
[----:B------:R-:W-:Y:S01]  /*8730*/  FADD.FTZ R15, R149, R12 ;  /* 0x0000000c950f7221 */ /* 0x000fe20000010000 */
[----:B------:R-:W-:-:S03]  /*8740*/  FFMA.FTZ R12, R154, UR10, -R147 ;  /* 0x0000000a9a0c7c23 */ /* 0x000fc60008010893 */
[----:B------:R-:W-:Y:S02]  /*8750*/  FADD.FTZ R136, R178, R15 ;  /* 0x0000000fb2887221 */ /* 0x000fe40000010000 */
        /* <DEDUP_REMOVED lines=27> */
[----:B-1----:R-:W-:Y:S01]  /*8910*/  FADD.FTZ R15, R139, R136 ;  /* 0x000000888b0f7221 */ /* 0x002fe20000010000 */
[----:B------:R-:W-:-:S06]  /*8920*/  FFMA.FTZ R136, R158, UR10, -R147 ;  /* 0x0000000a9e887c23 */ /* 0x000fcc0008010893 */
        /* <DEDUP_REMOVED lines=26> */
.L_x_1259:
        /* <DEDUP_REMOVED lines=35> */
.L_x_1241:
[----:B------:R-:W-:Y:S01]  /*8d00*/  R2UR UR5, R22 ;  /* 0x00000000160572ca */ /* 0x000fe200000e0000 */
[----:B------:R-:W-:Y:S01]  /*8d10*/  UISETP.NE.AND UP0, UPT, UR61, URZ, UPT ;  /* 0x0000003f3d00728c */ /* 0x000fe2000bf05270 */
[----:B------:R-:W-:Y:S02]  /*8d20*/  R2UR UR4, R23 ;  /* 0x00000000170472ca */ /* 0x000fe400000e0000 */
[----:B------:R-:W-:-:S03]  /*8d30*/  IADD3 R11, R17, 0x1, -R18 ;  /* 0x00000001110b7810 */ /* 0x000fc60007ffe812 */
[----:B------:R-:W-:Y:S02]  /*8d40*/  PLOP3.LUT P1, PT, PT, PT, UP0, 0x40, 0x0 ;  /* 0x000000000000781c */ /* 0x000fe40003f2e808 */
[----:B------:R-:W-:-:S04]  /*8d50*/  R2UR UR7, R11 ;  /* 0x000000000b0772ca */ /* 0x000fc800000e0000 */
[----:B------:R-:W-:Y:S02]  /*8d60*/  UISETP.NE.AND UP1, UPT, UR5, URZ, UPT ;  /* 0x0000003f0500728c */ /* 0x000fe4000bf25270 */
[----:B------:R-:W-:-:S09]  /*8d70*/  UIADD3 UR6, UR4, 0x7f, URZ ;  /* 0x0000007f04067890 */ /* 0x000fd2000fffe03f */
[----:B------:R-:W-:Y:S01]  /*8d80*/  @UP1 ULDC UR4, c[0x0][0x44c] ;  /* 0x0001130000041ab9 */ /* 0x000fe20000000800 */
[----:B------:R-:W-:Y:S01]  /*8d90*/  @UP1 ULDC UR14, c[0x0][0x450] ;  /* 0x00011400000e1ab9 */ /* 0x000fe20000000800 */
[----:B------:R-:W-:-:S04]  /*8da0*/  UIMAD.WIDE.U32 UR4, UR6, UR4, URZ ;  /* 0x00000004060472a5 */ /* 0x000fc8000f8e003f */
[----:B------:R-:W-:-:S04]  /*8db0*/  @UP1 USHF.R.U32.HI UR6, URZ, UR14, UR5 ;  /* 0x0000000e3f061299 */ /* 0x000fc80008011605 */
[----:B------:R-:W-:-:S04]  /*8dc0*/  UIADD3 UR6, UR7, UR6, URZ ;  /* 0x0000000607067290 */ /* 0x000fc8000fffe03f */
[----:B------:R-:W-:Y:S01]  /*8dd0*/  UIADD3 UR11, UR6, -UR11, URZ ;  /* 0x8000000b060b7290 */ /* 0x000fe2000fffe03f */
[----:B------:R-:W-:Y:S11]  /*8de0*/  @P1 BRA `(.L_x_1261) ;  /* 0x0000000000501947 */ /* 0x000ff60003800000 */
[----:B------:R-:W-:Y:S02]  /*8df0*/  UMOV UR14, UR6 ;  /* 0x00000006000e7c82 */ /* 0x000fe40008000000 */
        /* <DEDUP_REMOVED lines=11> */
.L_x_1262:
[----:B------:R-:W-:Y:S02]  /*8eb0*/  ULDC UR15, c[0x0][0x9e4] ;  /* 0x00027900000f7ab9 */ /* 0x000fe40000000800 */
[----:B------:R-:W-:-:S11]  /*8ec0*/  UISETP.NE.AND UP0, UPT, UR15, 0x1, UPT ;  /* 0x000000010f00788c */ /* 0x000fd6000bf05270 */
[----:B------:R-:W-:Y:S02]  /*8ed0*/  @UP0 ULDC.64 UR4, c[0x0][0x9e8] ;  /* 0x00027a0000040ab9 */ /* 0x000fe40000000a00 */
[----:B------:R-:W-:-:S04]  /*8ee0*/  UIMAD.WIDE.U32 UR6, UR14, UR4, URZ ;  /* 0x000000040e0672a5 */ /* 0x000fc8000f8e003f */
[----:B------:R-:W-:-:S12]  /*8ef0*/  @UP0 USHF.R.U32.HI UR14, URZ, UR5, UR7 ;  /* 0x000000053f0e0299 */ /* 0x000fd80008011607 */
.L_x_1263:
[----:B------:R-:W-:-:S04]  /*8f00*/  UIMAD UR14, UR14, UR15, URZ ;  /* 0x0000000f0e0e72a4 */ /* 0x000fc8000f8e023f */
[----:B------:R-:W-:-:S04]  /*8f10*/  UISETP.LT.AND UP0, UPT, UR11, UR14, UPT ;  /* 0x0000000e0b00728c */ /* 0x000fc8000bf01270 */
[----:B------:R-:W-:-:S12]  /*8f20*/  USEL UR11, UR11, UR14, !UP0 ;  /* 0x0000000e0b0b7287 */ /* 0x000fd8000c000000 */
.L_x_1261:
        /* <DEDUP_REMOVED lines=13> */
[----:B------:R-:W-:Y:S01]  /*9000*/  ULDC UR5, c[0x0][0x9d8] ;  /* 0x0002760000057ab9 */ /* 0x000fe20000000800 */
[----:B------:R-:W-:-:S05]  /*9010*/  ULDC UR50, c[0x0][0x988] ;  /* 0x0002620000327ab9 */ /* 0x000fca0000000800 */
.L_x_1275:
[----:B------:R-:W-:-:S04]  /*9020*/  UISETP.NE.AND UP0, UPT, UR4, 0x1, UPT ;  /* 0x000000010400788c */ /* 0x000fc8000bf05270 */
[----:B------:R-:W-:-:S04]  /*9030*/  USEL UR39, URZ, 0x1, UP0 ;  /* 0x000000013f277887 */ /* 0x000fc80008000000 */
[----:B------:R-:W-:Y:S01]  /*9040*/  ULOP3.LUT UR39, UR46, UR39, URZ, 0x3c, !UPT ;  /* 0x000000272e277292 */ /* 0x000fe2000f8e3c3f */
[----:B------:R-:W-:Y:S11]  /*9050*/  @!P0 BRA `(.L_x_1265) ;  /* 0x0000000000048947 */ /* 0x000ff60003800000 */
[----:B------:R-:W-:Y:S01]  /*9060*/  BPT.TRAP 0x1 ;  /* 0x000000040000795c */ /* 0x000fe20000300000 */
.L_x_1265:
        /* <DEDUP_REMOVED lines=9> */
.L_x_1266:
[----:B-1----:R-:W-:Y:S05]  /*9100*/  @P1 BRA `(.L_x_1267) ;  /* 0x0000000000081947 */ /* 0x002fea0003800000 */
[----:B------:R-:W1:Y:S02]  /*9110*/  SYNCS.PHASECHK.TRANS64.TRYWAIT P1, [UR6+0x30830], R8 ;  /* 0x03083008ff0075a7 */ /* 0x000e640008020146 */
[----:B-1----:R-:W-:Y:S05]  /*9120*/  @!P1 BRA `(.L_x_1268) ;  /* 0x0000011000909947 */ /* 0x002fea0003800000 */
.L_x_1267:
        /* <DEDUP_REMOVED lines=170> */
.L_x_1269:
[----:B------:R-:W-:Y:S01]  /*9bd0*/  ULEA UR7, UR4, UR60, 0x3 ;  /* 0x0000003c04077291 */ /* 0x000fe2000f8e183f */
[----:B------:R-:W-:-:S05]  /*9be0*/  IMAD.U32 R0, RZ, RZ, UR46 ;  /* 0x0000002eff007e24 */ /* 0x000fca000f8e00ff */
[----:B------:R-:W-:-:S04]  /*9bf0*/  SHF.L.U32 R0, R0, 0x1f, RZ ;  /* 0x0000001f00007819 */ /* 0x000fc800000006ff */
[----:B------:R2:W3:Y:S01]  /*9c00*/  SYNCS.PHASECHK.TRANS64.TRYWAIT P1, [UR7+0x30850], R0 ;  /* 0x03085000ff0075a7 */ /* 0x0004e20008020147 */
[----:B------:R-:W-:Y:S05]  /*9c10*/  @!P0 BRA `(.L_x_1270) ;  /* 0x0000000000048947 */ /* 0x000fea0003800000 */
[----:B------:R-:W-:Y:S01]  /*9c20*/  BPT.TRAP 0x1 ;  /* 0x000000040000795c */ /* 0x000fe20000300000 */
.L_x_1270:
[----:B---3--:R-:W-:Y:S05]  /*9c30*/  @P1 BRA `(.L_x_1271) ;  /* 0x0000000000081947 */ /* 0x008fea0003800000 */
[----:B------:R-:W3:Y:S02]  /*9c40*/  SYNCS.PHASECHK.TRANS64.TRYWAIT P1, [UR7+0x30850], R0 ;  /* 0x03085000ff0075a7 */ /* 0x000ee40008020147 */
[----:B---3--:R-:W-:Y:S05]  /*9c50*/  @!P1 BRA `(.L_x_1272) ;  /* 0x0000010400dc9947 */ /* 0x008fea0003800000 */
.L_x_1271:
        /* <DEDUP_REMOVED lines=37> */
.L_x_1273:
        /* <DEDUP_REMOVED lines=23> */
[----:B--23--:R-:W-:Y:S01]  /*a020*/  FMNMX.FTZ R0, R14, R11, !PT ;  /* 0x0000000b0e007209 */ /* 0x00cfe20007810000 */
[----:B------:R-:W-:Y:S01]  /*a030*/  FMUL.FTZ R148, R155, UR5 ;  /* 0x000000059b947c20 */ /* 0x000fe20008410000 */
[----:B------:R-:W-:Y:S01]  /*a040*/  FMUL.FTZ R133, R138, UR5 ;  /* 0x000000058a857c20 */ /* 0x000fe20008410000 */
[----:B------:R-:W-:Y:S01]  /*a050*/  FMUL.FTZ R132, R137, UR5 ;  /* 0x0000000589847c20 */ /* 0x000fe20008410000 */
[----:B------:R-:W-:Y:S01]  /*a060*/  FMUL.FTZ R134, R139, UR5 ;  /* 0x000000058b867c20 */ /* 0x000fe20008410000 */
[----:B------:R-:W-:Y:S01]  /*a070*/  FMUL.FTZ R137, R142, UR5 ;  /* 0x000000058e897c20 */ /* 0x000fe20008410000 */
[----:B------:R-:W-:Y:S01]  /*a080*/  FMUL.FTZ R136, R141, UR5 ;  /* 0x000000058d887c20 */ /* 0x000fe20008410000 */
[----:B------:R-:W2:Y:S01]  /*a090*/  MUFU.TANH R20, R20 ;  /* 0x0000001400147308 */ /* 0x000ea20000002400 */
        /* <DEDUP_REMOVED lines=8> */
[----:B----4-:R-:W-:Y:S01]  /*a120*/  FMNMX.FTZ R0, R13, R0, !PT ;  /* 0x000000000d007209 */ /* 0x010fe20007810000 */
[----:B------:R-:W-:Y:S01]  /*a130*/  FMUL.FTZ R152, R159, UR5 ;  /* 0x000000059f987c20 */ /* 0x000fe20008410000 */
[----:B------:R-:W-:Y:S01]  /*a140*/  FMUL.FTZ R143, R150, UR5 ;  /* 0x00000005968f7c20 */ /* 0x000fe20008410000 */
[----:B------:R-:W-:Y:S01]  /*a150*/  FMUL.FTZ R144, R151, UR5 ;  /* 0x0000000597907c20 */ /* 0x000fe20008410000 */
[----:B------:R-:W-:Y:S01]  /*a160*/  FMUL.FTZ R147, R154, UR5 ;  /* 0x000000059a937c20 */ /* 0x000fe20008410000 */
[----:B------:R-:W-:Y:S01]  /*a170*/  FMUL.FTZ R150, R153, UR5 ;  /* 0x0000000599967c20 */ /* 0x000fe20008410000 */
[----:B------:R-:W-:Y:S01]  /*a180*/  FMUL.FTZ R153, R156, UR5 ;  /* 0x000000059c997c20 */ /* 0x000fe20008410000 */
[----:B------:R-:W3:Y:S01]  /*a190*/  MUFU.TANH R121, R121 ;  /* 0x0000007900797308 */ /* 0x000ee20000002400 */
        /* <DEDUP_REMOVED lines=9> */
[----:B------:R-:W-:Y:S01]  /*a230*/  UMOV UR10, UR50 ;  /* 0x00000032000a7c82 */ /* 0x000fe20008000000 */
[----:B------:R-:W1:Y:S01]  /*a240*/  S2UR UR4, SR_CgaCtaId ;  /* 0x00000000000479c3 */ /* 0x000e620000008800 */
[----:B------:R-:W-:-:S04]  /*a250*/  UIADD3 UR6, UR6, 0x30840, URZ ;  /* 0x0003084006067890 */ /* 0x000fc8000fffe03f */
[----:B------:R-:W4:Y:S01]  /*a260*/  MUFU.TANH R122, R122 ;  /* 0x0000007a007a7308 */ /* 0x000f220000002400 */
[----:B---3--:R-:W-:-:S07]  /*a270*/  FMNMX.FTZ R155, R121, R2, !PT ;  /* 0x00000002799b7209 */ /* 0x008fce0007810000 */
[----:B------:R-:W3:Y:S01]  /*a280*/  MUFU.TANH R123, R123 ;  /* 0x0000007b007b7308 */ /* 0x000ee20000002400 */
[----:B--2---:R-:W-:-:S07]  /*a290*/  FMNMX.FTZ R0, R120, R9, !PT ;  /* 0x0000000978007209 */ /* 0x004fce0007810000 */
[----:B------:R-:W2:Y:S01]  /*a2a0*/  MUFU.TANH R125, R125 ;  /* 0x0000007d007d7308 */ /* 0x000ea20000002400 */
[----:B----4-:R-:W-:Y:S01]  /*a2b0*/  FMNMX.FTZ R2, R122, R155, !PT ;  /* 0x0000009b7a027209 */ /* 0x010fe20007810000 */
[----:B-1----:R-:W-:-:S06]  /*a2c0*/  UPRMT UR6, UR4, 0x654, UR6 ;  /* 0x0000065404067896 */ /* 0x002fcc0008000006 */
[----:B------:R-:W1:Y:S01]  /*a2d0*/  MUFU.TANH R124, R124 ;  /* 0x0000007c007c7308 */ /* 0x000e620000002400 */
[----:B---3--:R-:W-:Y:S02]  /*a2e0*/  FMNMX.FTZ R9, R123, R0, !PT ;  /* 0x000000007b097209 */ /* 0x008fe40007810000 */
[----:B------:R-:W-:Y:S05]  /*a2f0*/  SYNCS.ARRIVE.TRANS64.RED.A1T0 RZ, [UR6], RZ ;  /* 0x000000ffffff79a7 */ /* 0x000fea0008100406 */
[----:B------:R-:W3:Y:S01]  /*a300*/  MUFU.TANH R126, R126 ;  /* 0x0000007e007e7308 */ /* 0x000ee20000002400 */
[----:B--2---:R-:W-:-:S07]  /*a310*/  FMNMX.FTZ R155, R125, R2, !PT ;  /* 0x000000027d9b7209 */ /* 0x004fce0007810000 */
[----:B------:R-:W2:Y:S01]  /*a320*/  MUFU.TANH R127, R127 ;  /* 0x0000007f007f7308 */ /* 0x000ea20000002400 */
[----:B-1----:R-:W-:-:S07]  /*a330*/  FMNMX.FTZ R0, R124, R9, !PT ;  /* 0x000000097c007209 */ /* 0x002fce0007810000 */
[----:B------:R-:W1:Y:S01]  /*a340*/  MUFU.TANH R129, R129 ;  /* 0x0000008100817308 */ /* 0x000e620000002400 */
[----:B---3--:R-:W-:-:S07]  /*a350*/  FMNMX.FTZ R2, R126, R155, !PT ;  /* 0x0000009b7e027209 */ /* 0x008fce0007810000 */
[----:B------:R-:W3:Y:S01]  /*a360*/  MUFU.TANH R128, R128 ;  /* 0x0000008000807308 */ /* 0x000ee20000002400 */
[----:B--2---:R-:W-:-:S07]  /*a370*/  FMNMX.FTZ R9, R127, R0, !PT ;  /* 0x000000007f097209 */ /* 0x004fce0007810000 */
[----:B------:R-:W2:Y:S01]  /*a380*/  MUFU.TANH R130, R130 ;  /* 0x0000008200827308 */ /* 0x000ea20000002400 */
[----:B-1----:R-:W-:-:S07]  /*a390*/  FMNMX.FTZ R155, R129, R2, !PT ;  /* 0x00000002819b7209 */ /* 0x002fce0007810000 */
[----:B------:R-:W1:Y:S01]  /*a3a0*/  MUFU.TANH R131, R131 ;  /* 0x0000008300837308 */ /* 0x000e620000002400 */
[----:B---3--:R-:W-:-:S07]  /*a3b0*/  FMNMX.FTZ R0, R128, R9, !PT ;  /* 0x0000000980007209 */ /* 0x008fce0007810000 */
[----:B------:R-:W3:Y:S01]  /*a3c0*/  MUFU.TANH R133, R133 ;  /* 0x0000008500857308 */ /* 0x000ee20000002400 */
[----:B--2---:R-:W-:Y:S01]  /*a3d0*/  FMNMX.FTZ R2, R130, R155, !PT ;  /* 0x0000009b82027209 */ /* 0x004fe20007810000 */
[----:B------:R-:W-:Y:S01]  /*a3e0*/  FMUL.FTZ R155, R162, UR5 ;  /* 0x00000005a29b7c20 */ /* 0x000fe20008410000 */
[----:B------:R-:W-:-:S05]  /*a3f0*/  FMUL.FTZ R162, R167, UR5 ;  /* 0x00000005a7a27c20 */ /* 0x000fca0008410000 */
        /* <DEDUP_REMOVED lines=15> */
[----:B---3--:R-:W-:Y:S01]  /*a4f0*/  FMNMX.FTZ R2, R138, R159, !PT ;  /* 0x0000009f8a027209 */ /* 0x008fe20007810000 */
[----:B------:R-:W-:-:S06]  /*a500*/  FMUL.FTZ R159, R164, UR5 ;  /* 0x00000005a49f7c20 */ /* 0x000fcc0008410000 */
        /* <DEDUP_REMOVED lines=15> */
[----:B-1----:R-:W-:Y:S01]  /*a600*/  FMNMX.FTZ R2, R144, R161, !PT ;  /* 0x000000a190027209 */ /* 0x002fe20007810000 */
[----:B------:R-:W-:-:S06]  /*a610*/  FMUL.FTZ R161, R166, UR5 ;  /* 0x00000005a6a17c20 */ /* 0x000fcc0008410000 */
        /* <DEDUP_REMOVED lines=27> */
[----:B--2---:R-:W-:Y:S02]  /*a7d0*/  FMNMX.FTZ R163, R161, R0, !PT ;  /* 0x00000000a1a37209 */ /* 0x004fe40007810000 */
[----:B-1----:R-:W-:-:S05]  /*a7e0*/  FMNMX.FTZ R0, R160, R9, !PT ;  /* 0x00000009a0007209 */ /* 0x002fca0007810000 */
[----:B------:R-:W1:Y:S01]  /*a7f0*/  SHFL.BFLY PT, R9, R0, 0x2, 0x1f ;  /* 0x0c401f0000097f89 */ /* 0x000e6200000e0000 */
[----:B---3--:R-:W-:-:S05]  /*a800*/  FMNMX.FTZ R163, R162, R163, !PT ;  /* 0x000000a3a2a37209 */ /* 0x008fca0007810000 */
[----:B0-----:R-:W0:Y:S01]  /*a810*/  SHFL.BFLY PT, R8, R163, 0x2, 0x1f ;  /* 0x0c401f00a3087f89 */ /* 0x001e2200000e0000 */
[----:B-1----:R-:W-:-:S05]  /*a820*/  FMNMX.FTZ R2, R0, R9, !PT ;  /* 0x0000000900027209 */ /* 0x002fca0007810000 */
[----:B------:R-:W1:Y:S01]  /*a830*/  SHFL.BFLY PT, R9, R2, 0x1, 0x1f ;  /* 0x0c201f0002097f89 */ /* 0x000e6200000e0000 */
[----:B0-----:R-:W-:-:S05]  /*a840*/  FMNMX.FTZ R164, R163, R8, !PT ;  /* 0x00000008a3a47209 */ /* 0x001fca0007810000 */
[----:B------:R-:W0:Y:S01]  /*a850*/  SHFL.BFLY PT, R165, R164, 0x1, 0x1f ;  /* 0x0c201f00a4a57f89 */ /* 0x000e2200000e0000 */
[----:B-1----:R-:W-:-:S05]  /*a860*/  FMNMX.FTZ R8, R2, R9, !PT ;  /* 0x0000000902087209 */ /* 0x002fca0007810000 */
[----:B------:R-:W-:Y:S01]  /*a870*/  FADD.FTZ R11, -R8, R11 ;  /* 0x0000000b080b7221 */ /* 0x000fe20000010100 */
[----:B0-----:R-:W-:-:S03]  /*a880*/  FMNMX.FTZ R9, R164, R165, !PT ;  /* 0x000000a5a4097209 */ /* 0x001fc60007810000 */
[----:B------:R-:W-:Y:S02]  /*a890*/  FMUL.FTZ R165, R11, UR10 ;  /* 0x0000000a0ba57c20 */ /* 0x000fe40008410000 */
[----:B------:R-:W-:Y:S02]  /*a8a0*/  FADD.FTZ R11, -R9, R12 ;  /* 0x0000000c090b7221 */ /* 0x000fe40000010100 */
[----:B------:R0:W-:Y:S02]  /*a8b0*/  MUFU.EX2 R0, R165 ;  /* 0x000000a500007308 */ /* 0x0001e40000000800 */
[----:B------:R-:W-:Y:S01]  /*a8c0*/  FMUL.FTZ R12, R11, UR10 ;  /* 0x0000000a0b0c7c20 */ /* 0x000fe20008410000 */
[----:B------:R-:W-:-:S04]  /*a8d0*/  FMUL.FTZ R11, R8, UR10 ;  /* 0x0000000a080b7c20 */ /* 0x000fc80008410000 */
[--C-:B------:R-:W-:Y:S01]  /*a8e0*/  FFMA.FTZ R171, R120, UR10, -R11.reuse ;  /* 0x0000000a78ab7c23 */ /* 0x100fe2000801080b */
[----:B------:R-:W-:Y:S01]  /*a8f0*/  FMUL.FTZ R120, R9, UR10 ;  /* 0x0000000a09787c20 */ /* 0x000fe20008410000 */
        /* <DEDUP_REMOVED lines=14> */
[----:B------:R-:W1:Y:S01]  /*a9e0*/  MUFU.EX2 R163, R163 ;  /* 0x000000a300a37308 */ /* 0x000e620000000800 */
[--C-:B------:R-:W-:Y:S01]  /*a9f0*/  FFMA.FTZ R182, R135, UR10, -R11.reuse ;  /* 0x0000000a87b67c23 */ /* 0x100fe2000801080b */
[--C-:B------:R-:W-:Y:S01]  /*aa00*/  FFMA.FTZ R135, R136, UR10, -R11.reuse ;  /* 0x0000000a88877c23 */ /* 0x100fe2000801080b */
[--C-:B------:R-:W-:Y:S01]  /*aa10*/  FFMA.FTZ R169, R124, UR10, -R11.reuse ;  /* 0x0000000a7ca97c23 */ /* 0x100fe2000801080b */
[--C-:B------:R-:W-:Y:S01]  /*aa20*/  FFMA.FTZ R136, R126, UR10, -R120.reuse ;  /* 0x0000000a7e887c23 */ /* 0x100fe20008010878 */
[--C-:B------:R-:W-:Y:S01]  /*aa30*/  FFMA.FTZ R187, R129, UR10, -R120.reuse ;  /* 0x0000000a81bb7c23 */ /* 0x100fe20008010878 */
[--C-:B0-----:R-:W-:Y:S01]  /*aa40*/  FFMA.FTZ R165, R132, UR10, -R11.reuse ;  /* 0x0000000a84a57c23 */ /* 0x101fe2000801080b */
        /* <DEDUP_REMOVED lines=13> */
[--C-:B------:R-:W-:Y:S01]  /*ab20*/  FFMA.FTZ R179, R143, UR10, -R120.reuse ;  /* 0x0000000a8fb37c23 */ /* 0x100fe20008010878 */
[--C-:B------:R-:W-:Y:S01]  /*ab30*/  FFMA.FTZ R124, R144, UR10, -R120.reuse ;  /* 0x0000000a907c7c23 */ /* 0x100fe20008010878 */
[----:B------:R-:W-:Y:S01]  /*ab40*/  FFMA.FTZ R172, R149, UR10, -R11 ;  /* 0x0000000a95ac7c23 */ /* 0x000fe2000801080b */
[--C-:B------:R-:W-:Y:S01]  /*ab50*/  FFMA.FTZ R173, R147, UR10, -R120.reuse ;  /* 0x0000000a93ad7c23 */ /* 0x100fe20008010878 */
[----:B------:R-:W1:Y:S01]  /*ab60*/  MUFU.EX2 R146, R146 ;  /* 0x0000009200927308 */ /* 0x000e620000000800 */
[----:B0-----:R-:W-:Y:S01]  /*ab70*/  FFMA.FTZ R3, R2, R3, R189 ;  /* 0x0000000302037223 */ /* 0x001fe200000100bd */
[--C-:B------:R-:W-:Y:S01]  /*ab80*/  FFMA.FTZ R123, R150, UR10, -R11.reuse ;  /* 0x0000000a967b7c23 */ /* 0x100fe2000801080b */
[--C-:B------:R-:W-:Y:S01]  /*ab90*/  FFMA.FTZ R122, R148, UR10, -R120.reuse ;  /* 0x0000000a947a7c23 */ /* 0x100fe20008010878 */
[--C-:B------:R-:W-:Y:S01]  /*aba0*/  FFMA.FTZ R174, R153, UR10, -R11.reuse ;  /* 0x0000000a99ae7c23 */ /* 0x100fe2000801080b */
[--C-:B------:R-:W-:Y:S01]  /*abb0*/  FFMA.FTZ R175, R151, UR10, -R120.reuse ;  /* 0x0000000a97af7c23 */ /* 0x100fe20008010878 */
[----:B------:R-:W-:Y:S01]  /*abc0*/  FFMA.FTZ R21, R154, UR10, -R11 ;  /* 0x0000000a9a157c23 */ /* 0x000fe2000801080b */
[----:B------:R-:W-:Y:S01]  /*abd0*/  FFMA.FTZ R20, R152, UR10, -R120 ;  /* 0x0000000a98147c23 */ /* 0x000fe20008010878 */
[----:B------:R-:W0:Y:S01]  /*abe0*/  MUFU.EX2 R190, R190 ;  /* 0x000000be00be7308 */ /* 0x000e220000000800 */
[----:B--2---:R-:W-:Y:S01]  /*abf0*/  FADD.FTZ R15, R188, R15 ;  /* 0x0000000fbc0f7221 */ /* 0x004fe20000010000 */
[--C-:B------:R-:W-:Y:S01]  /*ac00*/  FFMA.FTZ R168, R156, UR10, -R11.reuse ;  /* 0x0000000a9ca87c23 */ /* 0x100fe2000801080b */
[--C-:B------:R-:W-:Y:S01]  /*ac10*/  FFMA.FTZ R13, R157, UR10, -R11.reuse ;  /* 0x0000000a9d0d7c23 */ /* 0x100fe2000801080b */
[--C-:B------:R-:W-:Y:S01]  /*ac20*/  FFMA.FTZ R170, R159, UR10, -R11.reuse ;  /* 0x0000000a9faa7c23 */ /* 0x100fe2000801080b */
[----:B------:R-:W-:-:S03]  /*ac30*/  FFMA.FTZ R11, R160, UR10, -R11 ;  /* 0x0000000aa00b7c23 */ /* 0x000fc6000801080b */
        /* <DEDUP_REMOVED lines=44> */
[----:B-1----:R-:W-:Y:S01]  /*af00*/  FADD.FTZ R14, R176, R15 ;  /* 0x0000000fb00e7221 */ /* 0x002fe20000010000 */
[----:B------:R-:W-:-:S06]  /*af10*/  FFMA.FTZ R15, R158, UR10, -R120 ;  /* 0x0000000a9e0f7c23 */ /* 0x000fcc0008010878 */
        /* <DEDUP_REMOVED lines=16> */
[----:B--2---:R-:W-:Y:S01]  /*b020*/  FADD.FTZ R134, R172, R121 ;  /* 0x00000079ac867221 */ /* 0x004fe20000010000 */
[----:B------:R-:W-:-:S06]  /*b030*/  FFMA.FTZ R121, R162, UR10, -R120 ;  /* 0x0000000aa2797c23 */ /* 0x000fcc0008010878 */
        /* <DEDUP_REMOVED lines=26> */
[----:B0-----:R-:W-:-:S03]  /*b1e0*/  FADD.FTZ R6, R11, R6 ;  /* 0x000000060b067221 */ /* 0x001fc60000010000 */
[----:B--2---:R-:W-:Y:S01]  /*b1f0*/  FADD.FTZ R3, R121, R120 ;  /* 0x0000007879037221 */ /* 0x004fe20000010000 */
[----:B------:R-:W-:Y:S06]  /*b200*/  @!P0 BRA `(.L_x_1274) ;  /* 0x0000000000048947 */ /* 0x000fec0003800000 */
[----:B------:R-:W-:Y:S01]  /*b210*/  BPT.TRAP 0x1 ;  /* 0x000000040000795c */ /* 0x000fe20000300000 */
.L_x_1274:
[----:B------:R-:W0:Y:S01]  /*b220*/  S2UR UR4, SR_CgaCtaId ;  /* 0x00000000000479c3 */ /* 0x000e220000008800 */
[----:B------:R-:W-:Y:S01]  /*b230*/  UIADD3 UR7, UR7, 0x30860, URZ ;  /* 0x0003086007077890 */ /* 0x000fe2000fffe03f */
[C---:B------:R-:W-:Y:S01]  /*b240*/  ISETP.GT.AND P1, PT, R10.reuse, UR47, PT ;  /* 0x0000002f0a007c0c */ /* 0x040fe2000bf24270 */
[----:B------:R-:W-:Y:S01]  /*b250*/  UMOV UR46, UR39 ;  /* 0x00000027002e7c82 */ /* 0x000fe20008000000 */
[----:B------:R-:W-:Y:S01]  /*b260*/  F2FP.F16.F32.PACK_AB R184, R169, R184 ;  /* 0x000000b8a9b8723e */ /* 0x000fe200000000ff */
[----:B------:R-:W-:Y:S01]  /*b270*/  VIADD R10, R10, 0xffffffff ;  /* 0xffffffff0a0a7836 */ /* 0x000fe20000000000 */
[----:B------:R-:W-:Y:S02]  /*b280*/  F2FP.F16.F32.PACK_AB R190, R171, R190 ;  /* 0x000000beabbe723e */ /* 0x000fe400000000ff */
        /* <DEDUP_REMOVED lines=28> */
.L_x_1264:
[----:B------:R-:W-:-:S13]  /*b450*/  R2UR UR4, R193 ;  /* 0x00000000c10472ca */ /* 0x000fda00000e0000 */
[----:B------:R-:W-:-:S13]  /*b460*/  ISETP.GE.AND P1, PT, R10, UR4, PT ;  /* 0x000000040a007c0c */ /* 0x000fda000bf26270 */
[----:B------:R-:W-:Y:S05]  /*b470*/  @!P1 BRA `(.L_x_1276) ;  /* 0x0000003400ec9947 */ /* 0x000fea0003800000 */
[----:B------:R-:W-:Y:S01]  /*b480*/  IMAD.MOV.U32 R11, RZ, RZ, R9 ;  /* 0x000000ffff0b7224 */ /* 0x000fe200078e0009 */
[----:B------:R-:W-:Y:S01]  /*b490*/  UMOV UR46, UR39 ;  /* 0x00000027002e7c82 */ /* 0x000fe20008000000 */
[----:B------:R-:W-:Y:S01]  /*b4a0*/  IMAD.MOV.U32 R12, RZ, RZ, R8 ;  /* 0x000000ffff0c7224 */ /* 0x000fe200078e0008 */
[----:B------:R-:W-:Y:S01]  /*b4b0*/  UMOV UR4, UR38 ;  /* 0x0000002600047c82 */ /* 0x000fe20008000000 */
[----:B------:R-:W-:Y:S01]  /*b4c0*/  ULDC UR47, c[0x0][0x9e4] ;  /* 0x00027900002f7ab9 */ /* 0x000fe20000000800 */
[----:B------:R-:W-:Y:S01]  /*b4d0*/  ULDC UR50, c[0x0][0x9dc] ;  /* 0x0002770000327ab9 */ /* 0x000fe20000000800 */
[----:B------:R-:W-:Y:S01]  /*b4e0*/  ULDC UR5, c[0x0][0x9d8] ;  /* 0x0002760000057ab9 */ /* 0x000fe20000000800 */
[----:B------:R-:W-:Y:S01]  /*b4f0*/  ULDC UR51, c[0x0][0x988] ;  /* 0x0002620000337ab9 */ /* 0x000fe20000000800 */
[----:B------:R-:W-:-:S05]  /*b500*/  ULDC UR54, c[0x0][0x9e0] ;  /* 0x0002780000367ab9 */ /* 0x000fca0000000800 */
.L_x_1295:
[----:B------:R-:W-:-:S04]  /*b510*/  UISETP.NE.AND UP0, UPT, UR4, 0x1, UPT ;  /* 0x000000010400788c */ /* 0x000fc8000bf05270 */
[----:B------:R-:W-:-:S04]  /*b520*/  USEL UR39, URZ, 0x1, UP0 ;  /* 0x000000013f277887 */ /* 0x000fc80008000000 */
[----:B------:R-:W-:Y:S01]  /*b530*/  ULOP3.LUT UR39, UR46, UR39, URZ, 0x3c, !UPT ;  /* 0x000000272e277292 */ /* 0x000fe2000f8e3c3f */
[----:B------:R-:W-:Y:S11]  /*b540*/  @!P0 BRA `(.L_x_1277) ;  /* 0x0000000000048947 */ /* 0x000ff60003800000 */
[----:B------:R-:W-:Y:S01]  /*b550*/  BPT.TRAP 0x1 ;  /* 0x000000040000795c */ /* 0x000fe20000300000 */
.L_x_1277:
        /* <DEDUP_REMOVED lines=9> */
.L_x_1278:
[----:B-1----:R-:W-:Y:S05]  /*b5f0*/  @P1 BRA `(.L_x_1279) ;  /* 0x0000000000081947 */ /* 0x002fea0003800000 */
[----:B------:R-:W1:Y:S02]  /*b600*/  SYNCS.PHASECHK.TRANS64.TRYWAIT P1, [UR6+0x30830], R8 ;  /* 0x03083008ff0075a7 */ /* 0x000e640008020146 */
[----:B-1----:R-:W-:Y:S05]  /*b610*/  @!P1 BRA `(.L_x_1280) ;  /* 0x000000ec00849947 */ /* 0x002fea0003800000 */
.L_x_1279:
        /* <DEDUP_REMOVED lines=170> */
.L_x_1281:
[----:B------:R-:W-:Y:S01]  /*c0c0*/  ULEA UR7, UR4, UR60, 0x3 ;  /* 0x0000003c04077291 */ /* 0x000fe2000f8e183f */
[----:B------:R-:W-:-:S05]  /*c0d0*/  IMAD.U32 R0, RZ, RZ, UR46 ;  /* 0x0000002eff007e24 */ /* 0x000fca000f8e00ff */
[----:B------:R-:W-:-:S04]  /*c0e0*/  SHF.L.U32 R0, R0, 0x1f, RZ ;  /* 0x0000001f00007819 */ /* 0x000fc800000006ff */
[----:B------:R2:W3:Y:S01]  /*c0f0*/  SYNCS.PHASECHK.TRANS64.TRYWAIT P1, [UR7+0x30850], R0 ;  /* 0x03085000ff0075a7 */ /* 0x0004e20008020147 */
[----:B------:R-:W-:Y:S05]  /*c100*/  @!P0 BRA `(.L_x_1282) ;  /* 0x0000000000048947 */ /* 0x000fea0003800000 */
[----:B------:R-:W-:Y:S01]  /*c110*/  BPT.TRAP 0x1 ;  /* 0x000000040000795c */ /* 0x000fe20000300000 */
.L_x_1282:
[----:B---3--:R-:W-:Y:S05]  /*c120*/  @P1 BRA `(.L_x_1283) ;  /* 0x0000000000081947 */ /* 0x008fea0003800000 */
[----:B------:R-:W3:Y:S02]  /*c130*/  SYNCS.PHASECHK.TRANS64.TRYWAIT P1, [UR7+0x30850], R0 ;  /* 0x03085000ff0075a7 */ /* 0x000ee40008020147 */
[----:B---3--:R-:W-:Y:S05]  /*c140*/  @!P1 BRA `(.L_x_1284) ;  /* 0x000000e000d09947 */ /* 0x008fea0003800000 */
.L_x_1283:
        /* <DEDUP_REMOVED lines=37> */
.L_x_1285:
        /* <DEDUP_REMOVED lines=68> */
[----:B------:R-:W-:Y:S01]  /*c7e0*/  ULOP3.LUT UR4, URZ, UR50, URZ, 0x33, !UPT ;  /* 0x000000323f047292 */ /* 0x000fe2000f8e333f */
[----:B------:R-:W-:-:S03]  /*c7f0*/  IADD3 R8, -R18, R8, R17 ;  /* 0x0000000812087210 */ /* 0x000fc60007ffe111 */
[----:B------:R-:W2:Y:S02]  /*c800*/  MUFU.TANH R14, R14 ;  /* 0x0000000e000e7308 */ /* 0x000ea40000002400 */
[C---:B------:R-:W-:Y:S01]  /*c810*/  VIADD R167, R8.reuse, UR54 ;  /* 0x0000003608a77c36 */ /* 0x040fe20008000000 */
[----:B------:R-:W-:Y:S01]  /*c820*/  SYNCS.ARRIVE.TRANS64.RED.A1T0 RZ, [UR6], RZ ;  /* 0x000000ffffff79a7 */ /* 0x000fe20008100406 */
[----:B------:R-:W-:Y:S02]  /*c830*/  VIADD R166, R8, UR4 ;  /* 0x0000000408a67c36 */ /* 0x000fe40008000000 */
        /* <DEDUP_REMOVED lines=61> */
.L_x_1288:
[----:B------:R-:W-:-:S05]  /*cc10*/  IMAD.U32 R170, RZ, RZ, UR47 ;  /* 0x0000002fffaa7e24 */ /* 0x000fca000f8e00ff */
[----:B------:R-:W-:-:S13]  /*cc20*/  ISETP.NE.AND P1, PT, R170, 0x1, PT ;  /* 0x00000001aa00780c */ /* 0x000fda0003f25270 */
[----:B------:R-:W1:Y:S02]  /*cc30*/  @P1 LDC.64 R8, c[0x0][0x9e8] ;  /* 0x00027a00ff081b82 */ /* 0x000e640000000a00 */
[----:B-1----:R-:W-:-:S05]  /*cc40*/  @P1 IMAD.HI.U32 R8, R168, R8, RZ ;  /* 0x00000008a8081227 */ /* 0x002fca00078e00ff */
[----:B------:R-:W-:-:S07]  /*cc50*/  @P1 SHF.R.U32.HI R168, RZ, R9, R8 ;  /* 0x00000009ffa81219 */ /* 0x000fce0000011608 */
.L_x_1289:
[----:B------:R-:W-:Y:S05]  /*cc60*/  BSYNC B0 ;  /* 0x0000000000007941 */ /* 0x000fea0003800000 */
.L_x_1287:
[----:B------:R-:W-:-:S05]  /*cc70*/  IMAD R168, R168, R170, R159 ;  /* 0x000000aaa8a87224 */ /* 0x000fca00078e029f */
[----:B------:R-:W-:Y:S02]  /*cc80*/  VIADDMNMX R165, R168, R170, R165, PT ;  /* 0x000000aaa8a57246 */ /* 0x000fe400038001a5 */
[----:B------:R-:W-:-:S07]  /*cc90*/  VIMNMX R163, R163, R168, !PT ;  /* 0x000000a8a3a37248 */ /* 0x000fce0007fe0100 */
.L_x_1286:
[C---:B------:R-:W-:Y:S01]  /*cca0*/  ISETP.GE.AND P6, PT, R164.reuse, 0xa, PT ;  /* 0x0000000aa400780c */ /* 0x040fe20003fc6270 */
[----:B------:R-:W1:Y:S01]  /*ccb0*/  SHFL.IDX PT, R161, R161, 0x1, 0x1c1f ;  /* 0x003c1f00a1a17f89 */ /* 0x000e6200000e0000 */
[C---:B------:R-:W-:Y:S01]  /*ccc0*/  ISETP.GE.AND P1, PT, R164.reuse, 0x2, PT ;  /* 0x00000002a400780c */ /* 0x040fe20003f26270 */
[----:B------:R-:W-:Y:S01]  /*ccd0*/  UISETP.NE.AND UP0, UPT, UR61, URZ, UPT ;  /* 0x0000003f3d00728c */ /* 0x000fe2000bf05270 */
        /* <DEDUP_REMOVED lines=10> */
[----:B------:R-:W-:Y:S01]  /*cd80*/  FSEL R21, R21, -INF , !P3 ;  /* 0xff80000015157808 */ /* 0x000fe20005800000 */
[--C-:B-1----:R-:W-:Y:S01]  /*cd90*/  IMAD.IADD R167, R167, 0x1, R161.reuse ;  /* 0x00000001a7a77824 */ /* 0x102fe200078e02a1 */
[C---:B------:R-:W-:Y:S01]  /*cda0*/  ISETP.GT.AND P4, PT, R163.reuse, 0x9, !P6 ;  /* 0x00000009a300780c */ /* 0x040fe20007784270 */
[----:B------:R-:W-:Y:S01]  /*cdb0*/  IMAD.IADD R166, R166, 0x1, R161 ;  /* 0x00000001a6a67824 */ /* 0x000fe200078e02a1 */
        /* <DEDUP_REMOVED lines=115> */
[----:B------:R-:W-:-:S13]  /*d4f0*/  ISETP.GE.AND P6, PT, R164, 0x5a, PT ;  /* 0x0000005aa400780c */ /* 0x000fda0003fc6270 */
[----:B------:R-:W-:Y:S02]  /*d500*/  @P6 LOP3.LUT R16, R16, 0x1, RZ, 0xfc, !PT ;  /* 0x0000000110106812 */ /* 0x000fe400078efcff */
        /* <DEDUP_REMOVED lines=17> */
.L_x_1292:
[----:B------:R-:W-:-:S05]  /*d620*/  IMAD.U32 R164, RZ, RZ, UR47 ;  /* 0x0000002fffa47e24 */ /* 0x000fca000f8e00ff */
[----:B------:R-:W-:-:S13]  /*d630*/  ISETP.NE.AND P6, PT, R164, 0x1, PT ;  /* 0x00000001a400780c */ /* 0x000fda0003fc5270 */
[----:B------:R-:W0:Y:S02]  /*d640*/  @P6 LDC.64 R8, c[0x0][0x9e8] ;  /* 0x00027a00ff086b82 */ /* 0x000e240000000a00 */
[----:B0-----:R-:W-:-:S05]  /*d650*/  @P6 IMAD.HI.U32 R8, R161, R8, RZ ;  /* 0x00000008a1086227 */ /* 0x001fca00078e00ff */
[----:B------:R-:W-:-:S07]  /*d660*/  @P6 SHF.R.U32.HI R161, RZ, R9, R8 ;  /* 0x00000009ffa16219 */ /* 0x000fce0000011608 */
.L_x_1293:
[----:B------:R-:W-:Y:S05]  /*d670*/  BSYNC B0 ;  /* 0x0000000000007941 */ /* 0x000fea0003800000 */
.L_x_1291:
[----:B------:R-:W-:-:S05]  /*d680*/  IMAD R159, R161, R164, R159 ;  /* 0x000000a4a19f7224 */ /* 0x000fca00078e029f */
[----:B------:R-:W-:Y:S02]  /*d690*/  VIADDMNMX R167, R159, R164, R167, PT ;  /* 0x000000a49fa77246 */ /* 0x000fe400038001a7 */
[----:B------:R-:W-:-:S07]  /*d6a0*/  VIMNMX R166, R166, R159, !PT ;  /* 0x0000009fa6a67248 */ /* 0x000fce0007fe0100 */
.L_x_1290:
        /* <DEDUP_REMOVED lines=155> */
[----:B------:R-:W-:Y:S01]  /*e060*/  FFMA.FTZ R162, R162, UR10, -R0 ;  /* 0x0000000aa2a27c23 */ /* 0x000fe20008010800 */
        /* <DEDUP_REMOVED lines=9> */
[----:B------:R-:W-:Y:S02]  /*e100*/  MUFU.EX2 R159, R159 ;  /* 0x0000009f009f7308 */ /* 0x000fe40000000800 */
[----:B------:R-:W-:Y:S02]  /*e110*/  FMNMX.FTZ R9, R145, R14, !PT ;  /* 0x0000000e91097209 */ /* 0x000fe40007810000 */
[----:B------:R-:W-:Y:S01]  /*e120*/  FSEL R14, R149, -INF , !P2 ;  /* 0xff800000950e7808 */ /* 0x000fe20005000000 */
[----:B------:R-:W-:Y:S01]  /*e130*/  FFMA.FTZ R149, R140, UR10, -R0 ;  /* 0x0000000a8c957c23 */ /* 0x000fe20008010800 */
[----:B------:R-:W-:Y:S01]  /*e140*/  FMNMX.FTZ R9, R146, R9, !PT ;  /* 0x0000000992097209 */ /* 0x000fe20007810000 */
[----:B------:R-:W-:Y:S01]  /*e150*/  FADD.FTZ R0, -R147, R12 ;  /* 0x0000000c93007221 */ /* 0x000fe20000010100 */
[----:B------:R-:W-:Y:S02]  /*e160*/  MUFU.EX2 R184, R184 ;  /* 0x000000b800b87308 */ /* 0x000fe40000000800 */
[----:B------:R-:W-:Y:S01]  /*e170*/  FMNMX.FTZ R9, R150, R9, !PT ;  /* 0x0000000996097209 */ /* 0x000fe20007810000 */
[----:B------:R-:W-:-:S03]  /*e180*/  FMUL.FTZ R0, R0, UR10 ;  /* 0x0000000a00007c20 */ /* 0x000fc60008410000 */
[----:B------:R-:W-:Y:S02]  /*e190*/  FMNMX.FTZ R9, R14, R9, !PT ;  /* 0x000000090e097209 */ /* 0x000fe40007810000 */
[----:B------:R-:W-:Y:S02]  /*e1a0*/  MUFU.EX2 R123, R123 ;  /* 0x0000007b007b7308 */ /* 0x000fe40000000800 */
[----:B------:R-:W-:-:S04]  /*e1b0*/  FMNMX.FTZ R9, R152, R9, !PT ;  /* 0x0000000998097209 */ /* 0x000fc80007810000 */
[----:B------:R-:W-:Y:S02]  /*e1c0*/  FMNMX.FTZ R9, R154, R9, !PT ;  /* 0x000000099a097209 */ /* 0x000fe40007810000 */
[----:B------:R-:W0:Y:S02]  /*e1d0*/  MUFU.EX2 R0, R0 ;  /* 0x0000000000007308 */ /* 0x000e240000000800 */
[----:B------:R-:W-:-:S04]  /*e1e0*/  FMNMX.FTZ R9, R156, R9, !PT ;  /* 0x000000099c097209 */ /* 0x000fc80007810000 */
[----:B------:R-:W-:Y:S02]  /*e1f0*/  FMNMX.FTZ R9, R158, R9, !PT ;  /* 0x000000099e097209 */ /* 0x000fe40007810000 */
[----:B------:R-:W1:Y:S03]  /*e200*/  MUFU.EX2 R186, R186 ;  /* 0x000000ba00ba7308 */ /* 0x000e660000000800 */
[----:B------:R-:W2:Y:S05]  /*e210*/  SHFL.BFLY PT, R120, R9, 0x2, 0x1f ;  /* 0x0c401f0009787f89 */ /* 0x000eaa00000e0000 */
[----:B------:R-:W3:Y:S08]  /*e220*/  MUFU.EX2 R21, R21 ;  /* 0x0000001500157308 */ /* 0x000ef00000000800 */
[----:B------:R-:W-:Y:S08]  /*e230*/  MUFU.EX2 R180, R180 ;  /* 0x000000b400b47308 */ /* 0x000ff00000000800 */
[----:B------:R-:W-:Y:S01]  /*e240*/  MUFU.EX2 R127, R127 ;  /* 0x0000007f007f7308 */ /* 0x000fe20000000800 */
[----:B--2---:R-:W-:-:S05]  /*e250*/  FMNMX.FTZ R120, R9, R120, !PT ;  /* 0x0000007809787209 */ /* 0x004fca0007810000 */
[----:B------:R-:W2:Y:S02]  /*e260*/  SHFL.BFLY PT, R9, R120, 0x1, 0x1f ;  /* 0x0c201f0078097f89 */ /* 0x000ea400000e0000 */
[----:B------:R-:W-:Y:S08]  /*e270*/  MUFU.EX2 R182, R182 ;  /* 0x000000b600b67308 */ /* 0x000ff00000000800 */
[----:B------:R-:W-:Y:S08]  /*e280*/  MUFU.EX2 R161, R161 ;  /* 0x000000a100a17308 */ /* 0x000ff00000000800 */
[----:B------:R-:W-:Y:S01]  /*e290*/  MUFU.EX2 R176, R176 ;  /* 0x000000b000b07308 */ /* 0x000fe20000000800 */
[----:B--2---:R-:W-:-:S07]  /*e2a0*/  FMNMX.FTZ R9, R120, R9, !PT ;  /* 0x0000000978097209 */ /* 0x004fce0007810000 */
        /* <DEDUP_REMOVED lines=10> */
[----:B------:R-:W-:Y:S01]  /*e350*/  FFMA.FTZ R185, R121, UR10, -R151 ;  /* 0x0000000a79b97c23 */ /* 0x000fe20008010897 */
        /* <DEDUP_REMOVED lines=15> */
[----:B------:R-:W-:Y:S01]  /*e450*/  FADD.FTZ R11, R159, R122 ;  /* 0x0000007a9f0b7221 */ /* 0x000fe20000010000 */
[--C-:B------:R-:W-:Y:S01]  /*e460*/  FFMA.FTZ R132, R138, UR10, -R151.reuse ;  /* 0x0000000a8a847c23 */ /* 0x100fe20008010897 */
[----:B------:R-:W0:Y:S01]  /*e470*/  MUFU.EX2 R2, R2 ;  /* 0x0000000200027308 */ /* 0x000e220000000800 */
[----:B------:R-:W-:Y:S01]  /*e480*/  FFMA.FTZ R179, R141, UR10, -R151 ;  /* 0x0000000a8db37c23 */ /* 0x000fe20008010897 */
[----:B------:R-:W-:Y:S01]  /*e490*/  FADD.FTZ R122, R184, R11 ;  /* 0x0000000bb87a7221 */ /* 0x000fe20000010000 */
[--C-:B------:R-:W-:Y:S01]  /*e4a0*/  FFMA.FTZ R130, R142, UR10, -R151.reuse ;  /* 0x0000000a8e827c23 */ /* 0x100fe20008010897 */
[--C-:B------:R-:W-:Y:S01]  /*e4b0*/  FFMA.FTZ R173, R145, UR10, -R151.reuse ;  /* 0x0000000a91ad7c23 */ /* 0x100fe20008010897 */
[--C-:B------:R-:W-:Y:S01]  /*e4c0*/  FFMA.FTZ R126, R146, UR10, -R151.reuse ;  /* 0x0000000a927e7c23 */ /* 0x100fe20008010897 */
[----:B------:R-:W-:Y:S01]  /*e4d0*/  FADD.FTZ R11, R123, R122 ;  /* 0x0000007a7b0b7221 */ /* 0x000fe20000010000 */
[--C-:B------:R-:W-:Y:S01]  /*e4e0*/  FFMA.FTZ R175, R150, UR10, -R151.reuse ;  /* 0x0000000a96af7c23 */ /* 0x100fe20008010897 */
[----:B------:R-:W2:Y:S01]  /*e4f0*/  MUFU.EX2 R191, R191 ;  /* 0x000000bf00bf7308 */ /* 0x000ea20000000800 */
[----:B------:R-:W-:Y:S01]  /*e500*/  FFMA.FTZ R169, R152, UR10, -R151 ;  /* 0x0000000a98a97c23 */ /* 0x000fe20008010897 */
[----:B-1----:R-:W-:Y:S01]  /*e510*/  FADD.FTZ R122, R186, R11 ;  /* 0x0000000bba7a7221 */ /* 0x002fe20000010000 */
[----:B------:R-:W-:-:S03]  /*e520*/  FFMA.FTZ R171, R156, UR10, -R151 ;  /* 0x0000000a9cab7c23 */ /* 0x000fc60008010897 */
[----:B---3--:R-:W-:Y:S02]  /*e530*/  FADD.FTZ R11, R21, R122 ;  /* 0x0000007a150b7221 */ /* 0x008fe40000010000 */
[----:B------:R-:W1:Y:S01]  /*e540*/  MUFU.EX2 R124, R124 ;  /* 0x0000007c007c7308 */ /* 0x000e620000000800 */
[----:B0-----:R-:W-:Y:S01]  /*e550*/  FFMA.FTZ R3, R2, R3, R189 ;  /* 0x0000000302037223 */ /* 0x001fe200000100bd */
[----:B------:R-:W-:-:S03]  /*e560*/  FADD.FTZ R122, R180, R11 ;  /* 0x0000000bb47a7221 */ /* 0x000fc60000010000 */
[----:B------:R-:W-:Y:S01]  /*e570*/  FADD.FTZ R6, R128, R3 ;  /* 0x0000000380067221 */ /* 0x000fe20000010000 */
[----:B------:R-:W-:Y:S01]  /*e580*/  FADD.FTZ R11, R127, R122 ;  /* 0x0000007a7f0b7221 */ /* 0x000fe20000010000 */
[----:B------:R-:W-:Y:S01]  /*e590*/  FFMA.FTZ R122, R14, UR10, -R151 ;  /* 0x0000000a0e7a7c23 */ /* 0x000fe20008010897 */
[----:B------:R-:W0:Y:S01]  /*e5a0*/  MUFU.EX2 R185, R185 ;  /* 0x000000b900b97308 */ /* 0x000e220000000800 */
[----:B--2---:R-:W-:Y:S01]  /*e5b0*/  FADD.FTZ R3, R191, R6 ;  /* 0x00000006bf037221 */ /* 0x004fe20000010000 */
[----:B------:R-:W-:-:S04]  /*e5c0*/  FADD.FTZ R14, R182, R11 ;  /* 0x0000000bb60e7221 */ /* 0x000fc80000010000 */
[----:B------:R-:W-:Y:S02]  /*e5d0*/  FADD.FTZ R11, R161, R14 ;  /* 0x0000000ea10b7221 */ /* 0x000fe40000010000 */
[----:B------:R-:W2:Y:S01]  /*e5e0*/  MUFU.EX2 R120, R120 ;  /* 0x0000007800787308 */ /* 0x000ea20000000800 */
[----:B-1----:R-:W-:Y:S01]  /*e5f0*/  FADD.FTZ R6, R124, R3 ;  /* 0x000000037c067221 */ /* 0x002fe20000010000 */
[----:B------:R-:W-:-:S04]  /*e600*/  FADD.FTZ R14, R176, R11 ;  /* 0x0000000bb00e7221 */ /* 0x000fc80000010000 */
[----:B------:R-:W-:Y:S01]  /*e610*/  FADD.FTZ R11, R149, R14 ;  /* 0x0000000e950b7221 */ /* 0x000fe20000010000 */
[----:B------:R-:W-:Y:S01]  /*e620*/  FFMA.FTZ R14, R154, UR10, -R151 ;  /* 0x0000000a9a0e7c23 */ /* 0x000fe20008010897 */
[----:B------:R-:W1:Y:S01]  /*e630*/  MUFU.EX2 R187, R187 ;  /* 0x000000bb00bb7308 */ /* 0x000e620000000800 */
[----:B0-----:R-:W-:Y:S01]  /*e640*/  FADD.FTZ R3, R185, R6 ;  /* 0x00000006b9037221 */ /* 0x001fe20000010000 */
[----:B------:R-:W-:-:S06]  /*e650*/  FADD.FTZ R136, R178, R11 ;  /* 0x0000000bb2887221 */ /* 0x000fcc0000010000 */
        /* <DEDUP_REMOVED lines=57> */
.L_x_1294:
[----:B------:R-:W0:Y:S01]  /*e9f0*/  S2UR UR6, SR_CgaCtaId ;  /* 0x00000000000679c3 */ /* 0x000e220000008800 */
[----:B------:R-:W-:Y:S01]  /*ea00*/  R2UR UR4, R193 ;  /* 0x00000000c10472ca */ /* 0x000fe200000e0000 */
[----:B------:R-:W-:Y:S01]  /*ea10*/  UIADD3 UR7, UR7, 0x30860, URZ ;  /* 0x0003086007077890 */ /* 0x000fe2000fffe03f */
[----:B------:R-:W-:Y:S01]  /*ea20*/  F2FP.F16.F32.PACK_AB R181, R12, R181 ;  /* 0x000000b50cb5723e */ /* 0x000fe200000000ff */
[----:B------:R-:W-:Y:S01]  /*ea30*/  UMOV UR46, UR39 ;  /* 0x00000027002e7c82 */ /* 0x000fe20008000000 */
[----:B------:R-:W-:Y:S01]  /*ea40*/  F2FP.F16.F32.PACK_AB R188, R188, R13 ;  /* 0x0000000dbcbc723e */ /* 0x000fe200000000ff */
[----:B------:R-:W-:Y:S01]  /*ea50*/  IMAD.MOV.U32 R11, RZ, RZ, R9 ;  /* 0x000000ffff0b7224 */ /* 0x000fe200078e0009 */
[----:B------:R-:W-:Y:S01]  /*ea60*/  F2FP.F16.F32.PACK_AB R189, R128, R189 ;  /* 0x000000bd80bd723e */ /* 0x000fe200000000ff */
[----:B------:R-:W-:Y:S01]  /*ea70*/  IMAD.MOV.U32 R12, RZ, RZ, R8 ;  /* 0x000000ffff0c7224 */ /* 0x000fe200078e0008 */
[----:B------:R-:W-:Y:S02]  /*ea80*/  F2FP.F16.F32.PACK_AB R190, R159, R190 ;  /* 0x000000be9fbe723e */ /* 0x000fe400000000ff */
[----:B------:R-:W-:-:S02]  /*ea90*/  F2FP.F16.F32.PACK_AB R191, R124, R191 ;  /* 0x000000bf7cbf723e */ /* 0x000fc400000000ff */
[----:B------:R-:W-:Y:S02]  /*eaa0*/  F2FP.F16.F32.PACK_AB R184, R123, R184 ;  /* 0x000000b87bb8723e */ /* 0x000fe400000000ff */
[----:B------:R-:W-:Y:S01]  /*eab0*/  ISETP.GT.AND P1, PT, R10, UR4, PT ;  /* 0x000000040a007c0c */ /* 0x000fe2000bf24270 */
[----:B------:R-:W-:Y:S01]  /*eac0*/  UMOV UR4, UR38 ;  /* 0x0000002600047c82 */ /* 0x000fe20008000000 */
[----:B------:R-:W-:Y:S01]  /*ead0*/  F2FP.F16.F32.PACK_AB R185, R120, R185 ;  /* 0x000000b978b9723e */ /* 0x000fe200000000ff */
[----:B------:R-:W-:Y:S01]  /*eae0*/  VIADD R10, R10, 0xffffffff ;  /* 0xffffffff0a0a7836 */ /* 0x000fe20000000000 */
        /* <DEDUP_REMOVED lines=20> */
.L_x_1276:
        /* <DEDUP_REMOVED lines=99> */
.L_x_1296:
[----:B------:R-:W-:Y:S01]  /*f260*/  ULEA UR5, UR38, UR60, 0x3 ;  /* 0x0000003c26057291 */ /* 0x000fe2000f8e183f */
[----:B------:R-:W-:-:S05]  /*f270*/  IMAD.U32 R0, RZ, RZ, UR39 ;  /* 0x00000027ff007e24 */ /* 0x000fca000f8e00ff */
[----:B------:R-:W-:-:S04]  /*f280*/  SHF.L.U32 R0, R0, 0x1f, RZ ;  /* 0x0000001f00007819 */ /* 0x000fc800000006ff */
[----:B------:R0:W1:Y:S01]  /*f290*/  SYNCS.PHASECHK.TRANS64.TRYWAIT P1, [UR5+0x30850], R0 ;  /* 0x03085000ff0075a7 */ /* 0x0000620008020145 */
[----:B------:R-:W-:Y:S05]  /*f2a0*/  @!P0 BRA `(.L_x_1297) ;  /* 0x0000000000048947 */ /* 0x000fea0003800000 */
[----:B------:R-:W-:Y:S01]  /*f2b0*/  BPT.TRAP 0x1 ;  /* 0x000000040000795c */ /* 0x000fe20000300000 */
.L_x_1297:
[----:B-1----:R-:W-:Y:S05]  /*f2c0*/  @P1 BRA `(.L_x_1298) ;  /* 0x0000000000081947 */ /* 0x002fea0003800000 */
[----:B------:R-:W1:Y:S02]  /*f2d0*/  SYNCS.PHASECHK.TRANS64.TRYWAIT P1, [UR5+0x30850], R0 ;  /* 0x03085000ff0075a7 */ /* 0x000e640008020145 */
[----:B-1----:R-:W-:Y:S05]  /*f2e0*/  @!P1 BRA `(.L_x_1299) ;  /* 0x000000b000809947 */ /* 0x002fea0003800000 */
.L_x_1298:
[----:B------:R-:W-:Y:S01]  /*f2f0*/  UIADD3 UR60, UR60, 0x400, URZ ;  /* 0x000004003c3c7890 */ /* 0x000fe2000fffe03f */
[----:B------:R-:W-:Y:S01]  /*f300*/  WARPGROUP.ARRIVE ;  /* 0x00000000000079c5 */ /* 0x000fe20000000000 */
[----:B------:R-:W-:Y:S01]  /*f310*/  UMOV UR7, 0x40000040 ;  /* 0x4000004000077882 */ /* 0x000fe20000000000 */
[----:B-1----:R-:W1:Y:S01]  /*f320*/  SHFL.BFLY PT, R5, R6, 0x2, 0x1f ;  /* 0x0c401f0006057f89 */ /* 0x002e6200000e0000 */
[----:B------:R-:W-:Y:S01]  /*f330*/  USHF.R.U32.HI UR60, URZ, 0x4, UR60 ;  /* 0x000000043f3c7899 */ /* 0x000fe2000801163c */
[----:B------:R-:W-:Y:S02]  /*f340*/  IMAD.MOV.U32 R10, RZ, RZ, RZ ;  /* 0x000000ffff0a7224 */ /* 0x000fe400078e00ff */
[----:B0-----:R-:W0:Y:S01]  /*f350*/  SHFL.BFLY PT, R0, R3, 0x2, 0x1f ;  /* 0x0c401f0003007f89 */ /* 0x001e2200000e0000 */
[----:B------:R-:W-:Y:S01]  /*f360*/  ULOP3.LUT UR60, UR60, 0x3fff, URZ, 0xc0, !UPT ;  /* 0x00003fff3c3c7892 */ /* 0x000fe2000f8ec03f */
[----:B------:R-:W-:-:S03]  /*f370*/  IMAD.U32 R13, RZ, RZ, UR10 ;  /* 0x0000000aff0d7e24 */ /* 0x000fc6000f8e00ff */
[----:B------:R-:W-:-:S04]  /*f380*/  ULOP3.LUT UR4, UR60, 0x3000000, URZ, 0xfc, !UPT ;  /* 0x030000003c047892 */ /* 0x000fc8000f8efc3f */
[----:B------:R-:W-:-:S07]  /*f390*/  UIMAD UR4, UR38, 0x900, UR4 ;  /* 0x00000900260478a4 */ /* 0x000fce000f8e0204 */
[----:B------:R-:W-:Y:S02]  /*f3a0*/  UMOV UR6, UR4 ;  /* 0x0000000400067c82 */ /* 0x000fe40008000000 */
[----:B------:R-:W-:Y:S01]  /*f3b0*/  HGMMA.64x192x16.F32 R24, R188, gdesc[UR4].tnspB, R24, gsb0 ;  /* 0x42e00004bc187df0 */ /* 0x000fe20008000818 */
[----:B------:R-:W-:Y:S01]  /*f3c0*/  UIADD3 UR6, UR4, 0x80, URZ ;  /* 0x0000008004067890 */ /* 0x000fe2000fffe03f */
[----:B-1----:R-:W-:Y:S01]  /*f3d0*/  FADD.FTZ R5, R5, R6 ;  /* 0x0000000605057221 */ /* 0x002fe20000010000 */
[----:B------:R-:W-:Y:S01]  /*f3e0*/  UMOV UR7, 0x40000040 ;  /* 0x4000004000077882 */ /* 0x000fe20000000000 */
[----:B0-----:R-:W-:Y:S01]  /*f3f0*/  FADD.FTZ R2, R0, R3 ;  /* 0x0000000300027221 */ /* 0x001fe20000010000 */
[----:B------:R-:W-:Y:S02]  /*f400*/  IMAD.MOV.U32 R3, RZ, RZ, RZ ;  /* 0x000000ffff037224 */ /* 0x000fe400078e00ff */
[----:B------:R-:W0:Y:S04]  /*f410*/  SHFL.BFLY PT, R0, R5, 0x1, 0x1f ;  /* 0x0c201f0005007f89 */ /* 0x000e2800000e0000 */
[----:B------:R-:W1:Y:S01]  /*f420*/  SHFL.BFLY PT, R7, R2, 0x1, 0x1f ;  /* 0x0c201f0002077f89 */ /* 0x000e6200000e0000 */
[----:B0-----:R-:W-:Y:S01]  /*f430*/  FADD.FTZ R11, R5, R0 ;  /* 0x00000000050b7221 */ /* 0x001fe20000010000 */
[----:B------:R-:W-:-:S02]  /*f440*/  IMAD.U32 R5, RZ, RZ, UR10 ;  /* 0x0000000aff057e24 */ /* 0x000fc4000f8e00ff */
[----:B------:R-:W-:Y:S02]  /*f450*/  IMAD.MOV.U32 R0, RZ, RZ, -0x800000 ;  /* 0xff800000ff007424 */ /* 0x000fe400078e00ff */
[----:B-1----:R-:W-:Y:S01]  /*f460*/  FADD.FTZ R7, R2, R7 ;  /* 0x0000000702077221 */ /* 0x002fe20000010000 */
[----:B------:R-:W-:Y:S01]  /*f470*/  FSETP.NE.FTZ.AND P1, PT, R11, RZ, PT ;  /* 0x000000ff0b00720b */ /* 0x000fe20003f35000 */
[----:B------:R-:W-:-:S03]  /*f480*/  IMAD.MOV.U32 R2, RZ, RZ, -0x800000 ;  /* 0xff800000ff027424 */ /* 0x000fc600078e00ff */
[----:B------:R-:W-:-:S09]  /*f490*/  FSETP.NE.FTZ.AND P2, PT, R7, RZ, PT ;  /* 0x000000ff0700720b */ /* 0x000fd20003f55000 */
[----:B------:R-:W0:Y:S01]  /*f4a0*/  @P1 MUFU.LG2 R4, R11 ;  /* 0x0000000b00041308 */ /* 0x000e220000000c00 */
[----:B------:R-:W-:-:S03]  /*f4b0*/  @P1 FMUL.FTZ R5, R5, 0.69314718246459960938 ;  /* 0x3f31721805051820 */ /* 0x000fc60000410000 */
[----:B------:R-:W-:-:S04]  /*f4c0*/  @P2 FMUL.FTZ R13, R13, 0.69314718246459960938 ;  /* 0x3f3172180d0d2820 */ /* 0x000fc80000410000 */
        /* <DEDUP_REMOVED lines=34> */
.L_x_1300:
[----:B------:R-:W-:Y:S01]  /*f6f0*/  R2UR UR6, R221 ;  /* 0x00000000dd0672ca */ /* 0x000fe200000e0000 */
[----:B------:R-:W-:Y:S01]  /*f700*/  UIADD3 UR4, UR5, 0x30860, URZ ;  /* 0x0003086005047890 */ /* 0x000fe2000fffe03f */
[-C--:B------:R-:W-:Y:S01]  /*f710*/  FMUL.FTZ R24, R24, R10.reuse ;  /* 0x0000000a18187220 */ /* 0x080fe20000410000 */
[----:B------:R-:W-:Y:S01]  /*f720*/  UIADD3 UR38, UR38, 0x1, URZ ;  /* 0x0000000126267890 */ /* 0x000fe2000fffe03f */
[-C--:B------:R-:W-:Y:S01]  /*f730*/  FMUL.FTZ R25, R25, R10.reuse ;  /* 0x0000000a19197220 */ /* 0x080fe20000410000 */
[-C--:B------:R-:W-:Y:S01]  /*f740*/  FMUL.FTZ R28, R28, R10.reuse ;  /* 0x0000000a1c1c7220 */ /* 0x080fe20000410000 */
[-C--:B------:R-:W-:Y:S01]  /*f750*/  FMUL.FTZ R29, R29, R10.reuse ;  /* 0x0000000a1d1d7220 */ /* 0x080fe20000410000 */
[----:B------:R-:W-:Y:S01]  /*f760*/  UISETP.NE.AND UP0, UPT, UR38, 0x2, UPT ;  /* 0x000000022600788c */ /* 0x000fe2000bf05270 */
[-C--:B------:R-:W-:Y:S01]  /*f770*/  FMUL.FTZ R32, R32, R10.reuse ;  /* 0x0000000a20207220 */ /* 0x080fe20000410000 */
        /* <DEDUP_REMOVED lines=9> */
[----:B------:R-:W-:Y:S01]  /*f810*/  FMUL.FTZ R49, R49, R10 ;  /* 0x0000000a31317220 */ /* 0x000fe20000410000 */
[----:B------:R-:W-:-:S02]  /*f820*/  IMAD.U32 R221, RZ, RZ, UR6 ;  /* 0x00000006ffdd7e24 */ /* 0x000fc4000f8e00ff */
[-C--:B------:R-:W-:Y:S01]  /*f830*/  FMUL.FTZ R52, R52, R10.reuse ;  /* 0x0000000a34347220 */ /* 0x080fe20000410000 */
[-C--:B------:R-:W-:Y:S01]  /*f840*/  FMUL.FTZ R53, R53, R10.reuse ;  /* 0x0000000a35357220 */ /* 0x080fe20000410000 */
[-C--:B------:R-:W-:Y:S01]  /*f850*/  FMUL.FTZ R56, R56, R10.reuse ;  /* 0x0000000a38387220 */ /* 0x080fe20000410000 */
[-C--:B------:R-:W-:Y:S01]  /*f860*/  FMUL.FTZ R57, R57, R10.reuse ;  /* 0x0000000a39397220 */ /* 0x080fe20000410000 */
[----:B------:R-:W0:Y:S01]  /*f870*/  S2UR UR6, SR_CgaCtaId ;  /* 0x00000000000679c3 */ /* 0x000e220000008800 */
        /* <DEDUP_REMOVED lines=32> */
[----:B------:R-:W-:Y:S01]  /*fa80*/  SYNCS.ARRIVE.TRANS64.RED.A1T0 RZ, [UR4], RZ ;  /* 0x000000ffffff79a7 */ /* 0x000fe20008100404 */
        /* <DEDUP_REMOVED lines=50> */
[----:B------:R-:W-:-:S12]  /*fdb0*/  ULOP3.LUT UR39, UR39, UR4, URZ, 0x3c, !UPT ;  /* 0x0000000427277292 */ /* 0x000fd8000f8e3c3f */
.L_x_1222:
        /* <DEDUP_REMOVED lines=16> */
[----:B------:R-:W-:Y:S01]  /*fec0*/  ULDC.64 UR12, c[0x0][0xc00] ;  /* 0x00030000000c7ab9 */ /* 0x000fe20000000a00 */
[----:B------:R-:W-:Y:S02]  /*fed0*/  R2UR UR18, R195 ;  /* 0x00000000c31272ca */ /* 0x000fe400000e0000 */
[----:B------:R-:W-:Y:S02]  /*fee0*/  R2UR UR16, R23 ;  /* 0x00000000171072ca */ /* 0x000fe400000e0000 */
[----:B------:R-:W-:-:S02]  /*fef0*/  R2UR UR17, R208 ;  /* 0x00000000d01172ca */ /* 0x000fc400000e0000 */
[----:B------:R-:W-:-:S04]  /*ff00*/  R2UR UR23, R209 ;  /* 0x00000000d11772ca */ /* 0x000fc800000e0000 */
[----:B------:R-:W-:Y:S01]  /*ff10*/  UIMAD.WIDE UR12, UR9, 0x4, UR12 ;  /* 0x00000004090c78a5 */ /* 0x000fe2000f8e020c */
[----:B------:R-:W-:Y:S01]  /*ff20*/  UMOV UR10, UR8 ;  /* 0x00000008000a7c82 */ /* 0x000fe20008000000 */
[----:B0-----:R-:W-:Y:S01]  /*ff30*/  UMOV UR11, UR4 ;  /* 0x00000004000b7c82 */ /* 0x001fe20008000000 */
[----:B------:R-:W-:Y:S01]  /*ff40*/  BAR.SYNC.DEFER_BLOCKING 0x1, 0x100 ;  /* 0x0044000000007b1d */ /* 0x000fe20000010000 */
[----:B--2---:R-:W-:-:S03]  /*ff50*/  IMAD.WIDE R8, R3, R8, UR10 ;  /* 0x0000000a03087e25 */ /* 0x004fc6000f8e0208 */
[C---:B------:R-:W-:Y:S02]  /*ff60*/  LOP3.LUT R3, R8.reuse, 0x380, RZ, 0xc0, !PT ;  /* 0x0000038008037812 */ /* 0x040fe400078ec0ff */
[C---:B------:R-:W-:Y:S02]  /*ff70*/  IADD3 R10, P2, R8.reuse, 0x20, RZ ;  /* 0x00000020080a7810 */ /* 0x040fe40007f5e0ff */
[C---:B------:R-:W-:Y:S02]  /*ff80*/  IADD3 R12, P1, R8.reuse, 0x40, RZ ;  /* 0x00000040080c7810 */ /* 0x040fe40007f3e0ff */
[C---:B------:R-:W-:Y:S01]  /*ff90*/  IADD3 R17, P6, R8.reuse, 0x60, RZ ;  /* 0x0000006008117810 */ /* 0x040fe20007fde0ff */
[--C-:B------:R-:W-:Y:S01]  /*ffa0*/  IMAD.X R131, RZ, RZ, R9.reuse, P2 ;  /* 0x000000ffff837224 */ /* 0x100fe200010e0609 */
[C---:B------:R-:W-:Y:S01]  /*ffb0*/  IADD3 R133, P5, R8.reuse, 0x4000, RZ ;  /* 0x0000400008857810 */ /* 0x040fe20007fbe0ff */
[--C-:B------:R-:W-:Y:S01]  /*ffc0*/  IMAD.X R107, RZ, RZ, R9.reuse, P1 ;  /* 0x000000ffff6b7224 */ /* 0x100fe200008e0609 */
[----:B------:R-:W-:Y:S01]  /*ffd0*/  SHF.R.U64 R3, R3, 0x3, RZ ;  /* 0x0000000303037819 */ /* 0x000fe200000012ff */
[--C-:B------:R-:W-:Y:S01]  /*ffe0*/  IMAD.X R105, RZ, RZ, R9.reuse, P6 ;  /* 0x000000ffff697224 */ /* 0x100fe200030e0609 */
[C---:B------:R-:W-:Y:S01]  /*fff0*/  IADD3 R22, P0, R8.reuse, 0x4020, RZ ;  /* 0x0000402008167810 */ /* 0x040fe20007f1e0ff */
[----:B------:R-:W-:Y:S01]  /*10000*/  IMAD.X R103, RZ, RZ, R9, P5 ;  /* 0x000000ffff677224 */ /* 0x000fe200028e0609 */
[----:B------:R-:W-:-:S02]  /*10010*/  IADD3 R135, P4, R8, 0x4040, RZ ;  /* 0x0000404008877810 */ /* 0x000fc40007f9e0ff */
[C---:B------:R-:W-:Y:S01]  /*10020*/  IADD3 R72, P3, R8.reuse, 0x4060, RZ ;  /* 0x0000406008487810 */ /* 0x040fe20007f7e0ff */
[--C-:B------:R-:W-:Y:S01]  /*10030*/  IMAD.X R101, RZ, RZ, R9.reuse, P0 ;  /* 0x000000ffff657224 */ /* 0x100fe200000e0609 */
[C---:B------:R-:W-:Y:S01]  /*10040*/  IADD3 R137, P2, R8.reuse, 0x8000, RZ ;  /* 0x0000800008897810 */ /* 0x040fe20007f5e0ff */
[--C-:B------:R-:W-:Y:S01]  /*10050*/  IMAD.X R99, RZ, RZ, R9.reuse, P4 ;  /* 0x000000ffff637224 */ /* 0x100fe200020e0609 */
[C---:B------:R-:W-:Y:S01]  /*10060*/  IADD3 R132, P1, R8.reuse, 0x8020, RZ ;  /* 0x0000802008847810 */ /* 0x040fe20007f3e0ff */
[--C-:B------:R-:W-:Y:S01]  /*10070*/  IMAD.X R97, RZ, RZ, R9.reuse, P3 ;  /* 0x000000ffff617224 */ /* 0x100fe200018e0609 */
[C---:B------:R-:W-:Y:S01]  /*10080*/  IADD3 R139, P6, R8.reuse, 0x8040, RZ ;  /* 0x00008040088b7810 */ /* 0x040fe20007fde0ff */
[--C-:B------:R-:W-:Y:S01]  /*10090*/  IMAD.X R75, RZ, RZ, R9.reuse, P2 ;  /* 0x000000ffff4b7224 */ /* 0x100fe200010e0609 */
[----:B------:R-:W-:Y:S01]  /*100a0*/  IADD3 R141, P5, R8, 0x8060, RZ ;  /* 0x00008060088d7810 */ /* 0x000fe20007fbe0ff */
[--C-:B------:R-:W-:Y:S01]  /*100b0*/  IMAD.X R73, RZ, RZ, R9.reuse, P1 ;  /* 0x000000ffff497224 */ /* 0x100fe200008e0609 */
[----:B------:R-:W-:Y:S01]  /*100c0*/  LOP3.LUT R8, R3, R8, RZ, 0x3c, !PT ;  /* 0x0000000803087212 */ /* 0x000fe200078e3cff */
[--C-:B------:R-:W-:Y:S01]  /*100d0*/  IMAD.X R13, RZ, RZ, R9.reuse, P6 ;  /* 0x000000ffff0d7224 */ /* 0x100fe200030e0609 */
[----:B------:R-:W-:Y:S01]  /*100e0*/  LOP3.LUT R3, R10, 0x380, RZ, 0xc0, !PT ;  /* 0x000003800a037812 */ /* 0x000fe200078ec0ff */
[----:B------:R-:W-:Y:S01]  /*100f0*/  IMAD.X R15, RZ, RZ, R9, P5 ;  /* 0x000000ffff0f7224 */ /* 0x000fe200028e0609 */
[----:B------:R-:W-:-:S02]  /*10100*/  LOP3.LUT R11, R12, 0x380, RZ, 0xc0, !PT ;  /* 0x000003800c0b7812 */ /* 0x000fc400078ec0ff */
[----:B------:R-:W-:Y:S02]  /*10110*/  SHF.R.U64 R3, R3, 0x3, RZ ;  /* 0x0000000303037819 */ /* 0x000fe400000012ff */
[----:B------:R-:W-:Y:S02]  /*10120*/  SHF.R.U64 R11, R11, 0x3, RZ ;  /* 0x000000030b0b7819 */ /* 0x000fe400000012ff */
[----:B------:R-:W-:Y:S02]  /*10130*/  LOP3.LUT R130, R3, R10, RZ, 0x3c, !PT ;  /* 0x0000000a03827212 */ /* 0x000fe400078e3cff */
[----:B------:R-:W-:Y:S02]  /*10140*/  LOP3.LUT R106, R11, R12, RZ, 0x3c, !PT ;  /* 0x0000000c0b6a7212 */ /* 0x000fe400078e3cff */
[----:B------:R-:W-:Y:S02]  /*10150*/  LOP3.LUT R3, R22, 0x380, RZ, 0xc0, !PT ;  /* 0x0000038016037812 */ /* 0x000fe400078ec0ff */
[----:B------:R-:W-:-:S02]  /*10160*/  LOP3.LUT R14, R17, 0x380, RZ, 0xc0, !PT ;  /* 0x00000380110e7812 */ /* 0x000fc400078ec0ff */
[----:B------:R-:W-:Y:S02]  /*10170*/  LOP3.LUT R12, R137, 0x380, RZ, 0xc0, !PT ;  /* 0x00000380890c7812 */ /* 0x000fe400078ec0ff */
[----:B------:R-:W-:Y:S02]  /*10180*/  SHF.R.U64 R3, R3, 0x3, RZ ;  /* 0x0000000303037819 */ /* 0x000fe400000012ff */
[----:B------:R-:W-:Y:S02]  /*10190*/  SHF.R.U64 R14, R14, 0x3, RZ ;  /* 0x000000030e0e7819 */ /* 0x000fe400000012ff */
[----:B------:R-:W-:Y:S02]  /*101a0*/  SHF.R.U64 R12, R12, 0x3, RZ ;  /* 0x000000030c0c7819 */ /* 0x000fe400000012ff */
[----:B------:R-:W-:Y:S02]  /*101b0*/  LOP3.LUT R10, R135, 0x380, RZ, 0xc0, !PT ;  /* 0x00000380870a7812 */ /* 0x000fe400078ec0ff */
[----:B------:R-:W-:-:S02]  /*101c0*/  LOP3.LUT R11, R72, 0x380, RZ, 0xc0, !PT ;  /* 0x00000380480b7812 */ /* 0x000fc400078ec0ff */
[----:B------:R-:W-:Y:S02]  /*101d0*/  LOP3.LUT R18, R133, 0x380, RZ, 0xc0, !PT ;  /* 0x0000038085127812 */ /* 0x000fe400078ec0ff */
[----:B------:R-:W-:Y:S02]  /*101e0*/  LOP3.LUT R100, R3, R22, RZ, 0x3c, !PT ;  /* 0x0000001603647212 */ /* 0x000fe400078e3cff */
[----:B------:R-:W-:Y:S02]  /*101f0*/  LOP3.LUT R104, R14, R17, RZ, 0x3c, !PT ;  /* 0x000000110e687212 */ /* 0x000fe400078e3cff */
[----:B------:R-:W-:Y:S02]  /*10200*/  LOP3.LUT R74, R12, R137, RZ, 0x3c, !PT ;  /* 0x000000890c4a7212 */ /* 0x000fe400078e3cff */
[----:B------:R-:W-:Y:S02]  /*10210*/  LOP3.LUT R3, R132, 0x380, RZ, 0xc0, !PT ;  /* 0x0000038084037812 */ /* 0x000fe400078ec0ff */
[----:B------:R-:W-:-:S02]  /*10220*/  SHF.R.U64 R10, R10, 0x3, RZ ;  /* 0x000000030a0a7819 */ /* 0x000fc400000012ff */
[----:B------:R-:W-:Y:S02]  /*10230*/  SHF.R.U64 R11, R11, 0x3, RZ ;  /* 0x000000030b0b7819 */ /* 0x000fe400000012ff */
[----:B------:R-:W-:Y:S02]  /*10240*/  LOP3.LUT R12, R139, 0x380, RZ, 0xc0, !PT ;  /* 0x000003808b0c7812 */ /* 0x000fe400078ec0ff */
[----:B------:R-:W-:Y:S02]  /*10250*/  LOP3.LUT R14, R141, 0x380, RZ, 0xc0, !PT ;  /* 0x000003808d0e7812 */ /* 0x000fe400078ec0ff */
[----:B------:R-:W-:Y:S02]  /*10260*/  SHF.R.U64 R18, R18, 0x3, RZ ;  /* 0x0000000312127819 */ /* 0x000fe400000012ff */
[----:B------:R-:W-:Y:S02]  /*10270*/  SHF.R.U64 R3, R3, 0x3, RZ ;  /* 0x0000000303037819 */ /* 0x000fe400000012ff */
[----:B------:R-:W-:-:S02]  /*10280*/  LOP3.LUT R98, R10, R135, RZ, 0x3c, !PT ;  /* 0x000000870a627212 */ /* 0x000fc400078e3cff */
[----:B------:R-:W-:Y:S02]  /*10290*/  LOP3.LUT R96, R11, R72, RZ, 0x3c, !PT ;  /* 0x000000480b607212 */ /* 0x000fe400078e3cff */
[----:B------:R-:W-:Y:S02]  /*102a0*/  SHF.R.U64 R12, R12, 0x3, RZ ;  /* 0x000000030c0c7819 */ /* 0x000fe400000012ff */
[----:B------:R-:W-:Y:S02]  /*102b0*/  SHF.R.U64 R14, R14, 0x3, RZ ;  /* 0x000000030e0e7819 */ /* 0x000fe400000012ff */
[----:B------:R-:W-:Y:S02]  /*102c0*/  LOP3.LUT R102, R18, R133, RZ, 0x3c, !PT ;  /* 0x0000008512667212 */ /* 0x000fe400078e3cff */
[----:B------:R-:W-:Y:S02]  /*102d0*/  MOV R17, R8 ;  /* 0x0000000800117202 */ /* 0x000fe40000000f00 */
[----:B------:R-:W-:-:S02]  /*102e0*/  F2FP.F16.F32.PACK_AB R8, R25, R24 ;  /* 0x000000181908723e */ /* 0x000fc400000000ff */
[----:B------:R-:W-:Y:S02]  /*102f0*/  F2FP.F16.F32.PACK_AB R9, R27, R26 ;  /* 0x0000001a1b09723e */ /* 0x000fe400000000ff */
[----:B------:R-:W-:Y:S02]  /*10300*/  F2FP.F16.F32.PACK_AB R10, R29, R28 ;  /* 0x0000001c1d0a723e */ /* 0x000fe400000000ff */
[----:B------:R-:W-:Y:S02]  /*10310*/  F2FP.F16.F32.PACK_AB R11, R31, R30 ;  /* 0x0000001e1f0b723e */ /* 0x000fe400000000ff */
[----:B------:R-:W-:Y:S02]  /*10320*/  LOP3.LUT R72, R3, R132, RZ, 0x3c, !PT ;  /* 0x0000008403487212 */ /* 0x000fe400078e3cff */
[----:B------:R-:W-:Y:S01]  /*10330*/  MOV R135, R130 ;  /* 0x0000008200877202 */ /* 0x000fe20000000f00 */
[----:B------:R0:W-:Y:S01]  /*10340*/  STSM.16.M88.4 [R17], R8 ;  /* 0x0000000811007844 */ /* 0x0001e20000000200 */
[----:B------:R-:W-:-:S02]  /*10350*/  LOP3.LUT R12, R12, R139, RZ, 0x3c, !PT ;  /* 0x0000008b0c0c7212 */ /* 0x000fc400078e3cff */
[----:B------:R-:W-:Y:S02]  /*10360*/  LOP3.LUT R14, R14, R141, RZ, 0x3c, !PT ;  /* 0x0000008d0e0e7212 */ /* 0x000fe400078e3cff */
[----:B------:R-:W-:Y:S02]  /*10370*/  MOV R131, R98 ;  /* 0x0000006200837202 */ /* 0x000fe40000000f00 */
[----:B------:R-:W-:Y:S02]  /*10380*/  MOV R3, R96 ;  /* 0x0000006000037202 */ /* 0x000fe40000000f00 */
[----:B------:R-:W-:Y:S02]  /*10390*/  MOV R133, R102 ;  /* 0x0000006600857202 */ /* 0x000fe40000000f00 */
[----:B------:R-:W-:Y:S02]  /*103a0*/  MOV R132, R100 ;  /* 0x0000006400847202 */ /* 0x000fe40000000f00 */
[----:B------:R-:W-:-:S02]  /*103b0*/  F2FP.F16.F32.PACK_AB R96, R33, R32 ;  /* 0x000000202160723e */ /* 0x000fc400000000ff */
[----:B------:R-:W-:Y:S02]  /*103c0*/  F2FP.F16.F32.PACK_AB R97, R35, R34 ;  /* 0x000000222361723e */ /* 0x000fe400000000ff */
[----:B------:R-:W-:Y:S02]  /*103d0*/  F2FP.F16.F32.PACK_AB R98, R37, R36 ;  /* 0x000000242562723e */ /* 0x000fe400000000ff */
[----:B------:R-:W-:Y:S02]  /*103e0*/  F2FP.F16.F32.PACK_AB R99, R39, R38 ;  /* 0x000000262763723e */ /* 0x000fe400000000ff */
[----:B------:R-:W-:Y:S02]  /*103f0*/  MOV R106, R106 ;  /* 0x0000006a006a7202 */ /* 0x000fe40000000f00 */
[----:B------:R-:W-:Y:S01]  /*10400*/  F2FP.F16.F32.PACK_AB R100, R41, R40 ;  /* 0x000000282964723e */ /* 0x000fe200000000ff */
[----:B------:R1:W-:Y:S01]  /*10410*/  STSM.16.M88.4 [R135], R96 ;  /* 0x0000006087007844 */ /* 0x0003e20000000200 */
[----:B------:R-:W-:-:S02]  /*10420*/  F2FP.F16.F32.PACK_AB R101, R43, R42 ;  /* 0x0000002a2b65723e */ /* 0x000fc400000000ff */
[----:B------:R-:W-:Y:S02]  /*10430*/  F2FP.F16.F32.PACK_AB R102, R45, R44 ;  /* 0x0000002c2d66723e */ /* 0x000fe400000000ff */
[----:B------:R-:W-:Y:S02]  /*10440*/  F2FP.F16.F32.PACK_AB R103, R47, R46 ;  /* 0x0000002e2f67723e */ /* 0x000fe400000000ff */
[----:B------:R-:W-:Y:S02]  /*10450*/  MOV R134, R104 ;  /* 0x0000006800867202 */ /* 0x000fe40000000f00 */
[----:B------:R-:W-:Y:S01]  /*10460*/  MOV R18, R12 ;  /* 0x0000000c00127202 */ /* 0x000fe20000000f00 */
[----:B------:R2:W-:Y:S01]  /*10470*/  STSM.16.M88.4 [R106], R100 ;  /* 0x000000646a007844 */ /* 0x0005e20000000200 */
[----:B0-----:R-:W-:Y:S02]  /*10480*/  MOV R17, R14 ;  /* 0x0000000e00117202 */ /* 0x001fe40000000f00 */
[----:B------:R-:W-:-:S02]  /*10490*/  F2FP.F16.F32.PACK_AB R8, R49, R48 ;  /* 0x000000303108723e */ /* 0x000fc400000000ff */
[----:B------:R-:W-:Y:S02]  /*104a0*/  F2FP.F16.F32.PACK_AB R9, R51, R50 ;  /* 0x000000323309723e */ /* 0x000fe400000000ff */
[----:B------:R-:W-:Y:S02]  /*104b0*/  F2FP.F16.F32.PACK_AB R10, R53, R52 ;  /* 0x00000034350a723e */ /* 0x000fe400000000ff */
[----:B------:R-:W-:Y:S02]  /*104c0*/  F2FP.F16.F32.PACK_AB R11, R55, R54 ;  /* 0x00000036370b723e */ /* 0x000fe400000000ff */
[----:B------:R-:W-:Y:S02]  /*104d0*/  MOV R130, R74 ;  /* 0x0000004a00827202 */ /* 0x000fe40000000f00 */
[----:B------:R-:W-:Y:S01]  /*104e0*/  MOV R22, R72 ;  /* 0x0000004800167202 */ /* 0x000fe20000000f00 */
[----:B------:R0:W-:Y:S01]  /*104f0*/  STSM.16.M88.4 [R134], R8 ;  /* 0x0000000886007844 */ /* 0x0001e20000000200 */
[----:B------:R-:W-:-:S02]  /*10500*/  F2FP.F16.F32.PACK_AB R12, R57, R56 ;  /* 0x00000038390c723e */ /* 0x000fc400000000ff */
[----:B------:R-:W-:Y:S02]  /*10510*/  F2FP.F16.F32.PACK_AB R13, R59, R58 ;  /* 0x0000003a3b0d723e */ /* 0x000fe400000000ff */
[----:B------:R-:W-:Y:S02]  /*10520*/  F2FP.F16.F32.PACK_AB R14, R61, R60 ;  /* 0x0000003c3d0e723e */ /* 0x000fe400000000ff */
[----:B------:R-:W-:Y:S02]  /*10530*/  F2FP.F16.F32.PACK_AB R15, R63, R62 ;  /* 0x0000003e3f0f723e */ /* 0x000fe400000000ff */
[----:B------:R-:W-:Y:S02]  /*10540*/  F2FP.F16.F32.PACK_AB R72, R65, R64 ;  /* 0x000000404148723e */ /* 0x000fe400000000ff */
[----:B------:R-:W-:Y:S01]  /*10550*/  F2FP.F16.F32.PACK_AB R73, R67, R66 ;  /* 0x000000424349723e */ /* 0x000fe200000000ff */
[----:B------:R-:W-:Y:S01]  /*10560*/  STSM.16.M88.4 [R133], R12 ;  /* 0x0000000c85007844 */ /* 0x000fe20000000200 */
[----:B------:R-:W-:-:S02]  /*10570*/  F2FP.F16.F32.PACK_AB R74, R69, R68 ;  /* 0x00000044454a723e */ /* 0x000fc400000000ff */
[----:B------:R-:W-:Y:S02]  /*10580*/  F2FP.F16.F32.PACK_AB R75, R71, R70 ;  /* 0x00000046474b723e */ /* 0x000fe400000000ff */
[----:B-1----:R-:W-:Y:S02]  /*10590*/  F2FP.F16.F32.PACK_AB R96, R5, R4 ;  /* 0x000000040560723e */ /* 0x002fe400000000ff */
[----:B------:R-:W-:Y:S01]  /*105a0*/  F2FP.F16.F32.PACK_AB R97, R123, R122 ;  /* 0x0000007a7b61723e */ /* 0x000fe200000000ff */
[----:B------:R-:W-:Y:S01]  /*105b0*/  STSM.16.M88.4 [R132], R72 ;  /* 0x0000004884007844 */ /* 0x000fe20000000200 */
[----:B------:R-:W-:Y:S02]  /*105c0*/  F2FP.F16.F32.PACK_AB R98, R77, R76 ;  /* 0x0000004c4d62723e */ /* 0x000fe400000000ff */
[----:B------:R-:W-:Y:S02]  /*105d0*/  F2FP.F16.F32.PACK_AB R99, R79, R78 ;  /* 0x0000004e4f63723e */ /* 0x000fe400000000ff */
[----:B--2---:R-:W-:-:S02]  /*105e0*/  F2FP.F16.F32.PACK_AB R100, R81, R80 ;  /* 0x000000505164723e */ /* 0x004fc400000000ff */
[----:B------:R-:W-:Y:S01]  /*105f0*/  F2FP.F16.F32.PACK_AB R101, R83, R82 ;  /* 0x000000525365723e */ /* 0x000fe200000000ff */
[----:B------:R1:W-:Y:S01]  /*10600*/  STSM.16.M88.4 [R131], R96 ;  /* 0x0000006083007844 */ /* 0x0003e20000000200 */
[----:B------:R-:W-:Y:S02]  /*10610*/  F2FP.F16.F32.PACK_AB R102, R85, R84 ;  /* 0x000000545566723e */ /* 0x000fe400000000ff */
[----:B------:R-:W-:Y:S02]  /*10620*/  F2FP.F16.F32.PACK_AB R103, R87, R86 ;  /* 0x000000565767723e */ /* 0x000fe400000000ff */
[----:B------:R-:W-:Y:S02]  /*10630*/  F2FP.F16.F32.PACK_AB R104, R89, R88 ;  /* 0x000000585968723e */ /* 0x000fe400000000ff */
[----:B------:R-:W-:Y:S01]  /*10640*/  F2FP.F16.F32.PACK_AB R105, R91, R90 ;  /* 0x0000005a5b69723e */ /* 0x000fe200000000ff */
[----:B------:R-:W-:Y:S01]  /*10650*/  STSM.16.M88.4 [R3], R100 ;  /* 0x0000006403007844 */ /* 0x000fe20000000200 */
[----:B------:R-:W-:-:S02]  /*10660*/  F2FP.F16.F32.PACK_AB R106, R93, R92 ;  /* 0x0000005c5d6a723e */ /* 0x000fc400000000ff */
[----:B------:R-:W-:Y:S02]  /*10670*/  F2FP.F16.F32.PACK_AB R107, R95, R94 ;  /* 0x0000005e5f6b723e */ /* 0x000fe400000000ff */
[----:B0-----:R-:W-:Y:S02]  /*10680*/  F2FP.F16.F32.PACK_AB R8, R7, R6 ;  /* 0x000000060708723e */ /* 0x001fe400000000ff */
[----:B------:R-:W-:Y:S01]  /*10690*/  F2FP.F16.F32.PACK_AB R9, R125, R124 ;  /* 0x0000007c7d09723e */ /* 0x000fe200000000ff */
[----:B------:R-:W-:Y:S01]  /*106a0*/  STSM.16.M88.4 [R130], R104 ;  /* 0x0000006882007844 */ /* 0x000fe20000000200 */
[----:B------:R-:W-:Y:S01]  /*106b0*/  F2FP.F16.F32.PACK_AB R10, R21, R20 ;  /* 0x00000014150a723e */ /* 0x000fe200000000ff */
[----:B-1----:R-:W-:Y:S01]  /*106c0*/  IMAD.U32 R96, RZ, RZ, UR12 ;  /* 0x0000000cff607e24 */ /* 0x002fe2000f8e00ff */
[----:B------:R-:W-:Y:S01]  /*106d0*/  F2FP.F16.F32.PACK_AB R11, R127, R126 ;  /* 0x0000007e7f0b723e */ /* 0x000fe200000000ff */
[----:B------:R-:W-:Y:S01]  /*106e0*/  IMAD.U32 R97, RZ, RZ, UR13 ;  /* 0x0000000dff617e24 */ /* 0x000fe2000f8e00ff */
[----:B------:R-:W-:Y:S01]  /*106f0*/  F2FP.F16.F32.PACK_AB R12, R121, R120 ;  /* 0x00000078790c723e */ /* 0x000fe200000000ff */
[----:B------:R-:W0:Y:S01]  /*10700*/  LDC.64 R98, c[0x0][0xc08] ;  /* 0x00030200ff627b82 */ /* 0x000e220000000a00 */
[----:B------:R-:W-:Y:S01]  /*10710*/  F2FP.F16.F32.PACK_AB R13, R129, R128 ;  /* 0x00000080810d723e */ /* 0x000fe200000000ff */
[----:B------:R-:W-:Y:S01]  /*10720*/  STSM.16.M88.4 [R22], R8 ;  /* 0x0000000816007844 */ /* 0x000fe20000000200 */
[----:B------:R-:W-:-:S02]  /*10730*/  F2FP.F16.F32.PACK_AB R14, R109, R108 ;  /* 0x0000006c6d0e723e */ /* 0x000fc400000000ff */
[----:B------:R-:W-:Y:S02]  /*10740*/  F2FP.F16.F32.PACK_AB R15, R111, R110 ;  /* 0x0000006e6f0f723e */ /* 0x000fe400000000ff */
[----:B------:R-:W-:Y:S02]  /*10750*/  F2FP.F16.F32.PACK_AB R72, R113, R112 ;  /* 0x000000707148723e */ /* 0x000fe400000000ff */
[----:B------:R-:W-:Y:S01]  /*10760*/  F2FP.F16.F32.PACK_AB R73, R115, R114 ;  /* 0x000000727349723e */ /* 0x000fe200000000ff */
[----:B------:R-:W-:Y:S01]  /*10770*/  STSM.16.M88.4 [R18], R12 ;  /* 0x0000000c12007844 */ /* 0x000fe20000000200 */
[----:B------:R-:W-:Y:S02]  /*10780*/  F2FP.F16.F32.PACK_AB R74, R117, R116 ;  /* 0x00000074754a723e */ /* 0x000fe400000000ff */
[----:B------:R-:W-:Y:S02]  /*10790*/  F2FP.F16.F32.PACK_AB R75, R119, R118 ;  /* 0x00000076774b723e */ /* 0x000fe400000000ff */
[----:B------:R-:W-:-:S03]  /*107a0*/  ISETP.NE.U32.AND P0, PT, RZ, UR14, PT ;  /* 0x0000000eff007c0c */ /* 0x000fc6000bf05070 */
[----:B------:R1:W-:Y:S01]  /*107b0*/  STSM.16.M88.4 [R17], R72 ;  /* 0x0000004811007844 */ /* 0x0003e20000000200 */
[----:B------:R-:W-:Y:S01]  /*107c0*/  BAR.SYNC.DEFER_BLOCKING 0x1, 0x100 ;  /* 0x0044000000007b1d */ /* 0x000fe20000010000 */
[----:B------:R-:W-:Y:S02]  /*107d0*/  ISETP.NE.AND.EX P0, PT, RZ, UR15, PT, P0 ;  /* 0x0000000fff007c0c */ /* 0x000fe4000bf05300 */
[----:B0-----:R-:W-:-:S05]  /*107e0*/  ISETP.NE.U32.AND P1, PT, R98, RZ, PT ;  /* 0x000000ff6200720c */ /* 0x001fca0003f25070 */
[----:B-1----:R-:W0:Y:S06]  /*107f0*/  LDC R17, c[0x0][0xbe8] ;  /* 0x0002fa00ff117b82 */ /* 0x002e2c0000000800 */
[----:B------:R-:W2:Y:S01]  /*10800*/  @P0 LDG.E R3, desc[UR36][R96.64] ;  /* 0x0000002460030981 */ /* 0x000ea2000c1e1900 */
[----:B------:R-:W-:Y:S01]  /*10810*/  R2UR UR4, R99 ;  /* 0x00000000630472ca */ /* 0x000fe200000e0000 */
[----:B------:R-:W-:-:S12]  /*10820*/  VOTEU.ANY UP0, P1 ;  /* 0x00000000003f7886 */ /* 0x000fd80000800100 */
[----:B------:R-:W-:Y:S01]  /*10830*/  UISETP.NE.AND.EX UP0, UPT, UR4, URZ, UPT, UP0 ;  /* 0x0000003f0400728c */ /* 0x000fe2000bf05300 */
[----:B0-----:R-:W-:Y:S02]  /*10840*/  ISETP.NE.AND P1, PT, R17, 0x1, PT ;  /* 0x000000011100780c */ /* 0x001fe40003f25270 */
[----:B------:R-:W-:Y:S02]  /*10850*/  ULDC UR4, c[0x0][0xa88] ;  /* 0x0002a20000047ab9 */ /* 0x000fe40000000800 */
[----:B------:R-:W-:Y:S01]  /*10860*/  IMAD.U32 R12, RZ, RZ, UR4 ;  /* 0x00000004ff0c7e24 */ /* 0x000fe2000f8e00ff */
[----:B------:R-:W-:Y:S01]  /*10870*/  PLOP3.LUT P4, PT, PT, PT, UP0, 0x80, 0x0 ;  /* 0x000000000000781c */ /* 0x000fe20003f8f008 */
[----:B------:R-:W-:-:S04]  /*10880*/  ULDC UR4, c[0x0][0xad4] ;  /* 0x0002b50000047ab9 */ /* 0x000fc80000000800 */
[----:B------:R-:W-:Y:S02]  /*10890*/  @UP0 ULDC.64 UR12, c[0x0][0xc08] ;  /* 0x00030200000c0ab9 */ /* 0x000fe40000000a00 */
[----:B------:R-:W-:Y:S01]  /*108a0*/  @UP0 UIMAD.WIDE UR12, UR9, 0x4, UR12 ;  /* 0x00000004090c08a5 */ /* 0x000fe2000f8e020c */
[----:B------:R-:W0:Y:S01]  /*108b0*/  @P1 LDC R10, c[0x0][0xbec] ;  /* 0x0002fb00ff0a1b82 */ /* 0x000e220000000800 */
[----:B------:R-:W-:-:S04]  /*108c0*/  UISETP.NE.AND UP0, UPT, UR18, URZ, UPT ;  /* 0x0000003f1200728c */ /* 0x000fc8000bf05270 */
[----:B------:R-:W-:Y:S01]  /*108d0*/  USEL UR4, UR18, UR4, UP0 ;  /* 0x0000000412047287 */ /* 0x000fe20008000000 */
[----:B------:R-:W-:Y:S02]  /*108e0*/  IMAD.U32 R8, RZ, RZ, UR12 ;  /* 0x0000000cff087e24 */ /* 0x000fe4000f8e00ff */
[----:B------:R-:W1:Y:S01]  /*108f0*/  @P1 LDC R11, c[0x0][0xbf0] ;  /* 0x0002fc00ff0b1b82 */ /* 0x000e620000000800 */
[----:B------:R-:W-:Y:S01]  /*10900*/  UISETP.GT.AND UP1, UPT, UR4, 0x1, UPT ;  /* 0x000000010400788c */ /* 0x000fe2000bf24270 */
[----:B------:R-:W-:Y:S01]  /*10910*/  IMAD.U32 R9, RZ, RZ, UR13 ;  /* 0x0000000dff097e24 */ /* 0x000fe2000f8e00ff */
[----:B------:R-:W-:Y:S02]  /*10920*/  UMOV UR22, 0x9b8 ;  /* 0x000009b800167882 */ /* 0x000fe40000000000 */
[----:B------:R-:W-:Y:S02]  /*10930*/  USEL UR22, UR22, 0x978, UP1 ;  /* 0x0000097816167887 */ /* 0x000fe40008800000 */
[----:B------:R-:W-:Y:S01]  /*10940*/  UISETP.NE.U32.AND UP0, UPT, UR14, URZ, UPT ;  /* 0x0000003f0e00728c */ /* 0x000fe2000bf05070 */
[----:B------:R-:W-:Y:S01]  /*10950*/  VIADD R15, R192, UR16 ;  /* 0x00000010c00f7c36 */ /* 0x000fe20008000000 */
[----:B------:R-:W-:Y:S01]  /*10960*/  USHF.R.S32.HI UR12, URZ, 0x1f, UR9 ;  /* 0x0000001f3f0c7899 */ /* 0x000fe20008011409 */
[----:B------:R0:W5:Y:S01]  /*10970*/  @P4 LDG.E R12, desc[UR36][R8.64] ;  /* 0x00000024080c4981 */ /* 0x000162000c1e1900 */
[----:B------:R-:W-:Y:S01]  /*10980*/  UMOV UR4, URZ ;  /* 0x0000003f00047c82 */ /* 0x000fe20008000000 */
[----:B------:R-:W-:-:S02]  /*10990*/  UISETP.NE.AND.EX UP0, UPT, UR15, URZ, UPT, UP0 ;  /* 0x0000003f0f00728c */ /* 0x000fc4000bf05300 */
[----:B------:R-:W-:Y:S02]  /*109a0*/  USEL UR20, UR17, URZ, UP1 ;  /* 0x0000003f11147287 */ /* 0x000fe40008800000 */
[----:B------:R-:W-:Y:S02]  /*109b0*/  USEL UR9, UR9, URZ, !UP0 ;  /* 0x0000003f09097287 */ /* 0x000fe4000c000000 */
[----:B------:R-:W-:Y:S01]  /*109c0*/  USEL UR21, UR12, URZ, !UP0 ;  /* 0x0000003f0c157287 */ /* 0x000fe2000c000000 */
[----:B------:R-:W-:Y:S02]  /*109d0*/  ULDC.64 UR16, c[0x0][UR22+0x220] ;  /* 0x0000880016107abb */ /* 0x000fe40008000a00 */
[----:B------:R-:W-:Y:S01]  /*109e0*/  ULDC.64 UR12, c[0x0][UR22+0x218] ;  /* 0x00008600160c7abb */ /* 0x000fe20008000a00 */
[----:B------:R-:W-:Y:S01]  /*109f0*/  ULDC.64 UR18, c[0x0][UR22+0x228] ;  /* 0x00008a0016127abb */ /* 0x000fe20008000a00 */
[----:B------:R-:W-:Y:S01]  /*10a00*/  UIMAD.WIDE.U32 UR14, UR12, UR23, URZ ;  /* 0x000000170c0e72a5 */ /* 0x000fe2000f8e003f */
[----:B0-----:R-:W-:Y:S01]  /*10a10*/  @P1 IMAD.HI.U32 R8, R15, R10, RZ ;  /* 0x0000000a0f081227 */ /* 0x001fe200078e00ff */
[----:B------:R-:W-:-:S02]  /*10a20*/  UIMAD UR23, UR13, UR23, URZ ;  /* 0x000000170d1772a4 */ /* 0x000fc4000f8e023f */
[----:B------:R-:W-:Y:S02]  /*10a30*/  UIMAD UR17, UR17, UR9, URZ ;  /* 0x00000009111172a4 */ /* 0x000fe4000f8e023f */
[----:B------:R-:W-:Y:S02]  /*10a40*/  UIMAD.WIDE.U32 UR24, UR18, UR20, URZ ;  /* 0x00000014121872a5 */ /* 0x000fe4000f8e003f */
[----:B------:R-:W-:Y:S02]  /*10a50*/  UIMAD.WIDE.U32 UR12, UR16, UR9, URZ ;  /* 0x00000009100c72a5 */ /* 0x000fe4000f8e003f */
[----:B------:R-:W-:Y:S02]  /*10a60*/  UIMAD UR18, UR19, UR20, URZ ;  /* 0x00000014131272a4 */ /* 0x000fe4000f8e023f */
[----:B------:R-:W-:Y:S01]  /*10a70*/  UIMAD UR17, UR16, UR21, UR17 ;  /* 0x00000015101172a4 */ /* 0x000fe2000f8e0211 */
[----:B------:R-:W-:Y:S01]  /*10a80*/  IMAD.U32 R9, RZ, RZ, UR25 ;  /* 0x00000019ff097e24 */ /* 0x000fe2000f8e00ff */
[----:B------:R-:W-:-:S02]  /*10a90*/  UIADD3 UR18, UR25, UR18, URZ ;  /* 0x0000001219127290 */ /* 0x000fc4000fffe03f */
[----:B------:R-:W-:Y:S02]  /*10aa0*/  UIADD3 UR23, UR15, UR23, URZ ;  /* 0x000000170f177290 */ /* 0x000fe4000fffe03f */
[----:B------:R-:W-:Y:S02]  /*10ab0*/  UIADD3 UR17, UR13, UR17, URZ ;  /* 0x000000110d117290 */ /* 0x000fe4000fffe03f */
[----:B------:R-:W-:Y:S01]  /*10ac0*/  IMAD.U32 R14, RZ, RZ, UR18 ;  /* 0x00000012ff0e7e24 */ /* 0x000fe2000f8e00ff */
[----:B--2---:R-:W-:Y:S01]  /*10ad0*/  @P0 R2UR UR4, R3 ;  /* 0x00000000030402ca */ /* 0x004fe200000e0000 */
[----:B------:R-:W-:Y:S01]  /*10ae0*/  IMAD.MOV.U32 R3, RZ, RZ, R15 ;  /* 0x000000ffff037224 */ /* 0x000fe200078e000f */
[----:B-1----:R-:W-:Y:S01]  /*10af0*/  @P1 SHF.R.U32.HI R3, RZ, R11, R8 ;  /* 0x0000000bff031219 */ /* 0x002fe20000011608 */
[----:B------:R-:W-:-:S03]  /*10b00*/  IMAD.U32 R8, RZ, RZ, UR24 ;  /* 0x00000018ff087e24 */ /* 0x000fc6000f8e00ff */
[--C-:B------:R-:W-:Y:S01]  /*10b10*/  SHF.R.S32.HI R9, RZ, 0x1f, R3.reuse ;  /* 0x0000001fff097819 */ /* 0x100fe20000011403 */
[----:B------:R-:W-:-:S04]  /*10b20*/  IMAD.MOV R10, RZ, RZ, -R3 ;  /* 0x000000ffff0a7224 */ /* 0x000fc800078e0a03 */
[----:B------:R-:W-:Y:S02]  /*10b30*/  IMAD R11, R17, R10, R15 ;  /* 0x0000000a110b7224 */ /* 0x000fe400078e020f */
[----:B------:R-:W-:Y:S02]  /*10b40*/  UIADD3 UR14, UP0, UP2, UR12, UR14, UR4 ;  /* 0x0000000e0c0e7290 */ /* 0x000fe4000fa1e004 */
[----:B------:R-:W-:Y:S01]  /*10b50*/  USHF.R.S32.HI UR16, URZ, 0x1f, UR4 ;  /* 0x0000001f3f107899 */ /* 0x000fe20008011404 */
[----:B------:R-:W-:-:S03]  /*10b60*/  ULDC.64 UR12, c[0x0][UR22+0x210] ;  /* 0x00008400160c7abb */ /* 0x000fc60008000a00 */
[----:B------:R-:W-:Y:S01]  /*10b70*/  IADD3 R8, P2, P3, R3, UR14, R8 ;  /* 0x0000000e03087c10 */ /* 0x000fe2000fb5e008 */
[----:B------:R-:W-:Y:S01]  /*10b80*/  UIADD3.X UR14, UR17, UR23, UR16, UP0, UP2 ;  /* 0x00000017110e7290 */ /* 0x000fe200087e4410 */
[----:B------:R-:W-:Y:S01]  /*10b90*/  SHF.R.S32.HI R3, RZ, 0x1f, R11 ;  /* 0x0000001fff037819 */ /* 0x000fe2000001140b */
[----:B------:R-:W-:-:S04]  /*10ba0*/  IMAD R10, R11, UR13, RZ ;  /* 0x0000000d0b0a7c24 */ /* 0x000fc8000f8e02ff */
[----:B------:R-:W-:Y:S01]  /*10bb0*/  IADD3.X R9, R9, UR14, R14, P2, P3 ;  /* 0x0000000e09097c10 */ /* 0x000fe200097e640e */
[----:B------:R-:W-:Y:S01]  /*10bc0*/  IMAD R3, R3, UR12, R10 ;  /* 0x0000000c03037c24 */ /* 0x000fe2000f8e020a */
[----:B------:R-:W-:Y:S01]  /*10bd0*/  ULDC.64 UR14, c[0x0][0xba8] ;  /* 0x0002ea00000e7ab9 */ /* 0x000fe20000000a00 */
[----:B------:R-:W-:Y:S01]  /*10be0*/  @!UP1 ULDC UR14, c[0x0][0xb50] ;  /* 0x0002d400000e9ab9 */ /* 0x000fe20000000800 */
[----:B------:R-:W-:Y:S01]  /*10bf0*/  @!UP1 ULDC UR15, c[0x0][0xb54] ;  /* 0x0002d500000f9ab9 */ /* 0x000fe20000000800 */
        /* <DEDUP_REMOVED lines=9> */
.L_x_1303:
[----:B------:R-:W2:Y:S01]  /*10c90*/  LDL R3, [R1+0xc] ;  /* 0x00000c0001037983 */ /* 0x000ea20000100800 */
[----:B------:R-:W-:Y:S02]  /*10ca0*/  R2UR UR12, R23 ;  /* 0x00000000170c72ca */ /* 0x000fe400000e0000 */
[----:B------:R-:W-:Y:S01]  /*10cb0*/  LOP3.LUT P0, RZ, R222, 0x3, RZ, 0xc0, !PT ;  /* 0x00000003deff7812 */ /* 0x000fe2000780c0ff */
[----:B------:R-:W-:Y:S01]  /*10cc0*/  SHFL.IDX PT, R8, R13, RZ, 0x1c1f ;  /* 0x001c1fff0d087589 */ /* 0x000fe200000e0000 */
[----:B------:R-:W-:-:S03]  /*10cd0*/  PLOP3.LUT P3, PT, PT, PT, UP1, 0x80, 0x0 ;  /* 0x000000000000781c */ /* 0x000fc60003f6f018 */
[----:B------:R-:W0:Y:S04]  /*10ce0*/  SHFL.IDX PT, R9, R14, RZ, 0x1c1f ;  /* 0x001c1fff0e097589 */ /* 0x000e2800000e0000 */
[----:B------:R-:W-:Y:S04]  /*10cf0*/  SHFL.IDX PT, R10, R13, 0x1, 0x1c1f ;  /* 0x003c1f000d0a7f89 */ /* 0x000fe800000e0000 */
[----:B------:R-:W1:Y:S01]  /*10d00*/  SHFL.IDX PT, R11, R14, 0x1, 0x1c1f ;  /* 0x003c1f000e0b7f89 */ /* 0x000e6200000e0000 */
[----:B--2---:R-:W-:Y:S02]  /*10d10*/  VIADD R18, R3, UR12 ;  /* 0x0000000c03127c36 */ /* 0x004fe40008000000 */
[----:B-----5:R-:W-:-:S02]  /*10d20*/  IMAD R3, R12, R17, RZ ;  /* 0x000000110c037224 */ /* 0x020fc400078e02ff */
[----:B------:R-:W-:-:S03]  /*10d30*/  VIADD R12, R18, 0x8 ;  /* 0x00000008120c7836 */ /* 0x000fc60000000000 */
[-C--:B------:R-:W-:Y:S02]  /*10d40*/  ISETP.GE.OR P2, PT, R18, R3.reuse, P0 ;  /* 0x000000031200720c */ /* 0x080fe40000746670 */
[----:B------:R-:W-:-:S11]  /*10d50*/  ISETP.GE.OR P0, PT, R12, R3, P0 ;  /* 0x000000030c00720c */ /* 0x000fd60000706670 */
[----:B0-----:R0:W-:Y:S01]  /*10d60*/  @!P2 ST.E desc[UR36][R8.64], R0 ;  /* 0x000000000800a985 */ /* 0x0011e2000c101924 */
[----:B------:R-:W-:-:S03]  /*10d70*/  ISETP.GE.AND P2, PT, R18, R3, PT ;  /* 0x000000031200720c */ /* 0x000fc60003f46270 */
[----:B-1----:R0:W-:Y:S01]  /*10d80*/  @!P0 ST.E desc[UR36][R10.64], R2 ;  /* 0x000000020a008985 */ /* 0x0021e2000c101924 */
[----:B------:R-:W-:Y:S01]  /*10d90*/  ISETP.GE.AND P0, PT, R12, R3, PT ;  /* 0x000000030c00720c */ /* 0x000fe20003f06270 */
[----:B------:R-:W-:-:S12]  /*10da0*/  @P3 BRA `(.L_x_1304) ;  /* 0x0000000c004c3947 */ /* 0x000fd80003800000 */
[----:B------:R-:W-:Y:S01]  /*10db0*/  IMAD.SHL.U32 R63, R194, 0x8, RZ ;  /* 0x00000008c23f7824 */ /* 0x000fe200078e00ff */
[----:B------:R-:W1:Y:S01]  /*10dc0*/  @P1 LDC R57, c[0x0][0xbec] ;  /* 0x0002fb00ff391b82 */ /* 0x000e620000000800 */
[----:B------:R-:W-:Y:S01]  /*10dd0*/  IMAD.MOV.U32 R5, RZ, RZ, 0x2 ;  /* 0x00000002ff057424 */ /* 0x000fe200078e00ff */
[----:B------:R-:W-:Y:S01]  /*10de0*/  ULDC.64 UR14, c[0x0][0xaa0] ;  /* 0x0002a800000e7ab9 */ /* 0x000fe20000000a00 */
[----:B------:R-:W-:Y:S01]  /*10df0*/  IMAD R4, R219, 0x40, R63 ;  /* 0x00000040db047824 */ /* 0x000fe200078e023f */
[----:B------:R-:W-:Y:S02]  /*10e00*/  R2UR UR17, R23 ;  /* 0x00000000171172ca */ /* 0x000fe400000e0000 */
[----:B------:R-:W-:Y:S01]  /*10e10*/  R2UR UR18, R209 ;  /* 0x00000000d11272ca */ /* 0x000fe200000e0000 */
[----:B------:R-:W-:Y:S01]  /*10e20*/  IMAD.WIDE R4, R4, R5, UR10 ;  /* 0x0000000a04047e25 */ /* 0x000fe2000f8e0205 */
[----:B------:R-:W2:Y:S02]  /*10e30*/  @P1 LDC R61, c[0x0][0xbf0] ;  /* 0x0002fc00ff3d1b82 */ /* 0x000ea40000000800 */
[C---:B------:R-:W-:Y:S01]  /*10e40*/  IADD3 R29, P2, R4.reuse, 0x5000, RZ ;  /* 0x00005000041d7810 */ /* 0x040fe20007f5e0ff */
[----:B------:R-:W-:Y:S01]  /*10e50*/  UIMAD UR12, UR16, UR14, URZ ;  /* 0x0000000e100c72a4 */ /* 0x000fe2000f8e023f */
[----:B0-----:R-:W-:-:S02]  /*10e60*/  IADD3 R9, P4, R4, 0x1000, RZ ;  /* 0x0000100004097810 */ /* 0x001fc40007f9e0ff */
[----:B------:R-:W-:Y:S02]  /*10e70*/  LOP3.LUT R28, R29, 0x380, RZ, 0xc0, !PT ;  /* 0x000003801d1c7812 */ /* 0x000fe400078ec0ff */
[----:B------:R-:W-:Y:S02]  /*10e80*/  IADD3 R13, P3, R4, 0x2000, RZ ;  /* 0x00002000040d7810 */ /* 0x000fe40007f7e0ff */
[----:B------:R-:W-:Y:S02]  /*10e90*/  SHF.R.U64 R28, R28, 0x3, RZ ;  /* 0x000000031c1c7819 */ /* 0x000fe400000012ff */
[----:B------:R-:W-:Y:S02]  /*10ea0*/  IADD3 R21, P6, R4, 0x3000, RZ ;  /* 0x0000300004157810 */ /* 0x000fe40007fde0ff */
[----:B------:R-:W-:Y:S01]  /*10eb0*/  LOP3.LUT R28, R28, R29, RZ, 0x3c, !PT ;  /* 0x0000001d1c1c7212 */ /* 0x000fe200078e3cff */
[----:B------:R-:W-:Y:S01]  /*10ec0*/  IMAD.X R29, RZ, RZ, R5, P2 ;  /* 0x000000ffff1d7224 */ /* 0x000fe200010e0605 */
[----:B------:R-:W-:-:S02]  /*10ed0*/  IADD3 R7, P2, R4, 0xb000, RZ ;  /* 0x0000b00004077810 */ /* 0x000fc40007f5e0ff */
[----:B------:R-:W-:Y:S02]  /*10ee0*/  IADD3 R25, P5, R4, 0x4000, RZ ;  /* 0x0000400004197810 */ /* 0x000fe40007fbe0ff */
[----:B------:R-:W-:Y:S01]  /*10ef0*/  LOP3.LUT R0, R7, 0x380, RZ, 0xc0, !PT ;  /* 0x0000038007007812 */ /* 0x000fe200078ec0ff */
[----:B------:R-:W-:Y:S01]  /*10f00*/  UIMAD UR12, UR4, UR15, UR12 ;  /* 0x0000000f040c72a4 */ /* 0x000fe2000f8e020c */
[----:B------:R-:W-:Y:S01]  /*10f10*/  LOP3.LUT R8, R9, 0x380, RZ, 0xc0, !PT ;  /* 0x0000038009087812 */ /* 0x000fe200078ec0ff */
[----:B------:R-:W-:Y:S01]  /*10f20*/  UIMAD.WIDE.U32 UR10, UR4, UR14, URZ ;  /* 0x0000000e040a72a5 */ /* 0x000fe2000f8e003f */
[----:B------:R-:W-:Y:S01]  /*10f30*/  SHF.R.U64 R0, R0, 0x3, RZ ;  /* 0x0000000300007819 */ /* 0x000fe200000012ff */
[----:B------:R-:W-:Y:S01]  /*10f40*/  IMAD.X R53, RZ, RZ, R5, P2 ;  /* 0x000000ffff357224 */ /* 0x000fe200010e0605 */
[----:B------:R-:W-:Y:S01]  /*10f50*/  LOP3.LUT R12, R13, 0x380, RZ, 0xc0, !PT ;  /* 0x000003800d0c7812 */ /* 0x000fe200078ec0ff */
[----:B------:R-:W5:Y:S01]  /*10f60*/  LD.E.128 R28, desc[UR36][R28.64] ;  /* 0x000000241c1c7980 */ /* 0x000f62000c101d00 */
[----:B------:R-:W-:-:S02]  /*10f70*/  LOP3.LUT R20, R21, 0x380, RZ, 0xc0, !PT ;  /* 0x0000038015147812 */ /* 0x000fc400078ec0ff */
[----:B------:R-:W-:Y:S02]  /*10f80*/  LOP3.LUT R24, R25, 0x380, RZ, 0xc0, !PT ;  /* 0x0000038019187812 */ /* 0x000fe400078ec0ff */
[----:B------:R-:W-:Y:S01]  /*10f90*/  LOP3.LUT R52, R0, R7, RZ, 0x3c, !PT ;  /* 0x0000000700347212 */ /* 0x000fe200078e3cff */
[----:B------:R-:W-:Y:S01]  /*10fa0*/  IMAD R0, R194, 0x20, R219 ;  /* 0x00000020c2007824 */ /* 0x000fe200078e02db */
[----:B------:R-:W-:Y:S01]  /*10fb0*/  UIADD3 UR11, UR11, UR12, URZ ;  /* 0x0000000c0b0b7290 */ /* 0x000fe2000fffe03f */
[----:B------:R-:W-:Y:S02]  /*10fc0*/  SHF.R.U64 R8, R8, 0x3, RZ ;  /* 0x0000000308087819 */ /* 0x000fe400000012ff */
[----:B------:R-:W-:Y:S01]  /*10fd0*/  SHF.R.U64 R12, R12, 0x3, RZ ;  /* 0x000000030c0c7819 */ /* 0x000fe200000012ff */
[----:B------:R-:W-:Y:S01]  /*10fe0*/  ULDC.64 UR12, c[0x0][0xae8] ;  /* 0x0002ba00000c7ab9 */ /* 0x000fe20000000a00 */
[----:B------:R-:W-:Y:S02]  /*10ff0*/  SHF.R.U64 R20, R20, 0x3, RZ ;  /* 0x0000000314147819 */ /* 0x000fe400000012ff */
[----:B------:R-:W-:Y:S01]  /*11000*/  SHF.R.U64 R24, R24, 0x3, RZ ;  /* 0x0000000318187819 */ /* 0x000fe200000012ff */
[----:B------:R-:W-:Y:S01]  /*11010*/  VIADD R18, R0, UR17 ;  /* 0x0000001100127c36 */ /* 0x000fe20008000000 */
[----:B------:R-:W-:Y:S01]  /*11020*/  UIMAD.WIDE.U32 UR10, UR18, UR12, UR10 ;  /* 0x0000000c120a72a5 */ /* 0x000fe2000f8e000a */
        /* <DEDUP_REMOVED lines=8> */
[C---:B------:R-:W-:Y:S01]  /*110b0*/  IADD3 R33, P0, R4.reuse, 0x6000, RZ ;  /* 0x0000600004217810 */ /* 0x040fe20007f1e0ff */
[----:B------:R-:W-:Y:S01]  /*110c0*/  USHF.R.S32.HI UR4, URZ, 0x1f, UR9 ;  /* 0x0000001f3f047899 */ /* 0x000fe20008011409 */
[----:B------:R-:W-:Y:S01]  /*110d0*/  IADD3 R37, P4, R4, 0x7000, RZ ;  /* 0x0000700004257810 */ /* 0x000fe20007f9e0ff */
[----:B-1----:R-:W-:Y:S01]  /*110e0*/  @P1 IMAD.HI.U32 R0, R18, R57, RZ ;  /* 0x0000003912001227 */ /* 0x002fe200078e00ff */
[C---:B------:R-:W-:Y:S01]  /*110f0*/  IADD3 R41, P3, R4.reuse, 0x8000, RZ ;  /* 0x0000800004297810 */ /* 0x040fe20007f7e0ff */
[----:B------:R-:W-:Y:S01]  /*11100*/  UIMAD UR11, UR18, UR13, UR11 ;  /* 0x0000000d120b72a4 */ /* 0x000fe2000f8e020b */
[C---:B------:R-:W-:Y:S01]  /*11110*/  IADD3 R45, P6, R4.reuse, 0x9000, RZ ;  /* 0x00009000042d7810 */ /* 0x040fe20007fde0ff */
[----:B------:R-:W-:Y:S01]  /*11120*/  IMAD.MOV.U32 R59, RZ, RZ, R18 ;  /* 0x000000ffff3b7224 */ /* 0x000fe200078e0012 */
[----:B------:R-:W-:Y:S01]  /*11130*/  IADD3 R49, P5, R4, 0xa000, RZ ;  /* 0x0000a00004317810 */ /* 0x000fe20007fbe0ff */
[----:B------:R-:W-:Y:S01]  /*11140*/  ULDC.64 UR12, c[0x0][0xaf0] ;  /* 0x0002bc00000c7ab9 */ /* 0x000fe20000000a00 */
[----:B------:R-:W-:Y:S01]  /*11150*/  LOP3.LUT R32, R33, 0x380, RZ, 0xc0, !PT ;  /* 0x0000038021207812 */ /* 0x000fe200078ec0ff */
[----:B------:R-:W-:Y:S01]  /*11160*/  UIMAD UR4, UR4, UR12, URZ ;  /* 0x0000000c040472a4 */ /* 0x000fe2000f8e023f */
[----:B------:R-:W-:Y:S01]  /*11170*/  LOP3.LUT R36, R37, 0x380, RZ, 0xc0, !PT ;  /* 0x0000038025247812 */ /* 0x000fe200078ec0ff */
[----:B------:R-:W5:Y:S01]  /*11180*/  LD.E.128 R12, desc[UR36][R12.64] ;  /* 0x000000240c0c7980 */ /* 0x000f62000c101d00 */
[----:B------:R-:W-:-:S02]  /*11190*/  LOP3.LUT R40, R41, 0x380, RZ, 0xc0, !PT ;  /* 0x0000038029287812 */ /* 0x000fc400078ec0ff */
[----:B------:R-:W-:Y:S01]  /*111a0*/  LOP3.LUT R44, R45, 0x380, RZ, 0xc0, !PT ;  /* 0x000003802d2c7812 */ /* 0x000fe200078ec0ff */
[----:B------:R-:W5:Y:S01]  /*111b0*/  LD.E.128 R20, desc[UR36][R20.64] ;  /* 0x0000002414147980 */ /* 0x000f62000c101d00 */
[----:B------:R-:W-:Y:S02]  /*111c0*/  LOP3.LUT R48, R49, 0x380, RZ, 0xc0, !PT ;  /* 0x0000038031307812 */ /* 0x000fe400078ec0ff */
[----:B------:R-:W-:Y:S01]  /*111d0*/  LOP3.LUT R11, R4, 0x380, RZ, 0xc0, !PT ;  /* 0x00000380040b7812 */ /* 0x000fe200078ec0ff */
[----:B------:R-:W5:Y:S01]  /*111e0*/  LD.E.128 R24, desc[UR36][R24.64] ;  /* 0x0000002418187980 */ /* 0x000f62000c101d00 */
[----:B--2---:R-:W-:Y:S01]  /*111f0*/  @P1 SHF.R.U32.HI R59, RZ, R61, R0 ;  /* 0x0000003dff3b1219 */ /* 0x004fe20000011600 */
[----:B------:R-:W-:Y:S01]  /*11200*/  UIMAD UR4, UR9, UR13, UR4 ;  /* 0x0000000d090472a4 */ /* 0x000fe2000f8e0204 */
[----:B------:R-:W-:Y:S01]  /*11210*/  SHF.R.U64 R32, R32, 0x3, RZ ;  /* 0x0000000320207819 */ /* 0x000fe200000012ff */
[----:B------:R-:W-:Y:S01]  /*11220*/  UIMAD.WIDE.U32 UR10, UR9, UR12, UR10 ;  /* 0x0000000c090a72a5 */ /* 0x000fe2000f8e000a */
[----:B------:R-:W-:Y:S01]  /*11230*/  SHF.R.U64 R36, R36, 0x3, RZ ;  /* 0x0000000324247819 */ /* 0x000fe200000012ff */
[----:B------:R-:W5:Y:S01]  /*11240*/  LD.E.128 R52, desc[UR36][R52.64] ;  /* 0x0000002434347980 */ /* 0x000f62000c101d00 */
[----:B------:R-:W-:-:S02]  /*11250*/  SHF.R.U64 R40, R40, 0x3, RZ ;  /* 0x0000000328287819 */ /* 0x000fc400000012ff */
[----:B------:R-:W-:Y:S02]  /*11260*/  SHF.R.U64 R44, R44, 0x3, RZ ;  /* 0x000000032c2c7819 */ /* 0x000fe400000012ff */
[----:B------:R-:W-:Y:S01]  /*11270*/  SHF.R.U64 R48, R48, 0x3, RZ ;  /* 0x0000000330307819 */ /* 0x000fe200000012ff */
[--C-:B------:R-:W-:Y:S01]  /*11280*/  IMAD.MOV R2, RZ, RZ, -R59.reuse ;  /* 0x000000ffff027224 */ /* 0x100fe200078e0a3b */
[----:B------:R-:W-:Y:S02]  /*11290*/  SHF.R.U64 R11, R11, 0x3, RZ ;  /* 0x000000030b0b7819 */ /* 0x000fe400000012ff */
[----:B------:R-:W-:Y:S01]  /*112a0*/  SHF.R.S32.HI R0, RZ, 0x1f, R59 ;  /* 0x0000001fff007819 */ /* 0x000fe2000001143b */
[----:B------:R-:W-:Y:S01]  /*112b0*/  UIADD3 UR4, UR11, UR4, URZ ;  /* 0x000000040b047290 */ /* 0x000fe2000fffe03f */
        /* <DEDUP_REMOVED lines=12> */
[----:B------:R-:W5:Y:S01]  /*11380*/  LD.E.128 R8, desc[UR36][R8.64] ;  /* 0x0000002408087980 */ /* 0x000f62000c101d00 */
[----:B------:R-:W-:-:S02]  /*11390*/  IMAD R0, R0, UR12, RZ ;  /* 0x0000000c00007c24 */ /* 0x000fc4000f8e02ff */
[----:B------:R-:W-:Y:S01]  /*113a0*/  IMAD R17, R17, R2, R18 ;  /* 0x0000000211117224 */ /* 0x000fe200078e0212 */
[----:B------:R-:W5:Y:S01]  /*113b0*/  LD.E.128 R4, desc[UR36][R4.64] ;  /* 0x0000002404047980 */ /* 0x000f62000c101d00 */
[----:B------:R-:W-:Y:S02]  /*113c0*/  IMAD.U32 R57, RZ, RZ, UR11 ;  /* 0x0000000bff397e24 */ /* 0x000fe4000f8e00ff */
[----:B------:R-:W-:Y:S01]  /*113d0*/  IMAD.U32 R56, RZ, RZ, UR10 ;  /* 0x0000000aff387e24 */ /* 0x000fe2000f8e00ff */
[----:B------:R-:W5:Y:S01]  /*113e0*/  LD.E.128 R32, desc[UR36][R32.64] ;  /* 0x0000002420207980 */ /* 0x000f62000c101d00 */
[----:B------:R-:W-:Y:S01]  /*113f0*/  IMAD.U32 R57, RZ, RZ, UR4 ;  /* 0x00000004ff397e24 */ /* 0x000fe2000f8e00ff */
[----:B------:R-:W-:Y:S01]  /*11400*/  ULDC.64 UR10, c[0x0][0xad8] ;  /* 0x0002b600000a7ab9 */ /* 0x000fe20000000a00 */
[----:B------:R-:W-:Y:S01]  /*11410*/  IMAD R61, R59, UR13, R0 ;  /* 0x0000000d3b3d7c24 */ /* 0x000fe2000f8e0200 */
[----:B------:R-:W5:Y:S01]  /*11420*/  LD.E.128 R36, desc[UR36][R36.64] ;  /* 0x0000002424247980 */ /* 0x000f62000c101d00 */
[----:B------:R-:W-:-:S03]  /*11430*/  SHF.R.S32.HI R0, RZ, 0x1f, R17 ;  /* 0x0000001fff007819 */ /* 0x000fc60000011411 */
[----:B------:R-:W5:Y:S01]  /*11440*/  LD.E.128 R40, desc[UR36][R40.64] ;  /* 0x0000002428287980 */ /* 0x000f62000c101d00 */
[----:B------:R-:W-:-:S03]  /*11450*/  IMAD.WIDE.U32 R56, R59, UR12, R56 ;  /* 0x0000000c3b387c25 */ /* 0x000fc6000f8e0038 */
        /* <DEDUP_REMOVED lines=8> */
[----:B------:R-:W-:-:S02]  /*114e0*/  IMAD R2, R0, UR10, RZ ;  /* 0x0000000a00027c24 */ /* 0x000fc4000f8e02ff */
[----:B------:R-:W-:Y:S02]  /*114f0*/  VIADD R18, R219, UR17 ;  /* 0x00000011db127c36 */ /* 0x000fe40008000000 */
[----:B------:R-:W-:Y:S02]  /*11500*/  IMAD.IADD R57, R57, 0x1, R61 ;  /* 0x0000000139397824 */ /* 0x000fe400078e023d */
[C---:B------:R-:W-:Y:S02]  /*11510*/  IMAD R59, R17.reuse, UR11, R2 ;  /* 0x0000000b113b7c24 */ /* 0x040fe4000f8e0202 */
[C---:B------:R-:W-:Y:S01]  /*11520*/  VIADD R2, R18.reuse, 0x40 ;  /* 0x0000004012027836 */ /* 0x040fe20000000000 */
[----:B------:R-:W-:Y:S01]  /*11530*/  UIADD3 UR8, UR8, 0x30820, URZ ;  /* 0x0003082008087890 */ /* 0x000fe2000fffe03f */
        /* <DEDUP_REMOVED lines=33> */
.L_x_1306:
[----:B------:R-:W-:Y:S05]  /*11750*/  BSYNC B1 ;  /* 0x0000000000017941 */ /* 0x000fea0003800000 */
.L_x_1305:
[----:B--2---:R2:W4:Y:S01]  /*11760*/  SHFL.IDX PT, R0, R17, 0x1, 0x181f ;  /* 0x00381f0011007f89 */ /* 0x00452200000e0000 */
[----:B------:R-:W-:Y:S03]  /*11770*/  BSSY B1, `(.L_x_1307) ;  /* 0x0000010000017945 */ /* 0x000fe60003800000 */
[----:B---3-5:R2:W3:Y:S01]  /*11780*/  SHFL.IDX PT, R24, R2, 0x1, 0x181f ;  /* 0x00381f0002187f89 */ /* 0x0284e200000e0000 */
        /* <DEDUP_REMOVED lines=14> */
.L_x_1308:
[----:B------:R-:W-:Y:S05]  /*11870*/  BSYNC B1 ;  /* 0x0000000000017941 */ /* 0x000fea0003800000 */
.L_x_1307:
        /* <DEDUP_REMOVED lines=17> */
.L_x_1310:
[----:B------:R-:W-:Y:S05]  /*11990*/  BSYNC B1 ;  /* 0x0000000000017941 */ /* 0x000fea0003800000 */
.L_x_1309:
        /* <DEDUP_REMOVED lines=20> */
.L_x_1304:
        /* <DEDUP_REMOVED lines=12> */
[----:B------:R-:W-:Y:S01]  /*11ba0*/  UIADD3 UR8, UR8, 0x30820, URZ ;  /* 0x0003082008087890 */ /* 0x000fe2000fffe03f */
[----:B------:R-:W-:Y:S01]  /*11bb0*/  SHF.R.S32.HI R73, RZ, 0x1f, R217 ;  /* 0x0000001fff497819 */ /* 0x000fe200000114d9 */
[----:B------:R-:W-:Y:S01]  /*11bc0*/  ULDC.64 UR12, c[0x0][0xb38] ;  /* 0x0002ce00000c7ab9 */ /* 0x000fe20000000a00 */
[----:B------:R-:W-:Y:S01]  /*11bd0*/  SHF.R.S32.HI R74, RZ, 0x1f, R218 ;  /* 0x0000001fff4a7819 */ /* 0x000fe200000114da */
[----:B------:R-:W-:-:S02]  /*11be0*/  UIMAD.WIDE.U32 UR10, UR18, UR12, UR10 ;  /* 0x0000000c120a72a5 */ /* 0x000fc4000f8e000a */
[----:B------:R-:W-:Y:S02]  /*11bf0*/  UPRMT UR8, URZ, 0x654, UR8 ;  /* 0x000006543f087896 */ /* 0x000fe40008000008 */
[----:B------:R-:W-:-:S03]  /*11c00*/  UIMAD UR11, UR18, UR13, UR11 ;  /* 0x0000000d120b72a4 */ /* 0x000fc6000f8e020b */
[----:B------:R-:W-:Y:S02]  /*11c10*/  ULDC.64 UR12, c[0x0][0xb40] ;  /* 0x0002d000000c7ab9 */ /* 0x000fe40000000a00 */
[----:B------:R-:W-:Y:S02]  /*11c20*/  UIMAD UR4, UR4, UR12, URZ ;  /* 0x0000000c040472a4 */ /* 0x000fe4000f8e023f */
        /* <DEDUP_REMOVED lines=10> */
[----:B------:R-:W-:Y:S02]  /*11cd0*/  UIMAD UR4, UR17, UR13, UR11 ;  /* 0x0000000d110472a4 */ /* 0x000fe4000f8e020b */
[----:B------:R-:W-:Y:S01]  /*11ce0*/  IMAD.U32 R3, RZ, RZ, UR11 ;  /* 0x0000000bff037e24 */ /* 0x000fe2000f8e00ff */
[----:B------:R-:W-:Y:S01]  /*11cf0*/  ULDC.64 UR12, c[0x0][0xb30] ;  /* 0x0002cc00000c7ab9 */ /* 0x000fe20000000a00 */
[----:B------:R-:W-:Y:S02]  /*11d00*/  IMAD R17, R17, R2, R15 ;  /* 0x0000000211117224 */ /* 0x000fe400078e020f */
[----:B------:R-:W-:-:S02]  /*11d10*/  IMAD R0, R0, UR12, RZ ;  /* 0x0000000c00007c24 */ /* 0x000fc4000f8e02ff */
        /* <DEDUP_REMOVED lines=19> */
[----:B------:R-:W-:Y:S01]  /*11e50*/  ISETP.GE.AND P4, PT, R218, UR4, PT ;  /* 0x00000004da007c0c */ /* 0x000fe2000bf86270 */
[C---:B------:R-:W-:Y:S01]  /*11e60*/  VIADD R23, R19.reuse, 0x20 ;  /* 0x0000002013177836 */ /* 0x040fe20000000000 */
[----:B------:R-:W-:Y:S02]  /*11e70*/  ISETP.GE.AND P1, PT, R19, UR4, PT ;  /* 0x0000000413007c0c */ /* 0x000fe4000bf26270 */
[----:B------:R-:W-:Y:S02]  /*11e80*/  ISETP.GE.AND P2, PT, R15, UR4, PT ;  /* 0x000000040f007c0c */ /* 0x000fe4000bf46270 */
[----:B------:R-:W-:Y:S02]  /*11e90*/  ISETP.GE.AND P3, PT, R207, UR4, PT ;  /* 0x00000004cf007c0c */ /* 0x000fe4000bf66270 */
[----:B------:R-:W-:-:S02]  /*11ea0*/  SHF.R.S32.HI R18, RZ, 0x1f, R15 ;  /* 0x0000001fff127819 */ /* 0x000fc4000001140f */
[----:B------:R-:W-:Y:S02]  /*11eb0*/  SHF.R.S32.HI R13, RZ, 0x1f, R207 ;  /* 0x0000001fff0d7819 */ /* 0x000fe400000114cf */
[----:B------:R-:W-:Y:S02]  /*11ec0*/  SHF.R.S32.HI R72, RZ, 0x1f, R23 ;  /* 0x0000001fff487819 */ /* 0x000fe40000011417 */
[----:B-1----:R-:W-:Y:S01]  /*11ed0*/  @!P4 LEA R10, P5, R218, R2, 0x2 ;  /* 0x00000002da0ac211 */ /* 0x002fe200078a10ff */
[----:B--2---:R-:W-:-:S03]  /*11ee0*/  @!P1 IMAD.WIDE R8, R19, 0x4, R2 ;  /* 0x0000000413089825 */ /* 0x004fc600078e0202 */
[-C--:B------:R-:W-:Y:S02]  /*11ef0*/  @!P4 LEA.HI.X R11, R218, R3.reuse, R74, 0x2, P5 ;  /* 0x00000003da0bc211 */ /* 0x080fe400028f144a */
[----:B------:R-:W-:Y:S01]  /*11f00*/  ISETP.GE.AND P5, PT, R23, UR4, PT ;  /* 0x0000000417007c0c */ /* 0x000fe2000bfa6270 */
[----:B------:R1:W-:Y:S01]  /*11f10*/  @!P1 ST.E.64 desc[UR36][R8.64], R24 ;  /* 0x0000001808009985 */ /* 0x0003e2000c101b24 */
[-C--:B------:R-:W-:Y:S02]  /*11f20*/  @!P2 LEA R14, P1, R15, R2.reuse, 0x2 ;  /* 0x000000020f0ea211 */ /* 0x080fe400078210ff */
[----:B------:R-:W-:Y:S01]  /*11f30*/  @!P3 LEA R12, P6, R207, R2, 0x2 ;  /* 0x00000002cf0cb211 */ /* 0x000fe200078c10ff */
[----:B------:R2:W-:Y:S01]  /*11f40*/  @!P4 ST.E.64 desc[UR36][R10.64], R28 ;  /* 0x0000001c0a00c985 */ /* 0x0005e2000c101b24 */
[----:B------:R-:W-:Y:S02]  /*11f50*/  ISETP.GE.AND P4, PT, R206, UR4, PT ;  /* 0x00000004ce007c0c */ /* 0x000fe4000bf86270 */
[----:B------:R-:W-:-:S02]  /*11f60*/  @!P2 LEA.HI.X R15, R15, R3, R18, 0x2, P1 ;  /* 0x000000030f0fa211 */ /* 0x000fc400008f1412 */
[----:B------:R-:W-:Y:S02]  /*11f70*/  ISETP.GE.AND P1, PT, R205, UR4, PT ;  /* 0x00000004cd007c0c */ /* 0x000fe4000bf26270 */
[-C--:B------:R-:W-:Y:S02]  /*11f80*/  @!P3 LEA.HI.X R13, R207, R3.reuse, R13, 0x2, P6 ;  /* 0x00000003cf0db211 */ /* 0x080fe400030f140d */
[CC--:B------:R-:W-:Y:S02]  /*11f90*/  @!P5 LEA R22, P6, R23.reuse, R2.reuse, 0x2 ;  /* 0x000000021716d211 */ /* 0x0c0fe400078c10ff */
[----:B-1----:R-:W-:Y:S01]  /*11fa0*/  SHF.R.S32.HI R9, RZ, 0x1f, R206 ;  /* 0x0000001fff097819 */ /* 0x002fe200000114ce */
[----:B------:R1:W-:Y:S01]  /*11fb0*/  @!P3 ST.E.64 desc[UR36][R12.64], R32 ;  /* 0x000000200c00b985 */ /* 0x0003e2000c101b24 */
[----:B------:R-:W-:Y:S02]  /*11fc0*/  @!P5 LEA.HI.X R23, R23, R3, R72, 0x2, P6 ;  /* 0x000000031717d211 */ /* 0x000fe400030f1448 */
[----:B------:R-:W-:Y:S01]  /*11fd0*/  @!P4 LEA R8, P6, R206, R2, 0x2 ;  /* 0x00000002ce08c211 */ /* 0x000fe200078c10ff */
[----:B------:R3:W-:Y:S01]  /*11fe0*/  @!P2 ST.E.64 desc[UR36][R14.64], R36 ;  /* 0x000000240e00a985 */ /* 0x0007e2000c101b24 */
[----:B------:R-:W-:-:S02]  /*11ff0*/  ISETP.GE.AND P3, PT, R204, UR4, PT ;  /* 0x00000004cc007c0c */ /* 0x000fc4000bf66270 */
[----:B------:R-:W-:Y:S01]  /*12000*/  ISETP.GE.AND P2, PT, R203, UR4, PT ;  /* 0x00000004cb007c0c */ /* 0x000fe2000bf46270 */
[----:B------:R4:W-:Y:S01]  /*12010*/  @!P5 ST.E.64 desc[UR36][R22.64], R40 ;  /* 0x000000281600d985 */ /* 0x0009e2000c101b24 */
[-C--:B------:R-:W-:Y:S02]  /*12020*/  @!P4 LEA.HI.X R9, R206, R3.reuse, R9, 0x2, P6 ;  /* 0x00000003ce09c211 */ /* 0x080fe400030f1409 */
[----:B--2---:R-:W-:Y:S02]  /*12030*/  SHF.R.S32.HI R11, RZ, 0x1f, R205 ;  /* 0x0000001fff0b7819 */ /* 0x004fe400000114cd */
[C---:B------:R-:W-:Y:S01]  /*12040*/  @!P1 LEA R10, P5, R205.reuse, R2, 0x2 ;  /* 0x00000002cd0a9211 */ /* 0x040fe200078a10ff */
[----:B------:R2:W-:Y:S01]  /*12050*/  @!P4 ST.E.64 desc[UR36][R8.64], R44 ;  /* 0x0000002c0800c985 */ /* 0x0005e2000c101b24 */
[----:B------:R-:W-:Y:S02]  /*12060*/  ISETP.GE.AND P4, PT, R202, UR4, PT ;  /* 0x00000004ca007c0c */ /* 0x000fe4000bf86270 */
[----:B------:R-:W-:-:S02]  /*12070*/  @!P1 LEA.HI.X R11, R205, R3, R11, 0x2, P5 ;  /* 0x00000003cd0b9211 */ /* 0x000fc400028f140b */
[----:B------:R-:W-:Y:S02]  /*12080*/  ISETP.GE.AND P5, PT, R201, UR4, PT ;  /* 0x00000004c9007c0c */ /* 0x000fe4000bfa6270 */
[----:B------:R-:W-:Y:S01]  /*12090*/  SHF.R.S32.HI R25, RZ, 0x1f, R204 ;  /* 0x0000001fff197819 */ /* 0x000fe200000114cc */
[----:B------:R5:W-:Y:S01]  /*120a0*/  @!P1 ST.E.64 desc[UR36][R10.64], R48 ;  /* 0x000000300a009985 */ /* 0x000be2000c101b24 */
[CC--:B-1----:R-:W-:Y:S02]  /*120b0*/  @!P3 LEA R12, P6, R204.reuse, R2.reuse, 0x2 ;  /* 0x00000002cc0cb211 */ /* 0x0c2fe400078c10ff */
[----:B---3--:R-:W-:Y:S02]  /*120c0*/  SHF.R.S32.HI R15, RZ, 0x1f, R203 ;  /* 0x0000001fff0f7819 */ /* 0x008fe400000114cb */
[----:B------:R-:W-:Y:S02]  /*120d0*/  @!P2 LEA R14, P1, R203, R2, 0x2 ;  /* 0x00000002cb0ea211 */ /* 0x000fe400078210ff */
[----:B------:R-:W-:-:S02]  /*120e0*/  @!P3 LEA.HI.X R13, R204, R3, R25, 0x2, P6 ;  /* 0x00000003cc0db211 */ /* 0x000fc400030f1419 */
[----:B------:R-:W-:Y:S02]  /*120f0*/  @!P2 LEA.HI.X R15, R203, R3, R15, 0x2, P1 ;  /* 0x00000003cb0fa211 */ /* 0x000fe400008f140f */
[----:B----4-:R-:W-:Y:S01]  /*12100*/  SHF.R.S32.HI R23, RZ, 0x1f, R202 ;  /* 0x0000001fff177819 */ /* 0x010fe200000114ca */
[----:B------:R1:W-:Y:S01]  /*12110*/  @!P3 ST.E.64 desc[UR36][R12.64], R52 ;  /* 0x000000340c00b985 */ /* 0x0003e2000c101b24 */
[-C--:B--2---:R-:W-:Y:S02]  /*12120*/  @!P4 LEA R8, P6, R202, R2.reuse, 0x2 ;  /* 0x00000002ca08c211 */ /* 0x084fe400078c10ff */
[----:B------:R-:W-:Y:S01]  /*12130*/  SHF.R.S32.HI R18, RZ, 0x1f, R201 ;  /* 0x0000001fff127819 */ /* 0x000fe200000114c9 */
[----:B------:R2:W-:Y:S01]  /*12140*/  @!P2 ST.E.64 desc[UR36][R14.64], R56 ;  /* 0x000000380e00a985 */ /* 0x0005e2000c101b24 */
[----:B------:R-:W-:Y:S02]  /*12150*/  ISETP.GE.AND P1, PT, R200, UR4, PT ;  /* 0x00000004c8007c0c */ /* 0x000fe4000bf26270 */
[----:B------:R-:W-:-:S02]  /*12160*/  @!P5 LEA R22, P3, R201, R2, 0x2 ;  /* 0x00000002c916d211 */ /* 0x000fc400078610ff */
[----:B------:R-:W-:Y:S02]  /*12170*/  ISETP.GE.AND P2, PT, R199, UR4, PT ;  /* 0x00000004c7007c0c */ /* 0x000fe4000bf46270 */
[-C--:B------:R-:W-:Y:S02]  /*12180*/  @!P4 LEA.HI.X R9, R202, R3.reuse, R23, 0x2, P6 ;  /* 0x00000003ca09c211 */ /* 0x080fe400030f1417 */
[----:B------:R-:W-:Y:S02]  /*12190*/  @!P5 LEA.HI.X R23, R201, R3, R18, 0x2, P3 ;  /* 0x00000003c917d211 */ /* 0x000fe400018f1412 */
[----:B------:R-:W-:Y:S01]  /*121a0*/  ISETP.GE.AND P3, PT, R198, UR4, PT ;  /* 0x00000004c6007c0c */ /* 0x000fe2000bf66270 */
[----:B------:R3:W-:Y:S01]  /*121b0*/  @!P4 ST.E.64 desc[UR36][R8.64], R60 ;  /* 0x0000003c0800c985 */ /* 0x0007e2000c101b24 */
[----:B-----5:R-:W-:Y:S02]  /*121c0*/  SHF.R.S32.HI R11, RZ, 0x1f, R200 ;  /* 0x0000001fff0b7819 */ /* 0x020fe400000114c8 */
[----:B------:R-:W-:Y:S01]  /*121d0*/  @!P1 LEA R10, P6, R200, R2, 0x2 ;  /* 0x00000002c80a9211 */ /* 0x000fe200078c10ff */
[----:B------:R4:W-:Y:S01]  /*121e0*/  @!P5 ST.E.64 desc[UR36][R22.64], R64 ;  /* 0x000000401600d985 */ /* 0x0009e2000c101b24 */
[----:B-1----:R-:W-:-:S02]  /*121f0*/  SHF.R.S32.HI R13, RZ, 0x1f, R199 ;  /* 0x0000001fff0d7819 */ /* 0x002fc400000114c7 */
[-C--:B------:R-:W-:Y:S02]  /*12200*/  @!P2 LEA R12, P5, R199, R2.reuse, 0x2 ;  /* 0x00000002c70ca211 */ /* 0x080fe400078a10ff */
[----:B------:R-:W-:Y:S02]  /*12210*/  ISETP.GE.AND P4, PT, R197, UR4, PT ;  /* 0x00000004c5007c0c */ /* 0x000fe4000bf86270 */
[-C--:B------:R-:W-:Y:S02]  /*12220*/  @!P1 LEA.HI.X R11, R200, R3.reuse, R11, 0x2, P6 ;  /* 0x00000003c80b9211 */ /* 0x080fe400030f140b */
[----:B------:R-:W-:Y:S02]  /*12230*/  SHF.R.S32.HI R25, RZ, 0x1f, R198 ;  /* 0x0000001fff197819 */ /* 0x000fe400000114c6 */
[----:B--2---:R-:W-:Y:S01]  /*12240*/  @!P3 LEA R14, P6, R198, R2, 0x2 ;  /* 0x00000002c60eb211 */ /* 0x004fe200078c10ff */
[----:B------:R-:W-:Y:S01]  /*12250*/  @!P1 ST.E.64 desc[UR36][R10.64], R68 ;  /* 0x000000440a009985 */ /* 0x000fe2000c101b24 */
[----:B------:R-:W-:-:S02]  /*12260*/  @!P2 LEA.HI.X R13, R199, R3, R13, 0x2, P5 ;  /* 0x00000003c70da211 */ /* 0x000fc400028f140d */
[----:B------:R-:W-:Y:S02]  /*12270*/  ISETP.GE.AND P5, PT, R196, UR4, PT ;  /* 0x00000004c4007c0c */ /* 0x000fe4000bfa6270 */
[----:B------:R-:W-:Y:S01]  /*12280*/  @!P3 LEA.HI.X R15, R198, R3, R25, 0x2, P6 ;  /* 0x00000003c60fb211 */ /* 0x000fe200030f1419 */
[----:B------:R1:W-:Y:S01]  /*12290*/  @!P2 ST.E.64 desc[UR36][R12.64], R4 ;  /* 0x000000040c00a985 */ /* 0x0003e2000c101b24 */
[----:B---3--:R-:W-:Y:S02]  /*122a0*/  SHF.R.S32.HI R9, RZ, 0x1f, R197 ;  /* 0x0000001fff097819 */ /* 0x008fe400000114c5 */
[----:B------:R-:W-:Y:S01]  /*122b0*/  @!P4 LEA R8, P1, R197, R2, 0x2 ;  /* 0x00000002c508c211 */ /* 0x000fe200078210ff */
[----:B------:R-:W-:Y:S01]  /*122c0*/  @!P3 ST.E.64 desc[UR36][R14.64], R76 ;  /* 0x0000004c0e00b985 */ /* 0x000fe2000c101b24 */
[----:B------:R-:W-:Y:S02]  /*122d0*/  ISETP.GE.AND P3, PT, R217, UR4, PT ;  /* 0x00000004d9007c0c */ /* 0x000fe4000bf66270 */
[----:B----4-:R-:W-:-:S02]  /*122e0*/  SHF.R.S32.HI R23, RZ, 0x1f, R196 ;  /* 0x0000001fff177819 */ /* 0x010fc400000114c4 */
[----:B------:R-:W-:Y:S02]  /*122f0*/  ISETP.GE.AND P2, PT, R216, UR4, PT ;  /* 0x00000004d8007c0c */ /* 0x000fe4000bf46270 */
[CC--:B------:R-:W-:Y:S02]  /*12300*/  @!P5 LEA R22, P6, R196.reuse, R2.reuse, 0x2 ;  /* 0x00000002c416d211 */ /* 0x0c0fe400078c10ff */
[-C--:B------:R-:W-:Y:S02]  /*12310*/  @!P4 LEA.HI.X R9, R197, R3.reuse, R9, 0x2, P1 ;  /* 0x00000003c509c211 */ /* 0x080fe400008f1409 */
[----:B------:R-:W-:Y:S02]  /*12320*/  ISETP.GE.AND P1, PT, R215, UR4, PT ;  /* 0x00000004d7007c0c */ /* 0x000fe4000bf26270 */
[----:B------:R-:W-:Y:S01]  /*12330*/  @!P5 LEA.HI.X R23, R196, R3, R23, 0x2, P6 ;  /* 0x00000003c417d211 */ /* 0x000fe200030f1417 */
[----:B------:R2:W-:Y:S01]  /*12340*/  @!P4 ST.E.64 desc[UR36][R8.64], R80 ;  /* 0x000000500800c985 */ /* 0x0005e2000c101b24 */
[----:B-1----:R-:W-:-:S03]  /*12350*/  @!P3 LEA R4, P4, R217, R2, 0x2 ;  /* 0x00000002d904b211 */ /* 0x002fc600078810ff */
[----:B------:R-:W-:Y:S01]  /*12360*/  @!P5 ST.E.64 desc[UR36][R22.64], R84 ;  /* 0x000000541600d985 */ /* 0x000fe2000c101b24 */
[----:B------:R-:W-:Y:S02]  /*12370*/  ISETP.GE.AND P5, PT, R214, UR4, PT ;  /* 0x00000004d6007c0c */ /* 0x000fe4000bfa6270 */
[-C--:B------:R-:W-:Y:S02]  /*12380*/  @!P3 LEA.HI.X R5, R217, R3.reuse, R73, 0x2, P4 ;  /* 0x00000003d905b211 */ /* 0x080fe400020f1449 */
[CC--:B------:R-:W-:Y:S02]  /*12390*/  @!P2 LEA R10, P6, R216.reuse, R2.reuse, 0x2 ;  /* 0x00000002d80aa211 */ /* 0x0c0fe400078c10ff */
[----:B------:R-:W-:Y:S01]  /*123a0*/  @!P1 LEA R12, P4, R215, R2, 0x2 ;  /* 0x00000002d70c9211 */ /* 0x000fe200078810ff */
        /* <DEDUP_REMOVED lines=24> */
.L_x_1313:
[----:B------:R-:W-:Y:S05]  /*12530*/  BSYNC B1 ;  /* 0x0000000000017941 */ /* 0x000fea0003800000 */
.L_x_1312:
[----:B----4-:R3:W4:Y:S04]  /*12540*/  SHFL.IDX PT, R5, R17, 0x1, 0x1c1f ;  /* 0x003c1f0011057f89 */ /* 0x01072800000e0000 */
[----:B------:R3:W0:Y:S01]  /*12550*/  SHFL.IDX PT, R4, R0, 0x1, 0x1c1f ;  /* 0x003c1f0000047f89 */ /* 0x00062200000e0000 */
[----:B------:R-:W-:Y:S05]  /*12560*/  @P0 BRA `(.L_x_1311) ;  /* 0x00000014008c0947 */ /* 0x000fea0003800000 */
[----:B------:R-:W-:Y:S01]  /*12570*/  ULDC UR4, c[0x0][0xac8] ;  /* 0x0002b20000047ab9 */ /* 0x000fe20000000800 */
[C---:B------:R-:W-:Y:S01]  /*12580*/  VIADD R9, R19.reuse, 0x18 ;  /* 0x0000001813097836 */ /* 0x040fe20000000000 */
[C---:B------:R-:W-:Y:S01]  /*12590*/  ISETP.GE.AND P3, PT, R19.reuse, UR4, PT ;  /* 0x0000000413007c0c */ /* 0x040fe2000bf66270 */
[----:B------:R-:W-:Y:S01]  /*125a0*/  VIADD R13, R19, 0x20 ;  /* 0x00000020130d7836 */ /* 0x000fe20000000000 */
[----:B------:R-:W-:Y:S02]  /*125b0*/  ISETP.GE.AND P4, PT, R218, UR4, PT ;  /* 0x00000004da007c0c */ /* 0x000fe4000bf86270 */
[----:B------:R-:W-:Y:S02]  /*125c0*/  ISETP.GE.AND P0, PT, R9, UR4, PT ;  /* 0x0000000409007c0c */ /* 0x000fe4000bf06270 */
[----:B------:R-:W-:Y:S02]  /*125d0*/  ISETP.GE.AND P1, PT, R207, UR4, PT ;  /* 0x00000004cf007c0c */ /* 0x000fe4000bf26270 */
[----:B------:R-:W-:-:S02]  /*125e0*/  ISETP.GE.AND P2, PT, R13, UR4, PT ;  /* 0x000000040d007c0c */ /* 0x000fc4000bf46270 */
[----:B0--3--:R-:W-:Y:S02]  /*125f0*/  SHF.R.S32.HI R0, RZ, 0x1f, R9 ;  /* 0x0000001fff007819 */ /* 0x009fe40000011409 */
[----:B------:R-:W-:Y:S01]  /*12600*/  SHF.R.S32.HI R14, RZ, 0x1f, R13 ;  /* 0x0000001fff0e7819 */ /* 0x000fe2000001140d */
[----:B-12-4-:R-:W-:Y:S01]  /*12610*/  @!P3 IMAD.WIDE R2, R19, 0x4, R4 ;  /* 0x000000041302b825 */ /* 0x016fe200078e0204 */
[----:B------:R-:W-:Y:S02]  /*12620*/  SHF.R.S32.HI R15, RZ, 0x1f, R206 ;  /* 0x0000001fff0f7819 */ /* 0x000fe400000114ce */
[-C--:B------:R-:W-:Y:S02]  /*12630*/  @!P4 LEA R6, P6, R218, R4.reuse, 0x2 ;  /* 0x00000004da06c211 */ /* 0x080fe400078c10ff */
[----:B------:R-:W-:Y:S01]  /*12640*/  @!P0 LEA R10, P5, R9, R4, 0x2 ;  /* 0x00000004090a8211 */ /* 0x000fe200078a10ff */
[----:B------:R0:W-:Y:S01]  /*12650*/  @!P3 ST.E.64 desc[UR36][R2.64], R26 ;  /* 0x0000001a0200b985 */ /* 0x0001e2000c101b24 */
[----:B------:R-:W-:-:S02]  /*12660*/  ISETP.GE.AND P3, PT, R206, UR4, PT ;  /* 0x00000004ce007c0c */ /* 0x000fc4000bf66270 */
[-C--:B------:R-:W-:Y:S02]  /*12670*/  @!P4 LEA.HI.X R7, R218, R5.reuse, R74, 0x2, P6 ;  /* 0x00000005da07c211 */ /* 0x080fe400030f144a */
[-C--:B------:R-:W-:Y:S02]  /*12680*/  @!P0 LEA.HI.X R11, R9, R5.reuse, R0, 0x2, P5 ;  /* 0x00000005090b8211 */ /* 0x080fe400028f1400 */
[----:B------:R-:W-:Y:S01]  /*12690*/  SHF.R.S32.HI R0, RZ, 0x1f, R207 ;  /* 0x0000001fff007819 */ /* 0x000fe200000114cf */
[----:B------:R1:W-:Y:S01]  /*126a0*/  @!P4 ST.E.64 desc[UR36][R6.64], R30 ;  /* 0x0000001e0600c985 */ /* 0x0003e2000c101b24 */
[-C--:B------:R-:W-:Y:S02]  /*126b0*/  @!P1 LEA R8, P5, R207, R4.reuse, 0x2 ;  /* 0x00000004cf089211 */ /* 0x080fe400078a10ff */
[----:B------:R-:W-:Y:S02]  /*126c0*/  @!P2 LEA R12, P6, R13, R4, 0x2 ;  /* 0x000000040d0ca211 */ /* 0x000fe400078c10ff */
[----:B------:R-:W-:-:S02]  /*126d0*/  @!P1 LEA.HI.X R9, R207, R5, R0, 0x2, P5 ;  /* 0x00000005cf099211 */ /* 0x000fc400028f1400 */
[----:B------:R-:W-:Y:S02]  /*126e0*/  ISETP.GE.AND P4, PT, R205, UR4, PT ;  /* 0x00000004cd007c0c */ /* 0x000fe4000bf86270 */
[-C--:B------:R-:W-:Y:S01]  /*126f0*/  @!P2 LEA.HI.X R13, R13, R5.reuse, R14, 0x2, P6 ;  /* 0x000000050d0da211 */ /* 0x080fe200030f140e */
[----:B------:R2:W-:Y:S01]  /*12700*/  @!P1 ST.E.64 desc[UR36][R8.64], R34 ;  /* 0x0000002208009985 */ /* 0x0005e2000c101b24 */
[----:B------:R-:W-:Y:S02]  /*12710*/  ISETP.GE.AND P5, PT, R204, UR4, PT ;  /* 0x00000004cc007c0c */ /* 0x000fe4000bfa6270 */
[C---:B0-----:R-:W-:Y:S01]  /*12720*/  @!P3 LEA R2, P1, R206.reuse, R4, 0x2 ;  /* 0x00000004ce02b211 */ /* 0x041fe200078210ff */
[----:B------:R0:W-:Y:S01]  /*12730*/  @!P0 ST.E.64 desc[UR36][R10.64], R38 ;  /* 0x000000260a008985 */ /* 0x0001e2000c101b24 */
[----:B------:R-:W-:Y:S02]  /*12740*/  SHF.R.S32.HI R0, RZ, 0x1f, R205 ;  /* 0x0000001fff007819 */ /* 0x000fe400000114cd */
[----:B------:R-:W-:Y:S01]  /*12750*/  @!P3 LEA.HI.X R3, R206, R5, R15, 0x2, P1 ;  /* 0x00000005ce03b211 */ /* 0x000fe200008f140f */
[----:B------:R3:W-:Y:S01]  /*12760*/  @!P2 ST.E.64 desc[UR36][R12.64], R42 ;  /* 0x0000002a0c00a985 */ /* 0x0007e2000c101b24 */
[----:B------:R-:W-:-:S02]  /*12770*/  ISETP.GE.AND P2, PT, R203, UR4, PT ;  /* 0x00000004cb007c0c */ /* 0x000fc4000bf46270 */
[----:B------:R-:W-:Y:S01]  /*12780*/  ISETP.GE.AND P1, PT, R202, UR4, PT ;  /* 0x00000004ca007c0c */ /* 0x000fe2000bf26270 */
[----:B------:R4:W-:Y:S01]  /*12790*/  @!P3 ST.E.64 desc[UR36][R2.64], R46 ;  /* 0x0000002e0200b985 */ /* 0x0009e2000c101b24 */
[CC--:B-1----:R-:W-:Y:S02]  /*127a0*/  @!P4 LEA R6, P0, R205.reuse, R4.reuse, 0x2 ;  /* 0x00000004cd06c211 */ /* 0x0c2fe400078010ff */
[----:B------:R-:W-:Y:S02]  /*127b0*/  SHF.R.S32.HI R17, RZ, 0x1f, R204 ;  /* 0x0000001fff117819 */ /* 0x000fe400000114cc */
[----:B------:R-:W-:Y:S02]  /*127c0*/  @!P5 LEA R14, P6, R204, R4, 0x2 ;  /* 0x00000004cc0ed211 */ /* 0x000fe400078c10ff */
[----:B------:R-:W-:Y:S02]  /*127d0*/  @!P4 LEA.HI.X R7, R205, R5, R0, 0x2, P0 ;  /* 0x00000005cd07c211 */ /* 0x000fe400000f1400 */
[----:B------:R-:W-:-:S02]  /*127e0*/  ISETP.GE.AND P0, PT, R201, UR4, PT ;  /* 0x00000004c9007c0c */ /* 0x000fc4000bf06270 */
[----:B------:R-:W-:Y:S01]  /*127f0*/  @!P5 LEA.HI.X R15, R204, R5, R17, 0x2, P6 ;  /* 0x00000005cc0fd211 */ /* 0x000fe200030f1411 */
[----:B------:R1:W-:Y:S01]  /*12800*/  @!P4 ST.E.64 desc[UR36][R6.64], R50 ;  /* 0x000000320600c985 */ /* 0x0003e2000c101b24 */
[----:B------:R-:W-:Y:S02]  /*12810*/  SHF.R.S32.HI R0, RZ, 0x1f, R203 ;  /* 0x0000001fff007819 */ /* 0x000fe400000114cb */
[-C--:B--2---:R-:W-:Y:S01]  /*12820*/  @!P2 LEA R8, P4, R203, R4.reuse, 0x2 ;  /* 0x00000004cb08a211 */ /* 0x084fe200078810ff */
[----:B------:R2:W-:Y:S01]  /*12830*/  @!P5 ST.E.64 desc[UR36][R14.64], R54 ;  /* 0x000000360e00d985 */ /* 0x0005e2000c101b24 */
[----:B0-----:R-:W-:Y:S02]  /*12840*/  SHF.R.S32.HI R11, RZ, 0x1f, R202 ;  /* 0x0000001fff0b7819 */ /* 0x001fe400000114ca */
[----:B------:R-:W-:Y:S02]  /*12850*/  @!P1 LEA R10, P3, R202, R4, 0x2 ;  /* 0x00000004ca0a9211 */ /* 0x000fe400078610ff */
[----:B------:R-:W-:-:S02]  /*12860*/  ISETP.GE.AND P5, PT, R200, UR4, PT ;  /* 0x00000004c8007c0c */ /* 0x000fc4000bfa6270 */
[-C--:B------:R-:W-:Y:S02]  /*12870*/  @!P2 LEA.HI.X R9, R203, R5.reuse, R0, 0x2, P4 ;  /* 0x00000005cb09a211 */ /* 0x080fe400020f1400 */
[----:B------:R-:W-:Y:S02]  /*12880*/  ISETP.GE.AND P4, PT, R199, UR4, PT ;  /* 0x00000004c7007c0c */ /* 0x000fe4000bf86270 */
[----:B------:R-:W-:Y:S01]  /*12890*/  @!P1 LEA.HI.X R11, R202, R5, R11, 0x2, P3 ;  /* 0x00000005ca0b9211 */ /* 0x000fe200018f140b */
[----:B------:R0:W-:Y:S01]  /*128a0*/  @!P2 ST.E.64 desc[UR36][R8.64], R58 ;  /* 0x0000003a0800a985 */ /* 0x0001e2000c101b24 */
[----:B------:R-:W-:Y:S02]  /*128b0*/  ISETP.GE.AND P3, PT, R198, UR4, PT ;  /* 0x00000004c6007c0c */ /* 0x000fe4000bf66270 */
[----:B---3--:R-:W-:Y:S01]  /*128c0*/  SHF.R.S32.HI R13, RZ, 0x1f, R201 ;  /* 0x0000001fff0d7819 */ /* 0x008fe200000114c9 */
[----:B------:R3:W-:Y:S01]  /*128d0*/  @!P1 ST.E.64 desc[UR36][R10.64], R62 ;  /* 0x0000003e0a009985 */ /* 0x0007e2000c101b24 */
[----:B------:R-:W-:-:S02]  /*128e0*/  @!P0 LEA R12, P6, R201, R4, 0x2 ;  /* 0x00000004c90c8211 */ /* 0x000fc400078c10ff */
[----:B----4-:R-:W-:Y:S02]  /*128f0*/  SHF.R.S32.HI R3, RZ, 0x1f, R200 ;  /* 0x0000001fff037819 */ /* 0x010fe400000114c8 */
[----:B------:R-:W-:Y:S02]  /*12900*/  @!P0 LEA.HI.X R13, R201, R5, R13, 0x2, P6 ;  /* 0x00000005c90d8211 */ /* 0x000fe400030f140d */
[-C--:B------:R-:W-:Y:S02]  /*12910*/  @!P5 LEA R2, P1, R200, R4.reuse, 0x2 ;  /* 0x00000004c802d211 */ /* 0x080fe400078210ff */
[----:B------:R-:W-:Y:S01]  /*12920*/  SHF.R.S32.HI R0, RZ, 0x1f, R199 ;  /* 0x0000001fff007819 */ /* 0x000fe200000114c7 */
[----:B------:R4:W-:Y:S01]  /*12930*/  @!P0 ST.E.64 desc[UR36][R12.64], R66 ;  /* 0x000000420c008985 */ /* 0x0009e2000c101b24 */
[----:B------:R-:W-:Y:S02]  /*12940*/  ISETP.GE.AND P2, PT, R197, UR4, PT ;  /* 0x00000004c5007c0c */ /* 0x000fe4000bf46270 */
[----:B-1----:R-:W-:-:S02]  /*12950*/  @!P4 LEA R6, P0, R199, R4, 0x2 ;  /* 0x00000004c706c211 */ /* 0x002fc400078010ff */
[----:B--2---:R-:W-:Y:S02]  /*12960*/  SHF.R.S32.HI R15, RZ, 0x1f, R198 ;  /* 0x0000001fff0f7819 */ /* 0x004fe400000114c6 */
[----:B------:R-:W-:Y:S02]  /*12970*/  @!P3 LEA R14, P6, R198, R4, 0x2 ;  /* 0x00000004c60eb211 */ /* 0x000fe400078c10ff */
[-C--:B------:R-:W-:Y:S02]  /*12980*/  @!P5 LEA.HI.X R3, R200, R5.reuse, R3, 0x2, P1 ;  /* 0x00000005c803d211 */ /* 0x080fe400008f1403 */
[----:B------:R-:W-:Y:S02]  /*12990*/  ISETP.GE.AND P1, PT, R196, UR4, PT ;  /* 0x00000004c4007c0c */ /* 0x000fe4000bf26270 */
[----:B------:R-:W-:Y:S01]  /*129a0*/  @!P4 LEA.HI.X R7, R199, R5, R0, 0x2, P0 ;  /* 0x00000005c707c211 */ /* 0x000fe200000f1400 */
[----:B------:R1:W-:Y:S01]  /*129b0*/  @!P5 ST.E.64 desc[UR36][R2.64], R70 ;  /* 0x000000460200d985 */ /* 0x0003e2000c101b24 */
[----:B------:R-:W-:-:S02]  /*129c0*/  ISETP.GE.AND P0, PT, R217, UR4, PT ;  /* 0x00000004d9007c0c */ /* 0x000fc4000bf06270 */
[----:B------:R-:W-:Y:S01]  /*129d0*/  @!P3 LEA.HI.X R15, R198, R5, R15, 0x2, P6 ;  /* 0x00000005c60fb211 */ /* 0x000fe200030f140f */
[----:B------:R2:W-:Y:S01]  /*129e0*/  @!P4 ST.E.64 desc[UR36][R6.64], R122 ;  /* 0x0000007a0600c985 */ /* 0x0005e2000c101b24 */
[----:B------:R-:W-:Y:S02]  /*129f0*/  SHF.R.S32.HI R0, RZ, 0x1f, R197 ;  /* 0x0000001fff007819 */ /* 0x000fe400000114c5 */
[-C--:B0-----:R-:W-:Y:S01]  /*12a00*/  @!P2 LEA R8, P4, R197, R4.reuse, 0x2 ;  /* 0x00000004c508a211 */ /* 0x081fe200078810ff */
[----:B------:R-:W-:Y:S01]  /*12a10*/  @!P3 ST.E.64 desc[UR36][R14.64], R78 ;  /* 0x0000004e0e00b985 */ /* 0x000fe2000c101b24 */
[----:B------:R-:W-:Y:S02]  /*12a20*/  ISETP.GE.AND P3, PT, R216, UR4, PT ;  /* 0x00000004d8007c0c */ /* 0x000fe4000bf66270 */
[----:B---3--:R-:W-:Y:S02]  /*12a30*/  SHF.R.S32.HI R11, RZ, 0x1f, R196 ;  /* 0x0000001fff0b7819 */ /* 0x008fe400000114c4 */
[----:B------:R-:W-:-:S02]  /*12a40*/  @!P1 LEA R10, P5, R196, R4, 0x2 ;  /* 0x00000004c40a9211 */ /* 0x000fc400078a10ff */
[-C--:B------:R-:W-:Y:S02]  /*12a50*/  @!P2 LEA.HI.X R9, R197, R5.reuse, R0, 0x2, P4 ;  /* 0x00000005c509a211 */ /* 0x080fe400020f1400 */
[-C--:B----4-:R-:W-:Y:S02]  /*12a60*/  @!P0 LEA R12, P6, R217, R4.reuse, 0x2 ;  /* 0x00000004d90c8211 */ /* 0x090fe400078c10ff */
[----:B------:R-:W-:Y:S01]  /*12a70*/  ISETP.GE.AND P4, PT, R215, UR4, PT ;  /* 0x00000004d7007c0c */ /* 0x000fe2000bf86270 */
[----:B------:R0:W-:Y:S01]  /*12a80*/  @!P2 ST.E.64 desc[UR36][R8.64], R82 ;  /* 0x000000520800a985 */ /* 0x0001e2000c101b24 */
[-C--:B------:R-:W-:Y:S02]  /*12a90*/  @!P1 LEA.HI.X R11, R196, R5.reuse, R11, 0x2, P5 ;  /* 0x00000005c40b9211 */ /* 0x080fe400028f140b */
[----:B------:R-:W-:Y:S02]  /*12aa0*/  @!P0 LEA.HI.X R13, R217, R5, R73, 0x2, P6 ;  /* 0x00000005d90d8211 */ /* 0x000fe400030f1449 */
[----:B------:R-:W-:Y:S01]  /*12ab0*/  ISETP.GE.AND P2, PT, R214, UR4, PT ;  /* 0x00000004d6007c0c */ /* 0x000fe2000bf46270 */
[----:B------:R3:W-:Y:S01]  /*12ac0*/  @!P1 ST.E.64 desc[UR36][R10.64], R86 ;  /* 0x000000560a009985 */ /* 0x0007e2000c101b24 */
[----:B-1----:R-:W-:-:S02]  /*12ad0*/  @!P3 LEA R2, P5, R216, R4, 0x2 ;  /* 0x00000004d802b211 */ /* 0x002fc400078a10ff */
[----:B------:R-:W-:Y:S01]  /*12ae0*/  ISETP.GE.AND P1, PT, R213, UR4, PT ;  /* 0x00000004d5007c0c */ /* 0x000fe2000bf26270 */
[----:B------:R1:W-:Y:S01]  /*12af0*/  @!P0 ST.E.64 desc[UR36][R12.64], R90 ;  /* 0x0000005a0c008985 */ /* 0x0003e2000c101b24 */
[----:B------:R-:W-:Y:S02]  /*12b00*/  ISETP.GE.AND P0, PT, R212, UR4, PT ;  /* 0x00000004d4007c0c */ /* 0x000fe4000bf06270 */
[----:B------:R-:W-:Y:S02]  /*12b10*/  @!P3 LEA.HI.X R3, R216, R5, R229, 0x2, P5 ;  /* 0x00000005d803b211 */ /* 0x000fe400028f14e5 */
[----:B------:R-:W-:Y:S02]  /*12b20*/  ISETP.GE.AND P5, PT, R211, UR4, PT ;  /* 0x00000004d3007c0c */ /* 0x000fe4000bfa6270 */
[-C--:B--2---:R-:W-:Y:S01]  /*12b30*/  @!P4 LEA R6, P6, R215, R4.reuse, 0x2 ;  /* 0x00000004d706c211 */ /* 0x084fe200078c10ff */
[----:B------:R2:W-:Y:S01]  /*12b40*/  @!P3 ST.E.64 desc[UR36][R2.64], R94 ;  /* 0x0000005e0200b985 */ /* 0x0005e2000c101b24 */
[----:B0-----:R-:W-:-:S02]  /*12b50*/  @!P2 LEA R8, P3, R214, R4, 0x2 ;  /* 0x00000004d608a211 */ /* 0x001fc400078610ff */
[-C--:B------:R-:W-:Y:S02]  /*12b60*/  @!P4 LEA.HI.X R7, R215, R5.reuse, R228, 0x2, P6 ;  /* 0x00000005d707c211 */ /* 0x080fe400030f14e4 */
[-C--:B---3--:R-:W-:Y:S02]  /*12b70*/  @!P1 LEA R10, P6, R213, R4.reuse, 0x2 ;  /* 0x00000004d50a9211 */ /* 0x088fe400078c10ff */
[-C--:B------:R-:W-:Y:S01]  /*12b80*/  @!P2 LEA.HI.X R9, R214, R5.reuse, R227, 0x2, P3 ;  /* 0x00000005d609a211 */ /* 0x080fe200018f14e3 */
[----:B------:R2:W-:Y:S01]  /*12b90*/  @!P4 ST.E.64 desc[UR36][R6.64], R124 ;  /* 0x0000007c0600c985 */ /* 0x0005e2000c101b24 */
[-C--:B-1----:R-:W-:Y:S02]  /*12ba0*/  @!P0 LEA R12, P4, R212, R4.reuse, 0x2 ;  /* 0x00000004d40c8211 */ /* 0x082fe400078810ff */
[----:B------:R-:W-:Y:S01]  /*12bb0*/  @!P5 LEA R14, P3, R211, R4, 0x2 ;  /* 0x00000004d30ed211 */ /* 0x000fe200078610ff */
[----:B------:R2:W-:Y:S01]  /*12bc0*/  @!P2 ST.E.64 desc[UR36][R8.64], R126 ;  /* 0x0000007e0800a985 */ /* 0x0005e2000c101b24 */
[----:B------:R-:W-:-:S02]  /*12bd0*/  @!P1 LEA.HI.X R11, R213, R5, R226, 0x2, P6 ;  /* 0x00000005d50b9211 */ /* 0x000fc400030f14e2 */
[-C--:B------:R-:W-:Y:S02]  /*12be0*/  @!P0 LEA.HI.X R13, R212, R5.reuse, R225, 0x2, P4 ;  /* 0x00000005d40d8211 */ /* 0x080fe400020f14e1 */
[----:B------:R-:W-:Y:S01]  /*12bf0*/  @!P5 LEA.HI.X R15, R211, R5, R224, 0x2, P3 ;  /* 0x00000005d30fd211 */ /* 0x000fe200018f14e0 */
[----:B------:R2:W-:Y:S04]  /*12c00*/  @!P1 ST.E.64 desc[UR36][R10.64], R128 ;  /* 0x000000800a009985 */ /* 0x0005e8000c101b24 */
[----:B------:R2:W-:Y:S01]  /*12c10*/  @!P0 ST.E.64 desc[UR36][R12.64], R110 ;  /* 0x0000006e0c008985 */ /* 0x0005e2000c101b24 */
[----:B------:R-:W-:-:S03]  /*12c20*/  ISETP.GE.AND P0, PT, R210, UR4, PT ;  /* 0x00000004d2007c0c */ /* 0x000fc6000bf06270 */
[----:B------:R2:W-:Y:S10]  /*12c30*/  @!P5 ST.E.64 desc[UR36][R14.64], R114 ;  /* 0x000000720e00d985 */ /* 0x0005f4000c101b24 */
[----:B------:R-:W-:Y:S05]  /*12c40*/  @P0 BRA `(.L_x_1311) ;  /* 0x0000000c00d40947 */ /* 0x000fea0003800000 */
[----:B--2---:R-:W-:-:S04]  /*12c50*/  LEA R2, P0, R210, R4, 0x2 ;  /* 0x00000004d2027211 */ /* 0x004fc800078010ff */
[----:B------:R-:W-:-:S05]  /*12c60*/  LEA.HI.X R3, R210, R5, R223, 0x2, P0 ;  /* 0x00000005d2037211 */ /* 0x000fca00000f14df */
[----:B------:R0:W-:Y:S01]  /*12c70*/  ST.E.64 desc[UR36][R2.64], R118 ;  /* 0x0000007602007985 */ /* 0x0001e2000c101b24 */
[----:B------:R-:W-:Y:S05]  /*12c80*/  BRA `(.L_x_1311) ;  /* 0x0000000c00c47947 */ /* 0x000fea0003800000 */
.L_x_1302:
[----:B------:R-:W0:Y:S01]  /*12c90*/  LDC.64 R2, c[0x0][0xc00] ;  /* 0x00030000ff027b82 */ /* 0x000e220000000a00 */
[----:B------:R-:W-:Y:S01]  /*12ca0*/  R2UR UR11, R220 ;  /* 0x00000000dc0b72ca */ /* 0x000fe200000e0000 */
[----:B------:R-:W-:Y:S01]  /*12cb0*/  ULDC.64 UR8, c[0x0][0xc00] ;  /* 0x0003000000087ab9 */ /* 0x000fe20000000a00 */
[----:B------:R-:W-:Y:S01]  /*12cc0*/  IMAD.MOV.U32 R7, RZ, RZ, RZ ;  /* 0x000000ffff077224 */ /* 0x000fe200078e00ff */
[----:B------:R-:W-:-:S04]  /*12cd0*/  R2UR UR10, R195 ;  /* 0x00000000c30a72ca */ /* 0x000fc800000e0000 */
[----:B------:R-:W1:Y:S06]  /*12ce0*/  LDC.64 R4, c[0x0][0xc08] ;  /* 0x00030200ff047b82 */ /* 0x000e6c0000000a00 */
[----:B------:R-:W-:Y:S01]  /*12cf0*/  UIMAD.WIDE UR8, UR11, 0x4, UR8 ;  /* 0x000000040b0878a5 */ /* 0x000fe2000f8e0208 */
[----:B0-----:R-:W-:-:S05]  /*12d00*/  ISETP.NE.U32.AND P0, PT, R2, RZ, PT ;  /* 0x000000ff0200720c */ /* 0x001fca0003f05070 */
[----:B------:R-:W-:Y:S01]  /*12d10*/  IMAD.U32 R2, RZ, RZ, UR8 ;  /* 0x00000008ff027e24 */ /* 0x000fe2000f8e00ff */
[----:B------:R-:W-:Y:S01]  /*12d20*/  R2UR UR4, R3 ;  /* 0x00000000030472ca */ /* 0x000fe200000e0000 */
[----:B------:R-:W-:Y:S01]  /*12d30*/  IMAD.U32 R3, RZ, RZ, UR9 ;  /* 0x00000009ff037e24 */ /* 0x000fe2000f8e00ff */
[----:B-1----:R-:W-:-:S05]  /*12d40*/  ISETP.NE.U32.AND P1, PT, R4, RZ, PT ;  /* 0x000000ff0400720c */ /* 0x002fca0003f25070 */
[----:B------:R-:W-:-:S06]  /*12d50*/  VOTEU.ANY UP0, P0 ;  /* 0x00000000003f7886 */ /* 0x000fcc0000000100 */
[----:B------:R-:W-:Y:S01]  /*12d60*/  UISETP.NE.AND.EX UP0, UPT, UR4, URZ, UPT, UP0 ;  /* 0x0000003f0400728c */ /* 0x000fe2000bf05300 */
[----:B------:R-:W-:Y:S01]  /*12d70*/  R2UR UR4, R5 ;  /* 0x00000000050472ca */ /* 0x000fe200000e0000 */
[----:B------:R-:W-:-:S04]  /*12d80*/  VOTEU.ANY UP1, P1 ;  /* 0x00000000003f7886 */ /* 0x000fc80000820100 */
[----:B------:R-:W-:-:S08]  /*12d90*/  PLOP3.LUT P0, PT, PT, PT, UP0, 0x80, 0x0 ;  /* 0x000000000000781c */ /* 0x000fd00003f0f008 */
[----:B------:R-:W-:-:S06]  /*12da0*/  UISETP.NE.AND.EX UP1, UPT, UR4, URZ, UPT, UP1 ;  /* 0x0000003f0400728c */ /* 0x000fcc000bf25310 */
[----:B------:R-:W-:Y:S01]  /*12db0*/  PLOP3.LUT P1, PT, PT, PT, UP1, 0x80, 0x0 ;  /* 0x000000000000781c */ /* 0x000fe20003f2f018 */
[----:B------:R0:W5:Y:S01]  /*12dc0*/  @P0 LDG.E R7, desc[UR36][R2.64] ;  /* 0x0000002402070981 */ /* 0x000162000c1e1900 */
[----:B------:R-:W-:Y:S02]  /*12dd0*/  ULDC UR4, c[0x0][0xa88] ;  /* 0x0002a20000047ab9 */ /* 0x000fe40000000800 */
[----:B------:R-:W-:Y:S01]  /*12de0*/  IMAD.U32 R0, RZ, RZ, UR4 ;  /* 0x00000004ff007e24 */ /* 0x000fe2000f8e00ff */
[----:B------:R-:W-:Y:S02]  /*12df0*/  @UP1 ULDC.64 UR8, c[0x0][0xc08] ;  /* 0x0003020000081ab9 */ /* 0x000fe40000000a00 */
[----:B------:R-:W-:-:S06]  /*12e00*/  @UP1 UIMAD.WIDE UR8, UR11, 0x4, UR8 ;  /* 0x000000040b0818a5 */ /* 0x000fcc000f8e0208 */
[----:B------:R-:W-:Y:S02]  /*12e10*/  IMAD.U32 R4, RZ, RZ, UR8 ;  /* 0x00000008ff047e24 */ /* 0x000fe4000f8e00ff */
[----:B------:R-:W-:-:S05]  /*12e20*/  IMAD.U32 R5, RZ, RZ, UR9 ;  /* 0x00000009ff057e24 */ /* 0x000fca000f8e00ff */
[----:B------:R0:W5:Y:S01]  /*12e30*/  @P1 LDG.E R0, desc[UR36][R4.64] ;  /* 0x0000002404001981 */ /* 0x000162000c1e1900 */
[----:B------:R-:W-:-:S11]  /*12e40*/  UISETP.NE.AND UP1, UPT, UR10, URZ, UPT ;  /* 0x0000003f0a00728c */ /* 0x000fd6000bf25270 */
[----:B------:R-:W-:Y:S02]  /*12e50*/  @!UP1 ULDC UR10, c[0x0][0xad4] ;  /* 0x0002b500000a9ab9 */ /* 0x000fe40000000800 */
[----:B------:R-:W-:Y:S01]  /*12e60*/  IMAD.U32 R195, RZ, RZ, UR10 ;  /* 0x0000000affc37e24 */ /* 0x000fe2000f8e00ff */
[----:B0-----:R-:W-:Y:S06]  /*12e70*/  @P1 BRA `(.L_x_1314) ;  /* 0x0000000000101947 */ /* 0x001fec0003800000 */
[----:B------:R-:W-:Y:S05]  /*12e80*/  @!P0 BRA `(.L_x_1314) ;  /* 0x00000000000c8947 */ /* 0x000fea0003800000 */
[----:B------:R-:W2:Y:S04]  /*12e90*/  LDG.E R5, desc[UR36][R2.64] ;  /* 0x0000002402057981 */ /* 0x000ea8000c1e1900 */
[----:B-----5:R-:W2:Y:S02]  /*12ea0*/  LDG.E R0, desc[UR36][R2.64+0x4] ;  /* 0x0000042402007981 */ /* 0x020ea4000c1e1900 */
[----:B--2---:R-:W-:-:S07]  /*12eb0*/  IMAD.IADD R0, R0, 0x1, -R5 ;  /* 0x0000000100007824 */ /* 0x004fce00078e0a05 */
.L_x_1314:
[----:B------:R-:W0:Y:S01]  /*12ec0*/  S2R R2, SR_TID.X ;  /* 0x0000000000027919 */ /* 0x000e220000002100 */
[----:B------:R-:W-:Y:S01]  /*12ed0*/  R2UR UR4, R220 ;  /* 0x00000000dc0472ca */ /* 0x000fe200000e0000 */
[----:B------:R-:W-:Y:S01]  /*12ee0*/  BSSY B1, `(.L_x_1315) ;  /* 0x0000043000017945 */ /* 0x000fe20003800000 */
[----:B-----5:R-:W-:-:S11]  /*12ef0*/  R2UR UR20, R7 ;  /* 0x00000000071472ca */ /* 0x020fd600000e0000 */
[----:B------:R-:W-:Y:S02]  /*12f00*/  USHF.R.S32.HI UR8, URZ, 0x1f, UR4 ;  /* 0x0000001f3f087899 */ /* 0x000fe40008011404 */
[----:B------:R-:W-:Y:S02]  /*12f10*/  USEL UR4, UR4, URZ, !UP0 ;  /* 0x0000003f04047287 */ /* 0x000fe4000c000000 */
[----:B------:R-:W-:Y:S02]  /*12f20*/  USEL UR8, UR8, URZ, !UP0 ;  /* 0x0000003f08087287 */ /* 0x000fe4000c000000 */
[----:B------:R-:W-:Y:S01]  /*12f30*/  USHF.R.S32.HI UR20, URZ, 0x1f, UR20 ;  /* 0x0000001f3f147899 */ /* 0x000fe20008011414 */
[----:B0-----:R-:W-:-:S05]  /*12f40*/  VIADD R2, R2, 0xffffff80 ;  /* 0xffffff8002027836 */ /* 0x001fca0000000000 */
[----:B------:R-:W-:-:S13]  /*12f50*/  ISETP.GT.AND P0, PT, R2, 0x7f, PT ;  /* 0x0000007f0200780c */ /* 0x000fda0003f04270 */
[----:B------:R-:W-:Y:S05]  /*12f60*/  @P0 BRA `(.L_x_1316) ;  /* 0x0000000000e80947 */ /* 0x000fea0003800000 */
[----:B------:R-:W0:Y:S01]  /*12f70*/  S2R R6, SR_TID.X ;  /* 0x0000000000067919 */ /* 0x000e220000002100 */
[----:B------:R-:W1:Y:S01]  /*12f80*/  LDC R9, c[0x0][0xbe8] ;  /* 0x0002fa00ff097b82 */ /* 0x000e620000000800 */
[----:B------:R-:W-:-:S13]  /*12f90*/  R2UR UR9, R23 ;  /* 0x00000000170972ca */ /* 0x000fda00000e0000 */
[----:B------:R-:W-:Y:S02]  /*12fa0*/  IMAD.U32 R3, RZ, RZ, UR9 ;  /* 0x00000009ff037e24 */ /* 0x000fe4000f8e00ff */
[----:B-1----:R-:W-:-:S03]  /*12fb0*/  IMAD R2, R0, R9, RZ ;  /* 0x0000000900027224 */ /* 0x002fc600078e02ff */
[----:B0-----:R-:W-:-:S04]  /*12fc0*/  IADD3 R6, R3, -0x80, R6 ;  /* 0xffffff8003067810 */ /* 0x001fc80007ffe006 */
        /* <DEDUP_REMOVED lines=15> */
[----:B------:R-:W-:Y:S02]  /*130c0*/  UIMAD.WIDE.U32 UR16, UR10, UR19, URZ ;  /* 0x000000130a1072a5 */ /* 0x000fe4000f8e003f */
[----:B------:R-:W-:Y:S01]  /*130d0*/  UIMAD UR19, UR11, UR19, URZ ;  /* 0x000000130b1372a4 */ /* 0x000fe2000f8e023f */
[----:B0-----:R-:W-:Y:S01]  /*130e0*/  @P0 IMAD.HI.U32 R5, R6, R5, RZ ;  /* 0x0000000506050227 */ /* 0x001fe200078e00ff */
[----:B------:R-:W-:Y:S02]  /*130f0*/  UIMAD UR13, UR13, UR4, URZ ;  /* 0x000000040d0d72a4 */ /* 0x000fe4000f8e023f */
[----:B------:R-:W-:Y:S01]  /*13100*/  UIMAD.WIDE.U32 UR10, UR12, UR4, URZ ;  /* 0x000000040c0a72a5 */ /* 0x000fe2000f8e003f */
[----:B------:R-:W-:Y:S01]  /*13110*/  IMAD.U32 R2, RZ, RZ, UR16 ;  /* 0x00000010ff027e24 */ /* 0x000fe2000f8e00ff */
[----:B------:R-:W-:-:S02]  /*13120*/  UIADD3 UR19, UR17, UR19, URZ ;  /* 0x0000001311137290 */ /* 0x000fc4000fffe03f */
[----:B------:R-:W-:Y:S01]  /*13130*/  IMAD.U32 R3, RZ, RZ, UR17 ;  /* 0x00000011ff037e24 */ /* 0x000fe2000f8e00ff */
[----:B------:R-:W-:Y:S01]  /*13140*/  UIMAD UR13, UR12, UR8, UR13 ;  /* 0x000000080c0d72a4 */ /* 0x000fe2000f8e020d */
[----:B-1----:R-:W-:Y:S01]  /*13150*/  @P0 SHF.R.U32.HI R4, RZ, R8, R5 ;  /* 0x00000008ff040219 */ /* 0x002fe20000011605 */
[----:B------:R-:W-:Y:S01]  /*13160*/  ULDC.64 UR14, c[0x0][UR18+0x228] ;  /* 0x00008a00120e7abb */ /* 0x000fe20008000a00 */
[----:B------:R-:W-:Y:S01]  /*13170*/  IADD3 R3, P0, P1, R2, UR10, R7 ;  /* 0x0000000a02037c10 */ /* 0x000fe2000f91e007 */
[----:B------:R-:W-:Y:S01]  /*13180*/  UIADD3 UR13, UR11, UR13, URZ ;  /* 0x0000000d0b0d7290 */ /* 0x000fe2000fffe03f */
[----:B------:R-:W-:Y:S01]  /*13190*/  IMAD.U32 R2, RZ, RZ, UR20 ;  /* 0x00000014ff027e24 */ /* 0x000fe2000f8e00ff */
[----:B------:R-:W-:Y:S01]  /*131a0*/  UIMAD.WIDE.U32 UR16, UR14, UR9, URZ ;  /* 0x000000090e1072a5 */ /* 0x000fe2000f8e003f */
[----:B------:R-:W-:Y:S01]  /*131b0*/  IMAD.MOV R5, RZ, RZ, -R4 ;  /* 0x000000ffff057224 */ /* 0x000fe200078e0a04 */
[----:B------:R-:W-:Y:S01]  /*131c0*/  UIMAD UR9, UR15, UR9, URZ ;  /* 0x000000090f0972a4 */ /* 0x000fe2000f8e023f */
[----:B------:R-:W-:Y:S01]  /*131d0*/  IMAD.U32 R11, RZ, RZ, UR19 ;  /* 0x00000013ff0b7e24 */ /* 0x000fe2000f8e00ff */
[----:B------:R-:W-:Y:S01]  /*131e0*/  ULDC.64 UR10, c[0x0][UR18+0x210] ;  /* 0x00008400120a7abb */ /* 0x000fe20008000a00 */
[----:B------:R-:W-:Y:S01]  /*131f0*/  IMAD R5, R9, R5, R6 ;  /* 0x0000000509057224 */ /* 0x000fe200078e0206 */
[----:B------:R-:W-:-:S02]  /*13200*/  UIADD3 UR9, UR17, UR9, URZ ;  /* 0x0000000911097290 */ /* 0x000fc4000fffe03f */
[----:B------:R-:W-:Y:S01]  /*13210*/  IADD3.X R6, R11, UR13, R2, P0, P1 ;  /* 0x0000000d0b067c10 */ /* 0x000fe200087e2402 */
[----:B------:R-:W-:Y:S01]  /*13220*/  IMAD R9, R5, UR11, RZ ;  /* 0x0000000b05097c24 */ /* 0x000fe2000f8e02ff */
[----:B------:R-:W-:Y:S01]  /*13230*/  IADD3 R2, P0, P1, R4, UR16, R3 ;  /* 0x0000001004027c10 */ /* 0x000fe2000f91e003 */
[----:B------:R-:W-:Y:S01]  /*13240*/  ULDC.64 UR12, c[0x0][0xba8] ;  /* 0x0002ea00000c7ab9 */ /* 0x000fe20000000a00 */
[----:B------:R-:W-:Y:S01]  /*13250*/  SHF.R.S32.HI R3, RZ, 0x1f, R4 ;  /* 0x0000001fff037819 */ /* 0x000fe20000011404 */
[----:B------:R-:W-:Y:S01]  /*13260*/  @!UP0 ULDC UR12, c[0x0][0xb50] ;  /* 0x0002d400000c8ab9 */ /* 0x000fe20000000800 */
[----:B------:R-:W-:Y:S01]  /*13270*/  SHF.R.S32.HI R4, RZ, 0x1f, R5 ;  /* 0x0000001fff047819 */ /* 0x000fe20000011405 */
[----:B------:R-:W-:Y:S01]  /*13280*/  @!UP0 ULDC UR13, c[0x0][0xb54] ;  /* 0x0002d500000d8ab9 */ /* 0x000fe20000000800 */
[----:B------:R-:W-:-:S03]  /*13290*/  IADD3.X R3, R3, UR9, R6, P0, P1 ;  /* 0x0000000903037c10 */ /* 0x000fc600087e2406 */
[----:B------:R-:W-:Y:S02]  /*132a0*/  IMAD R9, R4, UR10, R9 ;  /* 0x0000000a04097c24 */ /* 0x000fe4000f8e0209 */
[----:B------:R-:W-:-:S04]  /*132b0*/  IMAD.WIDE.U32 R2, R5, UR10, R2 ;  /* 0x0000000a05027c25 */ /* 0x000fc8000f8e0002 */
[----:B------:R-:W-:Y:S01]  /*132c0*/  IMAD.IADD R3, R3, 0x1, R9 ;  /* 0x0000000103037824 */ /* 0x000fe200078e0209 */
[----:B------:R-:W-:-:S04]  /*132d0*/  LEA R4, P0, R2, UR12, 0x2 ;  /* 0x0000000c02047c11 */ /* 0x000fc8000f8010ff */
[----:B------:R-:W-:Y:S01]  /*132e0*/  LEA.HI.X R5, R2, UR13, R3, 0x2, P0 ;  /* 0x0000000d02057c11 */ /* 0x000fe200080f1403 */
[----:B------:R-:W-:-:S05]  /*132f0*/  IMAD.MOV.U32 R3, RZ, RZ, -0x800000 ;  /* 0xff800000ff037424 */ /* 0x000fca00078e00ff */
[----:B------:R0:W-:Y:S03]  /*13300*/  STG.E desc[UR36][R4.64], R3 ;  /* 0x0000000304007986 */ /* 0x0001e6000c101924 */
.L_x_1316:
[----:B------:R-:W-:Y:S05]  /*13310*/  BSYNC B1 ;  /* 0x0000000000017941 */ /* 0x000fea0003800000 */
.L_x_1315:
[----:B------:R-:W-:-:S13]  /*13320*/  R2UR UR9, R195 ;  /* 0x00000000c30972ca */ /* 0x000fda00000e0000 */
[----:B------:R-:W-:-:S06]  /*13330*/  UISETP.GT.AND UP0, UPT, UR9, 0x1, UPT ;  /* 0x000000010900788c */ /* 0x000fcc000bf04270 */
[----:B------:R-:W-:-:S13]  /*13340*/  PLOP3.LUT P0, PT, PT, PT, UP0, 0x80, 0x0 ;  /* 0x000000000000781c */ /* 0x000fda0003f0f008 */
[----:B------:R-:W-:Y:S05]  /*13350*/  @P0 BRA `(.L_x_1311) ;  /* 0x0000000800100947 */ /* 0x000fea0003800000 */
[----:B------:R-:W1:Y:S01]  /*13360*/  LDC R11, c[0x0][0xbe8] ;  /* 0x0002fa00ff0b7b82 */ /* 0x000e620000000800 */
[C---:B------:R-:W-:Y:S01]  /*13370*/  R2UR UR10, R7.reuse ;  /* 0x00000000070a72ca */ /* 0x040fe200000e0000 */
[----:B------:R-:W-:Y:S01]  /*13380*/  ULDC.64 UR12, c[0x0][0xaa0] ;  /* 0x0002a800000c7ab9 */ /* 0x000fe20000000a00 */
[----:B------:R-:W-:Y:S01]  /*13390*/  R2UR UR14, R7 ;  /* 0x00000000070e72ca */ /* 0x000fe200000e0000 */
[----:B------:R-:W-:Y:S01]  /*133a0*/  UIMAD UR9, UR20, UR12, URZ ;  /* 0x0000000c140972a4 */ /* 0x000fe2000f8e023f */
[----:B------:R-:W-:Y:S01]  /*133b0*/  R2UR UR16, R209 ;  /* 0x00000000d11072ca */ /* 0x000fe200000e0000 */
[----:B------:R-:W-:Y:S01]  /*133c0*/  IMAD R2, R194, 0x20, R219 ;  /* 0x00000020c2027824 */ /* 0x000fe200078e02db */
[----:B------:R-:W-:Y:S01]  /*133d0*/  R2UR UR15, R23 ;  /* 0x00000000170f72ca */ /* 0x000fe200000e0000 */
[----:B------:R-:W-:Y:S06]  /*133e0*/  BSSY B1, `(.L_x_1317) ;  /* 0x0000045000017945 */ /* 0x000fec0003800000 */
[----:B------:R-:W-:-:S02]  /*133f0*/  UIMAD.WIDE.U32 UR10, UR10, UR12, URZ ;  /* 0x0000000c0a0a72a5 */ /* 0x000fc4000f8e003f */
[----:B------:R-:W-:-:S03]  /*13400*/  UIMAD UR9, UR14, UR13, UR9 ;  /* 0x0000000d0e0972a4 */ /* 0x000fc6000f8e0209 */
[----:B------:R-:W-:Y:S01]  /*13410*/  ULDC.64 UR12, c[0x0][0xae8] ;  /* 0x0002ba00000c7ab9 */ /* 0x000fe20000000a00 */
[----:B------:R-:W-:Y:S01]  /*13420*/  UIADD3 UR11, UR11, UR9, URZ ;  /* 0x000000090b0b7290 */ /* 0x000fe2000fffe03f */
[----:B------:R-:W-:Y:S02]  /*13430*/  VIADD R6, R2, UR15 ;  /* 0x0000000f02067c36 */ /* 0x000fe40008000000 */
[----:B------:R-:W-:Y:S01]  /*13440*/  VIADD R8, R219, UR15 ;  /* 0x0000000fdb087c36 */ /* 0x000fe20008000000 */
[----:B-1----:R-:W-:Y:S01]  /*13450*/  ISETP.NE.AND P0, PT, R11, 0x1, PT ;  /* 0x000000010b00780c */ /* 0x002fe20003f05270 */
[----:B------:R-:W-:Y:S01]  /*13460*/  UIMAD.WIDE.U32 UR10, UR16, UR12, UR10 ;  /* 0x0000000c100a72a5 */ /* 0x000fe2000f8e000a */
[----:B0-----:R-:W-:-:S03]  /*13470*/  IMAD.MOV.U32 R5, RZ, RZ, R6 ;  /* 0x000000ffff057224 */ /* 0x001fc600078e0006 */
[----:B------:R-:W-:-:S03]  /*13480*/  UIMAD UR9, UR16, UR13, UR11 ;  /* 0x0000000d100972a4 */ /* 0x000fc6000f8e020b */
[----:B------:R-:W-:Y:S02]  /*13490*/  ULDC.64 UR12, c[0x0][0xaf0] ;  /* 0x0002bc00000c7ab9 */ /* 0x000fe40000000a00 */
[----:B------:R-:W-:-:S03]  /*134a0*/  UIMAD UR8, UR8, UR12, URZ ;  /* 0x0000000c080872a4 */ /* 0x000fc6000f8e023f */
[----:B------:R-:W0:Y:S01]  /*134b0*/  @P0 LDC R3, c[0x0][0xbec] ;  /* 0x0002fb00ff030b82 */ /* 0x000e220000000800 */
[----:B------:R-:W-:-:S03]  /*134c0*/  UIMAD UR11, UR4, UR13, UR8 ;  /* 0x0000000d040b72a4 */ /* 0x000fc6000f8e0208 */
[----:B------:R-:W-:Y:S02]  /*134d0*/  UMOV UR8, UR10 ;  /* 0x0000000a00087c82 */ /* 0x000fe40008000000 */
[----:B------:R-:W-:Y:S02]  /*134e0*/  UIMAD.WIDE.U32 UR8, UR4, UR12, UR8 ;  /* 0x0000000c040872a5 */ /* 0x000fe4000f8e0008 */
[----:B------:R-:W1:Y:S02]  /*134f0*/  @P0 LDC R7, c[0x0][0xbf0] ;  /* 0x0002fc00ff070b82 */ /* 0x000e640000000800 */
[----:B------:R-:W-:-:S03]  /*13500*/  UIADD3 UR4, UR9, UR11, URZ ;  /* 0x0000000b09047290 */ /* 0x000fc6000fffe03f */
[----:B------:R-:W-:Y:S01]  /*13510*/  ULDC.64 UR10, c[0x0][0xae0] ;  /* 0x0002b800000a7ab9 */ /* 0x000fe20000000a00 */
[----:B0-----:R-:W-:-:S04]  /*13520*/  @P0 IMAD.HI.U32 R2, R6, R3, RZ ;  /* 0x0000000306020227 */ /* 0x001fc800078e00ff */
[----:B------:R-:W-:Y:S02]  /*13530*/  IMAD.U32 R3, RZ, RZ, UR9 ;  /* 0x00000009ff037e24 */ /* 0x000fe4000f8e00ff */
        /* <DEDUP_REMOVED lines=13> */
[----:B------:R-:W-:Y:S02]  /*13610*/  IMAD R11, R0, R11, RZ ;  /* 0x0000000b000b7224 */ /* 0x000fe400078e02ff */
        /* <DEDUP_REMOVED lines=13> */
[----:B------:R0:W1:Y:S01]  /*136f0*/  SHFL.IDX PT, R2, R4, RZ, 0x181f ;  /* 0x00181fff04027589 */ /* 0x00006200000e0000 */
[----:B------:R-:W-:Y:S01]  /*13700*/  VIADD R9, R7, 0x80 ;  /* 0x0000008007097836 */ /* 0x000fe20000000000 */
[----:B------:R-:W-:-:S02]  /*13710*/  SHF.R.S32.HI R6, RZ, 0x1f, R7 ;  /* 0x0000001fff067819 */ /* 0x000fc40000011407 */
[----:B------:R0:W2:Y:S01]  /*13720*/  SHFL.IDX PT, R0, R5, RZ, 0x181f ;  /* 0x00181fff05007589 */ /* 0x0000a200000e0000 */
        /* <DEDUP_REMOVED lines=16> */
.L_x_1318:
[----:B------:R-:W-:Y:S05]  /*13830*/  BSYNC B1 ;  /* 0x0000000000017941 */ /* 0x000fea0003800000 */
.L_x_1317:
        /* <DEDUP_REMOVED lines=17> */
.L_x_1320:
[----:B------:R-:W-:Y:S05]  /*13950*/  BSYNC B1 ;  /* 0x0000000000017941 */ /* 0x000fea0003800000 */
.L_x_1319:
        /* <DEDUP_REMOVED lines=17> */
.L_x_1322:
[----:B------:R-:W-:Y:S05]  /*13a70*/  BSYNC B1 ;  /* 0x0000000000017941 */ /* 0x000fea0003800000 */
.L_x_1321:
        /* <DEDUP_REMOVED lines=18> */
.L_x_1311:
[----:B------:R-:W-:Y:S05]  /*13ba0*/  BSYNC B0 ;  /* 0x0000000000007941 */ /* 0x000fea0003800000 */
.L_x_1301:
[----:B------:R-:W-:Y:S02]  /*13bb0*/  ULDC UR4, c[0x0][0xc3c] ;  /* 0x00030f0000047ab9 */ /* 0x000fe40000000800 */
[----:B------:R-:W-:-:S06]  /*13bc0*/  UISETP.GE.AND UP0, UPT, UR7, UR4, UPT ;  /* 0x000000040700728c */ /* 0x000fcc000bf06270 */
[----:B------:R-:W-:-:S13]  /*13bd0*/  PLOP3.LUT P0, PT, PT, PT, UP0, 0x80, 0x0 ;  /* 0x000000000000781c */ /* 0x000fda0003f0f008 */
[----:B------:R-:W-:Y:S05]  /*13be0*/  @!P0 BRA `(.L_x_1323) ;  /* 0xfffffed000d48947 */ /* 0x000fea000383ffff */
[----:B------:R-:W-:Y:S05]  /*13bf0*/  EXIT ;  /* 0x000000000000794d */ /* 0x000fea0003800000 */
.L_x_1210:
        /* <DEDUP_REMOVED lines=13> */
[----:B------:R-:W1:Y:S01]  /*13cd0*/  LDS.128 R24, [UR4+0x308d0] ;  /* 0x0308d004ff187984 */ /* 0x000e620008000c00 */
[----:B------:R-:W-:Y:S06]  /*13ce0*/  BAR.ARV 0x4, 0x180 ;  /* 0x0106000000007b1d */ /* 0x000fec0000002000 */
[----:B------:R-:W-:Y:S05]  /*13cf0*/  BRA `(.L_x_1325) ;  /* 0x0000000c00907947 */ /* 0x000fea0003800000 */
.L_x_1324:
        /* <DEDUP_REMOVED lines=43> */
.L_x_1328:
        /* <DEDUP_REMOVED lines=35> */
.L_x_1326:
        /* <DEDUP_REMOVED lines=9> */
[----:B0-----:R-:W-:-:S07]  /*14270*/  ISETP.NE.AND P1, PT, R9, 0x1, PT ;  /* 0x000000010900780c */ /* 0x001fce0003f25270 */
[----:B-1----:R-:W-:Y:S06]  /*14280*/  @!P0 BRA `(.L_x_1329) ;  /* 0x0000000000088947 */ /* 0x002fec0003800000 */
[----:B------:R-:W-:-:S06]  /*14290*/  VIADD R24, R27, 0xffffffff ;  /* 0xffffffff1b187836 */ /* 0x000fcc0000000000 */
[----:B------:R0:W1:Y:S02]  /*142a0*/  SHFL.IDX PT, R24, R5, R24, 0x1f ;  /* 0x00001f1805187589 */ /* 0x00006400000e0000 */
.L_x_1329:
[----:B-1----:R-:W-:Y:S02]  /*142b0*/  IMAD R24, R24, UR5, R3 ;  /* 0x0000000518187c24 */ /* 0x002fe4000f8e0203 */
[----:B------:R-:W-:-:S03]  /*142c0*/  VIADD R27, R27, UR4 ;  /* 0x000000041b1b7c36 */ /* 0x000fc60008000000 */
[----:B0-----:R-:W-:Y:S01]  /*142d0*/  IADD3 R5, -R24, UR6, RZ ;  /* 0x0000000618057c10 */ /* 0x001fe2000fffe1ff */
[----:B------:R-:W-:Y:S06]  /*142e0*/  @!P1 BRA `(.L_x_1330) ;  /* 0x0000000000e89947 */ /* 0x000fec0003800000 */
[-C--:B--2---:R-:W-:Y:S02]  /*142f0*/  IABS R12, R6.reuse ;  /* 0x00000006000c7213 */ /* 0x084fe40000000000 */
[----:B------:R-:W-:Y:S02]  /*14300*/  IABS R4, R9 ;  /* 0x0000000900047213 */ /* 0x000fe40000000000 */
[----:B------:R-:W0:Y:S01]  /*14310*/  I2F.RP R8, R12 ;  /* 0x0000000c00087306 */ /* 0x000e220000209400 */
[----:B------:R-:W-:-:S07]  /*14320*/  IABS R13, R6 ;  /* 0x00000006000d7213 */ /* 0x000fce0000000000 */
[----:B------:R-:W1:Y:S08]  /*14330*/  I2F.RP R10, R4 ;  /* 0x00000004000a7306 */ /* 0x000e700000209400 */
[----:B0-----:R-:W0:Y:S08]  /*14340*/  MUFU.RCP R8, R8 ;  /* 0x0000000800087308 */ /* 0x001e300000001000 */
[----:B-1----:R-:W-:Y:S01]  /*14350*/  MUFU.RCP R10, R10 ;  /* 0x0000000a000a7308 */ /* 0x002fe20000001000 */
[----:B0-----:R-:W-:Y:S01]  /*14360*/  VIADD R2, R8, 0xffffffe ;  /* 0x0ffffffe08027836 */ /* 0x001fe20000000000 */
[----:B------:R-:W-:-:S06]  /*14370*/  IABS R8, R5 ;  /* 0x0000000500087213 */ /* 0x000fcc0000000000 */
[----:B------:R0:W1:Y:S02]  /*14380*/  F2I.FTZ.U32.TRUNC.NTZ R3, R2 ;  /* 0x0000000200037305 */ /* 0x000064000021f000 */
[----:B0-----:R-:W-:Y:S02]  /*14390*/  IMAD.MOV.U32 R2, RZ, RZ, RZ ;  /* 0x000000ffff027224 */ /* 0x001fe400078e00ff */
[----:B-1----:R-:W-:-:S04]  /*143a0*/  IMAD.MOV R11, RZ, RZ, -R3 ;  /* 0x000000ffff0b7224 */ /* 0x002fc800078e0a03 */
[----:B------:R-:W-:-:S04]  /*143b0*/  IMAD R11, R11, R12, RZ ;  /* 0x0000000c0b0b7224 */ /* 0x000fc800078e02ff */
[----:B------:R-:W-:-:S04]  /*143c0*/  IMAD.HI.U32 R3, R3, R11, R2 ;  /* 0x0000000b03037227 */ /* 0x000fc800078e0002 */
[----:B------:R-:W-:Y:S02]  /*143d0*/  IMAD.MOV R11, RZ, RZ, -R13 ;  /* 0x000000ffff0b7224 */ /* 0x000fe400078e0a0d */
[----:B------:R-:W-:-:S04]  /*143e0*/  IMAD.HI.U32 R2, R3, R8, RZ ;  /* 0x0000000803027227 */ /* 0x000fc800078e00ff */
[----:B------:R-:W-:Y:S01]  /*143f0*/  IMAD R3, R2, R11, R8 ;  /* 0x0000000b02037224 */ /* 0x000fe200078e0208 */
[----:B------:R-:W-:Y:S01]  /*14400*/  LOP3.LUT R8, R5, R6, RZ, 0x3c, !PT ;  /* 0x0000000605087212 */ /* 0x000fe200078e3cff */
[----:B------:R-:W-:-:S03]  /*14410*/  VIADD R11, R10, 0xffffffe ;  /* 0x0ffffffe0a0b7836 */ /* 0x000fc60000000000 */
[----:B------:R-:W-:Y:S02]  /*14420*/  ISETP.GT.U32.AND P1, PT, R12, R3, PT ;  /* 0x000000030c00720c */ /* 0x000fe40003f24070 */
[----:B------:R-:W-:-:S11]  /*14430*/  ISETP.GE.AND P2, PT, R8, RZ, PT ;  /* 0x000000ff0800720c */ /* 0x000fd60003f46270 */
[----:B------:R-:W-:Y:S02]  /*14440*/  @!P1 IMAD.IADD R3, R3, 0x1, -R12 ;  /* 0x0000000103039824 */ /* 0x000fe400078e0a0c */
[----:B------:R-:W-:Y:S01]  /*14450*/  @!P1 VIADD R2, R2, 0x1 ;  /* 0x0000000102029836 */ /* 0x000fe20000000000 */
[----:B------:R-:W-:Y:S02]  /*14460*/  ISETP.NE.AND P1, PT, R6, RZ, PT ;  /* 0x000000ff0600720c */ /* 0x000fe40003f25270 */
[----:B------:R-:W-:Y:S02]  /*14470*/  ISETP.GE.U32.AND P0, PT, R3, R12, PT ;  /* 0x0000000c0300720c */ /* 0x000fe40003f06070 */
[----:B------:R-:W0:Y:S11]  /*14480*/  F2I.FTZ.U32.TRUNC.NTZ R3, R11 ;  /* 0x0000000b00037305 */ /* 0x000e36000021f000 */
[----:B------:R-:W-:-:S04]  /*14490*/  @P0 VIADD R2, R2, 0x1 ;  /* 0x0000000102020836 */ /* 0x000fc80000000000 */
[----:B------:R-:W-:Y:S01]  /*144a0*/  IMAD.MOV.U32 R10, RZ, RZ, R2 ;  /* 0x000000ffff0a7224 */ /* 0x000fe200078e0002 */
[----:B------:R-:W-:Y:S01]  /*144b0*/  IABS R2, R9 ;  /* 0x0000000900027213 */ /* 0x000fe20000000000 */
[----:B0-----:R-:W-:Y:S02]  /*144c0*/  IMAD.MOV R13, RZ, RZ, -R3 ;  /* 0x000000ffff0d7224 */ /* 0x001fe400078e0a03 */
[----:B------:R-:W-:Y:S01]  /*144d0*/  @!P2 IMAD.MOV R10, RZ, RZ, -R10 ;  /* 0x000000ffff0aa224 */ /* 0x000fe200078e0a0a */
[----:B------:R-:W-:Y:S01]  /*144e0*/  @!P1 LOP3.LUT R10, RZ, R6, RZ, 0x33, !PT ;  /* 0x00000006ff0a9212 */ /* 0x000fe200078e33ff */
[----:B------:R-:W-:Y:S02]  /*144f0*/  IMAD.MOV R12, RZ, RZ, -R2 ;  /* 0x000000ffff0c7224 */ /* 0x000fe400078e0a02 */
[----:B------:R-:W-:Y:S01]  /*14500*/  IMAD R11, R13, R4, RZ ;  /* 0x000000040d0b7224 */ /* 0x000fe200078e02ff */
[----:B------:R-:W-:Y:S01]  /*14510*/  IABS R8, R10 ;  /* 0x0000000a00087213 */ /* 0x000fe20000000000 */
[----:B------:R-:W-:-:S04]  /*14520*/  IMAD.MOV.U32 R2, RZ, RZ, RZ ;  /* 0x000000ffff027224 */ /* 0x000fc800078e00ff */
[----:B------:R-:W-:-:S04]  /*14530*/  IMAD.HI.U32 R2, R3, R11, R2 ;  /* 0x0000000b03027227 */ /* 0x000fc800078e0002 */
[----:B------:R-:W-:Y:S02]  /*14540*/  IMAD.MOV.U32 R3, RZ, RZ, R8 ;  /* 0x000000ffff037224 */ /* 0x000fe400078e0008 */
[----:B------:R-:W-:Y:S02]  /*14550*/  IMAD.MOV.U32 R8, RZ, RZ, R12 ;  /* 0x000000ffff087224 */ /* 0x000fe400078e000c */
[----:B------:R-:W-:-:S04]  /*14560*/  IMAD.HI.U32 R2, R2, R3, RZ ;  /* 0x0000000302027227 */ /* 0x000fc800078e00ff */
[----:B------:R-:W-:-:S05]  /*14570*/  IMAD R3, R2, R8, R3 ;  /* 0x0000000802037224 */ /* 0x000fca00078e0203 */
[----:B------:R-:W-:-:S13]  /*14580*/  ISETP.GT.U32.AND P1, PT, R4, R3, PT ;  /* 0x000000030400720c */ /* 0x000fda0003f24070 */
[----:B------:R-:W-:Y:S02]  /*14590*/  @!P1 IMAD.IADD R3, R3, 0x1, -R4 ;  /* 0x0000000103039824 */ /* 0x000fe400078e0a04 */
[----:B------:R-:W-:Y:S01]  /*145a0*/  @!P1 VIADD R2, R2, 0x1 ;  /* 0x0000000102029836 */ /* 0x000fe20000000000 */
[----:B------:R-:W-:Y:S02]  /*145b0*/  ISETP.NE.AND P1, PT, R9, RZ, PT ;  /* 0x000000ff0900720c */ /* 0x000fe40003f25270 */
[----:B------:R-:W-:Y:S02]  /*145c0*/  ISETP.GE.U32.AND P0, PT, R3, R4, PT ;  /* 0x000000040300720c */ /* 0x000fe40003f06070 */
[----:B------:R-:W-:-:S04]  /*145d0*/  LOP3.LUT R3, R10, R9, RZ, 0x3c, !PT ;  /* 0x000000090a037212 */ /* 0x000fc800078e3cff */
[----:B------:R-:W-:Y:S01]  /*145e0*/  ISETP.GE.AND P2, PT, R3, RZ, PT ;  /* 0x000000ff0300720c */ /* 0x000fe20003f46270 */
[----:B------:R-:W-:-:S06]  /*145f0*/  IMAD.MOV R3, RZ, RZ, -R10 ;  /* 0x000000ffff037224 */ /* 0x000fcc00078e0a0a */
[----:B------:R-:W-:-:S06]  /*14600*/  @P0 VIADD R2, R2, 0x1 ;  /* 0x0000000102020836 */ /* 0x000fcc0000000000 */
[----:B------:R-:W-:Y:S01]  /*14610*/  @!P2 IMAD.MOV R2, RZ, RZ, -R2 ;  /* 0x000000ffff02a224 */ /* 0x000fe200078e0a02 */
[----:B------:R-:W-:-:S05]  /*14620*/  @!P1 LOP3.LUT R2, RZ, R9, RZ, 0x33, !PT ;  /* 0x00000009ff029212 */ /* 0x000fca00078e33ff */
[----:B------:R-:W-:-:S04]  /*14630*/  IMAD.MOV R26, RZ, RZ, -R2 ;  /* 0x000000ffff1a7224 */ /* 0x000fc800078e0a02 */
[C---:B------:R-:W-:Y:S02]  /*14640*/  IMAD R26, R9.reuse, R26, R10 ;  /* 0x0000001a091a7224 */ /* 0x040fe400078e020a */
[----:B------:R-:W-:Y:S02]  /*14650*/  IMAD R9, R9, 0x1000000, R2 ;  /* 0x0100000009097824 */ /* 0x000fe400078e0202 */
[----:B------:R-:W-:Y:S02]  /*14660*/  IMAD R2, R6, R3, R5 ;  /* 0x0000000306027224 */ /* 0x000fe400078e0205 */
[----:B------:R-:W-:Y:S01]  /*14670*/  IMAD R26, R26, 0x10000, R9 ;  /* 0x000100001a1a7824 */ /* 0x000fe200078e0209 */
[----:B------:R-:W-:Y:S06]  /*14680*/  BRA `(.L_x_1331) ;  /* 0x0000000000f47947 */ /* 0x000fec0003800000 */
.L_x_1330:
[----:B------:R-:W0:Y:S02]  /*14690*/  LDC.64 R2, c[0x0][0xc90] ;  /* 0x00032400ff027b82 */ /* 0x000e240000000a00 */
[----:B0-----:R-:W-:-:S05]  /*146a0*/  IMAD.WIDE R2, R27, 0x4, R2 ;  /* 0x000000041b027825 */ /* 0x001fca00078e0202 */
[----:B------:R0:W2:Y:S01]  /*146b0*/  LDG.E R13, desc[UR36][R2.64] ;  /* 0x00000024020d7981 */ /* 0x0000a2000c1e1900 */
[----:B------:R-:W-:Y:S01]  /*146c0*/  IABS R15, R5 ;  /* 0x00000005000f7213 */ /* 0x000fe20000000000 */
[----:B0-----:R-:W-:Y:S02]  /*146d0*/  IMAD.MOV.U32 R2, RZ, RZ, RZ ;  /* 0x000000ffff027224 */ /* 0x001fe400078e00ff */
[----:B--2---:R-:W-:-:S05]  /*146e0*/  IMAD R4, R6, R13, RZ ;  /* 0x0000000d06047224 */ /* 0x004fca00078e02ff */
[-C--:B------:R-:W-:Y:S02]  /*146f0*/  IABS R10, R4.reuse ;  /* 0x00000004000a7213 */ /* 0x080fe40000000000 */
[----:B------:R-:W-:Y:S02]  /*14700*/  IABS R12, R4 ;  /* 0x00000004000c7213 */ /* 0x000fe40000000000 */
[----:B------:R-:W0:Y:S08]  /*14710*/  I2F.RP R8, R10 ;  /* 0x0000000a00087306 */ /* 0x000e300000209400 */
[----:B0-----:R-:W0:Y:S02]  /*14720*/  MUFU.RCP R8, R8 ;  /* 0x0000000800087308 */ /* 0x001e240000001000 */
[----:B0-----:R-:W-:-:S06]  /*14730*/  VIADD R9, R8, 0xffffffe ;  /* 0x0ffffffe08097836 */ /* 0x001fcc0000000000 */
[----:B------:R-:W0:Y:S02]  /*14740*/  F2I.FTZ.U32.TRUNC.NTZ R3, R9 ;  /* 0x0000000900037305 */ /* 0x000e24000021f000 */
[----:B0-----:R-:W-:-:S04]  /*14750*/  IMAD.MOV R11, RZ, RZ, -R3 ;  /* 0x000000ffff0b7224 */ /* 0x001fc800078e0a03 */
[----:B------:R-:W-:-:S04]  /*14760*/  IMAD R11, R11, R10, RZ ;  /* 0x0000000a0b0b7224 */ /* 0x000fc800078e02ff */
[----:B------:R-:W-:-:S04]  /*14770*/  IMAD.HI.U32 R2, R3, R11, R2 ;  /* 0x0000000b03027227 */ /* 0x000fc800078e0002 */
[----:B------:R-:W-:Y:S02]  /*14780*/  IMAD.MOV R3, RZ, RZ, -R12 ;  /* 0x000000ffff037224 */ /* 0x000fe400078e0a0c */
        /* <DEDUP_REMOVED lines=8> */
[----:B------:R-:W-:-:S07]  /*14810*/  ISETP.GE.AND P2, PT, R3, RZ, PT ;  /* 0x000000ff0300720c */ /* 0x000fce0003f46270 */
[----:B------:R-:W-:-:S06]  /*14820*/  @P0 VIADD R2, R2, 0x1 ;  /* 0x0000000102020836 */ /* 0x000fcc0000000000 */
[----:B------:R-:W-:Y:S01]  /*14830*/  @!P2 IMAD.MOV R2, RZ, RZ, -R2 ;  /* 0x000000ffff02a224 */ /* 0x000fe200078e0a02 */
[----:B------:R-:W-:-:S05]  /*14840*/  @!P1 LOP3.LUT R2, RZ, R4, RZ, 0x33, !PT ;  /* 0x00000004ff029212 */ /* 0x000fca00078e33ff */
[----:B------:R-:W-:Y:S02]  /*14850*/  IMAD R11, R13, R2, RZ ;  /* 0x000000020d0b7224 */ /* 0x000fe400078e02ff */
[----:B------:R-:W-:Y:S02]  /*14860*/  IMAD.MOV R2, RZ, RZ, -R2 ;  /* 0x000000ffff027224 */ /* 0x000fe400078e0a02 */
[----:B------:R-:W-:Y:S02]  /*14870*/  IMAD.MOV R3, RZ, RZ, -R11 ;  /* 0x000000ffff037224 */ /* 0x000fe400078e0a0b */
[----:B------:R-:W-:Y:S02]  /*14880*/  IMAD R4, R4, R2, R5 ;  /* 0x0000000204047224 */ /* 0x000fe400078e0205 */
[----:B------:R-:W-:Y:S01]  /*14890*/  IMAD.MOV.U32 R2, RZ, RZ, RZ ;  /* 0x000000ffff027224 */ /* 0x000fe200078e00ff */
[----:B------:R-:W-:-:S04]  /*148a0*/  VIADDMNMX R13, R3, UR5, R13, PT ;  /* 0x00000005030d7c46 */ /* 0x000fc8000b80010d */
[-C--:B------:R-:W-:Y:S01]  /*148b0*/  IABS R10, R13.reuse ;  /* 0x0000000d000a7213 */ /* 0x080fe20000000000 */
[----:B------:R-:W-:Y:S01]  /*148c0*/  IMAD.MOV R26, RZ, RZ, -R13 ;  /* 0x000000ffff1a7224 */ /* 0x000fe200078e0a0d */
[----:B------:R-:W-:Y:S02]  /*148d0*/  IABS R12, R13 ;  /* 0x0000000d000c7213 */ /* 0x000fe40000000000 */
[----:B------:R-:W0:Y:S08]  /*148e0*/  I2F.RP R8, R10 ;  /* 0x0000000a00087306 */ /* 0x000e300000209400 */
[----:B0-----:R-:W0:Y:S02]  /*148f0*/  MUFU.RCP R8, R8 ;  /* 0x0000000800087308 */ /* 0x001e240000001000 */
[----:B0-----:R-:W-:-:S06]  /*14900*/  VIADD R3, R8, 0xffffffe ;  /* 0x0ffffffe08037836 */ /* 0x001fcc0000000000 */
[----:B------:R-:W0:Y:S02]  /*14910*/  F2I.FTZ.U32.TRUNC.NTZ R3, R3 ;  /* 0x0000000300037305 */ /* 0x000e24000021f000 */
[----:B0-----:R-:W-:-:S04]  /*14920*/  IMAD.MOV R9, RZ, RZ, -R3 ;  /* 0x000000ffff097224 */ /* 0x001fc800078e0a03 */
[----:B------:R-:W-:Y:S01]  /*14930*/  IMAD.MOV.U32 R5, RZ, RZ, R9 ;  /* 0x000000ffff057224 */ /* 0x000fe200078e0009 */
[----:B------:R-:W-:-:S03]  /*14940*/  IABS R9, R4 ;  /* 0x0000000400097213 */ /* 0x000fc60000000000 */
        /* <DEDUP_REMOVED lines=11> */
[----:B------:R-:W-:Y:S02]  /*14a00*/  ISETP.GE.AND P2, PT, R3, RZ, PT ;  /* 0x000000ff0300720c */ /* 0x000fe40003f46270 */
[----:B------:R-:W-:-:S05]  /*14a10*/  IADD3 R3, R11, 0x1000000, R4 ;  /* 0x010000000b037810 */ /* 0x000fca0007ffe004 */
[----:B------:R-:W-:-:S06]  /*14a20*/  @P0 VIADD R2, R2, 0x1 ;  /* 0x0000000102020836 */ /* 0x000fcc0000000000 */
[----:B------:R-:W-:Y:S01]  /*14a30*/  @!P2 IMAD.MOV R2, RZ, RZ, -R2 ;  /* 0x000000ffff02a224 */ /* 0x000fe200078e0a02 */
[----:B------:R-:W-:-:S05]  /*14a40*/  @!P1 LOP3.LUT R2, RZ, R13, RZ, 0x33, !PT ;  /* 0x0000000dff029212 */ /* 0x000fca00078e33ff */
[----:B------:R-:W-:-:S07]  /*14a50*/  IMAD R26, R2, R26, R3 ;  /* 0x0000001a021a7224 */ /* 0x000fce00078e0203 */
.L_x_1331:
[----:B------:R-:W-:-:S05]  /*14a60*/  LOP3.LUT R25, RZ, R2, RZ, 0x33, !PT ;  /* 0x00000002ff197212 */ /* 0x000fca00078e33ff */
[----:B------:R-:W-:Y:S01]  /*14a70*/  IMAD.IADD R25, R6, 0x1, R25 ;  /* 0x0000000106197824 */ /* 0x000fe200078e0219 */
[----:B------:R-:W-:Y:S06]  /*14a80*/  BRA `(.L_x_1332) ;  /* 0x0000000000147947 */ /* 0x000fec0003800000 */
.L_x_1327:
[----:B------:R-:W-:Y:S01]  /*14a90*/  ULDC UR4, c[0x0][0xc3c] ;  /* 0x00030f0000047ab9 */ /* 0x000fe20000000800 */
[----:B------:R-:W-:Y:S02]  /*14aa0*/  IMAD.MOV.U32 R25, RZ, RZ, RZ ;  /* 0x000000ffff197224 */ /* 0x000fe400078e00ff */
[----:B------:R-:W-:Y:S02]  /*14ab0*/  IMAD.U32 R24, RZ, RZ, UR6 ;  /* 0x00000006ff187e24 */ /* 0x000fe4000f8e00ff */
[----:B------:R-:W-:Y:S02]  /*14ac0*/  IMAD.MOV.U32 R26, RZ, RZ, RZ ;  /* 0x000000ffff1a7224 */ /* 0x000fe400078e00ff */
[----:B------:R-:W-:-:S07]  /*14ad0*/  IMAD.U32 R27, RZ, RZ, UR4 ;  /* 0x00000004ff1b7e24 */ /* 0x000fce000f8e00ff */
.L_x_1332:
[----:B------:R-:W-:-:S13]  /*14ae0*/  ISETP.NE.AND P0, PT, R7, RZ, PT ;  /* 0x000000ff0700720c */ /* 0x000fda0003f05270 */
[----:B------:R-:W0:Y:S01]  /*14af0*/  @!P0 S2R R3, SR_CgaCtaId ;  /* 0x0000000000038919 */ /* 0x000e220000008800 */
[----:B------:R-:W-:-:S04]  /*14b00*/  @!P0 MOV R2, 0x400 ;  /* 0x0000040000028802 */ /* 0x000fc80000000f00 */
[----:B0-----:R-:W-:-:S05]  /*14b10*/  @!P0 LEA R2, R3, R2, 0x18 ;  /* 0x0000000203028211 */ /* 0x001fca00078ec0ff */
[----:B------:R0:W-:Y:S01]  /*14b20*/  @!P0 STS.128 [R2+0x308d0], R24 ;  /* 0x0308d01802008388 */ /* 0x0001e20000000c00 */
[----:B------:R-:W-:Y:S06]  /*14b30*/  BAR.ARV 0x5, 0x180 ;  /* 0x0146000000007b1d */ /* 0x000fec0000002000 */
.L_x_1325:
[----:B------:R2:W-:Y:S01]  /*14b40*/  STL [R1+0x1c], RZ ;  /* 0x00001cff01007387 */ /* 0x0005e20000100800 */
[----:B------:R-:W-:Y:S01]  /*14b50*/  ULDC UR4, c[0x0][0xc3c] ;  /* 0x00030f0000047ab9 */ /* 0x000fe20000000800 */
[----:B------:R-:W-:Y:S01]  /*14b60*/  IMAD.MOV.U32 R28, RZ, RZ, 0x1 ;  /* 0x00000001ff1c7424 */ /* 0x000fe200078e00ff */
[----:B-1----:R-:W-:Y:S01]  /*14b70*/  ISETP.GE.AND P0, PT, R27, UR4, PT ;  /* 0x000000041b007c0c */ /* 0x002fe2000bf06270 */
[----:B------:R-:W-:-:S12]  /*14b80*/  IMAD.MOV.U32 R23, RZ, RZ, RZ ;  /* 0x000000ffff177224 */ /* 0x000fd800078e00ff */
[----:B--2---:R-:W-:Y:S05]  /*14b90*/  @P0 BRA `(.L_x_1333) ;  /* 0x0000005000a80947 */ /* 0x004fea0003800000 */
[----:B0-----:R-:W2:Y:S01]  /*14ba0*/  LDL R2, [R1+0x20] ;  /* 0x0000200001027983 */ /* 0x001ea20000100800 */
        /* <DEDUP_REMOVED lines=23> */
.L_x_1406:
[----:B------:R-:W-:Y:S05]  /*14d20*/  YIELD ;  /* 0x0000000000007946 */ /* 0x000fea0003800000 */
[----:B------:R-:W-:Y:S01]  /*14d30*/  ULDC.64 UR4, c[0x0][0xa28] ;  /* 0x00028a0000047ab9 */ /* 0x000fe20000000a00 */
[----:B------:R-:W-:Y:S01]  /*14d40*/  IMAD.MOV.U32 R19, RZ, RZ, RZ ;  /* 0x000000ffff137224 */ /* 0x000fe200078e00ff */
[----:B------:R-:W-:-:S04]  /*14d50*/  ISETP.NE.U32.AND P0, PT, RZ, UR4, PT ;  /* 0x00000004ff007c0c */ /* 0x000fc8000bf05070 */
[----:B------:R-:W-:Y:S01]  /*14d60*/  ISETP.NE.AND.EX P0, PT, RZ, UR5, PT, P0 ;  /* 0x00000005ff007c0c */ /* 0x000fe2000bf05300 */
[----:B------:R-:W-:-:S12]  /*14d70*/  ULDC.64 UR4, c[0x0][0xa18] ;  /* 0x0002860000047ab9 */ /* 0x000fd80000000a00 */
[----:B0-----:R-:W0:Y:S02]  /*14d80*/  @P0 LDC.64 R2, c[0x0][0xa28] ;  /* 0x00028a00ff020b82 */ /* 0x001e240000000a00 */
[----:B0-----:R-:W-:-:S05]  /*14d90*/  @P0 IMAD.WIDE R2, R27, 0x4, R2 ;  /* 0x000000041b020825 */ /* 0x001fca00078e0202 */
[----:B--2---:R0:W2:Y:S01]  /*14da0*/  @P0 LDG.E R19, desc[UR36][R2.64] ;  /* 0x0000002402130981 */ /* 0x0040a2000c1e1900 */
[----:B------:R-:W-:Y:S01]  /*14db0*/  ISETP.NE.U32.AND P0, PT, RZ, UR4, PT ;  /* 0x00000004ff007c0c */ /* 0x000fe2000bf05070 */
[----:B------:R-:W-:Y:S01]  /*14dc0*/  IMAD.MOV.U32 R35, RZ, RZ, RZ ;  /* 0x000000ffff237224 */ /* 0x000fe200078e00ff */
[----:B------:R-:W-:Y:S02]  /*14dd0*/  LOP3.LUT R16, R16, 0xffffff7f, RZ, 0xc0, !PT ;  /* 0xffffff7f10107812 */ /* 0x000fe400078ec0ff */
[----:B------:R-:W-:Y:S01]  /*14de0*/  ISETP.NE.AND.EX P1, PT, RZ, UR5, PT, P0 ;  /* 0x00000005ff007c0c */ /* 0x000fe2000bf25300 */
[----:B------:R-:W-:Y:S02]  /*14df0*/  ULDC.64 UR4, c[0x0][0xa00] ;  /* 0x0002800000047ab9 */ /* 0x000fe40000000a00 */
[----:B------:R-:W-:Y:S01]  /*14e00*/  ISETP.NE.U32.AND P0, PT, RZ, UR4, PT ;  /* 0x00000004ff007c0c */ /* 0x000fe2000bf05070 */
[----:B0-----:R-:W0:Y:S03]  /*14e10*/  LDC.64 R2, c[0x0][0xa00] ;  /* 0x00028000ff027b82 */ /* 0x001e260000000a00 */
[----:B------:R-:W-:Y:S01]  /*14e20*/  ISETP.NE.AND.EX P2, PT, RZ, UR5, PT, P0 ;  /* 0x00000005ff007c0c */ /* 0x000fe2000bf45300 */
[----:B------:R-:W-:-:S05]  /*14e30*/  ULDC.64 UR4, c[0x0][0x418] ;  /* 0x0001060000047ab9 */ /* 0x000fca0000000a00 */
[----:B------:R-:W1:Y:S07]  /*14e40*/  @P1 LDC.64 R4, c[0x0][0xa18] ;  /* 0x00028600ff041b82 */ /* 0x000e6e0000000a00 */
[----:B------:R-:W-:Y:S01]  /*14e50*/  @P2 LOP3.LUT R16, R16, 0x80, RZ, 0xfc, !PT ;  /* 0x0000008010102812 */ /* 0x000fe200078efcff */
[----:B0-----:R-:W-:-:S05]  /*14e60*/  IMAD.WIDE R2, R27, 0x4, R2 ;  /* 0x000000041b027825 */ /* 0x001fca00078e0202 */
[----:B------:R0:W5:Y:S01]  /*14e70*/  @P2 LDG.E R35, desc[UR36][R2.64] ;  /* 0x0000002402232981 */ /* 0x000162000c1e1900 */
[----:B-1----:R-:W-:-:S05]  /*14e80*/  @P1 IMAD.WIDE R4, R27, 0x4, R4 ;  /* 0x000000041b041825 */ /* 0x002fca00078e0204 */
[----:B------:R0:W5:Y:S01]  /*14e90*/  @P1 LDG.E R29, desc[UR36][R4.64] ;  /* 0x00000024041d1981 */ /* 0x000162000c1e1900 */
[----:B------:R-:W-:-:S03]  /*14ea0*/  UISETP.NE.U32.AND UP0, UPT, UR4, URZ, UPT ;  /* 0x0000003f0400728c */ /* 0x000fc6000bf05070 */
[----:B------:R-:W-:Y:S01]  /*14eb0*/  ULDC UR4, c[0x0][0x424] ;  /* 0x0001090000047ab9 */ /* 0x000fe20000000800 */
[----:B------:R-:W-:-:S03]  /*14ec0*/  UISETP.NE.AND.EX UP0, UPT, UR5, URZ, UPT, UP0 ;  /* 0x0000003f0500728c */ /* 0x000fc6000bf05300 */
[----:B------:R-:W-:Y:S01]  /*14ed0*/  ULDC UR5, c[0x0][0x2f0] ;  /* 0x0000bc0000057ab9 */ /* 0x000fe20000000800 */
[----:B------:R-:W-:-:S04]  /*14ee0*/  USEL UR4, UR4, 0x1, UP0 ;  /* 0x0000000104047887 */ /* 0x000fc80008000000 */
[----:B------:R-:W-:-:S06]  /*14ef0*/  UIMAD UR4, UR4, UR5, URZ ;  /* 0x00000005040472a4 */ /* 0x000fcc000f8e023f */
[----:B------:R-:W-:Y:S01]  /*14f00*/  IMAD.U32 R37, RZ, RZ, UR4 ;  /* 0x00000004ff257e24 */ /* 0x000fe2000f8e00ff */
[----:B--2---:R0:W-:Y:S01]  /*14f10*/  STL [R1+0x4], R19 ;  /* 0x0000041301007387 */ /* 0x0041e20000100800 */
[----:B------:R-:W-:Y:S05]  /*14f20*/  @P1 BRA `(.L_x_1334) ;  /* 0x0000000000181947 */ /* 0x000fea0003800000 */
[----:B------:R-:W-:Y:S02]  /*14f30*/  ULDC UR4, c[0x0][0x288] ;  /* 0x0000a20000047ab9 */ /* 0x000fe40000000800 */
[----:B-----5:R-:W-:Y:S01]  /*14f40*/  IMAD.U32 R29, RZ, RZ, UR4 ;  /* 0x00000004ff1d7e24 */ /* 0x020fe2000f8e00ff */
[----:B------:R-:W-:Y:S06]  /*14f50*/  @!P2 BRA `(.L_x_1334) ;  /* 0x00000000000ca947 */ /* 0x000fec0003800000 */
[----:B------:R-:W2:Y:S04]  /*14f60*/  LDG.E R0, desc[UR36][R2.64] ;  /* 0x0000002402007981 */ /* 0x000ea8000c1e1900 */
[----:B------:R-:W2:Y:S02]  /*14f70*/  LDG.E R29, desc[UR36][R2.64+0x4] ;  /* 0x00000424021d7981 */ /* 0x000ea4000c1e1900 */
[----:B--2---:R-:W-:-:S07]  /*14f80*/  IMAD.IADD R29, R29, 0x1, -R0 ;  /* 0x000000011d1d7824 */ /* 0x004fce00078e0a00 */
.L_x_1334:
[----:B------:R-:W-:Y:S02]  /*14f90*/  ULDC.64 UR4, c[0x0][0xa20] ;  /* 0x0002880000047ab9 */ /* 0x000fe40000000a00 */
[----:B------:R-:W-:-:S04]  /*14fa0*/  ISETP.NE.U32.AND P0, PT, RZ, UR4, PT ;  /* 0x00000004ff007c0c */ /* 0x000fc8000bf05070 */
[----:B------:R-:W-:-:S13]  /*14fb0*/  ISETP.NE.AND.EX P0, PT, RZ, UR5, PT, P0 ;  /* 0x00000005ff007c0c */ /* 0x000fda000bf05300 */
[----:B------:R-:W-:Y:S05]  /*14fc0*/  @!P0 BRA `(.L_x_1335) ;  /* 0x0000000000108947 */ /* 0x000fea0003800000 */
[----:B0-----:R-:W0:Y:S02]  /*14fd0*/  LDC.64 R2, c[0x0][0xa20] ;  /* 0x00028800ff027b82 */ /* 0x001e240000000a00 */
[----:B0-----:R-:W-:-:S05]  /*14fe0*/  IMAD.WIDE R2, R27, 0x4, R2 ;  /* 0x000000041b027825 */ /* 0x001fca00078e0202 */
[----:B------:R0:W5:Y:S01]  /*14ff0*/  LDG.E R37, desc[UR36][R2.64] ;  /* 0x0000002402257981 */ /* 0x000162000c1e1900 */
[----:B------:R-:W-:Y:S05]  /*15000*/  BRA `(.L_x_1336) ;  /* 0x0000000000247947 */ /* 0x000fea0003800000 */
.L_x_1335:
[----:B------:R-:W-:Y:S02]  /*15010*/  ULDC.64 UR4, c[0x0][0xa08] ;  /* 0x0002820000047ab9 */ /* 0x000fe40000000a00 */
[----:B------:R-:W-:-:S04]  /*15020*/  ISETP.NE.U32.AND P0, PT, RZ, UR4, PT ;  /* 0x00000004ff007c0c */ /* 0x000fc8000bf05070 */
[----:B------:R-:W-:-:S13]  /*15030*/  ISETP.NE.AND.EX P0, PT, RZ, UR5, PT, P0 ;  /* 0x00000005ff007c0c */ /* 0x000fda000bf05300 */
[----:B------:R-:W-:Y:S05]  /*15040*/  @!P0 BRA `(.L_x_1336) ;  /* 0x0000000000148947 */ /* 0x000fea0003800000 */
[----:B0-----:R-:W0:Y:S02]  /*15050*/  LDC.64 R2, c[0x0][0xa08] ;  /* 0x00028200ff027b82 */ /* 0x001e240000000a00 */
[----:B0-----:R-:W-:-:S05]  /*15060*/  IMAD.WIDE R2, R27, 0x4, R2 ;  /* 0x000000041b027825 */ /* 0x001fca00078e0202 */
[----:B------:R-:W2:Y:S04]  /*15070*/  LDG.E R37, desc[UR36][R2.64] ;  /* 0x0000002402257981 */ /* 0x000ea8000c1e1900 */
[----:B------:R-:W2:Y:S02]  /*15080*/  LDG.E R0, desc[UR36][R2.64+0x4] ;  /* 0x0000042402007981 */ /* 0x000ea4000c1e1900 */
[----:B--2---:R-:W-:-:S07]  /*15090*/  IMAD.IADD R37, R0, 0x1, -R37 ;  /* 0x0000000100257824 */ /* 0x004fce00078e0a25 */
.L_x_1336:
[----:B------:R-:W1:Y:S01]  /*150a0*/  LDC R0, c[0x0][0x448] ;  /* 0x00011200ff007b82 */ /* 0x000e620000000800 */
[----:B------:R-:W-:Y:S01]  /*150b0*/  IMAD.SHL.U32 R25, R25, 0x80, RZ ;  /* 0x0000008019197824 */ /* 0x000fe200078e00ff */
[----:B------:R-:W-:Y:S01]  /*150c0*/  LOP3.LUT R16, R16, 0xffffffbf, RZ, 0xc0, !PT ;  /* 0xffffffbf10107812 */ /* 0x000fe200078ec0ff */
[----:B-----5:R-:W-:-:S05]  /*150d0*/  IMAD.IADD R37, R37, 0x1, -R19 ;  /* 0x0000000125257824 */ /* 0x020fca00078e0a13 */
[----:B0-----:R-:W0:Y:S01]  /*150e0*/  LDC.64 R2, c[0x0][0x9e0] ;  /* 0x00027800ff027b82 */ /* 0x001e220000000a00 */
[----:B-1----:R-:W-:Y:S01]  /*150f0*/  ISETP.NE.AND P2, PT, R0, 0x1, PT ;  /* 0x000000010000780c */ /* 0x002fe20003f45270 */
[----:B------:R-:W-:Y:S01]  /*15100*/  VIADD R0, R25, 0x7f ;  /* 0x0000007f19007836 */ /* 0x000fe20000000000 */
[----:B0-----:R-:W-:-:S11]  /*15110*/  ISETP.GE.AND P1, PT, R3, 0x1, PT ;  /* 0x000000010300780c */ /* 0x001fd60003f26270 */
[----:B------:R-:W0:Y:S01]  /*15120*/  @P2 LDC R5, c[0x0][0x44c] ;  /* 0x00011300ff052b82 */ /* 0x000e220000000800 */
[----:B------:R-:W-:-:S07]  /*15130*/  @P2 LOP3.LUT R16, R16, 0x40, RZ, 0xfc, !PT ;  /* 0x0000004010102812 */ /* 0x000fce00078efcff */
[----:B------:R-:W1:Y:S01]  /*15140*/  @P2 LDC R7, c[0x0][0x450] ;  /* 0x00011400ff072b82 */ /* 0x000e620000000800 */
[----:B0-----:R-:W-:Y:S01]  /*15150*/  @P2 IMAD.HI.U32 R4, R0, R5, RZ ;  /* 0x0000000500042227 */ /* 0x001fe200078e00ff */
[----:B------:R-:W-:-:S04]  /*15160*/  IADD3 R5, R37, 0x1, -R29 ;  /* 0x0000000125057810 */ /* 0x000fc80007ffe81d */
[----:B-1----:R-:W-:-:S05]  /*15170*/  @P2 SHF.R.U32.HI R0, RZ, R7, R4 ;  /* 0x00000007ff002219 */ /* 0x002fca0000011604 */
[----:B------:R-:W-:-:S04]  /*15180*/  IMAD.IADD R7, R5, 0x1, R0 ;  /* 0x0000000105077824 */ /* 0x000fc800078e0200 */
[----:B------:R-:W-:Y:S01]  /*15190*/  IMAD.IADD R2, R7, 0x1, R2 ;  /* 0x0000000107027824 */ /* 0x000fe200078e0202 */
[----:B------:R-:W-:Y:S06]  /*151a0*/  @!P1 BRA `(.L_x_1337) ;  /* 0x0000000000489947 */ /* 0x000fec0003800000 */
[C---:B------:R-:W-:Y:S01]  /*151b0*/  ISETP.GT.AND P0, PT, R7.reuse, RZ, PT ;  /* 0x000000ff0700720c */ /* 0x040fe20003f04270 */
[----:B------:R-:W-:Y:S01]  /*151c0*/  BSSY B0, `(.L_x_1338) ;  /* 0x000000e000007945 */ /* 0x000fe20003800000 */
[----:B------:R-:W-:-:S11]  /*151d0*/  VIADD R0, R7, 0xffffffff ;  /* 0xffffffff07007836 */ /* 0x000fd60000000000 */
[----:B------:R-:W-:Y:S05]  /*151e0*/  @P0 BRA `(.L_x_1339) ;  /* 0x00000000001c0947 */ /* 0x000fea0003800000 */
[----:B------:R-:W-:Y:S01]  /*151f0*/  ISETP.NE.AND P0, PT, R3, 0x1, PT ;  /* 0x000000010300780c */ /* 0x000fe20003f05270 */
[----:B------:R-:W-:-:S12]  /*15200*/  IMAD.MOV R7, RZ, RZ, -R7 ;  /* 0x000000ffff077224 */ /* 0x000fd800078e0a07 */
[----:B------:R-:W0:Y:S02]  /*15210*/  @P0 LDC.64 R4, c[0x0][0x9e8] ;  /* 0x00027a00ff040b82 */ /* 0x000e240000000a00 */
[----:B0-----:R-:W-:-:S05]  /*15220*/  @P0 IMAD.HI.U32 R4, R7, R4, RZ ;  /* 0x0000000407040227 */ /* 0x001fca00078e00ff */
[----:B------:R-:W-:-:S04]  /*15230*/  @P0 SHF.R.U32.HI R7, RZ, R5, R4 ;  /* 0x00000005ff070219 */ /* 0x000fc80000011604 */
[----:B------:R-:W-:Y:S01]  /*15240*/  LOP3.LUT R0, RZ, R7, RZ, 0x33, !PT ;  /* 0x00000007ff007212 */ /* 0x000fe200078e33ff */
[----:B------:R-:W-:Y:S06]  /*15250*/  BRA `(.L_x_1340) ;  /* 0x0000000000107947 */ /* 0x000fec0003800000 */
.L_x_1339:
[----:B------:R-:W-:-:S13]  /*15260*/  ISETP.NE.AND P0, PT, R3, 0x1, PT ;  /* 0x000000010300780c */ /* 0x000fda0003f05270 */
[----:B------:R-:W0:Y:S02]  /*15270*/  @P0 LDC.64 R4, c[0x0][0x9e8] ;  /* 0x00027a00ff040b82 */ /* 0x000e240000000a00 */
[----:B0-----:R-:W-:-:S05]  /*15280*/  @P0 IMAD.HI.U32 R4, R0, R4, RZ ;  /* 0x0000000400040227 */ /* 0x001fca00078e00ff */
[----:B------:R-:W-:-:S07]  /*15290*/  @P0 SHF.R.U32.HI R0, RZ, R5, R4 ;  /* 0x00000005ff000219 */ /* 0x000fce0000011604 */
.L_x_1340:
[----:B------:R-:W-:Y:S05]  /*152a0*/  BSYNC B0 ;  /* 0x0000000000007941 */ /* 0x000fea0003800000 */
.L_x_1338:
[----:B------:R-:W-:-:S05]  /*152b0*/  IMAD R5, R0, R3, R3 ;  /* 0x0000000300057224 */ /* 0x000fca00078e0203 */
[----:B------:R-:W-:-:S07]  /*152c0*/  VIMNMX R2, R2, R5, PT ;  /* 0x0000000502027248 */ /* 0x000fce0003fe0100 */
.L_x_1337:
[----:B------:R-:W0:Y:S01]  /*152d0*/  @P2 LDC R0, c[0x0][0x44c] ;  /* 0x00011300ff002b82 */ /* 0x000e220000000800 */
[----:B------:R-:W-:Y:S01]  /*152e0*/  VIADD R2, R2, 0x5f ;  /* 0x0000005f02027836 */ /* 0x000fe20000000000 */
[----:B------:R-:W-:Y:S01]  /*152f0*/  ULDC UR4, c[0x0][0x9dc] ;  /* 0x0002770000047ab9 */ /* 0x000fe20000000800 */
[----:B------:R-:W-:Y:S02]  /*15300*/  IMAD.MOV.U32 R4, RZ, RZ, R25 ;  /* 0x000000ffff047224 */ /* 0x000fe400078e0019 */
[----:B------:R-:W-:-:S03]  /*15310*/  IMAD.HI R2, R2, 0x2aaaaaab, RZ ;  /* 0x2aaaaaab02027827 */ /* 0x000fc600078e02ff */
[----:B------:R-:W1:Y:S01]  /*15320*/  @P2 LDC R5, c[0x0][0x450] ;  /* 0x00011400ff052b82 */ /* 0x000e620000000800 */
[----:B0-----:R-:W-:-:S05]  /*15330*/  @P2 IMAD.HI.U32 R0, R25, R0, RZ ;  /* 0x0000000019002227 */ /* 0x001fca00078e00ff */
[----:B-1----:R-:W-:Y:S01]  /*15340*/  @P2 SHF.R.U32.HI R4, RZ, R5, R0 ;  /* 0x00000005ff042219 */ /* 0x002fe20000011600 */
[----:B------:R-:W-:Y:S01]  /*15350*/  VIADD R0, R37, 0x5f ;  /* 0x0000005f25007836 */ /* 0x000fe20000000000 */
[----:B------:R-:W-:Y:S02]  /*15360*/  SHF.R.U32.HI R5, RZ, 0x1f, R2 ;  /* 0x0000001fff057819 */ /* 0x000fe40000011602 */
[----:B------:R-:W-:Y:S01]  /*15370*/  IADD3 R4, R4, R37, -R29 ;  /* 0x0000002504047210 */ /* 0x000fe20007ffe81d */
[----:B------:R-:W-:Y:S01]  /*15380*/  IMAD.HI R0, R0, 0x2aaaaaab, RZ ;  /* 0x2aaaaaab00007827 */ /* 0x000fe200078e02ff */
[----:B------:R-:W-:-:S03]  /*15390*/  LEA.HI.SX32 R7, R2, R5, 0x1c ;  /* 0x0000000502077211 */ /* 0x000fc600078fe2ff */
[----:B------:R-:W-:Y:S01]  /*153a0*/  VIADD R2, R4, -UR4 ;  /* 0x8000000404027c36 */ /* 0x000fe20008000000 */
[----:B------:R-:W-:-:S04]  /*153b0*/  SHF.R.U32.HI R5, RZ, 0x1f, R0 ;  /* 0x0000001fff057819 */ /* 0x000fc80000011600 */
[----:B------:R-:W-:-:S04]  /*153c0*/  LEA.HI.SX32 R0, R0, R5, 0x1c ;  /* 0x0000000500007211 */ /* 0x000fc800078fe2ff */
[----:B------:R-:W-:Y:S01]  /*153d0*/  VIMNMX R0, R0, R7, PT ;  /* 0x0000000700007248 */ /* 0x000fe20003fe0100 */
[----:B------:R-:W-:Y:S06]  /*153e0*/  @!P1 BRA `(.L_x_1341) ;  /* 0x0000000000489947 */ /* 0x000fec0003800000 */
[----:B------:R-:W-:Y:S01]  /*153f0*/  IMAD.MOV.U32 R6, RZ, RZ, R4 ;  /* 0x000000ffff067224 */ /* 0x000fe200078e0004 */
[----:B------:R-:W-:Y:S04]  /*15400*/  BSSY B0, `(.L_x_1342) ;  /* 0x000000e000007945 */ /* 0x000fe80003800000 */
[----:B------:R-:W-:-:S13]  /*15410*/  ISETP.GT.AND P0, PT, R6, -0x1, PT ;  /* 0xffffffff0600780c */ /* 0x000fda0003f04270 */
[----:B------:R-:W-:Y:S05]  /*15420*/  @P0 BRA `(.L_x_1343) ;  /* 0x00000000001c0947 */ /* 0x000fea0003800000 */
[----:B------:R-:W-:Y:S02]  /*15430*/  ISETP.NE.AND P0, PT, R3, 0x1, PT ;  /* 0x000000010300780c */ /* 0x000fe40003f05270 */
[----:B------:R-:W-:-:S11]  /*15440*/  LOP3.LUT R7, RZ, R6, RZ, 0x33, !PT ;  /* 0x00000006ff077212 */ /* 0x000fd600078e33ff */
[----:B------:R-:W0:Y:S02]  /*15450*/  @P0 LDC.64 R4, c[0x0][0x9e8] ;  /* 0x00027a00ff040b82 */ /* 0x000e240000000a00 */
[----:B0-----:R-:W-:-:S05]  /*15460*/  @P0 IMAD.HI.U32 R4, R7, R4, RZ ;  /* 0x0000000407040227 */ /* 0x001fca00078e00ff */
[----:B------:R-:W-:-:S04]  /*15470*/  @P0 SHF.R.U32.HI R7, RZ, R5, R4 ;  /* 0x00000005ff070219 */ /* 0x000fc80000011604 */
[----:B------:R-:W-:Y:S01]  /*15480*/  LOP3.LUT R6, RZ, R7, RZ, 0x33, !PT ;  /* 0x00000007ff067212 */ /* 0x000fe200078e33ff */
[----:B------:R-:W-:Y:S06]  /*15490*/  BRA `(.L_x_1344) ;  /* 0x0000000000107947 */ /* 0x000fec0003800000 */
.L_x_1343:
[----:B------:R-:W-:-:S13]  /*154a0*/  ISETP.NE.AND P0, PT, R3, 0x1, PT ;  /* 0x000000010300780c */ /* 0x000fda0003f05270 */
[----:B------:R-:W0:Y:S02]  /*154b0*/  @P0 LDC.64 R4, c[0x0][0x9e8] ;  /* 0x00027a00ff040b82 */ /* 0x000e240000000a00 */
[----:B0-----:R-:W-:-:S05]  /*154c0*/  @P0 IMAD.HI.U32 R4, R6, R4, RZ ;  /* 0x0000000406040227 */ /* 0x001fca00078e00ff */
[----:B------:R-:W-:-:S07]  /*154d0*/  @P0 SHF.R.U32.HI R6, RZ, R5, R4 ;  /* 0x00000005ff060219 */ /* 0x000fce0000011604 */
.L_x_1344:
[----:B------:R-:W-:Y:S05]  /*154e0*/  BSYNC B0 ;  /* 0x0000000000007941 */ /* 0x000fea0003800000 */
.L_x_1342:
[----:B------:R-:W-:-:S05]  /*154f0*/  IMAD R3, R6, R3, RZ ;  /* 0x0000000306037224 */ /* 0x000fca00078e02ff */
[----:B------:R-:W-:-:S07]  /*15500*/  VIMNMX R2, R2, R3, !PT ;  /* 0x0000000302027248 */ /* 0x000fce0007fe0100 */
.L_x_1341:
[----:B------:R-:W-:Y:S01]  /*15510*/  IMAD.HI R2, R2, 0x2aaaaaab, RZ ;  /* 0x2aaaaaab02027827 */ /* 0x000fe200078e02ff */
[----:B------:R-:W-:Y:S04]  /*15520*/  BSSY B0, `(.L_x_1345) ;  /* 0x0000029000007945 */ /* 0x000fe80003800000 */
[----:B------:R-:W-:-:S04]  /*15530*/  SHF.R.U32.HI R3, RZ, 0x1f, R2 ;  /* 0x0000001fff037819 */ /* 0x000fc80000011602 */
[----:B------:R-:W-:Y:S02]  /*15540*/  LEA.HI.SX32 R3, R2, R3, 0x1c ;  /* 0x0000000302037211 */ /* 0x000fe400078fe2ff */
[----:B------:R-:W-:Y:S02]  /*15550*/  LOP3.LUT R2, R26, 0xff000000, RZ, 0xc0, !PT ;  /* 0xff0000001a027812 */ /* 0x000fe400078ec0ff */
[----:B------:R-:W-:Y:S02]  /*15560*/  VIMNMX R5, RZ, R3, !PT ;  /* 0x00000003ff057248 */ /* 0x000fe40007fe0100 */
[----:B------:R-:W-:Y:S02]  /*15570*/  SHF.R.U32.HI R3, RZ, 0x8, R2 ;  /* 0x00000008ff037819 */ /* 0x000fe40000011602 */
[----:B------:R-:W-:Y:S02]  /*15580*/  ISETP.GT.AND P0, PT, R0, R5, PT ;  /* 0x000000050000720c */ /* 0x000fe40003f04270 */
[----:B------:R-:W-:-:S04]  /*15590*/  LOP3.LUT R2, R26, 0xff0000, RZ, 0xc0, !PT ;  /* 0x00ff00001a027812 */ /* 0x000fc800078ec0ff */
[----:B------:R-:W-:Y:S01]  /*155a0*/  LEA.HI R2, R2, R3, RZ, 0x10 ;  /* 0x0000000302027211 */ /* 0x000fe200078f80ff */
[----:B------:R-:W-:-:S03]  /*155b0*/  IMAD.MOV.U32 R3, RZ, RZ, RZ ;  /* 0x000000ffff037224 */ /* 0x000fc600078e00ff */
[----:B------:R-:W-:-:S03]  /*155c0*/  LOP3.LUT R4, R2, 0xff, RZ, 0xc0, !PT ;  /* 0x000000ff02047812 */ /* 0x000fc600078ec0ff */
[----:B------:R-:W-:Y:S05]  /*155d0*/  @!P0 BRA `(.L_x_1346) ;  /* 0x0000000000748947 */ /* 0x000fea0003800000 */
[----:B------:R-:W-:Y:S01]  /*155e0*/  SHF.R.U32.HI R7, RZ, 0x10, R2 ;  /* 0x00000010ff077819 */ /* 0x000fe20000011602 */
[----:B------:R-:W-:-:S03]  /*155f0*/  IMAD.MOV.U32 R2, RZ, RZ, RZ ;  /* 0x000000ffff027224 */ /* 0x000fc600078e00ff */
[----:B------:R-:W-:-:S13]  /*15600*/  ISETP.NE.AND P0, PT, R7, RZ, PT ;  /* 0x000000ff0700720c */ /* 0x000fda0003f05270 */
[----:B------:R-:W0:Y:S02]  /*15610*/  @!P0 LDC R7, c[0x0][0x9f0] ;  /* 0x00027c00ff078b82 */ /* 0x000e240000000800 */
[-C--:B0-----:R-:W-:Y:S02]  /*15620*/  IABS R6, R7.reuse ;  /* 0x0000000700067213 */ /* 0x081fe40000000000 */
[----:B------:R-:W-:Y:S02]  /*15630*/  IABS R10, R7 ;  /* 0x00000007000a7213 */ /* 0x000fe40000000000 */
[----:B------:R-:W0:Y:S08]  /*15640*/  I2F.RP R8, R6 ;  /* 0x0000000600087306 */ /* 0x000e300000209400 */
[----:B0-----:R-:W0:Y:S02]  /*15650*/  MUFU.RCP R8, R8 ;  /* 0x0000000800087308 */ /* 0x001e240000001000 */
[----:B0-----:R-:W-:-:S06]  /*15660*/  VIADD R9, R8, 0xffffffe ;  /* 0x0ffffffe08097836 */ /* 0x001fcc0000000000 */
[----:B------:R0:W1:Y:S02]  /*15670*/  F2I.FTZ.U32.TRUNC.NTZ R3, R9 ;  /* 0x0000000900037305 */ /* 0x000064000021f000 */
[----:B0-----:R-:W-:Y:S02]  /*15680*/  IMAD.MOV R9, RZ, RZ, -R10 ;  /* 0x000000ffff097224 */ /* 0x001fe400078e0a0a */
[----:B-1----:R-:W-:-:S04]  /*15690*/  IMAD.MOV R11, RZ, RZ, -R3 ;  /* 0x000000ffff0b7224 */ /* 0x002fc800078e0a03 */
[----:B------:R-:W-:-:S04]  /*156a0*/  IMAD R11, R11, R6, RZ ;  /* 0x000000060b0b7224 */ /* 0x000fc800078e02ff */
[----:B------:R-:W-:Y:S01]  /*156b0*/  IMAD.HI.U32 R3, R3, R11, R2 ;  /* 0x0000000b03037227 */ /* 0x000fe200078e0002 */
[----:B------:R-:W-:-:S05]  /*156c0*/  IADD3 R2, R7, -0x1, R0 ;  /* 0xffffffff07027810 */ /* 0x000fca0007ffe000 */
[----:B------:R-:W-:-:S05]  /*156d0*/  IMAD.IADD R2, R2, 0x1, -R5 ;  /* 0x0000000102027824 */ /* 0x000fca00078e0a05 */
        /* <DEDUP_REMOVED lines=10> */
[----:B------:R-:W-:-:S04]  /*15780*/  @P0 VIADD R3, R3, 0x1 ;  /* 0x0000000103030836 */ /* 0x000fc80000000000 */
[----:B------:R-:W-:Y:S01]  /*15790*/  @!P2 IMAD.MOV R3, RZ, RZ, -R3 ;  /* 0x000000ffff03a224 */ /* 0x000fe200078e0a03 */
[----:B------:R-:W-:-:S07]  /*157a0*/  @!P1 LOP3.LUT R3, RZ, R7, RZ, 0x33, !PT ;  /* 0x00000007ff039212 */ /* 0x000fce00078e33ff */
.L_x_1346:
[----:B------:R-:W-:Y:S05]  /*157b0*/  BSYNC B0 ;  /* 0x0000000000007941 */ /* 0x000fea0003800000 */
.L_x_1345:
[-C--:B------:R-:W-:Y:S01]  /*157c0*/  IMAD R2, R4, R3.reuse, R5 ;  /* 0x0000000304027224 */ /* 0x080fe200078e0205 */
        /* <DEDUP_REMOVED lines=23> */
.L_x_1348:
        /* <DEDUP_REMOVED lines=8> */
[----:B------:R-:W-:Y:S02]  /*159c0*/  IMAD.U32 R4, RZ, RZ, UR6 ;  /* 0x00000006ff047e24 */ /* 0x000fe4000f8e00ff */
[----:B------:R-:W0:Y:S01]  /*159d0*/  LDC.64 R2, c[0x4][R2] ;  /* 0x0100000002027b82 */ /* 0x000e220000000a00 */
[----:B------:R-:W-:Y:S02]  /*159e0*/  IMAD.U32 R5, RZ, RZ, UR7 ;  /* 0x00000007ff057e24 */ /* 0x000fe4000f8e00ff */
        /* <DEDUP_REMOVED lines=8> */
[----:B0-----:R-:W-:Y:S05]  /*15a70*/  CALL.ABS.NOINC R2 ;  /* 0x0000000002007343 */ /* 0x001fea0003c00000 */
.L_x_1351:
[----:B------:R-:W-:Y:S05]  /*15a80*/  BSYNC B6 ;  /* 0x0000000000067941 */ /* 0x000fea0003800000 */
.L_x_1350:
        /* <DEDUP_REMOVED lines=9> */
[----:B------:R-:W-:Y:S02]  /*15b20*/  IMAD.U32 R4, RZ, RZ, UR6 ;  /* 0x00000006ff047e24 */ /* 0x000fe4000f8e00ff */
[----:B------:R-:W-:Y:S02]  /*15b30*/  IMAD.U32 R5, RZ, RZ, UR7 ;  /* 0x00000007ff057e24 */ /* 0x000fe4000f8e00ff */
[----:B------:R-:W-:Y:S02]  /*15b40*/  IMAD.U32 R6, RZ, RZ, UR8 ;  /* 0x00000008ff067e24 */ /* 0x000fe4000f8e00ff */
[----:B------:R-:W-:-:S02]  /*15b50*/  IMAD.U32 R7, RZ, RZ, UR9 ;  /* 0x00000009ff077e24 */ /* 0x000fc4000f8e00ff */
[----:B------:R-:W-:Y:S02]  /*15b60*/  IMAD.U32 R10, RZ, RZ, UR4 ;  /* 0x00000004ff0a7e24 */ /* 0x000fe4000f8e00ff */
[----:B------:R-:W-:Y:S02]  /*15b70*/  IMAD.U32 R11, RZ, RZ, UR5 ;  /* 0x00000005ff0b7e24 */ /* 0x000fe4000f8e00ff */
[----:B------:R-:W-:Y:S02]  /*15b80*/  IMAD.MOV.U32 R8, RZ, RZ, 0x70 ;  /* 0x00000070ff087424 */ /* 0x000fe400078e00ff */
[----:B------:R-:W-:Y:S02]  /*15b90*/  IMAD.MOV.U32 R12, RZ, RZ, 0x1 ;  /* 0x00000001ff0c7424 */ /* 0x000fe400078e00ff */
[----:B0-----:R-:W-:-:S07]  /*15ba0*/  IMAD.MOV.U32 R13, RZ, RZ, RZ ;  /* 0x000000ffff0d7224 */ /* 0x001fce00078e00ff */
[----:B------:R-:W-:-:S07]  /*15bb0*/  LEPC R20, `(.L_x_1354) ;  /* 0x000000001014794e */ /* 0x000fce0000000000 */
[----:B-1----:R-:W-:Y:S05]  /*15bc0*/  CALL.ABS.NOINC R2 ;  /* 0x0000000002007343 */ /* 0x002fea0003c00000 */
.L_x_1354:
[----:B------:R0:W1:Y:S01]  /*15bd0*/  LDC.64 R2, c[0x4][R18] ;  /* 0x0100000012027b82 */ /* 0x0000620000000a00 */
[----:B------:R-:W-:Y:S01]  /*15be0*/  ULDC.64 UR6, c[0x4][0x88] ;  /* 0x0100220000067ab9 */ /* 0x000fe20000000a00 */
[----:B------:R-:W-:Y:S01]  /*15bf0*/  ULDC.64 UR8, c[0x4][0x90] ;  /* 0x0100240000087ab9 */ /* 0x000fe20000000a00 */
[----:B------:R-:W-:Y:S01]  /*15c00*/  ULDC.64 UR4, c[0x4][0x18] ;  /* 0x0100060000047ab9 */ /* 0x000fe20000000a00 */
        /* <DEDUP_REMOVED lines=11> */
.L_x_1353:
[----:B------:R-:W-:Y:S05]  /*15cc0*/  BSYNC B6 ;  /* 0x0000000000067941 */ /* 0x000fea0003800000 */
.L_x_1352:
[----:B------:R-:W-:Y:S01]  /*15cd0*/  ULDC.64 UR4, c[0x0][0x9f8] ;  /* 0x00027e0000047ab9 */ /* 0x000fe20000000a00 */
[----:B------:R-:W-:Y:S01]  /*15ce0*/  IMAD.MOV.U32 R30, RZ, RZ, R27 ;  /* 0x000000ffff1e7224 */ /* 0x000fe200078e001b */
[----:B------:R-:W-:Y:S01]  /*15cf0*/  ISETP.NE.U32.AND P0, PT, RZ, UR4, PT ;  /* 0x00000004ff007c0c */ /* 0x000fe2000bf05070 */
[----:B------:R-:W0:Y:S01]  /*15d00*/  S2R R18, SR_TID.X ;  /* 0x0000000000127919 */ /* 0x000e220000002100 */
[----:B------:R-:W1:Y:S01]  /*15d10*/  LDC R8, c[0x0][0x430] ;  /* 0x00010c00ff087b82 */ /* 0x000e620000000800 */
[----:B------:R-:W-:Y:S01]  /*15d20*/  VIADD R22, R22, 0xffffffff ;  /* 0xffffffff16167836 */ /* 0x000fe20000000000 */
[----:B------:R-:W-:Y:S01]  /*15d30*/  ISETP.NE.AND.EX P0, PT, RZ, UR5, PT, P0 ;  /* 0x00000005ff007c0c */ /* 0x000fe2000bf05300 */
[----:B------:R-:W-:-:S12]  /*15d40*/  ULDC UR4, c[0x0][0x2f4] ;  /* 0x0000bd0000047ab9 */ /* 0x000fd80000000800 */
[----:B------:R-:W2:Y:S02]  /*15d50*/  @P0 LDC.64 R2, c[0x0][0x9f8] ;  /* 0x00027e00ff020b82 */ /* 0x000ea40000000a00 */
[----:B--2---:R-:W-:-:S05]  /*15d60*/  @P0 IMAD.WIDE R2, R27, 0x4, R2 ;  /* 0x000000041b020825 */ /* 0x004fca00078e0202 */
[----:B------:R2:W3:Y:S01]  /*15d70*/  @P0 LDG.E R30, desc[UR36][R2.64] ;  /* 0x00000024021e0981 */ /* 0x0004e2000c1e1900 */
[----:B0-----:R-:W-:Y:S02]  /*15d80*/  LOP3.LUT R18, R18, 0x7f, RZ, 0xc0, !PT ;  /* 0x0000007f12127812 */ /* 0x001fe400078ec0ff */
[----:B-1----:R-:W-:Y:S02]  /*15d90*/  ISETP.NE.AND P1, PT, R8, 0x1, PT ;  /* 0x000000010800780c */ /* 0x002fe40003f25270 */
[----:B------:R-:W-:Y:S02]  /*15da0*/  SHF.R.U32.HI R20, RZ, 0x3, R18 ;  /* 0x00000003ff147819 */ /* 0x000fe40000011612 */
[----:B------:R-:W0:Y:S01]  /*15db0*/  S2R R18, SR_TID.X ;  /* 0x0000000000127919 */ /* 0x000e220000002100 */
[----:B------:R-:W-:-:S08]  /*15dc0*/  LOP3.LUT R16, R16, 0xffffffdf, RZ, 0xc0, !PT ;  /* 0xffffffdf10107812 */ /* 0x000fd000078ec0ff */
[----:B------:R-:W1:Y:S01]  /*15dd0*/  @P1 LDC R0, c[0x0][0x434] ;  /* 0x00010d00ff001b82 */ /* 0x000e620000000800 */
[----:B------:R-:W-:Y:S02]  /*15de0*/  ISETP.GE.AND P2, PT, R31, UR4, PT ;  /* 0x000000041f007c0c */ /* 0x000fe4000bf46270 */
[----:B------:R-:W-:-:S05]  /*15df0*/  @P1 LOP3.LUT R16, R16, 0x20, RZ, 0xfc, !PT ;  /* 0x0000002010101812 */ /* 0x000fca00078efcff */
[----:B------:R-:W4:Y:S01]  /*15e00*/  @P1 LDC R5, c[0x0][0x438] ;  /* 0x00010e00ff051b82 */ /* 0x000f220000000800 */
[----:B0-----:R-:W-:-:S05]  /*15e10*/  IMAD.SHL.U32 R18, R18, 0x10, RZ ;  /* 0x0000001012127824 */ /* 0x001fca00078e00ff */
[----:B------:R-:W-:-:S05]  /*15e20*/  LOP3.LUT R18, R20, 0x70, R18, 0xf8, !PT ;  /* 0x0000007014127812 */ /* 0x000fca00078ef812 */
[----:B------:R-:W-:-:S04]  /*15e30*/  IMAD R4, R22, 0x60, R18 ;  /* 0x0000006016047824 */ /* 0x000fc800078e0212 */
[C---:B------:R-:W-:Y:S01]  /*15e40*/  IMAD.IADD R7, R4.reuse, 0x1, R19 ;  /* 0x0000000104077824 */ /* 0x040fe200078e0213 */
[----:B------:R-:W-:-:S03]  /*15e50*/  ISETP.GE.AND P0, PT, R4, R37, PT ;  /* 0x000000250400720c */ /* 0x000fc60003f06270 */
[----:B-1----:R-:W-:Y:S01]  /*15e60*/  @P1 IMAD.HI.U32 R0, R7, R0, RZ ;  /* 0x0000000007001227 */ /* 0x002fe200078e00ff */
[----:B------:R-:W-:-:S03]  /*15e70*/  ISETP.GT.U32.OR P0, PT, R18, 0x5f, P0 ;  /* 0x0000005f1200780c */ /* 0x000fc60000704470 */
[----:B------:R-:W-:Y:S01]  /*15e80*/  IMAD.MOV.U32 R6, RZ, RZ, R7 ;  /* 0x000000ffff067224 */ /* 0x000fe200078e0007 */
[----:B----4-:R-:W-:-:S05]  /*15e90*/  @P1 SHF.R.U32.HI R6, RZ, R5, R0 ;  /* 0x00000005ff061219 */ /* 0x010fca0000011600 */
[----:B------:R-:W-:-:S04]  /*15ea0*/  IMAD.MOV R0, RZ, RZ, -R6 ;  /* 0x000000ffff007224 */ /* 0x000fc800078e0a06 */
[----:B--2---:R-:W0:Y:S01]  /*15eb0*/  @!P0 LDC.64 R2, c[0x0][0x428] ;  /* 0x00010a00ff028b82 */ /* 0x004e220000000a00 */
[----:B------:R-:W-:Y:S01]  /*15ec0*/  IMAD R0, R8, R0, R7 ;  /* 0x0000000008007224 */ /* 0x000fe200078e0207 */
[----:B------:R-:W-:-:S06]  /*15ed0*/  @!P0 SHF.R.S32.HI R7, RZ, 0x1f, R6 ;  /* 0x0000001fff078819 */ /* 0x000fcc0000011406 */
[----:B------:R-:W1:Y:S01]  /*15ee0*/  @!P0 LDC.64 R4, c[0x0][0x418] ;  /* 0x00010600ff048b82 */ /* 0x000e620000000a00 */
[----:B------:R-:W-:-:S04]  /*15ef0*/  LOP3.LUT R16, R16, 0xfffffffb, RZ, 0xc0, !PT ;  /* 0xfffffffb10107812 */ /* 0x000fc800078ec0ff */
[----:B------:R-:W-:-:S04]  /*15f00*/  @P2 LOP3.LUT R16, R16, 0x4, RZ, 0xfc, !PT ;  /* 0x0000000410102812 */ /* 0x000fc800078efcff */
[----:B------:R-:W-:Y:S01]  /*15f10*/  LOP3.LUT R16, R16, 0xfffffffd, RZ, 0xc0, !PT ;  /* 0xfffffffd10107812 */ /* 0x000fe200078ec0ff */
[----:B------:R-:W-:Y:S01]  /*15f20*/  UMOV UR5, 0xffffffff ;  /* 0xffffffff00057882 */ /* 0x000fe20000000000 */
[----:B------:R-:W-:Y:S02]  /*15f30*/  LOP3.LUT R26, R26, 0xffff, RZ, 0xc0, !PT ;  /* 0x0000ffff1a1a7812 */ /* 0x000fe400078ec0ff */
[----:B---3--:R-:W-:Y:S01]  /*15f40*/  SHF.R.S32.HI R8, RZ, 0x1f, R30 ;  /* 0x0000001fff087819 */ /* 0x008fe2000001141e */
[----:B0-----:R-:W-:-:S04]  /*15f50*/  @!P0 IMAD.WIDE.U32 R6, R30, R2, R6 ;  /* 0x000000021e068225 */ /* 0x001fc800078e0006 */
[----:B------:R-:W-:Y:S01]  /*15f60*/  @!P0 IMAD R2, R8, R2, RZ ;  /* 0x0000000208028224 */ /* 0x000fe200078e02ff */
[----:B------:R0:W-:Y:S03]  /*15f70*/  STL [R1+0x8], R8 ;  /* 0x0000080801007387 */ /* 0x0001e60000100800 */
[----:B------:R-:W-:Y:S01]  /*15f80*/  @!P0 IMAD R3, R30, R3, R2 ;  /* 0x000000031e038224 */ /* 0x000fe200078e0202 */
[----:B-1----:R-:W-:Y:S01]  /*15f90*/  @!P0 LEA R2, P1, R6, R4, 0x2 ;  /* 0x0000000406028211 */ /* 0x002fe200078210ff */
[----:B------:R-:W-:Y:S02]  /*15fa0*/  IMAD.MOV.U32 R4, RZ, RZ, RZ ;  /* 0x000000ffff047224 */ /* 0x000fe400078e00ff */
[----:B------:R-:W-:-:S05]  /*15fb0*/  @!P0 IMAD.IADD R3, R7, 0x1, R3 ;  /* 0x0000000107038824 */ /* 0x000fca00078e0203 */
[----:B------:R-:W-:Y:S02]  /*15fc0*/  @!P0 LEA.HI.X R3, R6, R5, R3, 0x2, P1 ;  /* 0x0000000506038211 */ /* 0x000fe400008f1403 */
[----:B------:R-:W-:-:S03]  /*15fd0*/  ISETP.GE.AND P1, PT, R33, UR4, PT ;  /* 0x0000000421007c0c */ /* 0x000fc6000bf26270 */
[----:B------:R1:W5:Y:S01]  /*15fe0*/  @!P0 LDG.E R4, desc[UR36][R2.64] ;  /* 0x0000002402048981 */ /* 0x000362000c1e1900 */
[----:B------:R-:W-:-:S09]  /*15ff0*/  ISETP.GE.AND P0, PT, R32, UR4, PT ;  /* 0x0000000420007c0c */ /* 0x000fd2000bf06270 */
[----:B------:R-:W-:Y:S01]  /*16000*/  @P1 LOP3.LUT R16, R16, 0x2, RZ, 0xfc, !PT ;  /* 0x0000000210101812 */ /* 0x000fe200078efcff */
[----:B-1----:R-:W-:-:S03]  /*16010*/  IMAD.U32 R2, RZ, RZ, UR38 ;  /* 0x00000026ff027e24 */ /* 0x002fc6000f8e00ff */
[----:B------:R-:W-:-:S04]  /*16020*/  LOP3.LUT R16, R16, 0xfffffffe, RZ, 0xc0, !PT ;  /* 0xfffffffe10107812 */ /* 0x000fc800078ec0ff */
[----:B------:R-:W-:Y:S01]  /*16030*/  @P0 LOP3.LUT R16, R16, 0x1, RZ, 0xfc, !PT ;  /* 0x0000000110100812 */ /* 0x000fe200078efcff */
[----:B0-----:R-:W-:Y:S06]  /*16040*/  BRA.DIV UR5, `(.L_x_1355) ;  /* 0x0000004605407947 */ /* 0x001fec000b800000 */
.L_x_1423:
[----:B------:R-:W-:Y:S02]  /*16050*/  ISETP.NE.AND P0, PT, R2, 0x3, PT ;  /* 0x000000030200780c */ /* 0x000fe40003f05270 */
[----:B------:R-:W-:Y:S02]  /*16060*/  ISETP.GT.U32.AND P1, PT, R18, 0x5f, PT ;  /* 0x0000005f1200780c */ /* 0x000fe40003f24070 */
[----:B------:R-:W-:-:S09]  /*16070*/  LOP3.LUT R16, R16, 0xffffffef, RZ, 0xc0, !PT ;  /* 0xffffffef10107812 */ /* 0x000fd200078ec0ff */
[----:B------:R-:W-:-:S04]  /*16080*/  @P0 LOP3.LUT R16, R16, 0x10, RZ, 0xfc, !PT ;  /* 0x0000001010100812 */ /* 0x000fc800078efcff */
[----:B------:R-:W-:-:S04]  /*16090*/  LOP3.LUT R16, R16, 0xfffffff7, RZ, 0xc0, !PT ;  /* 0xfffffff710107812 */ /* 0x000fc800078ec0ff */
[----:B------:R-:W-:Y:S01]  /*160a0*/  @P1 LOP3.LUT R16, R16, 0x8, RZ, 0xfc, !PT ;  /* 0x0000000810101812 */ /* 0x000fe200078efcff */
[----:B------:R-:W-:Y:S06]  /*160b0*/  @!P0 BRA `(.L_x_1356) ;  /* 0x0000000000048947 */ /* 0x000fec0003800000 */
[----:B------:R-:W-:Y:S01]  /*160c0*/  BPT.TRAP 0x1 ;  /* 0x000000040000795c */ /* 0x000fe20000300000 */
.L_x_1356:
[----:B------:R-:W-:Y:S01]  /*160d0*/  SHF.R.S32.HI R5, RZ, 0x1f, R0 ;  /* 0x0000001fff057819 */ /* 0x000fe20000011400 */
[----:B------:R-:W-:Y:S01]  /*160e0*/  ULDC.64 UR4, c[0x0][0x328] ;  /* 0x0000ca0000047ab9 */ /* 0x000fe20000000a00 */
[----:B-----5:R-:W-:Y:S01]  /*160f0*/  SHF.R.S32.HI R6, RZ, 0x1f, R4 ;  /* 0x0000001fff067819 */ /* 0x020fe20000011404 */
[----:B------:R-:W-:Y:S01]  /*16100*/  ULDC.64 UR6, c[0x0][0x318] ;  /* 0x0000c60000067ab9 */ /* 0x000fe20000000a00 */
[----:B------:R-:W-:Y:S01]  /*16110*/  BSSY B0, `(.L_x_1357) ;  /* 0x0000013000007945 */ /* 0x000fe20003800000 */
        /* <DEDUP_REMOVED lines=18> */
.L_x_1424:
[----:B------:R-:W-:Y:S05]  /*16240*/  BSYNC B0 ;  /* 0x0000000000007941 */ /* 0x000fea0003800000 */
.L_x_1357:
[----:B------:R-:W1:Y:S01]  /*16250*/  S2R R8, SR_TID.X ;  /* 0x0000000000087919 */ /* 0x000e620000002100 */
[----:B------:R-:W-:Y:S01]  /*16260*/  ULDC.64 UR4, c[0x0][0x300] ;  /* 0x0000c00000047ab9 */ /* 0x000fe20000000a00 */
[----:B------:R-:W-:Y:S01]  /*16270*/  ULDC.64 UR6, c[0x0][0x2e8] ;  /* 0x0000ba0000067ab9 */ /* 0x000fe20000000a00 */
[----:B------:R-:W-:Y:S01]  /*16280*/  IMAD R5, R5, UR4, RZ ;  /* 0x0000000405057c24 */ /* 0x000fe2000f8e02ff */
[----:B------:R-:W-:Y:S01]  /*16290*/  LOP3.LUT P4, RZ, R16, 0x4, RZ, 0xc0, !PT ;  /* 0x0000000410ff7812 */ /* 0x000fe2000788c0ff */
[----:B0-----:R-:W-:Y:S01]  /*162a0*/  IMAD.WIDE.U32 R2, R0, UR4, RZ ;  /* 0x0000000400027c25 */ /* 0x001fe2000f8e00ff */
        /* <DEDUP_REMOVED lines=84> */
.L_x_1438:
        /* <DEDUP_REMOVED lines=12> */
.L_x_1360:
        /* <DEDUP_REMOVED lines=10> */
.L_x_1361:
[----:B------:R2:W-:Y:S02]  /*16950*/  SYNCS.ARRIVE.TRANS64.A1T0 RZ, [R7+URZ+0x30830], RZ ;  /* 0x030830ff07ff79a7 */ /* 0x0005e4000810003f */
[----:B------:R-:W-:Y:S05]  /*16960*/  WARPSYNC.ALL ;  /* 0x0000000000007948 */ /* 0x000fea0003800000 */
[----:B------:R-:W-:Y:S01]  /*16970*/  ULDC.64 UR4, c[0x0][0x298] ;  /* 0x0000a60000047ab9 */ /* 0x000fe20000000a00 */
[----:B-1----:R-:W-:Y:S01]  /*16980*/  VIADD R2, R17, 0x12400 ;  /* 0x0001240011027836 */ /* 0x002fe20000000000 */
[----:B------:R-:W-:Y:S01]  /*16990*/  SHF.R.S32.HI R0, RZ, 0x1f, R35 ;  /* 0x0000001fff007819 */ /* 0x000fe20000011423 */
[----:B0-----:R-:W-:Y:S01]  /*169a0*/  IMAD.WIDE.U32 R4, R35, UR4, RZ ;  /* 0x0000000423047c25 */ /* 0x001fe2000f8e00ff */
[----:B------:R-:W-:Y:S01]  /*169b0*/  BSSY B6, `(.L_x_1362) ;  /* 0x0000018000067945 */ /* 0x000fe20003800000 */
[----:B------:R-:W-:Y:S01]  /*169c0*/  BAR.SYNC.DEFER_BLOCKING 0x8, 0x180 ;  /* 0x0206000000007b1d */ /* 0x000fe20000010000 */
[----:B------:R-:W-:Y:S01]  /*169d0*/  LOP3.LUT P0, RZ, R2, 0x3ff, RZ, 0xc0, !PT ;  /* 0x000003ff02ff7812 */ /* 0x000fe2000780c0ff */
[----:B------:R-:W-:-:S04]  /*169e0*/  IMAD R0, R0, UR4, RZ ;  /* 0x0000000400007c24 */ /* 0x000fc8000f8e02ff */
[----:B------:R-:W-:Y:S01]  /*169f0*/  IMAD R0, R35, UR5, R0 ;  /* 0x0000000523007c24 */ /* 0x000fe2000f8e0200 */
[----:B------:R0:W-:Y:S03]  /*16a00*/  STL.64 [R1+0x10], R4 ;  /* 0x0000100401007387 */ /* 0x0001e60000100a00 */
[----:B------:R-:W-:-:S04]  /*16a10*/  IMAD.IADD R35, R5, 0x1, R0 ;  /* 0x0000000105237824 */ /* 0x000fc800078e0200 */
[----:B------:R-:W-:Y:S05]  /*16a20*/  @!P0 BRA `(.L_x_1363) ;  /* 0x0000000000408947 */ /* 0x000fea0003800000 */
[----:B------:R-:W-:Y:S01]  /*16a30*/  MOV R2, 0x0 ;  /* 0x0000000000027802 */ /* 0x000fe20000000f00 */
[----:B------:R-:W-:Y:S01]  /*16a40*/  ULDC.64 UR6, c[0x4][0x88] ;  /* 0x0100220000067ab9 */ /* 0x000fe20000000a00 */
[----:B------:R-:W-:Y:S01]  /*16a50*/  ULDC.64 UR8, c[0x4][0x90] ;  /* 0x0100240000087ab9 */ /* 0x000fe20000000a00 */
[----:B------:R-:W-:Y:S01]  /*16a60*/  ULDC.64 UR4, c[0x4][0x20] ;  /* 0x0100080000047ab9 */ /* 0x000fe20000000a00 */
[----:B0-----:R-:W-:Y:S02]  /*16a70*/  IMAD.U32 R4, RZ, RZ, UR6 ;  /* 0x00000006ff047e24 */ /* 0x001fe4000f8e00ff */
[----:B------:R-:W0:Y:S01]  /*16a80*/  LDC.64 R2, c[0x4][R2] ;  /* 0x0100000002027b82 */ /* 0x000e220000000a00 */
[----:B------:R-:W-:Y:S02]  /*16a90*/  IMAD.U32 R5, RZ, RZ, UR7 ;  /* 0x00000007ff057e24 */ /* 0x000fe4000f8e00ff */
[----:B------:R-:W-:Y:S02]  /*16aa0*/  IMAD.U32 R6, RZ, RZ, UR8 ;  /* 0x00000008ff067e24 */ /* 0x000fe4000f8e00ff */
[----:B--2---:R-:W-:-:S02]  /*16ab0*/  IMAD.U32 R7, RZ, RZ, UR9 ;  /* 0x00000009ff077e24 */ /* 0x004fc4000f8e00ff */
[----:B------:R-:W-:Y:S02]  /*16ac0*/  IMAD.U32 R10, RZ, RZ, UR4 ;  /* 0x00000004ff0a7e24 */ /* 0x000fe4000f8e00ff */
[----:B------:R-:W-:Y:S02]  /*16ad0*/  IMAD.U32 R11, RZ, RZ, UR5 ;  /* 0x00000005ff0b7e24 */ /* 0x000fe4000f8e00ff */
[----:B------:R-:W-:Y:S02]  /*16ae0*/  IMAD.MOV.U32 R8, RZ, RZ, 0x70 ;  /* 0x00000070ff087424 */ /* 0x000fe400078e00ff */
[----:B------:R-:W-:Y:S02]  /*16af0*/  IMAD.MOV.U32 R12, RZ, RZ, 0x1 ;  /* 0x00000001ff0c7424 */ /* 0x000fe400078e00ff */
[----:B------:R-:W-:-:S07]  /*16b00*/  IMAD.MOV.U32 R13, RZ, RZ, RZ ;  /* 0x000000ffff0d7224 */ /* 0x000fce00078e00ff */
[----:B------:R-:W-:-:S07]  /*16b10*/  LEPC R20, `(.L_x_1363) ;  /* 0x000000001014794e */ /* 0x000fce0000000000 */
[----:B0-----:R-:W-:Y:S05]  /*16b20*/  CALL.ABS.NOINC R2 ;  /* 0x0000000002007343 */ /* 0x001fea0003c00000 */
.L_x_1363:
[----:B------:R-:W-:Y:S05]  /*16b30*/  BSYNC B6 ;  /* 0x0000000000067941 */ /* 0x000fea0003800000 */
.L_x_1362:
[----:B------:R-:W3:Y:S01]  /*16b40*/  LDL.LU.64 R20, [R1+0x10] ;  /* 0x0000100001147983 */ /* 0x000ee20000300a00 */
[----:B------:R-:W1:Y:S01]  /*16b50*/  LDC R0, c[0x0][0x448] ;  /* 0x00011200ff007b82 */ /* 0x000e620000000800 */
[----:B------:R-:W-:Y:S01]  /*16b60*/  LOP3.LUT P6, RZ, R16, 0x80, RZ, 0xc0, !PT ;  /* 0x0000008010ff7812 */ /* 0x000fe200078cc0ff */
[----:B------:R-:W-:Y:S01]  /*16b70*/  ULDC.64 UR4, c[0x0][0x2d8] ;  /* 0x0000b60000047ab9 */ /* 0x000fe20000000a00 */
[----:B------:R-:W4:Y:S01]  /*16b80*/  S2R R2, SR_TID.X ;  /* 0x0000000000027919 */ /* 0x000f220000002100 */
[----:B0-----:R-:W-:-:S04]  /*16b90*/  SHF.R.S32.HI R5, RZ, 0x1f, R27 ;  /* 0x0000001fff057819 */ /* 0x001fc8000001141b */
[----:B------:R-:W-:Y:S02]  /*16ba0*/  SEL R6, R5, RZ, !P6 ;  /* 0x000000ff05067207 */ /* 0x000fe40007000000 */
[----:B------:R-:W-:Y:S02]  /*16bb0*/  SEL R5, R27, RZ, !P6 ;  /* 0x000000ff1b057207 */ /* 0x000fe40007000000 */
[----:B-1----:R-:W-:Y:S02]  /*16bc0*/  ISETP.NE.AND P5, PT, R0, 0x1, PT ;  /* 0x000000010000780c */ /* 0x002fe40003fa5270 */
[----:B------:R-:W0:Y:S01]  /*16bd0*/  S2R R0, SR_TID.X ;  /* 0x0000000000007919 */ /* 0x000e220000002100 */
[----:B----4-:R-:W-:-:S10]  /*16be0*/  LOP3.LUT R2, R2, 0x7f, RZ, 0xc0, !PT ;  /* 0x0000007f02027812 */ /* 0x010fd400078ec0ff */
[----:B------:R-:W1:Y:S01]  /*16bf0*/  @P5 LDC R3, c[0x0][0x44c] ;  /* 0x00011300ff035b82 */ /* 0x000e620000000800 */
[----:B------:R-:W-:Y:S01]  /*16c00*/  SHF.R.U32.HI R2, RZ, 0x3, R2 ;  /* 0x00000003ff027819 */ /* 0x000fe20000011602 */
[----:B0-----:R-:W-:-:S05]  /*16c10*/  IMAD.SHL.U32 R0, R0, 0x10, RZ ;  /* 0x0000001000007824 */ /* 0x001fca00078e00ff */
[----:B------:R-:W-:Y:S02]  /*16c20*/  LOP3.LUT R0, R2, 0x70, R0, 0xf8, !PT ;  /* 0x0000007002007812 */ /* 0x000fe400078ef800 */
[----:B------:R-:W0:Y:S03]  /*16c30*/  @P5 LDC R2, c[0x0][0x450] ;  /* 0x00011400ff025b82 */ /* 0x000e260000000800 */
[----:B------:R-:W-:-:S04]  /*16c40*/  IMAD.IADD R0, R0, 0x1, R25 ;  /* 0x0000000100007824 */ /* 0x000fc800078e0219 */
[----:B-1----:R-:W-:-:S04]  /*16c50*/  @P5 IMAD.HI.U32 R3, R0, R3, RZ ;  /* 0x0000000300035227 */ /* 0x002fc800078e00ff */
[----:B------:R-:W-:Y:S01]  /*16c60*/  IMAD.MOV.U32 R4, RZ, RZ, R0 ;  /* 0x000000ffff047224 */ /* 0x000fe200078e0000 */
[----:B0-----:R-:W-:Y:S01]  /*16c70*/  @P5 SHF.R.U32.HI R4, RZ, R2, R3 ;  /* 0x00000002ff045219 */ /* 0x001fe20000011603 */
[----:B------:R-:W-:Y:S02]  /*16c80*/  IMAD.MOV.U32 R3, RZ, RZ, R35 ;  /* 0x000000ffff037224 */ /* 0x000fe400078e0023 */
[----:B---3--:R-:W-:Y:S02]  /*16c90*/  IMAD.MOV.U32 R2, RZ, RZ, R20 ;  /* 0x000000ffff027224 */ /* 0x008fe400078e0014 */
[----:B------:R-:W0:Y:S02]  /*16ca0*/  S2R R20, SR_TID.X ;  /* 0x0000000000147919 */ /* 0x000e240000002100 */
[----:B------:R-:W-:-:S04]  /*16cb0*/  IMAD.WIDE.U32 R2, R26, UR4, R2 ;  /* 0x000000041a027c25 */ /* 0x000fc8000f8e0002 */
[----:B------:R-:W-:Y:S01]  /*16cc0*/  IMAD R3, R26, UR5, R3 ;  /* 0x000000051a037c24 */ /* 0x000fe2000f8e0203 */
[----:B------:R-:W-:Y:S02]  /*16cd0*/  ULDC.64 UR4, c[0x0][0x2e0] ;  /* 0x0000b80000047ab9 */ /* 0x000fe40000000a00 */
[----:B------:R-:W-:Y:S02]  /*16ce0*/  IMAD R6, R6, UR4, RZ ;  /* 0x0000000406067c24 */ /* 0x000fe4000f8e02ff */
[----:B------:R-:W-:-:S04]  /*16cf0*/  IMAD.WIDE.U32 R2, R5, UR4, R2 ;  /* 0x0000000405027c25 */ /* 0x000fc8000f8e0002 */
[----:B------:R-:W-:Y:S01]  /*16d00*/  IMAD R5, R5, UR5, R6 ;  /* 0x0000000505057c24 */ /* 0x000fe2000f8e0206 */
[----:B------:R-:W-:Y:S01]  /*16d10*/  ULDC.64 UR4, c[0x0][0x2d0] ;  /* 0x0000b40000047ab9 */ /* 0x000fe20000000a00 */
[----:B------:R-:W-:Y:S02]  /*16d20*/  IMAD.MOV R6, RZ, RZ, -R4 ;  /* 0x000000ffff067224 */ /* 0x000fe400078e0a04 */
[----:B------:R-:W-:Y:S02]  /*16d30*/  IMAD.IADD R3, R3, 0x1, R5 ;  /* 0x0000000103037824 */ /* 0x000fe400078e0205 */
[----:B------:R-:W1:Y:S01]  /*16d40*/  LDC R5, c[0x0][0x448] ;  /* 0x00011200ff057b82 */ /* 0x000e620000000800 */
[----:B------:R-:W-:Y:S01]  /*16d50*/  IMAD.WIDE.U32 R2, R4, UR4, R2 ;  /* 0x0000000404027c25 */ /* 0x000fe2000f8e0002 */
[----:B0-----:R-:W-:-:S04]  /*16d60*/  LOP3.LUT R20, R20, 0x7f, RZ, 0xc0, !PT ;  /* 0x0000007f14147812 */ /* 0x001fc800078ec0ff */
[----:B------:R-:W-:Y:S01]  /*16d70*/  SHF.R.U32.HI R8, RZ, 0x3, R20 ;  /* 0x00000003ff087819 */ /* 0x000fe20000011614 */
[----:B-1----:R-:W-:Y:S01]  /*16d80*/  IMAD R0, R5, R6, R0 ;  /* 0x0000000605007224 */ /* 0x002fe200078e0200 */
[----:B------:R-:W-:-:S05]  /*16d90*/  SHF.R.S32.HI R6, RZ, 0x1f, R4 ;  /* 0x0000001fff067819 */ /* 0x000fca0000011404 */
[----:B--2---:R-:W-:-:S04]  /*16da0*/  IMAD R7, R6, UR4, RZ ;  /* 0x0000000406077c24 */ /* 0x004fc8000f8e02ff */
        /* <DEDUP_REMOVED lines=17> */
[----:B------:R-:W0:Y:S01]  /*16ec0*/  SHFL.IDX PT, R14, R0, RZ, 0x181f ;  /* 0x00181fff000e7589 */ /* 0x000e2200000e0000 */
[----:B------:R-:W-:Y:S02]  /*16ed0*/  IMAD R29, R29, R5, RZ ;  /* 0x000000051d1d7224 */ /* 0x000fe400078e02ff */
        /* <DEDUP_REMOVED lines=11> */
[----:B------:R-:W-:Y:S01]  /*16f90*/  ISETP.GE.AND P1, PT, R6, R29, PT ;  /* 0x0000001d0600720c */ /* 0x000fe20003f26270 */
[----:B------:R-:W-:-:S02]  /*16fa0*/  VIADD R6, R25, 0x20 ;  /* 0x0000002019067836 */ /* 0x000fc40000000000 */
[----:B-1----:R-:W1:Y:S10]  /*16fb0*/  SHFL.IDX PT, R2, R4, 0x1, 0x181f ;  /* 0x00381f0004027f89 */ /* 0x002e7400000e0000 */
[----:B0-----:R-:W-:-:S05]  /*16fc0*/  @!P1 LEA R14, P4, R31, R14, 0x1 ;  /* 0x0000000e1f0e9211 */ /* 0x001fca00078808ff */
[----:B-1----:R-:W-:Y:S02]  /*16fd0*/  @!P1 IMAD.X R5, RZ, RZ, R2, P4 ;  /* 0x000000ffff059224 */ /* 0x002fe400020e0602 */
[----:B------:R-:W-:Y:S02]  /*16fe0*/  @!P1 IMAD.MOV.U32 R2, RZ, RZ, R14 ;  /* 0x000000ffff029224 */ /* 0x000fe400078e000e */
[----:B------:R-:W-:Y:S01]  /*16ff0*/  @!P1 IMAD.MOV.U32 R3, RZ, RZ, R5 ;  /* 0x000000ffff039224 */ /* 0x000fe200078e0005 */
        /* <DEDUP_REMOVED lines=59> */
.L_x_1455:
        /* <DEDUP_REMOVED lines=12> */
.L_x_1366:
[----:B------:R-:W-:Y:S05]  /*17470*/  BSYNC B0 ;  /* 0x0000000000007941 */ /* 0x000fea0003800000 */
.L_x_1365:
[----:B------:R-:W-:Y:S01]  /*17480*/  NOP ;  /* 0x0000000000007918 */ /* 0x000fe20000000000 */
[----:B------:R-:W-:-:S13]  /*17490*/  PLOP3.LUT P0, PT, PT, PT, PT, 0x80, 0x0 ;  /* 0x000000000000781c */ /* 0x000fda0003f0f070 */
.L_x_1367:
        /* <DEDUP_REMOVED lines=10> */
[----:B------:R0:W-:Y:S01]  /*17540*/  STL [R1+0x1c], R3 ;  /* 0x00001c0301007387 */ /* 0x0001e20000100800 */
[----:B------:R-:W-:-:S04]  /*17550*/  LEA.HI R0, R3, R3, RZ, 0x1 ;  /* 0x0000000303007211 */ /* 0x000fc800078f08ff */
[----:B------:R-:W-:-:S05]  /*17560*/  LOP3.LUT R0, R0, 0xfffffffe, RZ, 0xc0, !PT ;  /* 0xfffffffe00007812 */ /* 0x000fca00078ec0ff */
[----:B------:R-:W-:-:S05]  /*17570*/  IMAD.IADD R0, R3, 0x1, -R0 ;  /* 0x0000000103007824 */ /* 0x000fca00078e0a00 */
[----:B------:R-:W-:Y:S01]  /*17580*/  SHF.L.U32 R0, R0, 0x1f, RZ ;  /* 0x0000001f00007819 */ /* 0x000fe200000006ff */
[----:B------:R-:W-:Y:S01]  /*17590*/  NOP ;  /* 0x0000000000007918 */ /* 0x000fe20000000000 */
[----:B------:R0:W-:Y:S01]  /*175a0*/  SYNCS.ARRIVE.TRANS64.A1T0 RZ, [R17+URZ+0x30800], RZ ;  /* 0x030800ff11ff79a7 */ /* 0x0001e2000810003f */
[----:B------:R-:W-:Y:S01]  /*175b0*/  BSSY B0, `(.L_x_1368) ;  /* 0x0000003000007945 */ /* 0x000fe20003800000 */
[----:B------:R-:W1:Y:S03]  /*175c0*/  SYNCS.PHASECHK.TRANS64.TRYWAIT P0, [R17+URZ+0x30820], R0 ;  /* 0x03082000110075a7 */ /* 0x000e66000800017f */
[----:B01----:R-:W-:Y:S05]  /*175d0*/  @!P0 BRA `(.L_x_1369) ;  /* 0x0000004000e88947 */ /* 0x003fea0003800000 */
.L_x_1456:
[----:B------:R-:W-:Y:S05]  /*175e0*/  BSYNC B0 ;  /* 0x0000000000007941 */ /* 0x000fea0003800000 */
.L_x_1368:
[----:B------:R-:W3:Y:S01]  /*175f0*/  LDL R2, [R1] ;  /* 0x0000000001027983 */ /* 0x000ee20000100800 */
[----:B------:R-:W-:Y:S01]  /*17600*/  BSSY B0, `(.L_x_1370) ;  /* 0x0000104000007945 */ /* 0x000fe20003800000 */
[----:B---3--:R-:W-:-:S13]  /*17610*/  ISETP.GE.AND P0, PT, R8, R2, PT ;  /* 0x000000020800720c */ /* 0x008fda0003f06270 */
[----:B------:R-:W-:Y:S05]  /*17620*/  @!P0 BRA `(.L_x_1371) ;  /* 0x0000001000048947 */ /* 0x000fea0003800000 */
[----:B------:R-:W-:Y:S01]  /*17630*/  ULDC UR4, c[0x0][0x2f4] ;  /* 0x0000bd0000047ab9 */ /* 0x000fe20000000800 */
[----:B------:R-:W-:Y:S01]  /*17640*/  IMAD.MOV.U32 R10, RZ, RZ, R23 ;  /* 0x000000ffff0a7224 */ /* 0x000fe200078e0017 */
[----:B------:R-:W-:Y:S01]  /*17650*/  ISETP.GE.AND P3, PT, R31, UR4, PT ;  /* 0x000000041f007c0c */ /* 0x000fe2000bf66270 */
[----:B------:R-:W-:Y:S01]  /*17660*/  IMAD.MOV.U32 R20, RZ, RZ, R28 ;  /* 0x000000ffff147224 */ /* 0x000fe200078e001c */
[----:B------:R-:W-:Y:S01]  /*17670*/  ISETP.GE.AND P2, PT, R33, UR4, PT ;  /* 0x0000000421007c0c */ /* 0x000fe2000bf46270 */
[----:B------:R-:W-:Y:S01]  /*17680*/  IMAD.MOV.U32 R29, RZ, RZ, R22 ;  /* 0x000000ffff1d7224 */ /* 0x000fe200078e0016 */
[----:B------:R-:W-:-:S13]  /*17690*/  ISETP.GE.AND P1, PT, R32, UR4, PT ;  /* 0x0000000420007c0c */ /* 0x000fda000bf26270 */
.L_x_1384:
[----:B------:R-:W3:Y:S04]  /*176a0*/  LDL R5, [R1+0x4] ;  /* 0x0000040001057983 */ /* 0x000ee80000100800 */
[----:B------:R-:W4:Y:S01]  /*176b0*/  LDL R12, [R1+0x8] ;  /* 0x00000800010c7983 */ /* 0x000f220000100800 */
[----:B0-----:R-:W0:Y:S01]  /*176c0*/  S2R R0, SR_TID.X ;  /* 0x0000000000007919 */ /* 0x001e220000002100 */
[----:B------:R-:W1:Y:S01]  /*176d0*/  S2R R4, SR_TID.X ;  /* 0x0000000000047919 */ /* 0x000e620000002100 */
[----:B0-----:R-:W-:-:S04]  /*176e0*/  LOP3.LUT R0, R0, 0x7f, RZ, 0xc0, !PT ;  /* 0x0000007f00007812 */ /* 0x001fc800078ec0ff */
[----:B------:R-:W-:Y:S02]  /*176f0*/  SHF.R.U32.HI R3, RZ, 0x3, R0 ;  /* 0x00000003ff037819 */ /* 0x000fe40000011600 */
[----:B------:R-:W0:Y:S01]  /*17700*/  LDC R0, c[0x0][0x430] ;  /* 0x00010c00ff007b82 */ /* 0x000e220000000800 */
[----:B-1----:R-:W-:-:S05]  /*17710*/  IMAD.SHL.U32 R4, R4, 0x10, RZ ;  /* 0x0000001004047824 */ /* 0x002fca00078e00ff */
        /* <DEDUP_REMOVED lines=8> */
[----:B------:R-:W3:Y:S01]  /*177a0*/  @!P5 LDC.64 R4, c[0x0][0x418] ;  /* 0x00010600ff04db82 */ /* 0x000ee20000000a00 */
        /* <DEDUP_REMOVED lines=9> */
[----:B---3--:R-:W-:Y:S01]  /*17840*/  @!P5 LEA R4, P0, R2, R4, 0x2 ;  /* 0x000000040204d211 */ /* 0x008fe200078010ff */
[----:B------:R-:W-:-:S03]  /*17850*/  IMAD.MOV.U32 R0, RZ, RZ, RZ ;  /* 0x000000ffff007224 */ /* 0x000fc600078e00ff */
        /* <DEDUP_REMOVED lines=15> */
.L_x_1372:
[----:B------:R-:W-:Y:S01]  /*17950*/  IMAD R6, R23, 0x8, R17 ;  /* 0x0000000817067824 */ /* 0x000fe200078e0211 */
[----:B------:R-:W-:Y:S01]  /*17960*/  SHF.L.U32 R3, R28, 0x1f, RZ ;  /* 0x0000001f1c037819 */ /* 0x000fe200000006ff */
[----:B------:R-:W-:Y:S03]  /*17970*/  BSSY B1, `(.L_x_1373) ;  /* 0x0000003000017945 */ /* 0x000fe60003800000 */
[----:B------:R-:W0:Y:S02]  /*17980*/  SYNCS.PHASECHK.TRANS64.TRYWAIT P0, [R6+URZ+0x30840], R3 ;  /* 0x03084003060075a7 */ /* 0x000e24000800017f */
[----:B0-----:R-:W-:Y:S05]  /*17990*/  @!P0 BRA `(.L_x_1374) ;  /* 0x00000040000c8947 */ /* 0x001fea0003800000 */
.L_x_1457:
[----:B------:R-:W-:Y:S05]  /*179a0*/  BSYNC B1 ;  /* 0x0000000000017941 */ /* 0x000fea0003800000 */
.L_x_1373:
        /* <DEDUP_REMOVED lines=62> */
[----:B-1-3--:R0:W3:Y:S02]  /*17d90*/  SHFL.IDX PT, R2, R7, 0x5, 0x181f ;  /* 0x00b81f0007027f89 */ /* 0x00a0e400000e0000 */
.L_x_1471:
[----:B------:R-:W-:Y:S02]  /*17da0*/  LOP3.LUT P6, RZ, R16, 0x4, RZ, 0xc0, !PT ;  /* 0x0000000410ff7812 */ /* 0x000fe400078cc0ff */
[----:B---3--:R-:W-:-:S05]  /*17db0*/  IADD3 R2, P0, R2, R4, RZ ;  /* 0x0000000402027210 */ /* 0x008fca0007f1e0ff */
        /* <DEDUP_REMOVED lines=9> */
.L_x_1376:
        /* <DEDUP_REMOVED lines=10> */
.L_x_1377:
[----:B------:R3:W-:Y:S01]  /*17ef0*/  SYNCS.ARRIVE.TRANS64.A1T0 RZ, [R6+URZ+0x30830], RZ ;  /* 0x030830ff06ff79a7 */ /* 0x0007e2000810003f */
[----:B------:R-:W-:Y:S05]  /*17f00*/  @!P5 BRA `(.L_x_1378) ;  /* 0x000000000004d947 */ /* 0x000fea0003800000 */
[----:B------:R-:W-:Y:S01]  /*17f10*/  BPT.TRAP 0x1 ;  /* 0x000000040000795c */ /* 0x000fe20000300000 */
.L_x_1378:
[----:B-1----:R-:W-:Y:S01]  /*17f20*/  SHF.L.U32 R2, R20, 0x1f, RZ ;  /* 0x0000001f14027819 */ /* 0x002fe200000006ff */
[----:B---3--:R-:W-:Y:S01]  /*17f30*/  IMAD R6, R10, 0x8, R17 ;  /* 0x000000080a067824 */ /* 0x008fe200078e0211 */
[----:B------:R-:W-:Y:S01]  /*17f40*/  BSSY B1, `(.L_x_1379) ;  /* 0x0000004000017945 */ /* 0x000fe20003800000 */
[----:B0-----:R-:W-:Y:S02]  /*17f50*/  IMAD R7, R29, -0x60, R37 ;  /* 0xffffffa01d077824 */ /* 0x001fe400078e0225 */
[----:B------:R-:W0:Y:S02]  /*17f60*/  SYNCS.PHASECHK.TRANS64.TRYWAIT P0, [R6+URZ+0x30860], R2 ;  /* 0x03086002060075a7 */ /* 0x000e24000800017f */
[----:B0-----:R-:W-:Y:S05]  /*17f70*/  @!P0 BRA `(.L_x_1380) ;  /* 0x0000004000888947 */ /* 0x001fea0003800000 */
.L_x_1472:
[----:B------:R-:W-:Y:S05]  /*17f80*/  BSYNC B1 ;  /* 0x0000000000017941 */ /* 0x000fea0003800000 */
.L_x_1379:
        /* <DEDUP_REMOVED lines=10> */
[----:B--2---:R-:W-:Y:S01]  /*18030*/  SHFL.IDX PT, R14, R18, 0x5, 0x181f ;  /* 0x00b81f00120e7f89 */ /* 0x004fe200000e0000 */
        /* <DEDUP_REMOVED lines=49> */
.L_x_1486:
        /* <DEDUP_REMOVED lines=29> */
.L_x_1382:
        /* <DEDUP_REMOVED lines=10> */
.L_x_1383:
[----:B------:R-:W2:Y:S01]  /*185c0*/  LDL R0, [R1] ;  /* 0x0000000001007983 */ /* 0x000ea20000100800 */
[----:B------:R1:W-:Y:S01]  /*185d0*/  SYNCS.ARRIVE.TRANS64.A1T0 RZ, [R6+URZ+0x30850], RZ ;  /* 0x030850ff06ff79a7 */ /* 0x0003e2000810003f */
[C---:B------:R-:W-:Y:S02]  /*185e0*/  VIADD R8, R22.reuse, 0xffffffff ;  /* 0xffffffff16087836 */ /* 0x040fe40000000000 */
[----:B------:R-:W-:Y:S02]  /*185f0*/  IMAD.MOV.U32 R10, RZ, RZ, R23 ;  /* 0x000000ffff0a7224 */ /* 0x000fe400078e0017 */
[----:B------:R-:W-:Y:S02]  /*18600*/  IMAD.MOV.U32 R20, RZ, RZ, R28 ;  /* 0x000000ffff147224 */ /* 0x000fe400078e001c */
[----:B------:R-:W-:Y:S01]  /*18610*/  IMAD.MOV.U32 R29, RZ, RZ, R22 ;  /* 0x000000ffff1d7224 */ /* 0x000fe200078e0016 */
[----:B--2---:R-:W-:-:S13]  /*18620*/  ISETP.GT.AND P0, PT, R22, R0, PT ;  /* 0x000000001600720c */ /* 0x004fda0003f04270 */
[----:B-1----:R-:W-:Y:S05]  /*18630*/  @P0 BRA `(.L_x_1384) ;  /* 0xfffffff000180947 */ /* 0x002fea000383ffff */
.L_x_1371:
[----:B------:R-:W-:Y:S05]  /*18640*/  BSYNC B0 ;  /* 0x0000000000007941 */ /* 0x000fea0003800000 */
.L_x_1370:
[----:B0-----:R-:W0:Y:S01]  /*18650*/  S2R R0, SR_TID.X ;  /* 0x0000000000007919 */ /* 0x001e220000002100 */
[----:B------:R-:W-:Y:S01]  /*18660*/  BSSY B0, `(.L_x_1385) ;  /* 0x0000010000007945 */ /* 0x000fe20003800000 */
[----:B0-----:R-:W-:-:S04]  /*18670*/  LOP3.LUT R0, R0, 0x7f, RZ, 0xc0, !PT ;  /* 0x0000007f00007812 */ /* 0x001fc800078ec0ff */
[----:B------:R-:W-:-:S13]  /*18680*/  ISETP.NE.AND P0, PT, R0, RZ, PT ;  /* 0x000000ff0000720c */ /* 0x000fda0003f05270 */
[----:B------:R-:W-:Y:S05]  /*18690*/  @P0 BRA `(.L_x_1386) ;  /* 0x0000000000300947 */ /* 0x000fea0003800000 */
[----:B------:R-:W0:Y:S01]  /*186a0*/  S2R R5, SR_LANEID ;  /* 0x0000000000057919 */ /* 0x000e220000000000 */
[----:B------:R-:W-:Y:S01]  /*186b0*/  VOTEU.ANY UR4, UPT, PT ;  /* 0x0000000000047886 */ /* 0x000fe200038e0100 */
[----:B------:R-:W1:Y:S01]  /*186c0*/  LDC.64 R2, c[0x0][0xc60] ;  /* 0x00031800ff027b82 */ /* 0x000e620000000a00 */
[----:B------:R-:W0:Y:S02]  /*186d0*/  FLO.U32 R0, UR4 ;  /* 0x0000000400007d00 */ /* 0x000e2400080e0000 */
[----:B0-----:R-:W-:-:S06]  /*186e0*/  ISETP.EQ.U32.AND P0, PT, R0, R5, PT ;  /* 0x000000050000720c */ /* 0x001fcc0003f02070 */
[----:B------:R-:W1:Y:S07]  /*186f0*/  POPC R5, UR4 ;  /* 0x0000000400057d09 */ /* 0x000e6e0008000000 */
[----:B-1----:R-:W3:Y:S01]  /*18700*/  @P0 ATOMG.E.ADD.STRONG.GPU PT, R3, desc[UR36][R2.64], R5 ;  /* 0x00000005020309a8 */ /* 0x002ee200081ee1e4 */
[----:B------:R-:W0:Y:S02]  /*18710*/  S2R R4, SR_LTMASK ;  /* 0x0000000000047919 */ /* 0x000e240000003900 */
[----:B0-----:R-:W-:-:S04]  /*18720*/  LOP3.LUT R4, R4, UR4, RZ, 0xc0, !PT ;  /* 0x0000000404047c12 */ /* 0x001fc8000f8ec0ff */
[----:B------:R-:W0:Y:S01]  /*18730*/  POPC R7, R4 ;  /* 0x0000000400077309 */ /* 0x000e220000000000 */
[----:B---3--:R-:W0:Y:S02]  /*18740*/  SHFL.IDX PT, R0, R3, R0, 0x1f ;  /* 0x00001f0003007589 */ /* 0x008e2400000e0000 */
[----:B0-----:R-:W-:-:S07]  /*18750*/  IADD3 R24, R0, UR39, R7 ;  /* 0x0000002700187c10 */ /* 0x001fce000fffe007 */
.L_x_1386:
[----:B------:R-:W-:Y:S05]  /*18760*/  BSYNC B0 ;  /* 0x0000000000007941 */ /* 0x000fea0003800000 */
.L_x_1385:
[----:B------:R-:W-:-:S13]  /*18770*/  LOP3.LUT P0, RZ, R16, 0x10, RZ, 0xc0, !PT ;  /* 0x0000001010ff7812 */ /* 0x000fda000780c0ff */
[----:B------:R-:W-:Y:S05]  /*18780*/  @!P0 BRA `(.L_x_1387) ;  /* 0x0000000000048947 */ /* 0x000fea0003800000 */
[----:B------:R-:W-:Y:S01]  /*18790*/  BPT.TRAP 0x1 ;  /* 0x000000040000795c */ /* 0x000fe20000300000 */
.L_x_1387:
[----:B------:R-:W-:Y:S01]  /*187a0*/  IMAD R0, R23, 0x8, R17 ;  /* 0x0000000817007824 */ /* 0x000fe200078e0211 */
[----:B------:R-:W-:Y:S01]  /*187b0*/  SHF.L.U32 R3, R28, 0x1f, RZ ;  /* 0x0000001f1c037819 */ /* 0x000fe200000006ff */
[----:B------:R-:W-:Y:S01]  /*187c0*/  BSSY B0, `(.L_x_1388) ;  /* 0x0000004000007945 */ /* 0x000fe20003800000 */
[----:B------:R-:W-:Y:S02]  /*187d0*/  IMAD R6, R22, -0x60, R37 ;  /* 0xffffffa016067824 */ /* 0x000fe400078e0225 */
[----:B------:R-:W0:Y:S02]  /*187e0*/  SYNCS.PHASECHK.TRANS64.TRYWAIT P0, [R0+URZ+0x30860], R3 ;  /* 0x03086003000075a7 */ /* 0x000e24000800017f */
[----:B0-----:R-:W-:Y:S05]  /*187f0*/  @!P0 BRA `(.L_x_1389) ;  /* 0x00000040008c8947 */ /* 0x001fea0003800000 */
.L_x_1487:
[----:B------:R-:W-:Y:S05]  /*18800*/  BSYNC B0 ;  /* 0x0000000000007941 */ /* 0x000fea0003800000 */
.L_x_1388:
        /* <DEDUP_REMOVED lines=65> */
.L_x_1501:
        /* <DEDUP_REMOVED lines=13> */
.L_x_1391:
        /* <DEDUP_REMOVED lines=10> */
.L_x_1392:
[----:B------:R1:W-:Y:S01]  /*18d90*/  SYNCS.ARRIVE.TRANS64.A1T0 RZ, [R0+URZ+0x30850], RZ ;  /* 0x030850ff00ff79a7 */ /* 0x0003e2000810003f */
[----:B------:R-:W-:-:S05]  /*18da0*/  VIADD R23, R23, 0x1 ;  /* 0x0000000117177836 */ /* 0x000fca0000000000 */
[----:B------:R-:W-:-:S04]  /*18db0*/  ISETP.NE.AND P0, PT, R23, 0x2, PT ;  /* 0x000000021700780c */ /* 0x000fc80003f05270 */
[----:B0-----:R-:W-:Y:S02]  /*18dc0*/  SEL R3, RZ, 0x1, P0 ;  /* 0x00000001ff037807 */ /* 0x001fe40000000000 */
[----:B------:R-:W-:Y:S02]  /*18dd0*/  SEL R23, R23, RZ, P0 ;  /* 0x000000ff17177207 */ /* 0x000fe40000000000 */
[----:B-1----:R-:W-:-:S07]  /*18de0*/  LOP3.LUT R28, R28, R3, RZ, 0x3c, !PT ;  /* 0x000000031c1c7212 */ /* 0x002fce00078e3cff */
.L_x_1349:
[----:B------:R-:W-:Y:S05]  /*18df0*/  BSYNC B7 ;  /* 0x0000000000077941 */ /* 0x000fea0003800000 */
.L_x_1347:
        /* <DEDUP_REMOVED lines=11> */
.L_x_1393:
        /* <DEDUP_REMOVED lines=22> */
[----:B--2---:R-:W-:-:S02]  /*19010*/  @!P1 IMAD.MOV.U32 R25, RZ, RZ, R4 ;  /* 0x000000ffff199224 */ /* 0x004fc400078e0004 */
        /* <DEDUP_REMOVED lines=20> */
.L_x_1511:
[----:B------:R-:W-:Y:S02]  /*19160*/  ULDC UR4, c[0x0][0xc38] ;  /* 0x00030e0000047ab9 */ /* 0x000fe40000000800 */
[----:B------:R-:W-:-:S04]  /*19170*/  IMAD.U32 R5, RZ, RZ, UR4 ;  /* 0x00000004ff057e24 */ /* 0x000fc8000f8e00ff */
[----:B-1----:R-:W-:-:S04]  /*19180*/  IMAD R14, R14, R5, RZ ;  /* 0x000000050e0e7224 */ /* 0x002fc800078e02ff */
[----:B------:R-:W-:-:S05]  /*19190*/  IMAD.IADD R7, R7, 0x1, R14 ;  /* 0x0000000107077824 */ /* 0x000fca00078e020e */
[----:B------:R-:W-:-:S13]  /*191a0*/  ISETP.GT.AND P6, PT, R7, R0, PT ;  /* 0x000000000700720c */ /* 0x000fda0003fc4270 */
[----:B------:R-:W-:Y:S05]  /*191b0*/  @P6 BRA `(.L_x_1396) ;  /* 0x0000000000a46947 */ /* 0x000fea0003800000 */
.L_x_1399:
[----:B0-----:R-:W0:Y:S01]  /*191c0*/  LDC R2, c[0x0][0xc3c] ;  /* 0x00030f00ff027b82 */ /* 0x001e220000000800 */
[----:B------:R-:W-:-:S05]  /*191d0*/  VIADD R27, R27, 0x1f ;  /* 0x0000001f1b1b7836 */ /* 0x000fca0000000000 */
        /* <DEDUP_REMOVED lines=33> */
.L_x_1519:
[----:B------:R-:W-:Y:S02]  /*193f0*/  ULDC UR4, c[0x0][0xc38] ;  /* 0x00030e0000047ab9 */ /* 0x000fe40000000800 */
[----:B------:R-:W-:-:S04]  /*19400*/  IMAD.U32 R5, RZ, RZ, UR4 ;  /* 0x00000004ff057e24 */ /* 0x000fc8000f8e00ff */
[----:B-1----:R-:W-:-:S04]  /*19410*/  IMAD R14, R14, R5, RZ ;  /* 0x000000050e0e7224 */ /* 0x002fc800078e02ff */
[----:B------:R-:W-:-:S05]  /*19420*/  IMAD.IADD R7, R14, 0x1, R7 ;  /* 0x000000010e077824 */ /* 0x000fca00078e0207 */
[----:B------:R-:W-:-:S13]  /*19430*/  ISETP.GT.AND P6, PT, R7, R0, PT ;  /* 0x000000000700720c */ /* 0x000fda0003fc4270 */
[----:B------:R-:W-:Y:S05]  /*19440*/  @!P6 BRA `(.L_x_1399) ;  /* 0xfffffffc005ce947 */ /* 0x000fea000383ffff */
.L_x_1396:
[----:B------:R-:W-:Y:S01]  /*19450*/  IMAD.IADD R7, R7, 0x1, -R14 ;  /* 0x0000000107077824 */ /* 0x000fe200078e0a0e */
[----:B------:R-:W-:-:S03]  /*19460*/  UMOV UR4, 0xffffffff ;  /* 0xffffffff00047882 */ /* 0x000fc60000000000 */
[----:B------:R-:W-:-:S05]  /*19470*/  IMAD R3, R2, R5, R7 ;  /* 0x0000000502037224 */ /* 0x000fca00078e0207 */
[----:B------:R-:W-:Y:S01]  /*19480*/  ISETP.GT.AND P6, PT, R3, R0, PT ;  /* 0x000000000300720c */ /* 0x000fe20003fc4270 */
[----:B------:R-:W-:-:S12]  /*19490*/  BRA.DIV UR4, `(.L_x_1400) ;  /* 0x0000004604707947 */ /* 0x000fd8000b800000 */
[----:B------:R-:W-:-:S04]  /*194a0*/  VOTE.ANY R3, PT, !P6 ;  /* 0x0000000000037806 */ /* 0x000fc800070e0100 */
[----:B------:R-:W1:Y:S02]  /*194b0*/  POPC R12, R3 ;  /* 0x00000003000c7309 */ /* 0x000e640000000000 */
[----:B-1----:R1:W2:Y:S01]  /*194c0*/  SHFL.IDX PT, R25, R25, R12, 0x1f ;  /* 0x00001f0c19197589 */ /* 0x0022a200000e0000 */
[----:B------:R-:W-:-:S03]  /*194d0*/  IMAD.IADD R27, R12, 0x1, R27 ;  /* 0x000000010c1b7824 */ /* 0x000fc600078e021b */
[----:B------:R1:W3:Y:S04]  /*194e0*/  SHFL.IDX PT, R8, R8, R12, 0x1f ;  /* 0x00001f0c08087589 */ /* 0x0002e800000e0000 */
.L_x_1524:
[----:B------:R-:W-:-:S13]  /*194f0*/  ISETP.NE.AND P0, PT, R3, RZ, PT ;  /* 0x000000ff0300720c */ /* 0x000fda0003f05270 */
[----:B------:R-:W-:Y:S05]  /*19500*/  @!P0 BRA `(.L_x_1401) ;  /* 0x0000000000108947 */ /* 0x000fea0003800000 */
[----:B------:R-:W-:Y:S01]  /*19510*/  UMOV UR4, 0xffffffff ;  /* 0xffffffff00047882 */ /* 0x000fe20000000000 */
[----:B-1----:R-:W-:Y:S02]  /*19520*/  VIADD R12, R12, 0xffffffff ;  /* 0xffffffff0c0c7836 */ /* 0x002fe40000000000 */
[----:B------:R-:W-:Y:S05]  /*19530*/  BRA.DIV UR4, `(.L_x_1402) ;  /* 0x0000004604a47947 */ /* 0x000fea000b800000 */
[----:B------:R4:W1:Y:S02]  /*19540*/  SHFL.IDX PT, R6, R2, R12, 0x1f ;  /* 0x00001f0c02067589 */ /* 0x00086400000e0000 */
.L_x_1401:
[----:B---3--:R-:W-:Y:S01]  /*19550*/  ISETP.NE.AND P0, PT, R8, 0x1, PT ;  /* 0x000000010800780c */ /* 0x008fe20003f05270 */
[----:B-1----:R-:W-:-:S04]  /*19560*/  IMAD R24, R6, R5, R7 ;  /* 0x0000000506187224 */ /* 0x002fc800078e0207 */
[----:B------:R-:W-:-:S08]  /*19570*/  IMAD.IADD R0, R0, 0x1, -R24 ;  /* 0x0000000100007824 */ /* 0x000fd000078e0a18 */
[----:B------:R-:W-:Y:S05]  /*19580*/  @!P0 BRA `(.L_x_1403) ;  /* 0x0000000000dc8947 */ /* 0x000fea0003800000 */
[-C--:B--2---:R-:W-:Y:S02]  /*19590*/  IABS R5, R25.reuse ;  /* 0x0000001900057213 */ /* 0x084fe40000000000 */
[----:B------:R-:W-:Y:S02]  /*195a0*/  IABS R4, R8 ;  /* 0x0000000800047213 */ /* 0x000fe40000000000 */
[----:B------:R-:W1:Y:S08]  /*195b0*/  I2F.RP R6, R5 ;  /* 0x0000000500067306 */ /* 0x000e700000209400 */
[----:B------:R-:W2:Y:S08]  /*195c0*/  I2F.RP R7, R4 ;  /* 0x0000000400077306 */ /* 0x000eb00000209400 */
[----:B-1----:R-:W0:Y:S08]  /*195d0*/  MUFU.RCP R6, R6 ;  /* 0x0000000600067308 */ /* 0x002e300000001000 */
[----:B--2---:R-:W-:Y:S01]  /*195e0*/  MUFU.RCP R7, R7 ;  /* 0x0000000700077308 */ /* 0x004fe20000001000 */
[----:B0---4-:R-:W-:Y:S01]  /*195f0*/  VIADD R2, R6, 0xffffffe ;  /* 0x0ffffffe06027836 */ /* 0x011fe20000000000 */
[----:B------:R-:W-:-:S06]  /*19600*/  IABS R6, R25 ;  /* 0x0000001900067213 */ /* 0x000fcc0000000000 */
[----:B------:R0:W1:Y:S02]  /*19610*/  F2I.FTZ.U32.TRUNC.NTZ R3, R2 ;  /* 0x0000000200037305 */ /* 0x000064000021f000 */
[----:B0-----:R-:W-:Y:S02]  /*19620*/  IMAD.MOV.U32 R2, RZ, RZ, RZ ;  /* 0x000000ffff027224 */ /* 0x001fe400078e00ff */
[----:B-1----:R-:W-:-:S04]  /*19630*/  IMAD.MOV R10, RZ, RZ, -R3 ;  /* 0x000000ffff0a7224 */ /* 0x002fc800078e0a03 */
[----:B------:R-:W-:-:S04]  /*19640*/  IMAD R9, R10, R5, RZ ;  /* 0x000000050a097224 */ /* 0x000fc800078e02ff */
[----:B------:R-:W-:Y:S01]  /*19650*/  IMAD.HI.U32 R3, R3, R9, R2 ;  /* 0x0000000903037227 */ /* 0x000fe200078e0002 */
[----:B------:R-:W-:-:S03]  /*19660*/  IABS R2, R0 ;  /* 0x0000000000027213 */ /* 0x000fc60000000000 */
[----:B------:R-:W-:Y:S02]  /*19670*/  IMAD.MOV R9, RZ, RZ, -R6 ;  /* 0x000000ffff097224 */ /* 0x000fe400078e0a06 */
[----:B------:R-:W-:-:S04]  /*19680*/  IMAD.HI.U32 R6, R3, R2, RZ ;  /* 0x0000000203067227 */ /* 0x000fc800078e00ff */
[----:B------:R-:W-:Y:S02]  /*19690*/  IMAD R2, R6, R9, R2 ;  /* 0x0000000906027224 */ /* 0x000fe400078e0202 */
[----:B------:R-:W-:-:S03]  /*196a0*/  VIADD R3, R7, 0xffffffe ;  /* 0x0ffffffe07037836 */ /* 0x000fc60000000000 */
[----:B------:R-:W-:-:S03]  /*196b0*/  ISETP.GT.U32.AND P1, PT, R5, R2, PT ;  /* 0x000000020500720c */ /* 0x000fc60003f24070 */
[----:B------:R-:W0:Y:S10]  /*196c0*/  F2I.FTZ.U32.TRUNC.NTZ R3, R3 ;  /* 0x0000000300037305 */ /* 0x000e34000021f000 */
[----:B------:R-:W-:-:S02]  /*196d0*/  @!P1 IMAD.IADD R2, R2, 0x1, -R5 ;  /* 0x0000000102029824 */ /* 0x000fc400078e0a05 */
[----:B------:R-:W-:Y:S01]  /*196e0*/  @!P1 VIADD R6, R6, 0x1 ;  /* 0x0000000106069836 */ /* 0x000fe20000000000 */
[----:B------:R-:W-:Y:S02]  /*196f0*/  ISETP.NE.AND P1, PT, R25, RZ, PT ;  /* 0x000000ff1900720c */ /* 0x000fe40003f25270 */
[----:B------:R-:W-:Y:S01]  /*19700*/  ISETP.GE.U32.AND P0, PT, R2, R5, PT ;  /* 0x000000050200720c */ /* 0x000fe20003f06070 */
[----:B0-----:R-:W-:Y:S02]  /*19710*/  IMAD.MOV R5, RZ, RZ, -R3 ;  /* 0x000000ffff057224 */ /* 0x001fe400078e0a03 */
[----:B------:R-:W-:Y:S02]  /*19720*/  IMAD.MOV.U32 R2, RZ, RZ, RZ ;  /* 0x000000ffff027224 */ /* 0x000fe400078e00ff */
[----:B------:R-:W-:-:S04]  /*19730*/  IMAD R5, R5, R4, RZ ;  /* 0x0000000405057224 */ /* 0x000fc800078e02ff */
[----:B------:R-:W-:Y:S01]  /*19740*/  IMAD.HI.U32 R5, R3, R5, R2 ;  /* 0x0000000503057227 */ /* 0x000fe200078e0002 */
[----:B------:R-:W-:Y:S02]  /*19750*/  LOP3.LUT R2, R0, R25, RZ, 0x3c, !PT ;  /* 0x0000001900027212 */ /* 0x000fe400078e3cff */
[----:B------:R-:W-:Y:S01]  /*19760*/  IABS R3, R8 ;  /* 0x0000000800037213 */ /* 0x000fe20000000000 */
[----:B------:R-:W-:Y:S01]  /*19770*/  @P0 VIADD R6, R6, 0x1 ;  /* 0x0000000106060836 */ /* 0x000fe20000000000 */
[----:B------:R-:W-:-:S03]  /*19780*/  ISETP.GE.AND P2, PT, R2, RZ, PT ;  /* 0x000000ff0200720c */ /* 0x000fc60003f46270 */
[----:B------:R-:W-:-:S10]  /*19790*/  IMAD.MOV R3, RZ, RZ, -R3 ;  /* 0x000000ffff037224 */ /* 0x000fd400078e0a03 */
[----:B------:R-:W-:Y:S01]  /*197a0*/  @!P2 IMAD.MOV R6, RZ, RZ, -R6 ;  /* 0x000000ffff06a224 */ /* 0x000fe200078e0a06 */
[----:B------:R-:W-:-:S04]  /*197b0*/  @!P1 LOP3.LUT R6, RZ, R25, RZ, 0x33, !PT ;  /* 0x00000019ff069212 */ /* 0x000fc800078e33ff */
[----:B------:R-:W-:-:S05]  /*197c0*/  IABS R2, R6 ;  /* 0x0000000600027213 */ /* 0x000fca0000000000 */
[----:B------:R-:W-:-:S04]  /*197d0*/  IMAD.HI.U32 R5, R5, R2, RZ ;  /* 0x0000000205057227 */ /* 0x000fc800078e00ff */
[----:B------:R-:W-:Y:S01]  /*197e0*/  IMAD R3, R5, R3, R2 ;  /* 0x0000000305037224 */ /* 0x000fe200078e0202 */
[----:B------:R-:W-:-:S04]  /*197f0*/  LOP3.LUT R2, R6, R8, RZ, 0x3c, !PT ;  /* 0x0000000806027212 */ /* 0x000fc800078e3cff */
[----:B------:R-:W-:Y:S02]  /*19800*/  ISETP.GT.U32.AND P1, PT, R4, R3, PT ;  /* 0x000000030400720c */ /* 0x000fe40003f24070 */
[----:B------:R-:W-:Y:S01]  /*19810*/  ISETP.GE.AND P2, PT, R2, RZ, PT ;  /* 0x000000ff0200720c */ /* 0x000fe20003f46270 */
[----:B------:R-:W-:-:S04]  /*19820*/  IMAD.MOV R2, RZ, RZ, -R6 ;  /* 0x000000ffff027224 */ /* 0x000fc800078e0a06 */
[----:B------:R-:W-:-:S06]  /*19830*/  IMAD R2, R25, R2, R0 ;  /* 0x0000000219027224 */ /* 0x000fcc00078e0200 */
[----:B------:R-:W-:Y:S02]  /*19840*/  @!P1 IMAD.IADD R3, R3, 0x1, -R4 ;  /* 0x0000000103039824 */ /* 0x000fe400078e0a04 */
[----:B------:R-:W-:Y:S01]  /*19850*/  @!P1 VIADD R5, R5, 0x1 ;  /* 0x0000000105059836 */ /* 0x000fe20000000000 */
[----:B------:R-:W-:Y:S02]  /*19860*/  ISETP.NE.AND P1, PT, R8, RZ, PT ;  /* 0x000000ff0800720c */ /* 0x000fe40003f25270 */
[----:B------:R-:W-:-:S13]  /*19870*/  ISETP.GE.U32.AND P0, PT, R3, R4, PT ;  /* 0x000000040300720c */ /* 0x000fda0003f06070 */
[----:B------:R-:W-:-:S04]  /*19880*/  @P0 VIADD R5, R5, 0x1 ;  /* 0x0000000105050836 */ /* 0x000fc80000000000 */
[----:B------:R-:W-:Y:S01]  /*19890*/  @!P2 IMAD.MOV R5, RZ, RZ, -R5 ;  /* 0x000000ffff05a224 */ /* 0x000fe200078e0a05 */
[----:B------:R-:W-:-:S05]  /*198a0*/  @!P1 LOP3.LUT R5, RZ, R8, RZ, 0x33, !PT ;  /* 0x00000008ff059212 */ /* 0x000fca00078e33ff */
[--C-:B------:R-:W-:Y:S02]  /*198b0*/  IMAD.MOV R3, RZ, RZ, -R5.reuse ;  /* 0x000000ffff037224 */ /* 0x100fe400078e0a05 */
[C---:B------:R-:W-:Y:S02]  /*198c0*/  IMAD R5, R8.reuse, 0x1000000, R5 ;  /* 0x0100000008057824 */ /* 0x040fe400078e0205 */
[----:B------:R-:W-:-:S04]  /*198d0*/  IMAD R8, R8, R3, R6 ;  /* 0x0000000308087224 */ /* 0x000fc800078e0206 */
[----:B------:R-:W-:Y:S01]  /*198e0*/  IMAD R26, R8, 0x10000, R5 ;  /* 0x00010000081a7824 */ /* 0x000fe200078e0205 */
[----:B------:R-:W-:Y:S06]  /*198f0*/  BRA `(.L_x_1404) ;  /* 0x0000000000f07947 */ /* 0x000fec0003800000 */
.L_x_1403:
[----:B0---4-:R-:W0:Y:S02]  /*19900*/  LDC.64 R2, c[0x0][0xc90] ;  /* 0x00032400ff027b82 */ /* 0x011e240000000a00 */
[----:B0-----:R-:W-:-:S05]  /*19910*/  IMAD.WIDE R2, R27, 0x4, R2 ;  /* 0x000000041b027825 */ /* 0x001fca00078e0202 */
[----:B------:R0:W2:Y:S02]  /*19920*/  LDG.E R6, desc[UR36][R2.64] ;  /* 0x0000002402067981 */ /* 0x0000a4000c1e1900 */
[----:B0-----:R-:W-:Y:S02]  /*19930*/  IMAD.MOV.U32 R2, RZ, RZ, RZ ;  /* 0x000000ffff027224 */ /* 0x001fe400078e00ff */
[----:B--2---:R-:W-:-:S05]  /*19940*/  IMAD R7, R25, R6, RZ ;  /* 0x0000000619077224 */ /* 0x004fca00078e02ff */
[----:B------:R-:W-:-:S04]  /*19950*/  IABS R4, R7 ;  /* 0x0000000700047213 */ /* 0x000fc80000000000 */
[----:B------:R-:W0:Y:S08]  /*19960*/  I2F.RP R8, R4 ;  /* 0x0000000400087306 */ /* 0x000e300000209400 */
[----:B0-----:R-:W0:Y:S02]  /*19970*/  MUFU.RCP R8, R8 ;  /* 0x0000000800087308 */ /* 0x001e240000001000 */
[----:B0-----:R-:W-:-:S06]  /*19980*/  VIADD R9, R8, 0xffffffe ;  /* 0x0ffffffe08097836 */ /* 0x001fcc0000000000 */
[----:B------:R-:W0:Y:S02]  /*19990*/  F2I.FTZ.U32.TRUNC.NTZ R3, R9 ;  /* 0x0000000900037305 */ /* 0x000e24000021f000 */
[----:B0-----:R-:W-:-:S04]  /*199a0*/  IMAD.MOV R11, RZ, RZ, -R3 ;  /* 0x000000ffff0b7224 */ /* 0x001fc800078e0a03 */
[----:B------:R-:W-:-:S04]  /*199b0*/  IMAD R11, R11, R4, RZ ;  /* 0x000000040b0b7224 */ /* 0x000fc800078e02ff */
[----:B------:R-:W-:Y:S01]  /*199c0*/  IMAD.HI.U32 R2, R3, R11, R2 ;  /* 0x0000000b03027227 */ /* 0x000fe200078e0002 */
[----:B------:R-:W-:Y:S02]  /*199d0*/  IABS R11, R0 ;  /* 0x00000000000b7213 */ /* 0x000fe40000000000 */
[----:B------:R-:W-:-:S03]  /*199e0*/  IABS R3, R7 ;  /* 0x0000000700037213 */ /* 0x000fc60000000000 */
[----:B------:R-:W-:-:S04]  /*199f0*/  IMAD.HI.U32 R2, R2, R11, RZ ;  /* 0x0000000b02027227 */ /* 0x000fc800078e00ff */
[----:B------:R-:W-:-:S04]  /*19a00*/  IMAD.MOV R3, RZ, RZ, -R3 ;  /* 0x000000ffff037224 */ /* 0x000fc800078e0a03 */
        /* <DEDUP_REMOVED lines=16> */
[----:B------:R-:W-:-:S04]  /*19b10*/  VIADDMNMX R5, R3, R5, R6, PT ;  /* 0x0000000503057246 */ /* 0x000fc80003800106 */
[----:B------:R-:W-:-:S04]  /*19b20*/  IABS R6, R5 ;  /* 0x0000000500067213 */ /* 0x000fc80000000000 */
[----:B------:R-:W0:Y:S08]  /*19b30*/  I2F.RP R8, R6 ;  /* 0x0000000600087306 */ /* 0x000e300000209400 */
[----:B0-----:R-:W0:Y:S02]  /*19b40*/  MUFU.RCP R8, R8 ;  /* 0x0000000800087308 */ /* 0x001e240000001000 */
[----:B0-----:R-:W-:Y:S01]  /*19b50*/  VIADD R3, R8, 0xffffffe ;  /* 0x0ffffffe08037836 */ /* 0x001fe20000000000 */
[----:B------:R-:W-:-:S05]  /*19b60*/  IABS R8, R5 ;  /* 0x0000000500087213 */ /* 0x000fca0000000000 */
[----:B------:R-:W0:Y:S02]  /*19b70*/  F2I.FTZ.U32.TRUNC.NTZ R3, R3 ;  /* 0x0000000300037305 */ /* 0x000e24000021f000 */
[----:B0-----:R-:W-:-:S04]  /*19b80*/  IMAD.MOV R7, RZ, RZ, -R3 ;  /* 0x000000ffff077224 */ /* 0x001fc800078e0a03 */
[----:B------:R-:W-:-:S04]  /*19b90*/  IMAD R7, R7, R6, RZ ;  /* 0x0000000607077224 */ /* 0x000fc800078e02ff */
[----:B------:R-:W-:Y:S01]  /*19ba0*/  IMAD.HI.U32 R2, R3, R7, R2 ;  /* 0x0000000703027227 */ /* 0x000fe200078e0002 */
[----:B------:R-:W-:-:S03]  /*19bb0*/  IABS R7, R0 ;  /* 0x0000000000077213 */ /* 0x000fc60000000000 */
        /* <DEDUP_REMOVED lines=13> */
[----:B------:R-:W-:Y:S01]  /*19c90*/  @!P1 LOP3.LUT R2, RZ, R5, RZ, 0x33, !PT ;  /* 0x00000005ff029212 */ /* 0x000fe200078e33ff */
[----:B------:R-:W-:-:S04]  /*19ca0*/  IMAD.MOV R5, RZ, RZ, -R5 ;  /* 0x000000ffff057224 */ /* 0x000fc800078e0a05 */
[----:B------:R-:W-:-:S07]  /*19cb0*/  IMAD R26, R2, R5, R3 ;  /* 0x00000005021a7224 */ /* 0x000fce00078e0203 */
.L_x_1404:
[----:B------:R-:W-:-:S05]  /*19cc0*/  LOP3.LUT R2, RZ, R2, RZ, 0x33, !PT ;  /* 0x00000002ff027212 */ /* 0x000fca00078e33ff */
[----:B------:R-:W-:Y:S01]  /*19cd0*/  IMAD.IADD R25, R25, 0x1, R2 ;  /* 0x0000000119197824 */ /* 0x000fe200078e0202 */
[----:B------:R-:W-:Y:S06]  /*19ce0*/  BRA `(.L_x_1405) ;  /* 0x00000000001c7947 */ /* 0x000fec0003800000 */
.L_x_1397:
[----:B------:R-:W-:Y:S01]  /*19cf0*/  UMOV UR4, URZ ;  /* 0x0000003f00047c82 */ /* 0x000fe20008000000 */
[----:B------:R-:W-:Y:S01]  /*19d00*/  UMOV UR5, URZ ;  /* 0x0000003f00057c82 */ /* 0x000fe20008000000 */
[----:B------:R-:W-:Y:S01]  /*19d10*/  ULDC UR6, c[0x0][0xc3c] ;  /* 0x00030f0000067ab9 */ /* 0x000fe20000000800 */
[----:B------:R-:W-:Y:S02]  /*19d20*/  IMAD.MOV.U32 R24, RZ, RZ, R0 ;  /* 0x000000ffff187224 */ /* 0x000fe400078e0000 */
[----:B------:R-:W-:Y:S02]  /*19d30*/  IMAD.U32 R25, RZ, RZ, UR4 ;  /* 0x00000004ff197e24 */ /* 0x000fe4000f8e00ff */
[----:B------:R-:W-:Y:S02]  /*19d40*/  IMAD.U32 R26, RZ, RZ, UR5 ;  /* 0x00000005ff1a7e24 */ /* 0x000fe4000f8e00ff */
[----:B------:R-:W-:-:S07]  /*19d50*/  IMAD.U32 R27, RZ, RZ, UR6 ;  /* 0x00000006ff1b7e24 */ /* 0x000fce000f8e00ff */
.L_x_1405:
        /* <DEDUP_REMOVED lines=10> */
.L_x_1394:
[----:B------:R-:W-:Y:S02]  /*19e00*/  ULDC UR4, c[0x0][0xc3c] ;  /* 0x00030f0000047ab9 */ /* 0x000fe40000000800 */
[----:B-1----:R-:W-:-:S13]  /*19e10*/  ISETP.GE.AND P0, PT, R27, UR4, PT ;  /* 0x000000041b007c0c */ /* 0x002fda000bf06270 */
[----:B------:R-:W-:Y:S05]  /*19e20*/  @!P0 BRA `(.L_x_1406) ;  /* 0xffffffac00bc8947 */ /* 0x000fea000383ffff */
[----:B------:R-:W-:Y:S05]  /*19e30*/  BSYNC B8 ;  /* 0x0000000000087941 */ /* 0x000fea0003800000 */
.L_x_1333:
        /* <DEDUP_REMOVED lines=12> */
.L_x_1527:
[----:B------:R-:W-:Y:S05]  /*19f00*/  BSYNC B0 ;  /* 0x0000000000007941 */ /* 0x000fea0003800000 */
.L_x_1407:
[----:B------:R-:W-:-:S03]  /*19f10*/  UMOV UR4, 0xffffffff ;  /* 0xffffffff00047882 */ /* 0x000fc60000000000 */
[----:B------:R-:W-:Y:S05]  /*19f20*/  BRA.DIV UR4, `(.L_x_1409) ;  /* 0x0000003e04647947 */ /* 0x000fea000b800000 */
[----:B0-----:R-:W0:Y:S02]  /*19f30*/  S2R R0, SR_TID.X ;  /* 0x0000000000007919 */ /* 0x001e240000002100 */
[----:B0-----:R-:W-:-:S04]  /*19f40*/  SHF.R.U32.HI R0, RZ, 0x5, R0 ;  /* 0x00000005ff007819 */ /* 0x001fc80000011600 */
[----:B------:R-:W-:-:S05]  /*19f50*/  LOP3.LUT R0, R0, 0x3, RZ, 0xc0, !PT ;  /* 0x0000000300007812 */ /* 0x000fca00078ec0ff */
[----:B------:R0:W1:Y:S02]  /*19f60*/  SHFL.IDX PT, R14, R0, RZ, 0x1f ;  /* 0x00001fff000e7589 */ /* 0x00006400000e0000 */
.L_x_1530:
[----:B-1----:R-:W-:Y:S01]  /*19f70*/  ISETP.NE.AND P0, PT, R14, RZ, PT ;  /* 0x000000ff0e00720c */ /* 0x002fe20003f05270 */
[----:B------:R-:W-:-:S12]  /*19f80*/  BSSY B0, `(.L_x_1410) ;  /* 0x0000026000007945 */ /* 0x000fd80003800000 */
[----:B------:R-:W-:Y:S05]  /*19f90*/  @P0 BRA `(.L_x_1411) ;  /* 0x0000000000900947 */ /* 0x000fea0003800000 */
[----:B------:R-:W-:-:S03]  /*19fa0*/  UMOV UR4, 0xffffffff ;  /* 0xffffffff00047882 */ /* 0x000fc60000000000 */
[----:B------:R-:W-:Y:S05]  /*19fb0*/  BRA.DIV UR4, `(.L_x_1412) ;  /* 0x0000003e04747947 */ /* 0x000fea000b800000 */
[----:B------:R-:W-:-:S13]  /*19fc0*/  ELECT P6, URZ, PT ;  /* 0x00000000003f782f */ /* 0x000fda00038c0000 */
.L_x_1533:
[----:B------:R-:W-:Y:S05]  /*19fd0*/  @!P6 BRA `(.L_x_1411) ;  /* 0x000000000080e947 */ /* 0x000fea0003800000 */
[----:B0-----:R-:W3:Y:S02]  /*19fe0*/  LDL R0, [R1+0x20] ;  /* 0x0000200001007983 */ /* 0x001ee40000100800 */
[----:B---3--:R-:W-:-:S13]  /*19ff0*/  R2UR UR4, R0 ;  /* 0x00000000000472ca */ /* 0x008fda00000e0000 */
[----:B------:R-:W-:-:S06]  /*1a000*/  ULOP3.LUT UR4, UR4, 0x2, URZ, 0xfc, !UPT ;  /* 0x0000000204047892 */ /* 0x000fcc000f8efc3f */
[----:B------:R-:W-:-:S05]  /*1a010*/  IMAD.U32 R0, RZ, RZ, UR4 ;  /* 0x00000004ff007e24 */ /* 0x000fca000f8e00ff */
[----:B------:R-:W-:-:S13]  /*1a020*/  ISETP.NE.AND P0, PT, R0, 0x3, PT ;  /* 0x000000030000780c */ /* 0x000fda0003f05270 */
[----:B------:R-:W-:Y:S05]  /*1a030*/  @!P0 BRA `(.L_x_1413) ;  /* 0x0000000000048947 */ /* 0x000fea0003800000 */
[----:B------:R-:W-:Y:S01]  /*1a040*/  BPT.TRAP 0x1 ;  /* 0x000000040000795c */ /* 0x000fe20000300000 */
.L_x_1413:
[C---:B------:R-:W-:Y:S01]  /*1a050*/  IMAD R5, R23.reuse, 0x8, R4 ;  /* 0x0000000817057824 */ /* 0x040fe200078e0204 */
[----:B------:R-:W-:Y:S01]  /*1a060*/  SHF.L.U32 R0, R28, 0x1f, RZ ;  /* 0x0000001f1c007819 */ /* 0x000fe200000006ff */
[----:B------:R-:W-:-:S03]  /*1a070*/  VIADD R23, R23, 0x1 ;  /* 0x0000000117177836 */ /* 0x000fc60000000000 */
[----:B------:R-:W0:Y:S02]  /*1a080*/  SYNCS.PHASECHK.TRANS64.TRYWAIT P1, [R5+URZ+0x30840], R0 ;  /* 0x03084000050075a7 */ /* 0x000e24000802017f */
[----:B------:R-:W-:-:S04]  /*1a090*/  ISETP.NE.AND P2, PT, R23, 0x2, PT ;  /* 0x000000021700780c */ /* 0x000fc80003f45270 */
[----:B------:R-:W-:Y:S01]  /*1a0a0*/  SEL R3, RZ, 0x1, P2 ;  /* 0x00000001ff037807 */ /* 0x000fe20001000000 */
[----:B0-----:R-:W-:Y:S08]  /*1a0b0*/  @!P1 BRA `(.L_x_1414) ;  /* 0x0000003c00549947 */ /* 0x001ff00003800000 */
.L_x_1534:
[----:B------:R-:W-:Y:S02]  /*1a0c0*/  SEL R23, R23, RZ, P2 ;  /* 0x000000ff17177207 */ /* 0x000fe40001000000 */
[----:B------:R-:W-:Y:S01]  /*1a0d0*/  LOP3.LUT R2, R28, R3, RZ, 0x3c, !PT ;  /* 0x000000031c027212 */ /* 0x000fe200078e3cff */
[----:B------:R-:W-:Y:S06]  /*1a0e0*/  @!P0 BRA `(.L_x_1415) ;  /* 0x0000000000048947 */ /* 0x000fec0003800000 */
[----:B------:R-:W-:Y:S01]  /*1a0f0*/  BPT.TRAP 0x1 ;  /* 0x000000040000795c */ /* 0x000fe20000300000 */
.L_x_1415:
[----:B------:R-:W-:Y:S01]  /*1a100*/  IMAD R23, R23, 0x8, R4 ;  /* 0x0000000817177824 */ /* 0x000fe200078e0204 */
[----:B------:R-:W-:-:S04]  /*1a110*/  SHF.L.U32 R2, R2, 0x1f, RZ ;  /* 0x0000001f02027819 */ /* 0x000fc800000006ff */
[----:B------:R-:W1:Y:S02]  /*1a120*/  SYNCS.PHASECHK.TRANS64.TRYWAIT P1, [R23+URZ+0x30840], R2 ;  /* 0x03084002170075a7 */ /* 0x000e64000802017f */
[----:B-1----:R-:W-:Y:S05]  /*1a130*/  @!P1 BRA `(.L_x_1416) ;  /* 0x0000003c00489947 */ /* 0x002fea0003800000 */
.L_x_1535:
[----:B------:R-:W-:Y:S05]  /*1a140*/  @!P0 BRA `(.L_x_1417) ;  /* 0x0000000000048947 */ /* 0x000fea0003800000 */
[----:B------:R-:W-:Y:S01]  /*1a150*/  BPT.TRAP 0x1 ;  /* 0x000000040000795c */ /* 0x000fe20000300000 */
.L_x_1417:
[----:B------:R-:W3:Y:S02]  /*1a160*/  SYNCS.PHASECHK.TRANS64.TRYWAIT P1, [R5+URZ+0x30860], R0 ;  /* 0x03086000050075a7 */ /* 0x000ee4000802017f */
[----:B---3--:R-:W-:Y:S05]  /*1a170*/  @!P1 BRA `(.L_x_1418) ;  /* 0x0000003c004c9947 */ /* 0x008fea0003800000 */
.L_x_1536:
[----:B------:R-:W-:Y:S05]  /*1a180*/  @!P0 BRA `(.L_x_1419) ;  /* 0x0000000000048947 */ /* 0x000fea0003800000 */
[----:B------:R-:W-:Y:S01]  /*1a190*/  BPT.TRAP 0x1 ;  /* 0x000000040000795c */ /* 0x000fe20000300000 */
.L_x_1419:
[----:B----4-:R4:W0:Y:S02]  /*1a1a0*/  SYNCS.PHASECHK.TRANS64.TRYWAIT P0, [R23+URZ+0x30860], R2 ;  /* 0x03086002170075a7 */ /* 0x010824000800017f */
[----:B0-----:R-:W-:Y:S05]  /*1a1b0*/  @!P0 NANOSLEEP.SYNCS 0x989680 ;  /* 0x009896800000895d */ /* 0x001fea0003900000 */
[----:B------:R-:W0:Y:S02]  /*1a1c0*/  @!P0 SYNCS.PHASECHK.TRANS64 P0, [R23+URZ+0x30860], R2 ;  /* 0x03086002170085a7 */ /* 0x000e24000800007f */
[----:B0-----:R-:W-:Y:S05]  /*1a1d0*/  @!P0 BRA `(.L_x_1419) ;  /* 0xfffffffc00f08947 */ /* 0x001fea000383ffff */
.L_x_1411:
[----:B------:R-:W-:Y:S05]  /*1a1e0*/  BSYNC B0 ;  /* 0x0000000000007941 */ /* 0x000fea0003800000 */
.L_x_1410:
[----:B------:R-:W-:Y:S05]  /*1a1f0*/  EXIT ;  /* 0x000000000000794d */ /* 0x000fea0003800000 */
.L_x_1224:
[----:B0-----:R-:W-:-:S04]  /*1a200*/  IMAD.U32 R3, RZ, RZ, UR60 ;  /* 0x0000003cff037e24 */ /* 0x001fc8000f8e00ff */
[----:B------:R0:W1:Y:S03]  /*1a210*/  SYNCS.PHASECHK.TRANS64.TRYWAIT P1, [R3+URZ+0x30800], R0 ;  /* 0x03080000030075a7 */ /* 0x000066000802017f */
[----:B-1----:R-:W-:Y:S05]  /*1a220*/  @!P1 NANOSLEEP.SYNCS 0x989680 ;  /* 0x009896800000995d */ /* 0x002fea0003900000 */
[----:B------:R-:W1:Y:S02]  /*1a230*/  @!P1 SYNCS.PHASECHK.TRANS64 P1, [R3+URZ+0x30800], R0 ;  /* 0x03080000030095a7 */ /* 0x000e64000802007f */
[----:B-1----:R-:W-:Y:S05]  /*1a240*/  @!P1 BRA `(.L_x_1224) ;  /* 0xfffffffc00ec9947 */ /* 0x002fea000383ffff */
[----:B------:R-:W-:Y:S05]  /*1a250*/  BRA `(.L_x_1420) ;  /* 0xfffffe7c00f47947 */ /* 0x000fea000383ffff */
.L_x_1228:
[----:B-1----:R1:W2:Y:S02]  /*1a260*/  SYNCS.PHASECHK.TRANS64.TRYWAIT P1, [R3+URZ+0x30830], R0 ;  /* 0x03083000030075a7 */ /* 0x0022a4000802017f */
[----:B--2---:R-:W-:Y:S05]  /*1a270*/  @!P1 NANOSLEEP.SYNCS 0x989680 ;  /* 0x009896800000995d */ /* 0x004fea0003900000 */
[----:B------:R-:W2:Y:S02]  /*1a280*/  @!P1 SYNCS.PHASECHK.TRANS64 P1, [R3+URZ+0x30830], R0 ;  /* 0x03083000030095a7 */ /* 0x000ea4000802007f */
[----:B--2---:R-:W-:Y:S05]  /*1a290*/  @!P1 BRA `(.L_x_1228) ;  /* 0xfffffffc00f09947 */ /* 0x004fea000383ffff */
[----:B------:R-:W-:Y:S05]  /*1a2a0*/  BRA `(.L_x_1227) ;  /* 0xfffffe8000107947 */ /* 0x000fea000383ffff */
.L_x_1245:
[----:B-1----:R-:W-:-:S04]  /*1a2b0*/  IMAD.U32 R9, RZ, RZ, UR6 ;  /* 0x00000006ff097e24 */ /* 0x002fc8000f8e00ff */
[----:B------:R1:W2:Y:S03]  /*1a2c0*/  SYNCS.PHASECHK.TRANS64.TRYWAIT P1, [R9+URZ+0x30830], R8 ;  /* 0x03083008090075a7 */ /* 0x0002a6000802017f */
[----:B--2---:R-:W-:Y:S05]  /*1a2d0*/  @!P1 NANOSLEEP.SYNCS 0x989680 ;  /* 0x009896800000995d */ /* 0x004fea0003900000 */
[----:B------:R-:W2:Y:S02]  /*1a2e0*/  @!P1 SYNCS.PHASECHK.TRANS64 P1, [R9+URZ+0x30830], R8 ;  /* 0x03083008090095a7 */ /* 0x000ea4000802007f */
[----:B--2---:R-:W-:Y:S05]  /*1a2f0*/  @!P1 BRA `(.L_x_1245) ;  /* 0xfffffffc00ec9947 */ /* 0x004fea000383ffff */
[----:B------:R-:W-:Y:S05]  /*1a300*/  BRA `(.L_x_1244) ;  /* 0xfffffeb000f87947 */ /* 0x000fea000383ffff */
.L_x_1249:
[----:B---3--:R-:W-:-:S04]  /*1a310*/  IMAD.U32 R2, RZ, RZ, UR7 ;  /* 0x00000007ff027e24 */ /* 0x008fc8000f8e00ff */
[----:B------:R3:W4:Y:S03]  /*1a320*/  SYNCS.PHASECHK.TRANS64.TRYWAIT P1, [R2+URZ+0x30850], R0 ;  /* 0x03085000020075a7 */ /* 0x000726000802017f */
[----:B----4-:R-:W-:Y:S05]  /*1a330*/  @!P1 NANOSLEEP.SYNCS 0x989680 ;  /* 0x009896800000995d */ /* 0x010fea0003900000 */
[----:B------:R-:W4:Y:S02]  /*1a340*/  @!P1 SYNCS.PHASECHK.TRANS64 P1, [R2+URZ+0x30850], R0 ;  /* 0x03085000020095a7 */ /* 0x000f24000802007f */
[----:B----4-:R-:W-:Y:S05]  /*1a350*/  @!P1 BRA `(.L_x_1249) ;  /* 0xfffffffc00ec9947 */ /* 0x010fea000383ffff */
[----:B------:R-:W-:Y:S05]  /*1a360*/  BRA `(.L_x_1248) ;  /* 0xfffffebc00ac7947 */ /* 0x000fea000383ffff */
.L_x_1268:
[----:B-1----:R-:W-:-:S04]  /*1a370*/  IMAD.U32 R9, RZ, RZ, UR6 ;  /* 0x00000006ff097e24 */ /* 0x002fc8000f8e00ff */
[----:B------:R1:W2:Y:S03]  /*1a380*/  SYNCS.PHASECHK.TRANS64.TRYWAIT P1, [R9+URZ+0x30830], R8 ;  /* 0x03083008090075a7 */ /* 0x0002a6000802017f */
[----:B--2---:R-:W-:Y:S05]  /*1a390*/  @!P1 NANOSLEEP.SYNCS 0x989680 ;  /* 0x009896800000995d */ /* 0x004fea0003900000 */
[----:B------:R-:W2:Y:S02]  /*1a3a0*/  @!P1 SYNCS.PHASECHK.TRANS64 P1, [R9+URZ+0x30830], R8 ;  /* 0x03083008090095a7 */ /* 0x000ea4000802007f */
[----:B--2---:R-:W-:Y:S05]  /*1a3b0*/  @!P1 BRA `(.L_x_1268) ;  /* 0xfffffffc00ec9947 */ /* 0x004fea000383ffff */
[----:B------:R-:W-:Y:S05]  /*1a3c0*/  BRA `(.L_x_1267) ;  /* 0xfffffeec00587947 */ /* 0x000fea000383ffff */
.L_x_1272:
[----:B---3--:R-:W-:-:S04]  /*1a3d0*/  IMAD.U32 R2, RZ, RZ, UR7 ;  /* 0x00000007ff027e24 */ /* 0x008fc8000f8e00ff */
[----:B------:R3:W4:Y:S03]  /*1a3e0*/  SYNCS.PHASECHK.TRANS64.TRYWAIT P1, [R2+URZ+0x30850], R0 ;  /* 0x03085000020075a7 */ /* 0x000726000802017f */
[----:B----4-:R-:W-:Y:S05]  /*1a3f0*/  @!P1 NANOSLEEP.SYNCS 0x989680 ;  /* 0x009896800000995d */ /* 0x010fea0003900000 */
[----:B------:R-:W4:Y:S02]  /*1a400*/  @!P1 SYNCS.PHASECHK.TRANS64 P1, [R2+URZ+0x30850], R0 ;  /* 0x03085000020095a7 */ /* 0x000f24000802007f */
[----:B----4-:R-:W-:Y:S05]  /*1a410*/  @!P1 BRA `(.L_x_1272) ;  /* 0xfffffffc00ec9947 */ /* 0x010fea000383ffff */
[----:B------:R-:W-:Y:S05]  /*1a420*/  BRA `(.L_x_1271) ;  /* 0xfffffef8000c7947 */ /* 0x000fea000383ffff */
.L_x_1280:
[----:B-1----:R-:W-:-:S04]  /*1a430*/  IMAD.U32 R9, RZ, RZ, UR6 ;  /* 0x00000006ff097e24 */ /* 0x002fc8000f8e00ff */
[----:B------:R1:W2:Y:S03]  /*1a440*/  SYNCS.PHASECHK.TRANS64.TRYWAIT P1, [R9+URZ+0x30830], R8 ;  /* 0x03083008090075a7 */ /* 0x0002a6000802017f */
[----:B--2---:R-:W-:Y:S05]  /*1a450*/  @!P1 NANOSLEEP.SYNCS 0x989680 ;  /* 0x009896800000995d */ /* 0x004fea0003900000 */
[----:B------:R-:W2:Y:S02]  /*1a460*/  @!P1 SYNCS.PHASECHK.TRANS64 P1, [R9+URZ+0x30830], R8 ;  /* 0x03083008090095a7 */ /* 0x000ea4000802007f */
[----:B--2---:R-:W-:Y:S05]  /*1a470*/  @!P1 BRA `(.L_x_1280) ;  /* 0xfffffffc00ec9947 */ /* 0x004fea000383ffff */
[----:B------:R-:W-:Y:S05]  /*1a480*/  BRA `(.L_x_1279) ;  /* 0xffffff1000647947 */ /* 0x000fea000383ffff */
.L_x_1284:
[----:B---3--:R-:W-:-:S04]  /*1a490*/  IMAD.U32 R2, RZ, RZ, UR7 ;  /* 0x00000007ff027e24 */ /* 0x008fc8000f8e00ff */
[----:B------:R3:W4:Y:S03]  /*1a4a0*/  SYNCS.PHASECHK.TRANS64.TRYWAIT P1, [R2+URZ+0x30850], R0 ;  /* 0x03085000020075a7 */ /* 0x000726000802017f */
[----:B----4-:R-:W-:Y:S05]  /*1a4b0*/  @!P1 NANOSLEEP.SYNCS 0x989680 ;  /* 0x009896800000995d */ /* 0x010fea0003900000 */
[----:B------:R-:W4:Y:S02]  /*1a4c0*/  @!P1 SYNCS.PHASECHK.TRANS64 P1, [R2+URZ+0x30850], R0 ;  /* 0x03085000020095a7 */ /* 0x000f24000802007f */
[----:B----4-:R-:W-:Y:S05]  /*1a4d0*/  @!P1 BRA `(.L_x_1284) ;  /* 0xfffffffc00ec9947 */ /* 0x010fea000383ffff */
[----:B------:R-:W-:Y:S05]  /*1a4e0*/  BRA `(.L_x_1283) ;  /* 0xffffff1c00187947 */ /* 0x000fea000383ffff */
.L_x_1299:
[----:B-1----:R-:W-:-:S04]  /*1a4f0*/  IMAD.U32 R5, RZ, RZ, UR5 ;  /* 0x00000005ff057e24 */ /* 0x002fc8000f8e00ff */
[----:B------:R1:W2:Y:S03]  /*1a500*/  SYNCS.PHASECHK.TRANS64.TRYWAIT P1, [R5+URZ+0x30850], R0 ;  /* 0x03085000050075a7 */ /* 0x0002a6000802017f */
[----:B--2---:R-:W-:Y:S05]  /*1a510*/  @!P1 NANOSLEEP.SYNCS 0x989680 ;  /* 0x009896800000995d */ /* 0x004fea0003900000 */
[----:B------:R-:W2:Y:S02]  /*1a520*/  @!P1 SYNCS.PHASECHK.TRANS64 P1, [R5+URZ+0x30850], R0 ;  /* 0x03085000050095a7 */ /* 0x000ea4000802007f */
[----:B--2---:R-:W-:Y:S05]  /*1a530*/  @!P1 BRA `(.L_x_1299) ;  /* 0xfffffffc00ec9947 */ /* 0x004fea000383ffff */
[----:B------:R-:W-:Y:S05]  /*1a540*/  BRA `(.L_x_1298) ;  /* 0xffffff4c00687947 */ /* 0x000fea000383ffff */
.L_x_1355:
        /* <DEDUP_REMOVED lines=11> */
.L_x_1422:
[----:B------:R-:W-:Y:S05]  /*1a600*/  BSYNC B0 ;  /* 0x0000000000007941 */ /* 0x000fea0003800000 */
.L_x_1421:
[----:B------:R-:W-:Y:S05]  /*1a610*/  BRA `(.L_x_1423) ;  /* 0xffffffb8008c7947 */ /* 0x000fea000383ffff */
.L_x_1358:
[----:B0-----:R0:W1:Y:S02]  /*1a620*/  SYNCS.PHASECHK.TRANS64.TRYWAIT P0, [R7+URZ+0x30840], R2 ;  /* 0x03084002070075a7 */ /* 0x001064000800017f */
[----:B-1----:R-:W-:Y:S05]  /*1a630*/  @!P0 NANOSLEEP.SYNCS 0x989680 ;  /* 0x009896800000895d */ /* 0x002fea0003900000 */
[----:B------:R-:W1:Y:S02]  /*1a640*/  @!P0 SYNCS.PHASECHK.TRANS64 P0, [R7+URZ+0x30840], R2 ;  /* 0x03084002070085a7 */ /* 0x000e64000800007f */
[----:B-1----:R-:W-:Y:S05]  /*1a650*/  @!P0 BRA `(.L_x_1358) ;  /* 0xfffffffc00f08947 */ /* 0x002fea000383ffff */
[----:B------:R-:W-:Y:S05]  /*1a660*/  BRA `(.L_x_1424) ;  /* 0xffffffb800f47947 */ /* 0x000fea000383ffff */
.L_x_1359:
        /* <DEDUP_REMOVED lines=8> */
.L_x_1426:
[----:B------:R-:W-:Y:S05]  /*1a6f0*/  BSYNC B0 ;  /* 0x0000000000007941 */ /* 0x000fea0003800000 */
.L_x_1425:
        /* <DEDUP_REMOVED lines=9> */
.L_x_1427:
[----:B------:R-:W-:Y:S02]  /*1a790*/  IMAD.MOV.U32 R13, RZ, RZ, R0 ;  /* 0x000000ffff0d7224 */ /* 0x000fe400078e0000 */
[----:B------:R-:W-:Y:S02]  /*1a7a0*/  IMAD.MOV.U32 R12, RZ, RZ, 0x1 ;  /* 0x00000001ff0c7424 */ /* 0x000fe400078e00ff */
[----:B------:R-:W-:-:S07]  /*1a7b0*/  IMAD.MOV.U32 R3, RZ, RZ, R14 ;  /* 0x000000ffff037224 */ /* 0x000fce00078e000e */
[----:B------:R-:W-:Y:S05]  /*1a7c0*/  WARPSYNC.COLLECTIVE R15, `(.L_x_1428) ;  /* 0x000000000f087348 */ /* 0x000fea0003c00000 */
[----:B------:R0:W1:Y:S02]  /*1a7d0*/  SHFL.IDX P6, R14, R13, R12, R11 ;  /* 0x0000000c0d0e7389 */ /* 0x00006400000c000b */
[----:B01----:R-:W-:Y:S01]  /*1a7e0*/  ENDCOLLECTIVE ;  /* 0x000000000000791b */ /* 0x003fe20003800000 */
.L_x_1428:
        /* <DEDUP_REMOVED lines=17> */
.L_x_1429:
[----:B------:R-:W-:Y:S02]  /*1a900*/  @P1 IMAD R8, R5, 0x2, R17 ;  /* 0x0000000205081824 */ /* 0x000fe400078e0211 */
[----:B------:R-:W-:Y:S02]  /*1a910*/  IMAD.MOV.U32 R13, RZ, RZ, R0 ;  /* 0x000000ffff0d7224 */ /* 0x000fe400078e0000 */
[----:B------:R-:W-:Y:S02]  /*1a920*/  IMAD.MOV.U32 R12, RZ, RZ, 0x2 ;  /* 0x00000002ff0c7424 */ /* 0x000fe400078e00ff */
[----:B------:R-:W-:-:S07]  /*1a930*/  IMAD.MOV.U32 R3, RZ, RZ, R14 ;  /* 0x000000ffff037224 */ /* 0x000fce00078e000e */
[----:B------:R-:W-:Y:S05]  /*1a940*/  WARPSYNC.COLLECTIVE R15, `(.L_x_1430) ;  /* 0x000000000f087348 */ /* 0x000fea0003c00000 */
[----:B------:R0:W1:Y:S02]  /*1a950*/  SHFL.IDX P6, R14, R13, R12, R11 ;  /* 0x0000000c0d0e7389 */ /* 0x00006400000c000b */
[----:B01----:R-:W-:Y:S01]  /*1a960*/  ENDCOLLECTIVE ;  /* 0x000000000000791b */ /* 0x003fe20003800000 */
.L_x_1430:
        /* <DEDUP_REMOVED lines=17> */
.L_x_1431:
[----:B------:R-:W-:Y:S02]  /*1aa80*/  @P1 IMAD R8, R5, 0x2, R17 ;  /* 0x0000000205081824 */ /* 0x000fe400078e0211 */
[----:B------:R-:W-:Y:S02]  /*1aa90*/  IMAD.MOV.U32 R13, RZ, RZ, R0 ;  /* 0x000000ffff0d7224 */ /* 0x000fe400078e0000 */
[----:B------:R-:W-:Y:S02]  /*1aaa0*/  IMAD.MOV.U32 R12, RZ, RZ, 0x3 ;  /* 0x00000003ff0c7424 */ /* 0x000fe400078e00ff */
[----:B------:R-:W-:-:S07]  /*1aab0*/  IMAD.MOV.U32 R3, RZ, RZ, R14 ;  /* 0x000000ffff037224 */ /* 0x000fce00078e000e */
[----:B------:R-:W-:Y:S05]  /*1aac0*/  WARPSYNC.COLLECTIVE R15, `(.L_x_1432) ;  /* 0x000000000f087348 */ /* 0x000fea0003c00000 */
[----:B------:R0:W1:Y:S02]  /*1aad0*/  SHFL.IDX P6, R14, R13, R12, R11 ;  /* 0x0000000c0d0e7389 */ /* 0x00006400000c000b */
[----:B01----:R-:W-:Y:S01]  /*1aae0*/  ENDCOLLECTIVE ;  /* 0x000000000000791b */ /* 0x003fe20003800000 */
.L_x_1432:
        /* <DEDUP_REMOVED lines=17> */
.L_x_1433:
[----:B------:R-:W-:Y:S02]  /*1ac00*/  @P1 IMAD R8, R5, 0x2, R17 ;  /* 0x0000000205081824 */ /* 0x000fe400078e0211 */
[----:B------:R-:W-:Y:S02]  /*1ac10*/  IMAD.MOV.U32 R13, RZ, RZ, R0 ;  /* 0x000000ffff0d7224 */ /* 0x000fe400078e0000 */
[----:B------:R-:W-:Y:S02]  /*1ac20*/  IMAD.MOV.U32 R12, RZ, RZ, 0x4 ;  /* 0x00000004ff0c7424 */ /* 0x000fe400078e00ff */
[----:B------:R-:W-:-:S07]  /*1ac30*/  IMAD.MOV.U32 R3, RZ, RZ, R14 ;  /* 0x000000ffff037224 */ /* 0x000fce00078e000e */
[----:B------:R-:W-:Y:S05]  /*1ac40*/  WARPSYNC.COLLECTIVE R15, `(.L_x_1434) ;  /* 0x000000000f087348 */ /* 0x000fea0003c00000 */
[----:B------:R0:W1:Y:S02]  /*1ac50*/  SHFL.IDX P6, R14, R13, R12, R11 ;  /* 0x0000000c0d0e7389 */ /* 0x00006400000c000b */
[----:B01----:R-:W-:Y:S01]  /*1ac60*/  ENDCOLLECTIVE ;  /* 0x000000000000791b */ /* 0x003fe20003800000 */
.L_x_1434:
        /* <DEDUP_REMOVED lines=17> */
.L_x_1435:
[----:B------:R-:W-:Y:S02]  /*1ad80*/  @P1 IMAD R8, R5, 0x2, R17 ;  /* 0x0000000205081824 */ /* 0x000fe400078e0211 */
[----:B------:R-:W-:Y:S02]  /*1ad90*/  IMAD.MOV.U32 R13, RZ, RZ, R0 ;  /* 0x000000ffff0d7224 */ /* 0x000fe400078e0000 */
[----:B------:R-:W-:Y:S02]  /*1ada0*/  IMAD.MOV.U32 R12, RZ, RZ, 0x5 ;  /* 0x00000005ff0c7424 */ /* 0x000fe400078e00ff */
[----:B------:R-:W-:-:S07]  /*1adb0*/  IMAD.MOV.U32 R3, RZ, RZ, R14 ;  /* 0x000000ffff037224 */ /* 0x000fce00078e000e */
[----:B------:R-:W-:Y:S05]  /*1adc0*/  WARPSYNC.COLLECTIVE R15, `(.L_x_1436) ;  /* 0x000000000f087348 */ /* 0x000fea0003c00000 */
[----:B------:R0:W1:Y:S02]  /*1add0*/  SHFL.IDX P6, R14, R13, R12, R11 ;  /* 0x0000000c0d0e7389 */ /* 0x00006400000c000b */
[----:B01----:R-:W-:Y:S01]  /*1ade0*/  ENDCOLLECTIVE ;  /* 0x000000000000791b */ /* 0x003fe20003800000 */
.L_x_1436:
        /* <DEDUP_REMOVED lines=10> */
.L_x_1437:
        /* <DEDUP_REMOVED lines=8> */
.L_x_1364:
[----:B------:R-:W-:Y:S02]  /*1af10*/  IMAD.MOV.U32 R13, RZ, RZ, R4 ;  /* 0x000000ffff0d7224 */ /* 0x000fe400078e0004 */
[----:B------:R-:W-:Y:S02]  /*1af20*/  IMAD.MOV.U32 R12, RZ, RZ, RZ ;  /* 0x000000ffff0c7224 */ /* 0x000fe400078e00ff */
[----:B------:R-:W-:Y:S02]  /*1af30*/  IMAD.MOV.U32 R11, RZ, RZ, 0x181f ;  /* 0x0000181fff0b7424 */ /* 0x000fe400078e00ff */
[----:B------:R-:W-:Y:S02]  /*1af40*/  IMAD.MOV.U32 R15, RZ, RZ, -0x1 ;  /* 0xffffffffff0f7424 */ /* 0x000fe400078e00ff */
[----:B------:R-:W-:Y:S02]  /*1af50*/  IMAD R29, R29, R5, RZ ;  /* 0x000000051d1d7224 */ /* 0x000fe400078e02ff */
[----:B------:R-:W-:-:S07]  /*1af60*/  IMAD.IADD R25, R8, 0x1, R25 ;  /* 0x0000000108197824 */ /* 0x000fce00078e0219 */
[----:B------:R-:W-:Y:S05]  /*1af70*/  WARPSYNC.COLLECTIVE R15, `(.L_x_1439) ;  /* 0x000000000f087348 */ /* 0x000fea0003c00000 */
[----:B------:R0:W1:Y:S02]  /*1af80*/  SHFL.IDX P6, R14, R13, R12, R11 ;  /* 0x0000000c0d0e7389 */ /* 0x00006400000c000b */
[----:B01----:R-:W-:Y:S01]  /*1af90*/  ENDCOLLECTIVE ;  /* 0x000000000000791b */ /* 0x003fe20003800000 */
.L_x_1439:
[C---:B------:R-:W-:Y:S01]  /*1afa0*/  VIADD R6, R25.reuse, 0x10 ;  /* 0x0000001019067836 */ /* 0x040fe20000000000 */
[----:B------:R-:W-:Y:S01]  /*1afb0*/  ISETP.GE.AND P1, PT, R25, R29, PT ;  /* 0x0000001d1900720c */ /* 0x000fe20003f26270 */
[----:B------:R-:W-:Y:S02]  /*1afc0*/  IMAD.MOV.U32 R13, RZ, RZ, R0 ;  /* 0x000000ffff0d7224 */ /* 0x000fe400078e0000 */
[----:B------:R-:W-:-:S10]  /*1afd0*/  IMAD.MOV.U32 R2, RZ, RZ, R14 ;  /* 0x000000ffff027224 */ /* 0x000fd400078e000e */
[----:B------:R-:W-:Y:S05]  /*1afe0*/  WARPSYNC.COLLECTIVE R15, `(.L_x_1440) ;  /* 0x000000000f087348 */ /* 0x000fea0003c00000 */
[----:B------:R0:W1:Y:S02]  /*1aff0*/  SHFL.IDX P6, R14, R13, R12, R11 ;  /* 0x0000000c0d0e7389 */ /* 0x00006400000c000b */
[----:B01----:R-:W-:Y:S01]  /*1b000*/  ENDCOLLECTIVE ;  /* 0x000000000000791b */ /* 0x003fe20003800000 */
.L_x_1440:
        /* <DEDUP_REMOVED lines=8> */
.L_x_1441:
[----:B------:R-:W-:Y:S01]  /*1b090*/  @!PT LDS RZ, [RZ] ;  /* 0x00000000fffff984 */ /* 0x000fe20000000800 */
[----:B------:R-:W-:Y:S01]  /*1b0a0*/  @!PT LDS RZ, [RZ] ;  /* 0x00000000fffff984 */ /* 0x000fe20000000800 */
[----:B------:R-:W-:Y:S01]  /*1b0b0*/  @!PT LDS RZ, [RZ] ;  /* 0x00000000fffff984 */ /* 0x000fe20000000800 */
[----:B------:R-:W-:Y:S04]  /*1b0c0*/  @!P1 LDGSTS.E.BYPASS.LTC128B.128 [R36+0x12400], desc[UR36][R2.64], !P3 ;  /* 0x1240000002249fae */ /* 0x000fe8000d901d64 */
[----:B------:R-:W-:Y:S04]  /*1b0d0*/  @!P1 LDGSTS.E.BYPASS.LTC128B.128 [R36+0x16400], desc[UR36][R2.64+0x80], !P2 ;  /* 0x1640008002249fae */ /* 0x000fe8000d101d64 */
[----:B------:R0:W-:Y:S01]  /*1b0e0*/  @!P1 LDGSTS.E.BYPASS.LTC128B.128 [R36+0x1a400], desc[UR36][R2.64+0x100], !P0 ;  /* 0x1a40010002249fae */ /* 0x0001e2000c101d64 */
[----:B------:R-:W-:Y:S01]  /*1b0f0*/  ISETP.GE.AND P1, PT, R6, R29, PT ;  /* 0x0000001d0600720c */ /* 0x000fe20003f26270 */
[----:B------:R-:W-:-:S02]  /*1b100*/  IMAD.MOV.U32 R13, RZ, RZ, R0 ;  /* 0x000000ffff0d7224 */ /* 0x000fc400078e0000 */
[----:B------:R-:W-:Y:S02]  /*1b110*/  VIADD R6, R25, 0x20 ;  /* 0x0000002019067836 */ /* 0x000fe40000000000 */
[----:B0-----:R-:W-:-:S08]  /*1b120*/  IMAD.MOV.U32 R2, RZ, RZ, R14 ;  /* 0x000000ffff027224 */ /* 0x001fd000078e000e */
[----:B------:R-:W-:Y:S05]  /*1b130*/  WARPSYNC.COLLECTIVE R15, `(.L_x_1442) ;  /* 0x000000000f087348 */ /* 0x000fea0003c00000 */
[----:B------:R0:W1:Y:S02]  /*1b140*/  SHFL.IDX P6, R14, R13, R12, R11 ;  /* 0x0000000c0d0e7389 */ /* 0x00006400000c000b */
[----:B01----:R-:W-:Y:S01]  /*1b150*/  ENDCOLLECTIVE ;  /* 0x000000000000791b */ /* 0x003fe20003800000 */
.L_x_1442:
        /* <DEDUP_REMOVED lines=8> */
.L_x_1443:
[----:B------:R-:W-:-:S05]  /*1b1e0*/  @!P1 IMAD.MOV.U32 R3, RZ, RZ, R5 ;  /* 0x000000ffff039224 */ /* 0x000fca00078e0005 */
        /* <DEDUP_REMOVED lines=8> */
[----:B------:R-:W-:Y:S02]  /*1b270*/  VIADD R6, R25, 0x30 ;  /* 0x0000003019067836 */ /* 0x000fe40000000000 */
[----:B0-----:R-:W-:-:S10]  /*1b280*/  IMAD.MOV.U32 R2, RZ, RZ, R14 ;  /* 0x000000ffff027224 */ /* 0x001fd400078e000e */
[----:B------:R-:W-:Y:S05]  /*1b290*/  WARPSYNC.COLLECTIVE R15, `(.L_x_1444) ;  /* 0x000000000f087348 */ /* 0x000fea0003c00000 */
[----:B------:R0:W1:Y:S02]  /*1b2a0*/  SHFL.IDX P6, R14, R13, R12, R11 ;  /* 0x0000000c0d0e7389 */ /* 0x00006400000c000b */
[----:B01----:R-:W-:Y:S01]  /*1b2b0*/  ENDCOLLECTIVE ;  /* 0x000000000000791b */ /* 0x003fe20003800000 */
.L_x_1444:
        /* <DEDUP_REMOVED lines=8> */
.L_x_1445:
        /* <DEDUP_REMOVED lines=14> */
.L_x_1446:
        /* <DEDUP_REMOVED lines=8> */
.L_x_1447:
        /* <DEDUP_REMOVED lines=14> */
.L_x_1448:
        /* <DEDUP_REMOVED lines=8> */
.L_x_1449:
        /* <DEDUP_REMOVED lines=14> */
.L_x_1450:
        /* <DEDUP_REMOVED lines=8> */
.L_x_1451:
        /* <DEDUP_REMOVED lines=13> */
.L_x_1452:
        /* <DEDUP_REMOVED lines=8> */
.L_x_1453:
        /* <DEDUP_REMOVED lines=12> */
.L_x_1454:
[----:B------:R-:W-:Y:S05]  /*1b970*/  BRA `(.L_x_1455) ;  /* 0xffffffb8008c7947 */ /* 0x000fea000383ffff */
.L_x_1369:
[----:B0-----:R0:W1:Y:S02]  /*1b980*/  SYNCS.PHASECHK.TRANS64.TRYWAIT P0, [R17+URZ+0x30820], R0 ;  /* 0x03082000110075a7 */ /* 0x001064000800017f */
[----:B-1----:R-:W-:Y:S05]  /*1b990*/  @!P0 NANOSLEEP.SYNCS 0x989680 ;  /* 0x009896800000895d */ /* 0x002fea0003900000 */
[----:B------:R-:W1:Y:S02]  /*1b9a0*/  @!P0 SYNCS.PHASECHK.TRANS64 P0, [R17+URZ+0x30820], R0 ;  /* 0x03082000110085a7 */ /* 0x000e64000800007f */
[----:B-1----:R-:W-:Y:S05]  /*1b9b0*/  @!P0 BRA `(.L_x_1369) ;  /* 0xfffffffc00f08947 */ /* 0x002fea000383ffff */
[----:B------:R-:W-:Y:S05]  /*1b9c0*/  BRA `(.L_x_1456) ;  /* 0xffffffbc00047947 */ /* 0x000fea000383ffff */
.L_x_1374:
[----:B0-----:R0:W1:Y:S02]  /*1b9d0*/  SYNCS.PHASECHK.TRANS64.TRYWAIT P0, [R6+URZ+0x30840], R3 ;  /* 0x03084003060075a7 */ /* 0x001064000800017f */
[----:B-1----:R-:W-:Y:S05]  /*1b9e0*/  @!P0 NANOSLEEP.SYNCS 0x989680 ;  /* 0x009896800000895d */ /* 0x002fea0003900000 */
[----:B------:R-:W1:Y:S02]  /*1b9f0*/  @!P0 SYNCS.PHASECHK.TRANS64 P0, [R6+URZ+0x30840], R3 ;  /* 0x03084003060085a7 */ /* 0x000e64000800007f */
[----:B-1----:R-:W-:Y:S05]  /*1ba00*/  @!P0 BRA `(.L_x_1374) ;  /* 0xfffffffc00f08947 */ /* 0x002fea000383ffff */
[----:B------:R-:W-:Y:S05]  /*1ba10*/  BRA `(.L_x_1457) ;  /* 0xffffffbc00e07947 */ /* 0x000fea000383ffff */
.L_x_1375:
[----:B------:R-:W-:Y:S01]  /*1ba20*/  BSSY B1, `(.L_x_1458) ;  /* 0x0000008000017945 */ /* 0x000fe20003800000 */
[----:B------:R-:W-:Y:S02]  /*1ba30*/  IMAD.MOV.U32 R13, RZ, RZ, R8 ;  /* 0x000000ffff0d7224 */ /* 0x000fe400078e0008 */
[----:B------:R-:W-:Y:S02]  /*1ba40*/  IMAD.MOV.U32 R12, RZ, RZ, RZ ;  /* 0x000000ffff0c7224 */ /* 0x000fe400078e00ff */
[----:B------:R-:W-:Y:S02]  /*1ba50*/  IMAD.MOV.U32 R11, RZ, RZ, 0x181f ;  /* 0x0000181fff0b7424 */ /* 0x000fe400078e00ff */
[----:B------:R-:W-:-:S07]  /*1ba60*/  IMAD.MOV.U32 R15, RZ, RZ, -0x1 ;  /* 0xffffffffff0f7424 */ /* 0x000fce00078e00ff */
[----:B--2---:R-:W-:Y:S05]  /*1ba70*/  WARPSYNC.COLLECTIVE R15, `(.L_x_1459) ;  /* 0x000000000f087348 */ /* 0x004fea0003c00000 */
[----:B--2---:R0:W1:Y:S02]  /*1ba80*/  SHFL.IDX P6, R14, R13, R12, R11 ;  /* 0x0000000c0d0e7389 */ /* 0x00406400000c000b */
[----:B01----:R-:W-:Y:S01]  /*1ba90*/  ENDCOLLECTIVE ;  /* 0x000000000000791b */ /* 0x003fe20003800000 */
.L_x_1459:
[----:B------:R-:W-:Y:S05]  /*1baa0*/  BSYNC B1 ;  /* 0x0000000000017941 */ /* 0x000fea0003800000 */
.L_x_1458:
[----:B------:R-:W-:Y:S01]  /*1bab0*/  IMAD.MOV.U32 R13, RZ, RZ, R7 ;  /* 0x000000ffff0d7224 */ /* 0x000fe200078e0007 */
[----:B------:R-:W-:Y:S01]  /*1bac0*/  LOP3.LUT R16, R16, 0xfff7ffff, RZ, 0xc0, !PT ;  /* 0xfff7ffff10107812 */ /* 0x000fe200078ec0ff */
[----:B------:R-:W-:Y:S02]  /*1bad0*/  IMAD.MOV.U32 R12, RZ, RZ, RZ ;  /* 0x000000ffff0c7224 */ /* 0x000fe400078e00ff */
[----:B------:R-:W-:Y:S01]  /*1bae0*/  IMAD.MOV.U32 R11, RZ, RZ, 0x181f ;  /* 0x0000181fff0b7424 */ /* 0x000fe200078e00ff */
[----:B------:R-:W-:Y:S01]  /*1baf0*/  @P1 LOP3.LUT R16, R16, 0x80000, RZ, 0xfc, !PT ;  /* 0x0008000010101812 */ /* 0x000fe200078efcff */
[----:B------:R-:W-:Y:S02]  /*1bb00*/  IMAD.MOV.U32 R15, RZ, RZ, -0x1 ;  /* 0xffffffffff0f7424 */ /* 0x000fe400078e00ff */
[----:B------:R-:W-:Y:S01]  /*1bb10*/  IMAD.MOV.U32 R3, RZ, RZ, R14 ;  /* 0x000000ffff037224 */ /* 0x000fe200078e000e */
[----:B------:R-:W-:Y:S01]  /*1bb20*/  LOP3.LUT P1, RZ, R16, 0x4, RZ, 0xc0, !PT ;  /* 0x0000000410ff7812 */ /* 0x000fe2000782c0ff */
[----:B------:R-:W-:-:S12]  /*1bb30*/  IMAD.SHL.U32 R4, R31, 0x2, RZ ;  /* 0x000000021f047824 */ /* 0x000fd800078e00ff */
[----:B------:R-:W-:Y:S05]  /*1bb40*/  WARPSYNC.COLLECTIVE R15, `(.L_x_1460) ;  /* 0x000000000f087348 */ /* 0x000fea0003c00000 */
[----:B------:R0:W1:Y:S02]  /*1bb50*/  SHFL.IDX P6, R14, R13, R12, R11 ;  /* 0x0000000c0d0e7389 */ /* 0x00006400000c000b */
[----:B01----:R-:W-:Y:S01]  /*1bb60*/  ENDCOLLECTIVE ;  /* 0x000000000000791b */ /* 0x003fe20003800000 */
.L_x_1460:
[----:B------:R-:W-:Y:S02]  /*1bb70*/  IMAD R5, R5, 0x2, R17 ;  /* 0x0000000205057824 */ /* 0x000fe400078e0211 */
[----:B------:R-:W-:Y:S02]  /*1bb80*/  IMAD.MOV.U32 R13, RZ, RZ, R8 ;  /* 0x000000ffff0d7224 */ /* 0x000fe400078e0008 */
[----:B------:R-:W-:Y:S02]  /*1bb90*/  IMAD.MOV.U32 R12, RZ, RZ, 0x1 ;  /* 0x00000001ff0c7424 */ /* 0x000fe400078e00ff */
[----:B------:R-:W-:-:S07]  /*1bba0*/  IMAD.MOV.U32 R2, RZ, RZ, R14 ;  /* 0x000000ffff027224 */ /* 0x000fce00078e000e */
[----:B------:R-:W-:Y:S05]  /*1bbb0*/  WARPSYNC.COLLECTIVE R15, `(.L_x_1461) ;  /* 0x000000000f087348 */ /* 0x000fea0003c00000 */
[----:B------:R0:W1:Y:S02]  /*1bbc0*/  SHFL.IDX P6, R14, R13, R12, R11 ;  /* 0x0000000c0d0e7389 */ /* 0x00006400000c000b */
[----:B01----:R-:W-:Y:S01]  /*1bbd0*/  ENDCOLLECTIVE ;  /* 0x000000000000791b */ /* 0x003fe20003800000 */
.L_x_1461:
        /* <DEDUP_REMOVED lines=13> */
.L_x_1462:
[----:B------:R-:W-:Y:S02]  /*1bcb0*/  IMAD.MOV.U32 R13, RZ, RZ, R8 ;  /* 0x000000ffff0d7224 */ /* 0x000fe400078e0008 */
[----:B------:R-:W-:Y:S02]  /*1bcc0*/  IMAD.MOV.U32 R12, RZ, RZ, 0x2 ;  /* 0x00000002ff0c7424 */ /* 0x000fe400078e00ff */
[----:B------:R-:W-:-:S07]  /*1bcd0*/  IMAD.MOV.U32 R2, RZ, RZ, R14 ;  /* 0x000000ffff027224 */ /* 0x000fce00078e000e */
[----:B------:R-:W-:Y:S05]  /*1bce0*/  WARPSYNC.COLLECTIVE R15, `(.L_x_1463) ;  /* 0x000000000f087348 */ /* 0x000fea0003c00000 */
[----:B------:R0:W1:Y:S02]  /*1bcf0*/  SHFL.IDX P6, R14, R13, R12, R11 ;  /* 0x0000000c0d0e7389 */ /* 0x00006400000c000b */
[----:B01----:R-:W-:Y:S01]  /*1bd00*/  ENDCOLLECTIVE ;  /* 0x000000000000791b */ /* 0x003fe20003800000 */
.L_x_1463:
        /* <DEDUP_REMOVED lines=13> */
.L_x_1464:
[----:B------:R-:W-:Y:S02]  /*1bde0*/  IMAD.MOV.U32 R13, RZ, RZ, R8 ;  /* 0x000000ffff0d7224 */ /* 0x000fe400078e0008 */
[----:B------:R-:W-:Y:S02]  /*1bdf0*/  IMAD.MOV.U32 R12, RZ, RZ, 0x3 ;  /* 0x00000003ff0c7424 */ /* 0x000fe400078e00ff */
[----:B------:R-:W-:-:S07]  /*1be00*/  IMAD.MOV.U32 R2, RZ, RZ, R14 ;  /* 0x000000ffff027224 */ /* 0x000fce00078e000e */
[----:B------:R-:W-:Y:S05]  /*1be10*/  WARPSYNC.COLLECTIVE R15, `(.L_x_1465) ;  /* 0x000000000f087348 */ /* 0x000fea0003c00000 */
[----:B------:R0:W1:Y:S02]  /*1be20*/  SHFL.IDX P6, R14, R13, R12, R11 ;  /* 0x0000000c0d0e7389 */ /* 0x00006400000c000b */
[----:B01----:R-:W-:Y:S01]  /*1be30*/  ENDCOLLECTIVE ;  /* 0x000000000000791b */ /* 0x003fe20003800000 */
.L_x_1465:
        /* <DEDUP_REMOVED lines=13> */
.L_x_1466:
[----:B------:R-:W-:Y:S02]  /*1bf10*/  IMAD.MOV.U32 R13, RZ, RZ, R8 ;  /* 0x000000ffff0d7224 */ /* 0x000fe400078e0008 */
[----:B------:R-:W-:Y:S02]  /*1bf20*/  IMAD.MOV.U32 R12, RZ, RZ, 0x4 ;  /* 0x00000004ff0c7424 */ /* 0x000fe400078e00ff */
[----:B------:R-:W-:-:S07]  /*1bf30*/  IMAD.MOV.U32 R2, RZ, RZ, R14 ;  /* 0x000000ffff027224 */ /* 0x000fce00078e000e */
[----:B------:R-:W-:Y:S05]  /*1bf40*/  WARPSYNC.COLLECTIVE R15, `(.L_x_1467) ;  /* 0x000000000f087348 */ /* 0x000fea0003c00000 */
[----:B------:R0:W1:Y:S02]  /*1bf50*/  SHFL.IDX P6, R14, R13, R12, R11 ;  /* 0x0000000c0d0e7389 */ /* 0x00006400000c000b */
[----:B01----:R-:W-:Y:S01]  /*1bf60*/  ENDCOLLECTIVE ;  /* 0x000000000000791b */ /* 0x003fe20003800000 */
.L_x_1467:
        /* <DEDUP_REMOVED lines=13> */
.L_x_1468:
[----:B------:R-:W-:Y:S02]  /*1c040*/  IMAD.MOV.U32 R13, RZ, RZ, R8 ;  /* 0x000000ffff0d7224 */ /* 0x000fe400078e0008 */
[----:B------:R-:W-:Y:S02]  /*1c050*/  IMAD.MOV.U32 R12, RZ, RZ, 0x5 ;  /* 0x00000005ff0c7424 */ /* 0x000fe400078e00ff */
[----:B------:R-:W-:-:S07]  /*1c060*/  IMAD.MOV.U32 R2, RZ, RZ, R14 ;  /* 0x000000ffff027224 */ /* 0x000fce00078e000e */
[----:B------:R-:W-:Y:S05]  /*1c070*/  WARPSYNC.COLLECTIVE R15, `(.L_x_1469) ;  /* 0x000000000f087348 */ /* 0x000fea0003c00000 */
[----:B------:R0:W1:Y:S02]  /*1c080*/  SHFL.IDX P6, R14, R13, R12, R11 ;  /* 0x0000000c0d0e7389 */ /* 0x00006400000c000b */
[----:B01----:R-:W-:Y:S01]  /*1c090*/  ENDCOLLECTIVE ;  /* 0x000000000000791b */ /* 0x003fe20003800000 */
.L_x_1469:
        /* <DEDUP_REMOVED lines=14> */
.L_x_1470:
[----:B------:R-:W-:Y:S01]  /*1c180*/  IMAD.MOV.U32 R2, RZ, RZ, R14 ;  /* 0x000000ffff027224 */ /* 0x000fe200078e000e */
[----:B------:R-:W-:Y:S06]  /*1c190*/  BRA `(.L_x_1471) ;  /* 0xffffffbc00007947 */ /* 0x000fec000383ffff */
.L_x_1380:
[----:B0-----:R0:W1:Y:S02]  /*1c1a0*/  SYNCS.PHASECHK.TRANS64.TRYWAIT P0, [R6+URZ+0x30860], R2 ;  /* 0x03086002060075a7 */ /* 0x001064000800017f */
[----:B-1----:R-:W-:Y:S05]  /*1c1b0*/  @!P0 NANOSLEEP.SYNCS 0x989680 ;  /* 0x009896800000895d */ /* 0x002fea0003900000 */
[----:B------:R-:W1:Y:S02]  /*1c1c0*/  @!P0 SYNCS.PHASECHK.TRANS64 P0, [R6+URZ+0x30860], R2 ;  /* 0x03086002060085a7 */ /* 0x000e64000800007f */
[----:B-1----:R-:W-:Y:S05]  /*1c1d0*/  @!P0 BRA `(.L_x_1380) ;  /* 0xfffffffc00f08947 */ /* 0x002fea000383ffff */
[----:B------:R-:W-:Y:S05]  /*1c1e0*/  BRA `(.L_x_1472) ;  /* 0xffffffbc00647947 */ /* 0x000fea000383ffff */
.L_x_1381:
[----:B------:R-:W-:Y:S01]  /*1c1f0*/  BSSY B1, `(.L_x_1473) ;  /* 0x0000008000017945 */ /* 0x000fe20003800000 */
[----:B------:R-:W-:Y:S02]  /*1c200*/  IMAD.MOV.U32 R13, RZ, RZ, R19 ;  /* 0x000000ffff0d7224 */ /* 0x000fe400078e0013 */
[----:B------:R-:W-:Y:S02]  /*1c210*/  IMAD.MOV.U32 R12, RZ, RZ, RZ ;  /* 0x000000ffff0c7224 */ /* 0x000fe400078e00ff */
[----:B------:R-:W-:Y:S02]  /*1c220*/  IMAD.MOV.U32 R11, RZ, RZ, 0x181f ;  /* 0x0000181fff0b7424 */ /* 0x000fe400078e00ff */
[----:B------:R-:W-:-:S07]  /*1c230*/  IMAD.MOV.U32 R15, RZ, RZ, -0x1 ;  /* 0xffffffffff0f7424 */ /* 0x000fce00078e00ff */
[----:B0-2---:R-:W-:Y:S05]  /*1c240*/  WARPSYNC.COLLECTIVE R15, `(.L_x_1474) ;  /* 0x000000000f087348 */ /* 0x005fea0003c00000 */
[----:B--2---:R1:W2:Y:S02]  /*1c250*/  SHFL.IDX P6, R14, R13, R12, R11 ;  /* 0x0000000c0d0e7389 */ /* 0x0042a400000c000b */
[----:B012---:R-:W-:Y:S01]  /*1c260*/  ENDCOLLECTIVE ;  /* 0x000000000000791b */ /* 0x007fe20003800000 */
.L_x_1474:
[----:B------:R-:W-:Y:S05]  /*1c270*/  BSYNC B1 ;  /* 0x0000000000017941 */ /* 0x000fea0003800000 */
.L_x_1473:
[----:B------:R-:W-:Y:S02]  /*1c280*/  IMAD.MOV.U32 R13, RZ, RZ, R18 ;  /* 0x000000ffff0d7224 */ /* 0x000fe400078e0012 */
[----:B------:R-:W-:Y:S02]  /*1c290*/  IMAD.MOV.U32 R12, RZ, RZ, RZ ;  /* 0x000000ffff0c7224 */ /* 0x000fe400078e00ff */
[----:B------:R-:W-:Y:S02]  /*1c2a0*/  IMAD.MOV.U32 R11, RZ, RZ, 0x181f ;  /* 0x0000181fff0b7424 */ /* 0x000fe400078e00ff */
[----:B------:R-:W-:Y:S02]  /*1c2b0*/  IMAD.MOV.U32 R15, RZ, RZ, -0x1 ;  /* 0xffffffffff0f7424 */ /* 0x000fe400078e00ff */
[----:B------:R-:W-:Y:S02]  /*1c2c0*/  IMAD.MOV.U32 R3, RZ, RZ, R14 ;  /* 0x000000ffff037224 */ /* 0x000fe400078e000e */
[----:B------:R-:W-:-:S07]  /*1c2d0*/  IMAD R5, R5, 0x2, R17 ;  /* 0x0000000205057824 */ /* 0x000fce00078e0211 */
[----:B------:R-:W-:Y:S05]  /*1c2e0*/  WARPSYNC.COLLECTIVE R15, `(.L_x_1475) ;  /* 0x000000000f087348 */ /* 0x000fea0003c00000 */
[----:B------:R0:W1:Y:S02]  /*1c2f0*/  SHFL.IDX P6, R14, R13, R12, R11 ;  /* 0x0000000c0d0e7389 */ /* 0x00006400000c000b */
[----:B01----:R-:W-:Y:S01]  /*1c300*/  ENDCOLLECTIVE ;  /* 0x000000000000791b */ /* 0x003fe20003800000 */
.L_x_1475:
[----:B------:R-:W-:Y:S02]  /*1c310*/  IMAD.MOV.U32 R13, RZ, RZ, R19 ;  /* 0x000000ffff0d7224 */ /* 0x000fe400078e0013 */
[----:B------:R-:W-:Y:S02]  /*1c320*/  IMAD.MOV.U32 R12, RZ, RZ, 0x1 ;  /* 0x00000001ff0c7424 */ /* 0x000fe400078e00ff */
[----:B------:R-:W-:-:S07]  /*1c330*/  IMAD.MOV.U32 R2, RZ, RZ, R14 ;  /* 0x000000ffff027224 */ /* 0x000fce00078e000e */
[----:B------:R-:W-:Y:S05]  /*1c340*/  WARPSYNC.COLLECTIVE R15, `(.L_x_1476) ;  /* 0x000000000f087348 */ /* 0x000fea0003c00000 */
[----:B------:R0:W1:Y:S02]  /*1c350*/  SHFL.IDX P6, R14, R13, R12, R11 ;  /* 0x0000000c0d0e7389 */ /* 0x00006400000c000b */
[----:B01----:R-:W-:Y:S01]  /*1c360*/  ENDCOLLECTIVE ;  /* 0x000000000000791b */ /* 0x003fe20003800000 */
.L_x_1476:
        /* <DEDUP_REMOVED lines=16> */
.L_x_1477:
[----:B------:R-:W-:Y:S02]  /*1c470*/  IMAD.MOV.U32 R13, RZ, RZ, R19 ;  /* 0x000000ffff0d7224 */ /* 0x000fe400078e0013 */
[----:B------:R-:W-:Y:S02]  /*1c480*/  IMAD.MOV.U32 R12, RZ, RZ, 0x2 ;  /* 0x00000002ff0c7424 */ /* 0x000fe400078e00ff */
[----:B------:R-:W-:-:S07]  /*1c490*/  IMAD.MOV.U32 R2, RZ, RZ, R14 ;  /* 0x000000ffff027224 */ /* 0x000fce00078e000e */
[----:B------:R-:W-:Y:S05]  /*1c4a0*/  WARPSYNC.COLLECTIVE R15, `(.L_x_1478) ;  /* 0x000000000f087348 */ /* 0x000fea0003c00000 */
[----:B------:R0:W1:Y:S02]  /*1c4b0*/  SHFL.IDX P6, R14, R13, R12, R11 ;  /* 0x0000000c0d0e7389 */ /* 0x00006400000c000b */
[----:B01----:R-:W-:Y:S01]  /*1c4c0*/  ENDCOLLECTIVE ;  /* 0x000000000000791b */ /* 0x003fe20003800000 */
.L_x_1478:
        /* <DEDUP_REMOVED lines=16> */
.L_x_1479:
[----:B------:R-:W-:Y:S02]  /*1c5d0*/  IMAD.MOV.U32 R13, RZ, RZ, R19 ;  /* 0x000000ffff0d7224 */ /* 0x000fe400078e0013 */
[----:B------:R-:W-:Y:S02]  /*1c5e0*/  IMAD.MOV.U32 R12, RZ, RZ, 0x3 ;  /* 0x00000003ff0c7424 */ /* 0x000fe400078e00ff */
[----:B------:R-:W-:-:S07]  /*1c5f0*/  IMAD.MOV.U32 R2, RZ, RZ, R14 ;  /* 0x000000ffff027224 */ /* 0x000fce00078e000e */
[----:B------:R-:W-:Y:S05]  /*1c600*/  WARPSYNC.COLLECTIVE R15, `(.L_x_1480) ;  /* 0x000000000f087348 */ /* 0x000fea0003c00000 */
[----:B------:R0:W1:Y:S02]  /*1c610*/  SHFL.IDX P6, R14, R13, R12, R11 ;  /* 0x0000000c0d0e7389 */ /* 0x00006400000c000b */
[----:B01----:R-:W-:Y:S01]  /*1c620*/  ENDCOLLECTIVE ;  /* 0x000000000000791b */ /* 0x003fe20003800000 */
.L_x_1480:
        /* <DEDUP_REMOVED lines=16> */
.L_x_1481:
[----:B------:R-:W-:Y:S02]  /*1c730*/  IMAD.MOV.U32 R13, RZ, RZ, R19 ;  /* 0x000000ffff0d7224 */ /* 0x000fe400078e0013 */
[----:B------:R-:W-:Y:S02]  /*1c740*/  IMAD.MOV.U32 R12, RZ, RZ, 0x4 ;  /* 0x00000004ff0c7424 */ /* 0x000fe400078e00ff */
[----:B------:R-:W-:-:S07]  /*1c750*/  IMAD.MOV.U32 R2, RZ, RZ, R14 ;  /* 0x000000ffff027224 */ /* 0x000fce00078e000e */
[----:B------:R-:W-:Y:S05]  /*1c760*/  WARPSYNC.COLLECTIVE R15, `(.L_x_1482) ;  /* 0x000000000f087348 */ /* 0x000fea0003c00000 */
[----:B------:R0:W1:Y:S02]  /*1c770*/  SHFL.IDX P6, R14, R13, R12, R11 ;  /* 0x0000000c0d0e7389 */ /* 0x00006400000c000b */
[----:B01----:R-:W-:Y:S01]  /*1c780*/  ENDCOLLECTIVE ;  /* 0x000000000000791b */ /* 0x003fe20003800000 */
.L_x_1482:
        /* <DEDUP_REMOVED lines=16> */
.L_x_1483:
[----:B------:R-:W-:Y:S02]  /*1c890*/  IMAD.MOV.U32 R13, RZ, RZ, R19 ;  /* 0x000000ffff0d7224 */ /* 0x000fe400078e0013 */
[----:B------:R-:W-:Y:S02]  /*1c8a0*/  IMAD.MOV.U32 R12, RZ, RZ, 0x5 ;  /* 0x00000005ff0c7424 */ /* 0x000fe400078e00ff */
[----:B------:R-:W-:-:S07]  /*1c8b0*/  IMAD.MOV.U32 R2, RZ, RZ, R14 ;  /* 0x000000ffff027224 */ /* 0x000fce00078e000e */
[----:B------:R-:W-:Y:S05]  /*1c8c0*/  WARPSYNC.COLLECTIVE R15, `(.L_x_1484) ;  /* 0x000000000f087348 */ /* 0x000fea0003c00000 */
[----:B------:R0:W1:Y:S02]  /*1c8d0*/  SHFL.IDX P6, R14, R13, R12, R11 ;  /* 0x0000000c0d0e7389 */ /* 0x00006400000c000b */
[----:B01----:R-:W-:Y:S01]  /*1c8e0*/  ENDCOLLECTIVE ;  /* 0x000000000000791b */ /* 0x003fe20003800000 */
.L_x_1484:
        /* <DEDUP_REMOVED lines=13> */
.L_x_1485:
[----:B------:R-:W-:Y:S01]  /*1c9c0*/  @!PT LDS RZ, [RZ] ;  /* 0x00000000fffff984 */ /* 0x000fe20000000800 */
[----:B------:R-:W-:Y:S01]  /*1c9d0*/  @!PT LDS RZ, [RZ] ;  /* 0x00000000fffff984 */ /* 0x000fe20000000800 */
[----:B------:R-:W-:Y:S01]  /*1c9e0*/  @!PT LDS RZ, [RZ] ;  /* 0x00000000fffff984 */ /* 0x000fe20000000800 */
[----:B------:R1:W-:Y:S01]  /*1c9f0*/  LDGSTS.E.BYPASS.LTC128B.128 [R5+0x5400], desc[UR36][R2.64+0x80], !P0 ;  /* 0x0540008002057fae */ /* 0x0003e2000c101d64 */
[----:B------:R-:W-:-:S13]  /*1ca00*/  ISETP.LT.OR P0, PT, R7, 0x41, P1 ;  /* 0x000000410700780c */ /* 0x000fda0000f01670 */
[----:B------:R1:W-:Y:S01]  /*1ca10*/  LDGSTS.E.BYPASS.LTC128B.128 [R5+0x8400], desc[UR36][R2.64+0x100], !P0 ;  /* 0x0840010002057fae */ /* 0x0003e2000c101d64 */
[----:B------:R-:W-:Y:S05]  /*1ca20*/  BRA `(.L_x_1486) ;  /* 0xffffffb800487947 */ /* 0x000fea000383ffff */
.L_x_1389:
[----:B0-----:R0:W1:Y:S02]  /*1ca30*/  SYNCS.PHASECHK.TRANS64.TRYWAIT P0, [R0+URZ+0x30860], R3 ;  /* 0x03086003000075a7 */ /* 0x001064000800017f */
[----:B-1----:R-:W-:Y:S05]  /*1ca40*/  @!P0 NANOSLEEP.SYNCS 0x989680 ;  /* 0x009896800000895d */ /* 0x002fea0003900000 */
[----:B------:R-:W1:Y:S02]  /*1ca50*/  @!P0 SYNCS.PHASECHK.TRANS64 P0, [R0+URZ+0x30860], R3 ;  /* 0x03086003000085a7 */ /* 0x000e64000800007f */
[----:B-1----:R-:W-:Y:S05]  /*1ca60*/  @!P0 BRA `(.L_x_1389) ;  /* 0xfffffffc00f08947 */ /* 0x002fea000383ffff */
[----:B------:R-:W-:Y:S05]  /*1ca70*/  BRA `(.L_x_1487) ;  /* 0xffffffbc00607947 */ /* 0x000fea000383ffff */
.L_x_1390:
        /* <DEDUP_REMOVED lines=8> */
.L_x_1489:
[----:B------:R-:W-:Y:S05]  /*1cb00*/  BSYNC B0 ;  /* 0x0000000000007941 */ /* 0x000fea0003800000 */
.L_x_1488:
        /* <DEDUP_REMOVED lines=9> */
.L_x_1490:
        /* <DEDUP_REMOVED lines=8> */
[----:B------:R-:W-:-:S05]  /*1cc20*/  IADD3 R2, P0, R14, R5, RZ ;  /* 0x000000050e027210 */ /* 0x000fca0007f1e0ff */
[----:B------:R-:W-:Y:S01]  /*1cc30*/  IMAD.X R3, RZ, RZ, R3, P0 ;  /* 0x000000ffff037224 */ /* 0x000fe200000e0603 */
[----:B------:R-:W-:-:S13]  /*1cc40*/  ISETP.GE.AND P0, PT, R32, UR4, PT ;  /* 0x0000000420007c0c */ /* 0x000fda000bf06270 */
[----:B------:R-:W-:Y:S05]  /*1cc50*/  WARPSYNC.COLLECTIVE R15, `(.L_x_1491) ;  /* 0x000000000f087348 */ /* 0x000fea0003c00000 */
[----:B------:R0:W1:Y:S02]  /*1cc60*/  SHFL.IDX P6, R14, R13, R12, R11 ;  /* 0x0000000c0d0e7389 */ /* 0x00006400000c000b */
[----:B01----:R-:W-:Y:S01]  /*1cc70*/  ENDCOLLECTIVE ;  /* 0x000000000000791b */ /* 0x003fe20003800000 */
.L_x_1491:
        /* <DEDUP_REMOVED lines=13> */
.L_x_1492:
[----:B------:R-:W-:Y:S02]  /*1cd50*/  IMAD.MOV.U32 R13, RZ, RZ, R19 ;  /* 0x000000ffff0d7224 */ /* 0x000fe400078e0013 */
[----:B------:R-:W-:Y:S01]  /*1cd60*/  IMAD.MOV.U32 R12, RZ, RZ, 0x2 ;  /* 0x00000002ff0c7424 */ /* 0x000fe200078e00ff */
[----:B------:R-:W-:-:S13]  /*1cd70*/  IADD3 R2, P4, R14, R5, RZ ;  /* 0x000000050e027210 */ /* 0x000fda0007f9e0ff */
[----:B------:R-:W-:Y:S05]  /*1cd80*/  WARPSYNC.COLLECTIVE R15, `(.L_x_1493) ;  /* 0x000000000f087348 */ /* 0x000fea0003c00000 */
[----:B------:R0:W1:Y:S02]  /*1cd90*/  SHFL.IDX P6, R14, R13, R12, R11 ;  /* 0x0000000c0d0e7389 */ /* 0x00006400000c000b */
[----:B01----:R-:W-:Y:S01]  /*1cda0*/  ENDCOLLECTIVE ;  /* 0x000000000000791b */ /* 0x003fe20003800000 */
.L_x_1493:
        /* <DEDUP_REMOVED lines=15> */
.L_x_1494:
[----:B------:R-:W-:Y:S02]  /*1cea0*/  IMAD.MOV.U32 R13, RZ, RZ, R19 ;  /* 0x000000ffff0d7224 */ /* 0x000fe400078e0013 */
[----:B------:R-:W-:Y:S01]  /*1ceb0*/  IMAD.MOV.U32 R12, RZ, RZ, 0x3 ;  /* 0x00000003ff0c7424 */ /* 0x000fe200078e00ff */
[----:B------:R-:W-:-:S13]  /*1cec0*/  IADD3 R2, P4, R14, R5, RZ ;  /* 0x000000050e027210 */ /* 0x000fda0007f9e0ff */
[----:B------:R-:W-:Y:S05]  /*1ced0*/  WARPSYNC.COLLECTIVE R15, `(.L_x_1495) ;  /* 0x000000000f087348 */ /* 0x000fea0003c00000 */
[----:B------:R0:W1:Y:S02]  /*1cee0*/  SHFL.IDX P6, R14, R13, R12, R11 ;  /* 0x0000000c0d0e7389 */ /* 0x00006400000c000b */
[----:B01----:R-:W-:Y:S01]  /*1cef0*/  ENDCOLLECTIVE ;  /* 0x000000000000791b */ /* 0x003fe20003800000 */
.L_x_1495:
        /* <DEDUP_REMOVED lines=15> */
.L_x_1496:
[----:B------:R-:W-:Y:S02]  /*1cff0*/  IMAD.MOV.U32 R13, RZ, RZ, R19 ;  /* 0x000000ffff0d7224 */ /* 0x000fe400078e0013 */
[----:B------:R-:W-:Y:S01]  /*1d000*/  IMAD.MOV.U32 R12, RZ, RZ, 0x4 ;  /* 0x00000004ff0c7424 */ /* 0x000fe200078e00ff */
[----:B------:R-:W-:-:S13]  /*1d010*/  IADD3 R2, P4, R14, R5, RZ ;  /* 0x000000050e027210 */ /* 0x000fda0007f9e0ff */
[----:B------:R-:W-:Y:S05]  /*1d020*/  WARPSYNC.COLLECTIVE R15, `(.L_x_1497) ;  /* 0x000000000f087348 */ /* 0x000fea0003c00000 */
[----:B------:R0:W1:Y:S02]  /*1d030*/  SHFL.IDX P6, R14, R13, R12, R11 ;  /* 0x0000000c0d0e7389 */ /* 0x00006400000c000b */
[----:B01----:R-:W-:Y:S01]  /*1d040*/  ENDCOLLECTIVE ;  /* 0x000000000000791b */ /* 0x003fe20003800000 */
.L_x_1497:
        /* <DEDUP_REMOVED lines=15> */
.L_x_1498:
[----:B------:R-:W-:Y:S02]  /*1d140*/  IMAD.MOV.U32 R13, RZ, RZ, R19 ;  /* 0x000000ffff0d7224 */ /* 0x000fe400078e0013 */
[----:B------:R-:W-:Y:S01]  /*1d150*/  IMAD.MOV.U32 R12, RZ, RZ, 0x5 ;  /* 0x00000005ff0c7424 */ /* 0x000fe200078e00ff */
[----:B------:R-:W-:-:S13]  /*1d160*/  IADD3 R2, P4, R14, R5, RZ ;  /* 0x000000050e027210 */ /* 0x000fda0007f9e0ff */
[----:B------:R-:W-:Y:S05]  /*1d170*/  WARPSYNC.COLLECTIVE R15, `(.L_x_1499) ;  /* 0x000000000f087348 */ /* 0x000fea0003c00000 */
[----:B------:R0:W1:Y:S02]  /*1d180*/  SHFL.IDX P6, R14, R13, R12, R11 ;  /* 0x0000000c0d0e7389 */ /* 0x00006400000c000b */
[----:B01----:R-:W-:Y:S01]  /*1d190*/  ENDCOLLECTIVE ;  /* 0x000000000000791b */ /* 0x003fe20003800000 */
.L_x_1499:
        /* <DEDUP_REMOVED lines=10> */
[----:B------:R-:W-:-:S07]  /*1d240*/  IMAD.MOV.U32 R19, RZ, RZ, R14 ;  /* 0x000000ffff137224 */ /* 0x000fce00078e000e */
[----:B0-----:R-:W-:Y:S05]  /*1d250*/  WARPSYNC.COLLECTIVE R15, `(.L_x_1500) ;  /* 0x000000000f087348 */ /* 0x001fea0003c00000 */
[----:B------:R1:W2:Y:S02]  /*1d260*/  SHFL.IDX P6, R14, R13, R12, R11 ;  /* 0x0000000c0d0e7389 */ /* 0x0002a400000c000b */
[----:B012---:R-:W-:Y:S01]  /*1d270*/  ENDCOLLECTIVE ;  /* 0x000000000000791b */ /* 0x007fe20003800000 */
.L_x_1500:
[----:B------:R-:W-:Y:S05]  /*1d280*/  BRA `(.L_x_1501) ;  /* 0xffffffb800647947 */ /* 0x000fea000383ffff */
.L_x_1395:
        /* <DEDUP_REMOVED lines=8> */
.L_x_1503:
[----:B------:R-:W-:Y:S05]  /*1d310*/  BSYNC B0 ;  /* 0x0000000000007941 */ /* 0x000fea0003800000 */
.L_x_1502:
[----:B------:R-:W-:Y:S02]  /*1d320*/  IMAD.MOV.U32 R13, RZ, RZ, R24 ;  /* 0x000000ffff0d7224 */ /* 0x000fe400078e0018 */
[----:B------:R-:W-:Y:S02]  /*1d330*/  IMAD.MOV.U32 R12, RZ, RZ, 0x1 ;  /* 0x00000001ff0c7424 */ /* 0x000fe400078e00ff */
[----:B------:R-:W-:Y:S02]  /*1d340*/  IMAD.MOV.U32 R11, RZ, RZ, 0x1f ;  /* 0x0000001fff0b7424 */ /* 0x000fe400078e00ff */
[----:B------:R-:W-:Y:S02]  /*1d350*/  IMAD.MOV.U32 R15, RZ, RZ, -0x1 ;  /* 0xffffffffff0f7424 */ /* 0x000fe400078e00ff */
[----:B------:R-:W-:Y:S02]  /*1d360*/  IMAD.IADD R9, R27, 0x1, R10 ;  /* 0x000000011b097824 */ /* 0x000fe400078e020a */
[----:B------:R-:W-:-:S07]  /*1d370*/  IMAD.MOV.U32 R0, RZ, RZ, R14 ;  /* 0x000000ffff007224 */ /* 0x000fce00078e000e */
[----:B------:R-:W-:Y:S05]  /*1d380*/  WARPSYNC.COLLECTIVE R15, `(.L_x_1504) ;  /* 0x000000000f087348 */ /* 0x000fea0003c00000 */
[----:B------:R0:W1:Y:S02]  /*1d390*/  SHFL.IDX P6, R14, R13, R12, R11 ;  /* 0x0000000c0d0e7389 */ /* 0x00006400000c000b */
[----:B01----:R-:W-:Y:S01]  /*1d3a0*/  ENDCOLLECTIVE ;  /* 0x000000000000791b */ /* 0x003fe20003800000 */
.L_x_1504:
[----:B------:R-:W-:Y:S02]  /*1d3b0*/  ULDC UR4, c[0x0][0xc3c] ;  /* 0x00030f0000047ab9 */ /* 0x000fe40000000800 */
[----:B------:R-:W-:-:S13]  /*1d3c0*/  ISETP.GE.OR P1, PT, R9, UR4, !P0 ;  /* 0x0000000409007c0c */ /* 0x000fda000c726670 */
[----:B------:R-:W0:Y:S08]  /*1d3d0*/  @!P1 LDC.64 R4, c[0x0][0xc80] ;  /* 0x00032000ff049b82 */ /* 0x000e300000000a00 */
[----:B------:R-:W1:Y:S01]  /*1d3e0*/  @!P1 LDC.64 R2, c[0x0][0xc78] ;  /* 0x00031e00ff029b82 */ /* 0x000e620000000a00 */
[----:B------:R-:W-:Y:S02]  /*1d3f0*/  IMAD.MOV.U32 R25, RZ, RZ, RZ ;  /* 0x000000ffff197224 */ /* 0x000fe400078e00ff */
[----:B------:R-:W-:-:S02]  /*1d400*/  IMAD.MOV.U32 R8, RZ, RZ, RZ ;  /* 0x000000ffff087224 */ /* 0x000fc400078e00ff */
[----:B------:R-:W-:Y:S02]  /*1d410*/  IMAD.MOV.U32 R11, RZ, RZ, RZ ;  /* 0x000000ffff0b7224 */ /* 0x000fe400078e00ff */
[----:B------:R-:W-:Y:S02]  /*1d420*/  IMAD.MOV.U32 R7, RZ, RZ, R14 ;  /* 0x000000ffff077224 */ /* 0x000fe400078e000e */
[----:B0-----:R-:W-:-:S06]  /*1d430*/  @!P1 IMAD.WIDE R4, R9, 0x4, R4 ;  /* 0x0000000409049825 */ /* 0x001fcc00078e0204 */
[----:B------:R-:W2:Y:S01]  /*1d440*/  @!P1 LDG.E R4, desc[UR36][R4.64] ;  /* 0x0000002404049981 */ /* 0x000ea2000c1e1900 */
[----:B-1----:R-:W-:-:S06]  /*1d450*/  @!P1 IMAD.WIDE R2, R9, 0x4, R2 ;  /* 0x0000000409029825 */ /* 0x002fcc00078e0202 */
[----:B------:R-:W3:Y:S01]  /*1d460*/  @!P1 LDG.E R2, desc[UR36][R2.64] ;  /* 0x0000002402029981 */ /* 0x000ee2000c1e1900 */
        /* <DEDUP_REMOVED lines=11> */
.L_x_1505:
[----:B------:R-:W-:Y:S01]  /*1d520*/  IMAD.MOV.U32 R12, RZ, RZ, 0x2 ;  /* 0x00000002ff0c7424 */ /* 0x000fe200078e00ff */
[----:B------:R-:W-:-:S05]  /*1d530*/  SEL R6, R14, RZ, P1 ;  /* 0x000000ff0e067207 */ /* 0x000fca0000800000 */
[----:B------:R-:W-:-:S04]  /*1d540*/  IMAD.IADD R6, R13, 0x1, R6 ;  /* 0x000000010d067824 */ /* 0x000fc800078e0206 */
[----:B------:R-:W-:-:S07]  /*1d550*/  IMAD.MOV.U32 R13, RZ, RZ, R6 ;  /* 0x000000ffff0d7224 */ /* 0x000fce00078e0006 */
[----:B------:R-:W-:Y:S05]  /*1d560*/  WARPSYNC.COLLECTIVE R15, `(.L_x_1506) ;  /* 0x000000000f087348 */ /* 0x000fea0003c00000 */
[----:B------:R0:W1:Y:S02]  /*1d570*/  SHFL.UP P6, R14, R13, R12, R11 ;  /* 0x0400000c0d0e7389 */ /* 0x00006400000c000b */
[----:B01----:R-:W-:Y:S01]  /*1d580*/  ENDCOLLECTIVE ;  /* 0x000000000000791b */ /* 0x003fe20003800000 */
.L_x_1506:
[----:B------:R-:W-:Y:S01]  /*1d590*/  IMAD.MOV.U32 R12, RZ, RZ, 0x4 ;  /* 0x00000004ff0c7424 */ /* 0x000fe200078e00ff */
[----:B------:R-:W-:-:S05]  /*1d5a0*/  SEL R3, R14, RZ, P2 ;  /* 0x000000ff0e037207 */ /* 0x000fca0001000000 */
[----:B------:R-:W-:Y:S02]  /*1d5b0*/  IMAD.IADD R2, R6, 0x1, R3 ;  /* 0x0000000106027824 */ /* 0x000fe400078e0203 */
[----:B------:R-:W-:Y:S02]  /*1d5c0*/  IMAD.MOV.U32 R6, RZ, RZ, RZ ;  /* 0x000000ffff067224 */ /* 0x000fe400078e00ff */
[----:B------:R-:W-:-:S07]  /*1d5d0*/  IMAD.MOV.U32 R13, RZ, RZ, R2 ;  /* 0x000000ffff0d7224 */ /* 0x000fce00078e0002 */
[----:B------:R-:W-:Y:S05]  /*1d5e0*/  WARPSYNC.COLLECTIVE R15, `(.L_x_1507) ;  /* 0x000000000f087348 */ /* 0x000fea0003c00000 */
[----:B------:R0:W1:Y:S02]  /*1d5f0*/  SHFL.UP P6, R14, R13, R12, R11 ;  /* 0x0400000c0d0e7389 */ /* 0x00006400000c000b */
[----:B01----:R-:W-:Y:S01]  /*1d600*/  ENDCOLLECTIVE ;  /* 0x000000000000791b */ /* 0x003fe20003800000 */
.L_x_1507:
[----:B------:R-:W-:Y:S01]  /*1d610*/  IMAD.MOV.U32 R12, RZ, RZ, 0x8 ;  /* 0x00000008ff0c7424 */ /* 0x000fe200078e00ff */
[----:B------:R-:W-:-:S05]  /*1d620*/  SEL R3, R14, RZ, P3 ;  /* 0x000000ff0e037207 */ /* 0x000fca0001800000 */
[----:B------:R-:W-:-:S04]  /*1d630*/  IMAD.IADD R3, R2, 0x1, R3 ;  /* 0x0000000102037824 */ /* 0x000fc800078e0203 */
[----:B------:R-:W-:-:S07]  /*1d640*/  IMAD.MOV.U32 R13, RZ, RZ, R3 ;  /* 0x000000ffff0d7224 */ /* 0x000fce00078e0003 */
[----:B------:R-:W-:Y:S05]  /*1d650*/  WARPSYNC.COLLECTIVE R15, `(.L_x_1508) ;  /* 0x000000000f087348 */ /* 0x000fea0003c00000 */
[----:B------:R0:W1:Y:S02]  /*1d660*/  SHFL.UP P6, R14, R13, R12, R11 ;  /* 0x0400000c0d0e7389 */ /* 0x00006400000c000b */
[----:B01----:R-:W-:Y:S01]  /*1d670*/  ENDCOLLECTIVE ;  /* 0x000000000000791b */ /* 0x003fe20003800000 */
.L_x_1508:
[----:B------:R-:W-:Y:S01]  /*1d680*/  IMAD.MOV.U32 R12, RZ, RZ, 0x10 ;  /* 0x00000010ff0c7424 */ /* 0x000fe200078e00ff */
[----:B------:R-:W-:-:S05]  /*1d690*/  SEL R4, R14, RZ, P4 ;  /* 0x000000ff0e047207 */ /* 0x000fca0002000000 */
[----:B------:R-:W-:-:S04]  /*1d6a0*/  IMAD.IADD R4, R3, 0x1, R4 ;  /* 0x0000000103047824 */ /* 0x000fc800078e0204 */
[----:B------:R-:W-:-:S07]  /*1d6b0*/  IMAD.MOV.U32 R13, RZ, RZ, R4 ;  /* 0x000000ffff0d7224 */ /* 0x000fce00078e0004 */
[----:B------:R-:W-:Y:S05]  /*1d6c0*/  WARPSYNC.COLLECTIVE R15, `(.L_x_1509) ;  /* 0x000000000f087348 */ /* 0x000fea0003c00000 */
[----:B------:R0:W1:Y:S02]  /*1d6d0*/  SHFL.UP P6, R14, R13, R12, R11 ;  /* 0x0400000c0d0e7389 */ /* 0x00006400000c000b */
[----:B01----:R-:W-:Y:S01]  /*1d6e0*/  ENDCOLLECTIVE ;  /* 0x000000000000791b */ /* 0x003fe20003800000 */
.L_x_1509:
        /* <DEDUP_REMOVED lines=8> */
.L_x_1510:
[----:B------:R-:W-:Y:S05]  /*1d770*/  BRA `(.L_x_1511) ;  /* 0xffffffb800787947 */ /* 0x000fea000383ffff */
.L_x_1398:
[----:B------:R-:W-:Y:S01]  /*1d780*/  BSSY B0, `(.L_x_1512) ;  /* 0x0000007000007945 */ /* 0x000fe20003800000 */
[----:B------:R-:W-:Y:S02]  /*1d790*/  IMAD.MOV.U32 R12, RZ, RZ, 0x1 ;  /* 0x00000001ff0c7424 */ /* 0x000fe400078e00ff */
[----:B------:R-:W-:Y:S02]  /*1d7a0*/  IMAD.MOV.U32 R11, RZ, RZ, RZ ;  /* 0x000000ffff0b7224 */ /* 0x000fe400078e00ff */
[----:B------:R-:W-:-:S07]  /*1d7b0*/  IMAD.MOV.U32 R15, RZ, RZ, -0x1 ;  /* 0xffffffffff0f7424 */ /* 0x000fce00078e00ff */
[----:B------:R-:W-:Y:S05]  /*1d7c0*/  WARPSYNC.COLLECTIVE R15, `(.L_x_1513) ;  /* 0x000000000f087348 */ /* 0x000fea0003c00000 */
[----:B------:R0:W1:Y:S02]  /*1d7d0*/  SHFL.UP P6, R14, R13, R12, R11 ;  /* 0x0400000c0d0e7389 */ /* 0x00006400000c000b */
[----:B01----:R-:W-:Y:S01]  /*1d7e0*/  ENDCOLLECTIVE ;  /* 0x000000000000791b */ /* 0x003fe20003800000 */
.L_x_1513:
[----:B------:R-:W-:Y:S05]  /*1d7f0*/  BSYNC B0 ;  /* 0x0000000000007941 */ /* 0x000fea0003800000 */
.L_x_1512:
        /* <DEDUP_REMOVED lines=8> */
.L_x_1514:
[----:B------:R-:W-:Y:S01]  /*1d880*/  IMAD.MOV.U32 R12, RZ, RZ, 0x4 ;  /* 0x00000004ff0c7424 */ /* 0x000fe200078e00ff */
[----:B------:R-:W-:-:S05]  /*1d890*/  SEL R2, R14, RZ, P2 ;  /* 0x000000ff0e027207 */ /* 0x000fca0001000000 */
[----:B------:R-:W-:-:S04]  /*1d8a0*/  IMAD.IADD R2, R13, 0x1, R2 ;  /* 0x000000010d027824 */ /* 0x000fc800078e0202 */
[----:B------:R-:W-:-:S07]  /*1d8b0*/  IMAD.MOV.U32 R13, RZ, RZ, R2 ;  /* 0x000000ffff0d7224 */ /* 0x000fce00078e0002 */
[----:B------:R-:W-:Y:S05]  /*1d8c0*/  WARPSYNC.COLLECTIVE R15, `(.L_x_1515) ;  /* 0x000000000f087348 */ /* 0x000fea0003c00000 */
[----:B------:R0:W1:Y:S02]  /*1d8d0*/  SHFL.UP P6, R14, R13, R12, R11 ;  /* 0x0400000c0d0e7389 */ /* 0x00006400000c000b */
[----:B01----:R-:W-:Y:S01]  /*1d8e0*/  ENDCOLLECTIVE ;  /* 0x000000000000791b */ /* 0x003fe20003800000 */
.L_x_1515:
[----:B------:R-:W-:Y:S01]  /*1d8f0*/  IMAD.MOV.U32 R12, RZ, RZ, 0x8 ;  /* 0x00000008ff0c7424 */ /* 0x000fe200078e00ff */
[----:B------:R-:W-:-:S05]  /*1d900*/  SEL R3, R14, RZ, P3 ;  /* 0x000000ff0e037207 */ /* 0x000fca0001800000 */
[----:B------:R-:W-:-:S04]  /*1d910*/  IMAD.IADD R3, R2, 0x1, R3 ;  /* 0x0000000102037824 */ /* 0x000fc800078e0203 */
[----:B------:R-:W-:-:S07]  /*1d920*/  IMAD.MOV.U32 R13, RZ, RZ, R3 ;  /* 0x000000ffff0d7224 */ /* 0x000fce00078e0003 */
[----:B------:R-:W-:Y:S05]  /*1d930*/  WARPSYNC.COLLECTIVE R15, `(.L_x_1516) ;  /* 0x000000000f087348 */ /* 0x000fea0003c00000 */
[----:B------:R0:W1:Y:S02]  /*1d940*/  SHFL.UP P6, R14, R13, R12, R11 ;  /* 0x0400000c0d0e7389 */ /* 0x00006400000c000b */
[----:B01----:R-:W-:Y:S01]  /*1d950*/  ENDCOLLECTIVE ;  /* 0x000000000000791b */ /* 0x003fe20003800000 */
.L_x_1516:
[----:B------:R-:W-:Y:S01]  /*1d960*/  IMAD.MOV.U32 R12, RZ, RZ, 0x10 ;  /* 0x00000010ff0c7424 */ /* 0x000fe200078e00ff */
[----:B------:R-:W-:-:S05]  /*1d970*/  SEL R4, R14, RZ, P4 ;  /* 0x000000ff0e047207 */ /* 0x000fca0002000000 */
[----:B------:R-:W-:-:S04]  /*1d980*/  IMAD.IADD R4, R3, 0x1, R4 ;  /* 0x0000000103047824 */ /* 0x000fc800078e0204 */
[----:B------:R-:W-:-:S07]  /*1d990*/  IMAD.MOV.U32 R13, RZ, RZ, R4 ;  /* 0x000000ffff0d7224 */ /* 0x000fce00078e0004 */
[----:B------:R-:W-:Y:S05]  /*1d9a0*/  WARPSYNC.COLLECTIVE R15, `(.L_x_1517) ;  /* 0x000000000f087348 */ /* 0x000fea0003c00000 */
[----:B------:R0:W1:Y:S02]  /*1d9b0*/  SHFL.UP P6, R14, R13, R12, R11 ;  /* 0x0400000c0d0e7389 */ /* 0x00006400000c000b */
[----:B01----:R-:W-:Y:S01]  /*1d9c0*/  ENDCOLLECTIVE ;  /* 0x000000000000791b */ /* 0x003fe20003800000 */
.L_x_1517:
        /* <DEDUP_REMOVED lines=8> */
.L_x_1518:
[----:B------:R-:W-:Y:S05]  /*1da50*/  BRA `(.L_x_1519) ;  /* 0xffffffb800647947 */ /* 0x000fea000383ffff */
.L_x_1400:
[----:B------:R-:W-:Y:S01]  /*1da60*/  BSSY B0, `(.L_x_1520) ;  /* 0x0000006000007945 */ /* 0x000fe20003800000 */
[----:B------:R-:W-:Y:S01]  /*1da70*/  PLOP3.LUT P6, PT, P6, PT, PT, 0x8, 0x0 ;  /* 0x000000000000781c */ /* 0x000fe200037ce170 */
[----:B------:R-:W-:-:S12]  /*1da80*/  IMAD.MOV.U32 R15, RZ, RZ, -0x1 ;  /* 0xffffffffff0f7424 */ /* 0x000fd800078e00ff */
[----:B0-----:R-:W-:Y:S05]  /*1da90*/  WARPSYNC.COLLECTIVE R15, `(.L_x_1521) ;  /* 0x000000000f087348 */ /* 0x001fea0003c00000 */
[----:B------:R-:W-:Y:S01]  /*1daa0*/  VOTE.ANY R14, PT, P6 ;  /* 0x00000000000e7806 */ /* 0x000fe200030e0100 */
[----:B0-----:R-:W-:Y:S06]  /*1dab0*/  ENDCOLLECTIVE ;  /* 0x000000000000791b */ /* 0x001fec0003800000 */
.L_x_1521:
[----:B------:R-:W-:Y:S05]  /*1dac0*/  BSYNC B0 ;  /* 0x0000000000007941 */ /* 0x000fea0003800000 */
.L_x_1520:
[----:B------:R-:W-:Y:S02]  /*1dad0*/  IMAD.MOV.U32 R3, RZ, RZ, R14 ;  /* 0x000000ffff037224 */ /* 0x000fe400078e000e */
[----:B------:R-:W-:Y:S02]  /*1dae0*/  IMAD.MOV.U32 R13, RZ, RZ, R25 ;  /* 0x000000ffff0d7224 */ /* 0x000fe400078e0019 */
[----:B------:R0:W1:Y:S01]  /*1daf0*/  POPC R12, R3 ;  /* 0x00000003000c7309 */ /* 0x0000620000000000 */
[----:B------:R-:W-:Y:S02]  /*1db00*/  IMAD.MOV.U32 R11, RZ, RZ, 0x1f ;  /* 0x0000001fff0b7424 */ /* 0x000fe400078e00ff */
[----:B------:R-:W-:-:S07]  /*1db10*/  IMAD.MOV.U32 R15, RZ, RZ, -0x1 ;  /* 0xffffffffff0f7424 */ /* 0x000fce00078e00ff */
[----:B01----:R-:W-:Y:S05]  /*1db20*/  WARPSYNC.COLLECTIVE R15, `(.L_x_1522) ;  /* 0x000000000f087348 */ /* 0x003fea0003c00000 */
[----:B-1----:R1:W2:Y:S02]  /*1db30*/  SHFL.IDX P6, R14, R13, R12, R11 ;  /* 0x0000000c0d0e7389 */ /* 0x0022a400000c000b */
[----:B012---:R-:W-:Y:S01]  /*1db40*/  ENDCOLLECTIVE ;  /* 0x000000000000791b */ /* 0x007fe20003800000 */
.L_x_1522:
[----:B------:R-:W-:Y:S02]  /*1db50*/  IMAD.IADD R27, R12, 0x1, R27 ;  /* 0x000000010c1b7824 */ /* 0x000fe400078e021b */
[----:B------:R-:W-:Y:S02]  /*1db60*/  IMAD.MOV.U32 R13, RZ, RZ, R8 ;  /* 0x000000ffff0d7224 */ /* 0x000fe400078e0008 */
[----:B------:R-:W-:-:S07]  /*1db70*/  IMAD.MOV.U32 R25, RZ, RZ, R14 ;  /* 0x000000ffff197224 */ /* 0x000fce00078e000e */
[----:B------:R-:W-:Y:S05]  /*1db80*/  WARPSYNC.COLLECTIVE R15, `(.L_x_1523) ;  /* 0x000000000f087348 */ /* 0x000fea0003c00000 */
[----:B------:R0:W1:Y:S02]  /*1db90*/  SHFL.IDX P6, R14, R13, R12, R11 ;  /* 0x0000000c0d0e7389 */ /* 0x00006400000c000b */
[----:B01----:R-:W-:Y:S01]  /*1dba0*/  ENDCOLLECTIVE ;  /* 0x000000000000791b */ /* 0x003fe20003800000 */
.L_x_1523:
[----:B------:R-:W-:Y:S01]  /*1dbb0*/  IMAD.MOV.U32 R8, RZ, RZ, R14 ;  /* 0x000000ffff087224 */ /* 0x000fe200078e000e */
[----:B------:R-:W-:Y:S06]  /*1dbc0*/  BRA `(.L_x_1524) ;  /* 0xffffffb800487947 */ /* 0x000fec000383ffff */
.L_x_1402:
[----:B------:R-:W-:Y:S01]  /*1dbd0*/  BSSY B0, `(.L_x_1525) ;  /* 0x0000007000007945 */ /* 0x000fe20003800000 */
[----:B------:R-:W-:Y:S02]  /*1dbe0*/  IMAD.MOV.U32 R13, RZ, RZ, R2 ;  /* 0x000000ffff0d7224 */ /* 0x000fe400078e0002 */
[----:B------:R-:W-:Y:S02]  /*1dbf0*/  IMAD.MOV.U32 R11, RZ, RZ, 0x1f ;  /* 0x0000001fff0b7424 */ /* 0x000fe400078e00ff */
[----:B------:R-:W-:-:S07]  /*1dc00*/  IMAD.MOV.U32 R15, RZ, RZ, -0x1 ;  /* 0xffffffffff0f7424 */ /* 0x000fce00078e00ff */
[----:B0-23--:R-:W-:Y:S05]  /*1dc10*/  WARPSYNC.COLLECTIVE R15, `(.L_x_1526) ;  /* 0x000000000f087348 */ /* 0x00dfea0003c00000 */
[----:B------:R1:W4:Y:S02]  /*1dc20*/  SHFL.IDX P6, R14, R13, R12, R11 ;  /* 0x0000000c0d0e7389 */ /* 0x00032400000c000b */
[----:B01234-:R-:W-:Y:S01]  /*1dc30*/  ENDCOLLECTIVE ;  /* 0x000000000000791b */ /* 0x01ffe20003800000 */
.L_x_1526:
[----:B------:R-:W-:Y:S05]  /*1dc40*/  BSYNC B0 ;  /* 0x0000000000007941 */ /* 0x000fea0003800000 */
.L_x_1525:
[----:B------:R-:W-:Y:S01]  /*1dc50*/  IMAD.MOV.U32 R6, RZ, RZ, R14 ;  /* 0x000000ffff067224 */ /* 0x000fe200078e000e */
[----:B------:R-:W-:Y:S06]  /*1dc60*/  BRA `(.L_x_1401) ;  /* 0xffffffb800387947 */ /* 0x000fec000383ffff */
.L_x_1408:
[----:B0-----:R0:W1:Y:S02]  /*1dc70*/  SYNCS.PHASECHK.TRANS64.TRYWAIT P0, [R4+URZ+0x30820], R0 ;  /* 0x03082000040075a7 */ /* 0x001064000800017f */
[----:B-1----:R-:W-:Y:S05]  /*1dc80*/  @!P0 NANOSLEEP.SYNCS 0x989680 ;  /* 0x009896800000895d */ /* 0x002fea0003900000 */
[----:B------:R-:W1:Y:S02]  /*1dc90*/  @!P0 SYNCS.PHASECHK.TRANS64 P0, [R4+URZ+0x30820], R0 ;  /* 0x03082000040085a7 */ /* 0x000e64000800007f */
[----:B-1----:R-:W-:Y:S05]  /*1dca0*/  @!P0 BRA `(.L_x_1408) ;  /* 0xfffffffc00f08947 */ /* 0x002fea000383ffff */
[----:B------:R-:W-:Y:S05]  /*1dcb0*/  BRA `(.L_x_1527) ;  /* 0xffffffc000907947 */ /* 0x000fea000383ffff */
.L_x_1409:
        /* <DEDUP_REMOVED lines=8> */
[----:B0-2---:R-:W-:Y:S05]  /*1dd40*/  WARPSYNC.COLLECTIVE R15, `(.L_x_1529) ;  /* 0x000000000f087348 */ /* 0x005fea0003c00000 */
[----:B------:R1:W3:Y:S02]  /*1dd50*/  SHFL.IDX P6, R14, R13, R12, R11 ;  /* 0x0000000c0d0e7389 */ /* 0x0002e400000c000b */
[----:B0123--:R-:W-:Y:S01]  /*1dd60*/  ENDCOLLECTIVE ;  /* 0x000000000000791b */ /* 0x00ffe20003800000 */
.L_x_1529:
[----:B------:R-:W-:Y:S05]  /*1dd70*/  BSYNC B0 ;  /* 0x0000000000007941 */ /* 0x000fea0003800000 */
.L_x_1528:
[----:B------:R-:W-:Y:S05]  /*1dd80*/  BRA `(.L_x_1530) ;  /* 0xffffffc000787947 */ /* 0x000fea000383ffff */
.L_x_1412:
[----:B------:R-:W-:Y:S01]  /*1dd90*/  BSSY B1, `(.L_x_1531) ;  /* 0x0000006000017945 */ /* 0x000fe20003800000 */
[----:B------:R-:W-:-:S07]  /*1dda0*/  IMAD.MOV.U32 R15, RZ, RZ, -0x1 ;  /* 0xffffffffff0f7424 */ /* 0x000fce00078e00ff */
[----:B0-2---:R-:W-:Y:S05]  /*1ddb0*/  WARPSYNC.COLLECTIVE R15, `(.L_x_1532) ;  /* 0x000000000f0c7348 */ /* 0x005fea0003c00000 */
[----:B------:R-:W-:Y:S02]  /*1ddc0*/  ELECT P6, UR62, PT ;  /* 0x00000000003e782f */ /* 0x000fe400038c0000 */
[----:B------:R-:W-:Y:S01]  /*1ddd0*/  MOV R14, UR62 ;  /* 0x0000003e000e7c02 */ /* 0x000fe20008000f00 */
[----:B0-2---:R-:W-:Y:S10]  /*1dde0*/  ENDCOLLECTIVE ;  /* 0x000000000000791b */ /* 0x005ff40003800000 */
.L_x_1532:
[----:B------:R-:W-:Y:S05]  /*1ddf0*/  BSYNC B1 ;  /* 0x0000000000017941 */ /* 0x000fea0003800000 */
.L_x_1531:
[----:B------:R-:W-:Y:S05]  /*1de00*/  BRA `(.L_x_1533) ;  /* 0xffffffc000707947 */ /* 0x000fea000383ffff */
.L_x_1414:
[----:B0-----:R0:W1:Y:S02]  /*1de10*/  SYNCS.PHASECHK.TRANS64.TRYWAIT P1, [R5+URZ+0x30840], R0 ;  /* 0x03084000050075a7 */ /* 0x001064000802017f */
[----:B-1----:R-:W-:Y:S05]  /*1de20*/  @!P1 NANOSLEEP.SYNCS 0x989680 ;  /* 0x009896800000995d */ /* 0x002fea0003900000 */
[----:B------:R-:W1:Y:S02]  /*1de30*/  @!P1 SYNCS.PHASECHK.TRANS64 P1, [R5+URZ+0x30840], R0 ;  /* 0x03084000050095a7 */ /* 0x000e64000802007f */
[----:B-1----:R-:W-:Y:S05]  /*1de40*/  @!P1 BRA `(.L_x_1414) ;  /* 0xfffffffc00f09947 */ /* 0x002fea000383ffff */
[----:B------:R-:W-:Y:S05]  /*1de50*/  BRA `(.L_x_1534) ;  /* 0xffffffc000987947 */ /* 0x000fea000383ffff */
.L_x_1416:
[----:B-1----:R1:W3:Y:S02]  /*1de60*/  SYNCS.PHASECHK.TRANS64.TRYWAIT P1, [R23+URZ+0x30840], R2 ;  /* 0x03084002170075a7 */ /* 0x0022e4000802017f */
[----:B---3--:R-:W-:Y:S05]  /*1de70*/  @!P1 NANOSLEEP.SYNCS 0x989680 ;  /* 0x009896800000995d */ /* 0x008fea0003900000 */
[----:B------:R-:W3:Y:S02]  /*1de80*/  @!P1 SYNCS.PHASECHK.TRANS64 P1, [R23+URZ+0x30840], R2 ;  /* 0x03084002170095a7 */ /* 0x000ee4000802007f */
[----:B---3--:R-:W-:Y:S05]  /*1de90*/  @!P1 BRA `(.L_x_1416) ;  /* 0xfffffffc00f09947 */ /* 0x008fea000383ffff */
[----:B------:R-:W-:Y:S05]  /*1dea0*/  BRA `(.L_x_1535) ;  /* 0xffffffc000a47947 */ /* 0x000fea000383ffff */
.L_x_1418:
[----:B---3--:R3:W4:Y:S02]  /*1deb0*/  SYNCS.PHASECHK.TRANS64.TRYWAIT P1, [R5+URZ+0x30860], R0 ;  /* 0x03086000050075a7 */ /* 0x008724000802017f */
[----:B----4-:R-:W-:Y:S05]  /*1dec0*/  @!P1 NANOSLEEP.SYNCS 0x989680 ;  /* 0x009896800000995d */ /* 0x010fea0003900000 */
[----:B------:R-:W4:Y:S02]  /*1ded0*/  @!P1 SYNCS.PHASECHK.TRANS64 P1, [R5+URZ+0x30860], R0 ;  /* 0x03086000050095a7 */ /* 0x000f24000802007f */
[----:B----4-:R-:W-:Y:S05]  /*1dee0*/  @!P1 BRA `(.L_x_1418) ;  /* 0xfffffffc00f09947 */ /* 0x010fea000383ffff */
[----:B------:R-:W-:Y:S05]  /*1def0*/  BRA `(.L_x_1536) ;  /* 0xffffffc000a07947 */ /* 0x000fea000383ffff */
.L_x_1537:
        /* <DEDUP_REMOVED lines=16> */
.L_x_3215:


//--------------------- .text._ZN7cutlass13device_kernelIN5flash11enable_sm90INS1_16FlashAttnFwdSm90INS1_25CollectiveMainloopFwdSm90ILi2EN4cute5tupleIJNS5_1CILi1EEES8_S8_EEENS6_IJNS7_ILi128EEENS7_ILi96EEENS7_ILi192EEEEEELi192ENS_6half_tEfNS_4arch4Sm90ELb0ELb1ELb1ELb1ELb1ELb1ELb0ELb1ELb1ELb1ELb1ELb0EEENS1_21CollectiveEpilogueFwdINS6_IJSA_SC_SB_EEES9_SE_SG_Li256ELb1ELb1ELb1ELb0EEENS1_36VarlenDynamicPersistentTileSchedulerILi128ELi96ELi256ELi128ELb1ELb1ELb1ELb1ELb0ELb1EEEEEEEEEvNT_6ParamsE --------------------------
	.section	.text._ZN7cutlass13device_kernelIN5flash11enable_sm90INS1_16FlashAttnFwdSm90INS1_25CollectiveMainloopFwdSm90ILi2EN4cute5tupleIJNS5_1CILi1EEES8_S8_EEENS6_IJNS7_ILi128EEENS7_ILi96EEENS7_ILi192EEEEEELi192ENS_6half_tEfNS_4arch4Sm90ELb0ELb1ELb1ELb1ELb1ELb1ELb0ELb1ELb1ELb1ELb1ELb0EEENS1_21CollectiveEpilogueFwdINS6_IJSA_SC_SB_EEES9_SE_SG_Li256ELb1ELb1ELb1ELb0EEENS1_36VarlenDynamicPersistentTileSchedulerILi128ELi96ELi256ELi128ELb1ELb1ELb1ELb1ELb0ELb1EEEEEEEEEvNT_6ParamsE,"ax",@progbits
	.align	128
.text._ZN7cutlass13device_kernelIN5flash11enable_sm90INS1_16FlashAttnFwdSm90INS1_25CollectiveMainloopFwdSm90ILi2EN4cute5tupleIJNS5_1CILi1EEES8_S8_EEENS6_IJNS7_ILi128EEENS7_ILi96EEENS7_ILi192EEEEEELi192ENS_6half_tEfNS_4arch4Sm90ELb0ELb1ELb1ELb1ELb1ELb1ELb0ELb1ELb1ELb1ELb1ELb0EEENS1_21CollectiveEpilogueFwdINS6_IJSA_SC_SB_EEES9_SE_SG_Li256ELb1ELb1ELb1ELb0EEENS1_36VarlenDynamicPersistentTileSchedulerILi128ELi96ELi256ELi128ELb1ELb1ELb1ELb1ELb0ELb1EEEEEEEEEvNT_6ParamsE:
        .type           _ZN7cutlass13device_kernelIN5flash11enable_sm90INS1_16FlashAttnFwdSm90INS1_25CollectiveMainloopFwdSm90ILi2EN4cute5tupleIJNS5_1CILi1EEES8_S8_EEENS6_IJNS7_ILi128EEENS7_ILi96EEENS7_ILi192EEEEEELi192ENS_6half_tEfNS_4arch4Sm90ELb0ELb1ELb1ELb1ELb1ELb1ELb0ELb1ELb1ELb1ELb1ELb0EEENS1_21CollectiveEpilogueFwdINS6_IJSA_SC_SB_EEES9_SE_SG_Li256ELb1ELb1ELb1ELb0EEENS1_36VarlenDynamicPersistentTileSchedulerILi128ELi96ELi256ELi128ELb1ELb1ELb1ELb1ELb0ELb1EEEEEEEEEvNT_6ParamsE,@function
        .size           _ZN7cutlass13device_kernelIN5flash11enable_sm90INS1_16FlashAttnFwdSm90INS1_25CollectiveMainloopFwdSm90ILi2EN4cute5tupleIJNS5_1CILi1EEES8_S8_EEENS6_IJNS7_ILi128EEENS7_ILi96EEENS7_ILi192EEEEEELi192ENS_6half_tEfNS_4arch4Sm90ELb0ELb1ELb1ELb1ELb1ELb1ELb0ELb1ELb1ELb1ELb1ELb0EEENS1_21CollectiveEpilogueFwdINS6_IJSA_SC_SB_EEES9_SE_SG_Li256ELb1ELb1ELb1ELb0EEENS1_36VarlenDynamicPersistentTileSchedulerILi128ELi96ELi256ELi128ELb1ELb1ELb1ELb1ELb0ELb1EEEEEEEEEvNT_6ParamsE,(.L_x_3216 - _ZN7cutlass13device_kernelIN5flash11enable_sm90INS1_16FlashAttnFwdSm90INS1_25CollectiveMainloopFwdSm90ILi2EN4cute5tupleIJNS5_1CILi1EEES8_S8_EEENS6_IJNS7_ILi128EEENS7_ILi96EEENS7_ILi192EEEEEELi192ENS_6half_tEfNS_4arch4Sm90ELb0ELb1ELb1ELb1ELb1ELb1ELb0ELb1ELb1ELb1ELb1ELb0EEENS1_21CollectiveEpilogueFwdINS6_IJSA_SC_SB_EEES9_SE_SG_Li256ELb1ELb1ELb1ELb0EEENS1_36VarlenDynamicPersistentTileSchedulerILi128ELi96ELi256ELi128ELb1ELb1ELb1ELb1ELb0ELb1EEEEEEEEEvNT_6ParamsE)
        .other          _ZN7cutlass13device_kernelIN5flash11enable_sm90INS1_16FlashAttnFwdSm90INS1_25CollectiveMainloopFwdSm90ILi2EN4cute5tupleIJNS5_1CILi1EEES8_S8_EEENS6_IJNS7_ILi128EEENS7_ILi96EEENS7_ILi192EEEEEELi192ENS_6half_tEfNS_4arch4Sm90ELb0ELb1ELb1ELb1ELb1ELb1ELb0ELb1ELb1ELb1ELb1ELb0EEENS1_21CollectiveEpilogueFwdINS6_IJSA_SC_SB_EEES9_SE_SG_Li256ELb1ELb1ELb1ELb0EEENS1_36VarlenDynamicPersistentTileSchedulerILi128ELi96ELi256ELi128ELb1ELb1ELb1ELb1ELb0ELb1EEEEEEEEEvNT_6ParamsE,@"STO_CUDA_ENTRY STV_DEFAULT"
_ZN7cutlass13device_kernelIN5flash11enable_sm90INS1_16FlashAttnFwdSm90INS1_25CollectiveMainloopFwdSm90ILi2EN4cute5tupleIJNS5_1CILi1EEES8_S8_EEENS6_IJNS7_ILi128EEENS7_ILi96EEENS7_ILi192EEEEEELi192ENS_6half_tEfNS_4arch4Sm90ELb0ELb1ELb1ELb1ELb1ELb1ELb0ELb1ELb1ELb1ELb1ELb0EEENS1_21CollectiveEpilogueFwdINS6_IJSA_SC_SB_EEES9_SE_SG_Li256ELb1ELb1ELb1ELb0EEENS1_36VarlenDynamicPersistentTileSchedulerILi128ELi96ELi256ELi128ELb1ELb1ELb1ELb1ELb0ELb1EEEEEEEEEvNT_6ParamsE:
        /* <DEDUP_REMOVED lines=18> */
.L_x_1539:
[----:B------:R-:W-:Y:S05]  /*0120*/  BSYNC B0 ;  /* 0x0000000000007941 */ /* 0x000fea0003800000 */
.L_x_1538:
        /* <DEDUP_REMOVED lines=41> */
.L_x_1540:
        /* <DEDUP_REMOVED lines=22> */
.L_x_1541:
        /* <DEDUP_REMOVED lines=18> */
.L_x_1542:
        /* <DEDUP_REMOVED lines=22> */
.L_x_1543:
        /* <DEDUP_REMOVED lines=22> */
.L_x_1544:
[----:B0-----:R-:W-:Y:S01]  /*0900*/  UMOV UR4, 0x1 ;  /* 0x0000000100047882 */ /* 0x001fe20000000000 */
[----:B------:R-:W-:Y:S01]  /*0910*/  PLOP3.LUT P0, PT, PT, PT, UP0, 0x80, 0x0 ;  /* 0x000000000000781c */ /* 0x000fe20003f0f008 */
[----:B------:R-:W-:Y:S01]  /*0920*/  USEL UR4, UR4, 0x2, !UP0 ;  /* 0x0000000204047887 */ /* 0x000fe2000c000000 */
[----:B------:R-:W-:Y:S01]  /*0930*/  NOP ;  /* 0x0000000000007918 */ /* 0x000fe20000000000 */
[----:B------:R-:W-:Y:S01]  /*0940*/  ULDC.64 UR60, c[0x0][0x208] ;  /* 0x00008200003c7ab9 */ /* 0x000fe20000000a00 */
[----:B------:R-:W-:Y:S03]  /*0950*/  BSSY B9, `(.L_x_1545) ;  /* 0x0002d7c000097945 */ /* 0x000fe60003800000 */
[----:B------:R-:W-:-:S05]  /*0960*/  IMAD.U32 R3, RZ, RZ, UR4 ;  /* 0x00000004ff037e24 */ /* 0x000fca000f8e00ff */
[----:B------:R0:W-:Y:S01]  /*0970*/  STL [R1+0x68], R3 ;  /* 0x0000680301007387 */ /* 0x0001e20000100800 */
[----:B-12-4-:R-:W-:Y:S06]  /*0980*/  BAR.SYNC.DEFER_BLOCKING 0x0 ;  /* 0x0000000000007b1d */ /* 0x016fec0000010000 */
[----:B------:R-:W-:Y:S05]  /*0990*/  @!P0 BRA `(.L_x_1546) ;  /* 0x00000254002c8947 */ /* 0x000fea0003800000 */
.L_x_1547:
[----:B------:R-:W-:-:S08]  /*09a0*/  NOP ;  /* 0x0000000000007918 */ /* 0x000fd00000000000 */
[----:B------:R-:W1:Y:S02]  /*09b0*/  USETMAXREG.TRY_ALLOC.CTAPOOL UP0, 0xe8 ;  /* 0x000000e8000079c8 */ /* 0x000e640008000600 */
[----:B-1----:R-:W-:-:S13]  /*09c0*/  PLOP3.LUT P0, PT, PT, PT, UP0, 0x80, 0x0 ;  /* 0x000000000000781c */ /* 0x002fda0003f0f008 */
[----:B------:R-:W-:Y:S05]  /*09d0*/  @!P0 BRA `(.L_x_1547) ;  /* 0xfffffffc00f08947 */ /* 0x000fea000383ffff */
[----:B------:R-:W1:Y:S08]  /*09e0*/  S2UR UR4, SR_CgaCtaId ;  /* 0x00000000000479c3 */ /* 0x000e700000008800 */
[----:B------:R-:W-:Y:S06]  /*09f0*/  BAR.ARV 0x8, 0x180 ;  /* 0x0206000000007b1d */ /* 0x000fec0000002000 */
[----:B0-----:R-:W-:-:S02]  /*0a00*/  MOV R3, 0x400 ;  /* 0x0000040000037802 */ /* 0x001fc40000000f00 */
[----:B------:R-:W-:Y:S01]  /*0a10*/  BAR.SYNC.DEFER_BLOCKING 0x5, 0x180 ;  /* 0x0146000000007b1d */ /* 0x000fe20000010000 */
[----:B-1----:R-:W-:-:S05]  /*0a20*/  IMAD.U32 R204, RZ, RZ, UR4 ;  /* 0x00000004ffcc7e24 */ /* 0x002fca000f8e00ff */
[----:B------:R-:W-:Y:S01]  /*0a30*/  ULDC UR4, c[0x0][0xc3c] ;  /* 0x00030f0000047ab9 */ /* 0x000fe20000000800 */
[----:B------:R-:W-:-:S05]  /*0a40*/  LEA R2, R204, R3, 0x18 ;  /* 0x00000003cc027211 */ /* 0x000fca00078ec0ff */
[----:B------:R-:W0:Y:S01]  /*0a50*/  LDS.128 R28, [R2+0x308d0] ;  /* 0x0308d000021c7984 */ /* 0x000e220000000c00 */
[----:B------:R-:W-:Y:S06]  /*0a60*/  BAR.ARV 0x4, 0x180 ;  /* 0x0106000000007b1d */ /* 0x000fec0000002000 */
[----:B0-----:R-:W-:-:S13]  /*0a70*/  ISETP.GE.AND P0, PT, R31, UR4, PT ;  /* 0x000000041f007c0c */ /* 0x001fda000bf06270 */
[----:B------:R-:W-:Y:S05]  /*0a80*/  @P0 BRA `(.L_x_1548) ;  /* 0x000002d400a00947 */ /* 0x000fea0003800000 */
[----:B------:R-:W2:Y:S01]  /*0a90*/  LDL R4, [R1+0x68] ;  /* 0x0000680001047983 */ /* 0x000ea20000100800 */
[----:B------:R-:W-:Y:S01]  /*0aa0*/  VIADD R0, R0, 0xffffff80 ;  /* 0xffffff8000007836 */ /* 0x000fe20000000000 */
[----:B------:R-:W-:Y:S01]  /*0ab0*/  R2UR UR4, R2 ;  /* 0x00000000020472ca */ /* 0x000fe200000e0000 */
[----:B------:R-:W-:Y:S02]  /*0ac0*/  IMAD.MOV.U32 R17, RZ, RZ, RZ ;  /* 0x000000ffff117224 */ /* 0x000fe400078e00ff */
[----:B------:R-:W-:Y:S01]  /*0ad0*/  IMAD.MOV.U32 R220, RZ, RZ, RZ ;  /* 0x000000ffffdc7224 */ /* 0x000fe200078e00ff */
[----:B------:R-:W-:Y:S01]  /*0ae0*/  SHF.R.S32.HI R3, RZ, 0x1f, R0 ;  /* 0x0000001fff037819 */ /* 0x000fe20000011400 */
[----:B------:R-:W-:Y:S02]  /*0af0*/  IMAD.MOV.U32 R198, RZ, RZ, RZ ;  /* 0x000000ffffc67224 */ /* 0x000fe400078e00ff */
[----:B------:R-:W-:Y:S01]  /*0b00*/  IMAD.MOV.U32 R193, RZ, RZ, RZ ;  /* 0x000000ffffc17224 */ /* 0x000fe200078e00ff */
[----:B------:R-:W-:-:S04]  /*0b10*/  LEA.HI R6, R3, R0, RZ, 0x4 ;  /* 0x0000000003067211 */ /* 0x000fc800078f20ff */
[----:B------:R-:W-:Y:S01]  /*0b20*/  SHF.R.S32.HI R7, RZ, 0x4, R6 ;  /* 0x00000004ff077819 */ /* 0x000fe20000011406 */
[----:B------:R-:W-:Y:S01]  /*0b30*/  UIADD3 UR4, UR4, 0x12400, URZ ;  /* 0x0001240004047890 */ /* 0x000fe2000fffe03f */
[----:B--2---:R-:W-:Y:S02]  /*0b40*/  R2UR UR5, R4 ;  /* 0x00000000040572ca */ /* 0x004fe400000e0000 */
[----:B------:R-:W-:-:S04]  /*0b50*/  LEA.HI R4, R3, R0, RZ, 0x7 ;  /* 0x0000000003047211 */ /* 0x000fc800078f38ff */
[----:B------:R-:W-:-:S05]  /*0b60*/  LOP3.LUT R5, R4, 0xffffff80, RZ, 0xc0, !PT ;  /* 0xffffff8004057812 */ /* 0x000fca00078ec0ff */
[----:B------:R-:W-:Y:S01]  /*0b70*/  IMAD.IADD R15, R0, 0x1, -R5 ;  /* 0x00000001000f7824 */ /* 0x000fe200078e0a05 */
[----:B------:R-:W-:Y:S01]  /*0b80*/  LEA.HI R5, R6, R7, RZ, 0x1 ;  /* 0x0000000706057211 */ /* 0x000fe200078f08ff */
[----:B------:R-:W-:-:S03]  /*0b90*/  ULOP3.LUT UR5, UR5, 0x1, URZ, 0xfc, !UPT ;  /* 0x0000000105057892 */ /* 0x000fc6000f8efc3f */
[----:B------:R-:W-:Y:S01]  /*0ba0*/  SHF.R.S32.HI R10, RZ, 0x1f, R15 ;  /* 0x0000001fff0a7819 */ /* 0x000fe2000001140f */
[----:B------:R-:W-:Y:S03]  /*0bb0*/  STL [R1+0x5c], R15 ;  /* 0x00005c0f01007387 */ /* 0x000fe60000100800 */
[CC--:B------:R-:W-:Y:S02]  /*0bc0*/  LEA.HI R11, R10.reuse, R15.reuse, RZ, 0x2 ;  /* 0x0000000f0a0b7211 */ /* 0x0c0fe400078f10ff */
[----:B------:R-:W-:Y:S02]  /*0bd0*/  LEA.HI R10, R10, R15, RZ, 0x5 ;  /* 0x0000000f0a0a7211 */ /* 0x000fe400078f28ff */
[--C-:B------:R-:W-:Y:S02]  /*0be0*/  SHF.R.S32.HI R9, RZ, 0x2, R11.reuse ;  /* 0x00000002ff097819 */ /* 0x100fe4000001140b */
[----:B------:R-:W-:-:S02]  /*0bf0*/  SHF.R.S32.HI R8, RZ, 0x1f, R11 ;  /* 0x0000001fff087819 */ /* 0x000fc4000001140b */
[----:B------:R-:W-:Y:S02]  /*0c00*/  SHF.R.S32.HI R10, RZ, 0x5, R10 ;  /* 0x00000005ff0a7819 */ /* 0x000fe4000001140a */
[----:B------:R-:W-:Y:S02]  /*0c10*/  LEA.HI R12, R8, R9, RZ, 0x3 ;  /* 0x00000009080c7211 */ /* 0x000fe400078f18ff */
[----:B------:R-:W-:Y:S02]  /*0c20*/  LOP3.LUT R8, R5, 0x1ffffffe, RZ, 0xc0, !PT ;  /* 0x1ffffffe05087812 */ /* 0x000fe400078ec0ff */
[----:B------:R-:W-:Y:S02]  /*0c30*/  LOP3.LUT R12, R12, 0xfffffff8, RZ, 0xc0, !PT ;  /* 0xfffffff80c0c7812 */ /* 0x000fe400078ec0ff */
[----:B------:R-:W-:Y:S01]  /*0c40*/  SHF.R.S32.HI R5, RZ, 0x7, R4 ;  /* 0x00000007ff057819 */ /* 0x000fe20000011404 */
[----:B------:R-:W-:Y:S01]  /*0c50*/  IMAD.IADD R8, R7, 0x1, -R8 ;  /* 0x0000000107087824 */ /* 0x000fe200078e0a08 */
[----:B------:R-:W-:-:S02]  /*0c60*/  IADD3 R13, R9, -R12, RZ ;  /* 0x8000000c090d7210 */ /* 0x000fc40007ffe0ff */
[CC--:B------:R-:W-:Y:S02]  /*0c70*/  LEA.HI R7, R3.reuse, R0.reuse, RZ, 0x5 ;  /* 0x0000000003077211 */ /* 0x0c0fe400078f28ff */
[----:B------:R-:W-:Y:S01]  /*0c80*/  LEA.HI R9, R3, R0, RZ, 0x2 ;  /* 0x0000000003097211 */ /* 0x000fe200078f10ff */
[----:B------:R-:W-:Y:S01]  /*0c90*/  IMAD R13, R10, 0x10, R13 ;  /* 0x000000100a0d7824 */ /* 0x000fe200078e020d */
[----:B------:R-:W-:Y:S02]  /*0ca0*/  LOP3.LUT R3, R6, 0x3fffff0, RZ, 0xc0, !PT ;  /* 0x03fffff006037812 */ /* 0x000fe400078ec0ff */
[----:B------:R-:W-:Y:S02]  /*0cb0*/  LEA.HI R6, R4, R5, RZ, 0x1 ;  /* 0x0000000504067211 */ /* 0x000fe400078f08ff */
[----:B------:R-:W-:Y:S01]  /*0cc0*/  SHF.R.S32.HI R4, RZ, 0x5, R7 ;  /* 0x00000005ff047819 */ /* 0x000fe20000011407 */
[----:B------:R-:W-:Y:S01]  /*0cd0*/  IMAD.IADD R3, R0, 0x1, -R3 ;  /* 0x0000000100037824 */ /* 0x000fe200078e0a03 */
[----:B------:R-:W-:-:S02]  /*0ce0*/  LOP3.LUT R6, R6, 0x3fffffe, RZ, 0xc0, !PT ;  /* 0x03fffffe06067812 */ /* 0x000fc400078ec0ff */
[----:B------:R-:W-:Y:S01]  /*0cf0*/  LOP3.LUT R7, R9, 0xfffffffc, RZ, 0xc0, !PT ;  /* 0xfffffffc09077812 */ /* 0x000fe200078ec0ff */
[C---:B------:R-:W-:Y:S01]  /*0d00*/  IMAD R3, R4.reuse, 0x10, R3 ;  /* 0x0000001004037824 */ /* 0x040fe200078e0203 */
[----:B------:R-:W-:Y:S01]  /*0d10*/  SHF.R.S32.HI R219, RZ, 0x2, R9 ;  /* 0x00000002ffdb7819 */ /* 0x000fe20000011409 */
[----:B------:R-:W-:Y:S01]  /*0d20*/  IMAD.IADD R6, R5, 0x1, -R6 ;  /* 0x0000000105067824 */ /* 0x000fe200078e0a06 */
[----:B------:R-:W-:Y:S01]  /*0d30*/  SHF.L.U32 R4, R4, 0x9, RZ ;  /* 0x0000000904047819 */ /* 0x000fe200000006ff */
[----:B------:R-:W-:Y:S01]  /*0d40*/  IMAD.IADD R7, R0, 0x1, -R7 ;  /* 0x0000000100077824 */ /* 0x000fe200078e0a07 */
[----:B------:R-:W-:Y:S01]  /*0d50*/  LOP3.LUT R11, R11, 0x7ffffffc, RZ, 0xc0, !PT ;  /* 0x7ffffffc0b0b7812 */ /* 0x000fe200078ec0ff */
[----:B------:R-:W-:Y:S01]  /*0d60*/  IMAD.U32 R0, RZ, RZ, UR5 ;  /* 0x00000005ff007e24 */ /* 0x000fe2000f8e00ff */
[----:B------:R-:W-:Y:S01]  /*0d70*/  LEA R14, R6, R13, 0x6 ;  /* 0x0000000d060e7211 */ /* 0x000fe200078e30ff */
[----:B------:R-:W-:Y:S02]  /*0d80*/  IMAD.U32 R6, RZ, RZ, UR4 ;  /* 0x00000004ff067e24 */ /* 0x000fe4000f8e00ff */
[----:B------:R-:W-:Y:S01]  /*0d90*/  IMAD R8, R3, 0x8, R8 ;  /* 0x0000000803087824 */ /* 0x000fe200078e0208 */
[----:B------:R-:W-:Y:S01]  /*0da0*/  LEA.HI R3, R7, R7, RZ, 0x1 ;  /* 0x0000000707037211 */ /* 0x000fe200078f08ff */
[----:B------:R-:W-:Y:S01]  /*0db0*/  STL [R1+0x60], R14 ;  /* 0x0000600e01007387 */ /* 0x000fe20000100800 */
[----:B------:R-:W-:-:S02]  /*0dc0*/  VIADD R5, R219, 0x40 ;  /* 0x00000040db057836 */ /* 0x000fc40000000000 */
[----:B------:R-:W-:Y:S01]  /*0dd0*/  IMAD.SHL.U32 R196, R7, 0x4, RZ ;  /* 0x0000000407c47824 */ /* 0x000fe200078e00ff */
[----:B------:R-:W-:Y:S01]  /*0de0*/  STL [R1+0x50], RZ ;  /* 0x000050ff01007387 */ /* 0x000fe20000100800 */
[----:B------:R-:W-:Y:S02]  /*0df0*/  IMAD.SHL.U32 R226, R5, 0x40, RZ ;  /* 0x0000004005e27824 */ /* 0x000fe400078e00ff */
[C---:B------:R-:W-:Y:S01]  /*0e00*/  VIADD R221, R196.reuse, 0x40 ;  /* 0x00000040c4dd7836 */ /* 0x040fe20000000000 */
[----:B------:R0:W-:Y:S01]  /*0e10*/  STL [R1+0x3c], R0 ;  /* 0x00003c0001007387 */ /* 0x0001e20000100800 */
[----:B------:R-:W-:Y:S01]  /*0e20*/  IMAD.IADD R11, R15, 0x1, -R11 ;  /* 0x000000010f0b7824 */ /* 0x000fe200078e0a0b */
[C---:B------:R-:W-:Y:S01]  /*0e30*/  IADD3 R222, R196.reuse, 0x20, RZ ;  /* 0x00000020c4de7810 */ /* 0x040fe20007ffe0ff */
[----:B------:R-:W-:Y:S01]  /*0e40*/  IMAD.IADD R194, R196, 0x1, R221 ;  /* 0x00000001c4c27824 */ /* 0x000fe200078e02dd */
[----:B------:R1:W-:Y:S01]  /*0e50*/  STL [R1+0x58], R6 ;  /* 0x0000580601007387 */ /* 0x0003e20000100800 */
[----:B------:R-:W-:Y:S01]  /*0e60*/  LOP3.LUT R226, R226, 0x1c0, RZ, 0xc0, !PT ;  /* 0x000001c0e2e27812 */ /* 0x000fe200078ec0ff */
[----:B------:R-:W-:Y:S01]  /*0e70*/  IMAD.SHL.U32 R18, R7, 0x8, RZ ;  /* 0x0000000807127824 */ /* 0x000fe200078e00ff */
[----:B------:R-:W-:Y:S01]  /*0e80*/  SHF.L.U32 R227, R11, 0x1, RZ ;  /* 0x000000010be37819 */ /* 0x000fe200000006ff */
[----:B------:R2:W-:Y:S01]  /*0e90*/  STL [R1+0x30], R4 ;  /* 0x0000300401007387 */ /* 0x0005e20000100800 */
[----:B------:R-:W-:Y:S01]  /*0ea0*/  IMAD.IADD R195, R196, 0x1, R222 ;  /* 0x00000001c4c37824 */ /* 0x000fe200078e02de */
[----:B0-----:R-:W-:Y:S01]  /*0eb0*/  SHF.R.S32.HI R0, RZ, 0x1f, R9 ;  /* 0x0000001fff007819 */ /* 0x001fe20000011409 */
[----:B------:R-:W-:Y:S01]  /*0ec0*/  VIADD R23, R18, 0x60 ;  /* 0x0000006012177836 */ /* 0x000fe20000000000 */
[C---:B------:R-:W-:Y:S01]  /*0ed0*/  IADD3 R25, R227.reuse, 0x38, RZ ;  /* 0x00000038e3197810 */ /* 0x040fe20007ffe0ff */
[C---:B------:R-:W-:Y:S01]  /*0ee0*/  VIADD R34, R227.reuse, 0x8 ;  /* 0x00000008e3227836 */ /* 0x040fe20000000000 */
[----:B------:R-:W-:Y:S01]  /*0ef0*/  LEA.HI R0, R0, R219, RZ, 0x3 ;  /* 0x000000db00007211 */ /* 0x000fe200078f18ff */
[C---:B------:R-:W-:Y:S01]  /*0f00*/  VIADD R32, R227.reuse, 0x18 ;  /* 0x00000018e3207836 */ /* 0x040fe20000000000 */
[----:B-1----:R-:W-:Y:S01]  /*0f10*/  SHF.R.U32.HI R6, RZ, 0x3, R226 ;  /* 0x00000003ff067819 */ /* 0x002fe200000116e2 */
[----:B------:R-:W-:Y:S01]  /*0f20*/  VIADD R26, R227, 0x30 ;  /* 0x00000030e31a7836 */ /* 0x000fe20000000000 */
[----:B--2---:R-:W-:Y:S01]  /*0f30*/  LOP3.LUT R4, R3, 0x1ffffffe, RZ, 0xc0, !PT ;  /* 0x1ffffffe03047812 */ /* 0x004fe200078ec0ff */
[C---:B------:R-:W-:Y:S01]  /*0f40*/  VIADD R21, R227.reuse, 0x48 ;  /* 0x00000048e3157836 */ /* 0x040fe20000000000 */
[----:B------:R-:W-:Y:S01]  /*0f50*/  SHF.R.S32.HI R3, RZ, 0x1f, R5 ;  /* 0x0000001fff037819 */ /* 0x000fe20000011405 */
[C---:B------:R-:W-:Y:S01]  /*0f60*/  VIADD R15, R227.reuse, 0x60 ;  /* 0x00000060e30f7836 */ /* 0x040fe20000000000 */
[----:B------:R-:W-:Y:S01]  /*0f70*/  LOP3.LUT R0, R0, 0xfffffff8, RZ, 0xc0, !PT ;  /* 0xfffffff800007812 */ /* 0x000fe200078ec0ff */
[----:B------:R-:W-:Y:S01]  /*0f80*/  VIADD R11, R227, 0x78 ;  /* 0x00000078e30b7836 */ /* 0x000fe20000000000 */
[----:B------:R-:W-:Y:S01]  /*0f90*/  LEA.HI R3, R3, R5, RZ, 0x3 ;  /* 0x0000000503037211 */ /* 0x000fe200078f18ff */
[----:B------:R-:W-:Y:S01]  /*0fa0*/  IMAD.IADD R4, R7, 0x1, -R4 ;  /* 0x0000000107047824 */ /* 0x000fe200078e0a04 */
[----:B------:R-:W-:Y:S01]  /*0fb0*/  SHF.R.S32.HI R6, RZ, 0x1f, R195 ;  /* 0x0000001fff067819 */ /* 0x000fe200000114c3 */
[----:B------:R-:W-:Y:S01]  /*0fc0*/  IMAD.IADD R0, R219, 0x1, -R0 ;  /* 0x00000001db007824 */ /* 0x000fe200078e0a00 */
[----:B------:R-:W-:Y:S01]  /*0fd0*/  IADD3 R12, R227, 0x70, RZ ;  /* 0x00000070e30c7810 */ /* 0x000fe20007ffe0ff */
[----:B------:R-:W-:Y:S01]  /*0fe0*/  IMAD.SHL.U32 R5, R3, 0x40, RZ ;  /* 0x0000004003057824 */ /* 0x000fe200078e00ff */
[----:B------:R-:W-:Y:S01]  /*0ff0*/  LEA.HI R6, R6, R195, RZ, 0x3 ;  /* 0x000000c306067211 */ /* 0x000fe200078f18ff */
[----:B------:R-:W-:Y:S01]  /*1000*/  IMAD.SHL.U32 R3, R8, 0x8, RZ ;  /* 0x0000000808037824 */ /* 0x000fe200078e00ff */
[----:B------:R-:W-:Y:S01]  /*1010*/  SHF.R.S32.HI R19, RZ, 0x1f, R18 ;  /* 0x0000001fff137819 */ /* 0x000fe20000011412 */
[----:B------:R-:W-:Y:S01]  /*1020*/  IMAD.SHL.U32 R0, R0, 0x40, RZ ;  /* 0x0000004000007824 */ /* 0x000fe200078e00ff */
[----:B------:R-:W-:Y:S01]  /*1030*/  SHF.R.S32.HI R202, RZ, 0x3, R6 ;  /* 0x00000003ffca7819 */ /* 0x000fe20000011406 */
[C---:B------:R-:W-:Y:S01]  /*1040*/  VIADD R8, R227.reuse, 0x90 ;  /* 0x00000090e3087836 */ /* 0x040fe20000000000 */
[----:B------:R0:W-:Y:S01]  /*1050*/  STL [R1+0x64], R3 ;  /* 0x0000640301007387 */ /* 0x0001e20000100800 */
[C---:B------:R-:W-:Y:S01]  /*1060*/  VIADD R33, R227.reuse, 0x10 ;  /* 0x00000010e3217836 */ /* 0x040fe20000000000 */
[----:B------:R-:W-:Y:S01]  /*1070*/  LOP3.LUT R229, R0, 0x1c0, RZ, 0xc0, !PT ;  /* 0x000001c000e57812 */ /* 0x000fe200078ec0ff */
[----:B------:R-:W-:Y:S01]  /*1080*/  VIADD R28, R227, 0x20 ;  /* 0x00000020e31c7836 */ /* 0x000fe20000000000 */
[----:B------:R-:W-:Y:S01]  /*1090*/  LOP3.LUT R0, R5, 0xfffffe00, RZ, 0xc0, !PT ;  /* 0xfffffe0005007812 */ /* 0x000fe200078ec0ff */
[C---:B------:R-:W-:Y:S01]  /*10a0*/  VIADD R20, R227.reuse, 0x50 ;  /* 0x00000050e3147836 */ /* 0x040fe20000000000 */
[----:B------:R-:W-:Y:S01]  /*10b0*/  IADD3 R225, R196, 0x50, RZ ;  /* 0x00000050c4e17810 */ /* 0x000fe20007ffe0ff */
[C---:B------:R-:W-:Y:S01]  /*10c0*/  VIADD R13, R227.reuse, 0x68 ;  /* 0x00000068e30d7836 */ /* 0x040fe20000000000 */
[----:B------:R-:W-:Y:S01]  /*10d0*/  SHF.R.S32.HI R217, RZ, 0x1f, R23 ;  /* 0x0000001fffd97819 */ /* 0x000fe20000011417 */
[----:B------:R1:W-:Y:S01]  /*10e0*/  STL [R1+0x34], R0 ;  /* 0x0000340001007387 */ /* 0x0003e20000100800 */
[----:B0-----:R-:W-:Y:S01]  /*10f0*/  SHF.R.S32.HI R3, RZ, 0x1f, R194 ;  /* 0x0000001fff037819 */ /* 0x001fe200000114c2 */
[C---:B------:R-:W-:Y:S01]  /*1100*/  VIADD R6, R227.reuse, 0xb0 ;  /* 0x000000b0e3067836 */ /* 0x040fe20000000000 */
[----:B------:R-:W-:Y:S01]  /*1110*/  SHF.R.S32.HI R6, RZ, 0x1f, R33 ;  /* 0x0000001fff067819 */ /* 0x000fe20000011421 */
[----:B------:R-:W-:Y:S01]  /*1120*/  VIADD R10, R227, 0x80 ;  /* 0x00000080e30a7836 */ /* 0x000fe20000000000 */
[----:B------:R-:W-:Y:S01]  /*1130*/  LEA.HI R3, R3, R194, RZ, 0x3 ;  /* 0x000000c203037211 */ /* 0x000fe200078f18ff */
[C---:B------:R-:W-:Y:S01]  /*1140*/  VIADD R22, R18.reuse, 0x80 ;  /* 0x0000008012167836 */ /* 0x040fe20000000000 */
[----:B------:R-:W-:Y:S01]  /*1150*/  SHF.R.S32.HI R6, RZ, 0x1f, R28 ;  /* 0x0000001fff067819 */ /* 0x000fe2000001141c */
[----:B------:R-:W-:Y:S01]  /*1160*/  VIADD R192, R18, 0xa0 ;  /* 0x000000a012c07836 */ /* 0x000fe20000000000 */
[----:B------:R-:W-:Y:S01]  /*1170*/  SHF.R.S32.HI R203, RZ, 0x3, R3 ;  /* 0x00000003ffcb7819 */ /* 0x000fe20000011403 */
[C---:B------:R-:W-:Y:S01]  /*1180*/  VIADD R27, R227.reuse, 0x28 ;  /* 0x00000028e31b7836 */ /* 0x040fe20000000000 */
[----:B------:R-:W-:Y:S01]  /*1190*/  SHF.R.S32.HI R3, RZ, 0x1f, R34 ;  /* 0x0000001fff037819 */ /* 0x000fe20000011422 */
[C---:B------:R-:W-:Y:S01]  /*11a0*/  VIADD R24, R227.reuse, 0x40 ;  /* 0x00000040e3187836 */ /* 0x040fe20000000000 */
[----:B------:R-:W-:Y:S01]  /*11b0*/  SHF.R.S32.HI R3, RZ, 0x1f, R32 ;  /* 0x0000001fff037819 */ /* 0x000fe20000011420 */
[C---:B------:R-:W-:Y:S01]  /*11c0*/  VIADD R16, R227.reuse, 0x58 ;  /* 0x00000058e3107836 */ /* 0x040fe20000000000 */
[----:B-1----:R-:W-:Y:S01]  /*11d0*/  SHF.R.U32.HI R0, RZ, 0x3, R229 ;  /* 0x00000003ff007819 */ /* 0x002fe200000116e5 */
[C---:B------:R-:W-:Y:S01]  /*11e0*/  VIADD R9, R227.reuse, 0x88 ;  /* 0x00000088e3097836 */ /* 0x040fe20000000000 */
[----:B------:R-:W-:Y:S01]  /*11f0*/  SHF.R.S32.HI R3, RZ, 0x1f, R26 ;  /* 0x0000001fff037819 */ /* 0x000fe2000001141a */
[C---:B------:R-:W-:Y:S01]  /*1200*/  VIADD R7, R227.reuse, 0x98 ;  /* 0x00000098e3077836 */ /* 0x040fe20000000000 */
[C---:B------:R-:W-:Y:S01]  /*1210*/  IADD3 R0, R227.reuse, 0xa8, RZ ;  /* 0x000000a8e3007810 */ /* 0x040fe20007ffe0ff */
[----:B------:R-:W-:Y:S01]  /*1220*/  VIADD R5, R227, 0xa0 ;  /* 0x000000a0e3057836 */ /* 0x000fe20000000000 */
[----:B------:R-:W-:Y:S01]  /*1230*/  SHF.R.S32.HI R3, RZ, 0x1f, R21 ;  /* 0x0000001fff037819 */ /* 0x000fe20000011415 */
[C---:B------:R-:W-:Y:S01]  /*1240*/  VIADD R224, R196.reuse, 0x10 ;  /* 0x00000010c4e07836 */ /* 0x040fe20000000000 */
[----:B------:R-:W-:Y:S01]  /*1250*/  SHF.R.S32.HI R3, RZ, 0x1f, R15 ;  /* 0x0000001fff037819 */ /* 0x000fe2000001140f */
[----:B------:R-:W-:Y:S01]  /*1260*/  VIADD R223, R196, 0x30 ;  /* 0x00000030c4df7836 */ /* 0x000fe20000000000 */
[----:B------:R-:W-:-:S02]  /*1270*/  SHF.R.S32.HI R3, RZ, 0x1f, R11 ;  /* 0x0000001fff037819 */ /* 0x000fc4000001140b */
[----:B------:R-:W-:Y:S02]  /*1280*/  SHF.R.S32.HI R3, RZ, 0x1f, R8 ;  /* 0x0000001fff037819 */ /* 0x000fe40000011408 */
[----:B------:R-:W-:Y:S01]  /*1290*/  SHF.R.S32.HI R3, RZ, 0x1f, R0 ;  /* 0x0000001fff037819 */ /* 0x000fe20000011400 */
[----:B------:R-:W-:Y:S01]  /*12a0*/  IMAD R0, R4, 0x8, R14 ;  /* 0x0000000804007824 */ /* 0x000fe200078e020e */
[----:B------:R-:W-:Y:S02]  /*12b0*/  SHF.R.S32.HI R6, RZ, 0x1f, R25 ;  /* 0x0000001fff067819 */ /* 0x000fe40000011419 */
[----:B------:R-:W-:Y:S02]  /*12c0*/  SHF.R.S32.HI R6, RZ, 0x1f, R20 ;  /* 0x0000001fff067819 */ /* 0x000fe40000011414 */
[----:B------:R0:W-:Y:S01]  /*12d0*/  STL [R1+0x40], R0 ;  /* 0x0000400001007387 */ /* 0x0001e20000100800 */
[----:B------:R-:W-:Y:S02]  /*12e0*/  SHF.R.S32.HI R6, RZ, 0x1f, R13 ;  /* 0x0000001fff067819 */ /* 0x000fe4000001140d */
[----:B------:R-:W-:-:S02]  /*12f0*/  SHF.R.S32.HI R6, RZ, 0x1f, R10 ;  /* 0x0000001fff067819 */ /* 0x000fc4000001140a */
[----:B------:R-:W-:Y:S02]  /*1300*/  SHF.R.S32.HI R216, RZ, 0x1f, R22 ;  /* 0x0000001fffd87819 */ /* 0x000fe40000011416 */
[----:B------:R-:W-:Y:S02]  /*1310*/  SHF.R.S32.HI R205, RZ, 0x1f, R192 ;  /* 0x0000001fffcd7819 */ /* 0x000fe400000114c0 */
[----:B------:R-:W-:Y:S02]  /*1320*/  SHF.R.S32.HI R27, RZ, 0x1f, R27 ;  /* 0x0000001fff1b7819 */ /* 0x000fe4000001141b */
[----:B------:R-:W-:Y:S02]  /*1330*/  SHF.R.S32.HI R24, RZ, 0x1f, R24 ;  /* 0x0000001fff187819 */ /* 0x000fe40000011418 */
[----:B------:R-:W-:Y:S02]  /*1340*/  SHF.R.S32.HI R16, RZ, 0x1f, R16 ;  /* 0x0000001fff107819 */ /* 0x000fe40000011410 */
[----:B------:R-:W-:-:S02]  /*1350*/  SHF.R.S32.HI R12, RZ, 0x1f, R12 ;  /* 0x0000001fff0c7819 */ /* 0x000fc4000001140c */
[----:B------:R-:W-:Y:S02]  /*1360*/  SHF.R.S32.HI R9, RZ, 0x1f, R9 ;  /* 0x0000001fff097819 */ /* 0x000fe40000011409 */
[----:B------:R-:W-:Y:S02]  /*1370*/  SHF.R.S32.HI R6, RZ, 0x1f, R7 ;  /* 0x0000001fff067819 */ /* 0x000fe40000011407 */
[----:B0-----:R-:W-:-:S07]  /*1380*/  SHF.R.S32.HI R5, RZ, 0x1f, R5 ;  /* 0x0000001fff057819 */ /* 0x001fce0000011405 */
.L_x_1856:
[----:B------:R-:W-:Y:S01]  /*1390*/  ULDC.64 UR4, c[0x0][0xa28] ;  /* 0x00028a0000047ab9 */ /* 0x000fe20000000a00 */
[----:B012---:R-:W0:Y:S01]  /*13a0*/  LDC.64 R6, c[0x0][0xa08] ;  /* 0x00028200ff067b82 */ /* 0x007e220000000a00 */
[----:B------:R-:W-:Y:S01]  /*13b0*/  ISETP.NE.U32.AND P0, PT, RZ, UR4, PT ;  /* 0x00000004ff007c0c */ /* 0x000fe2000bf05070 */
[----:B------:R-:W-:Y:S01]  /*13c0*/  IMAD.MOV.U32 R13, RZ, RZ, RZ ;  /* 0x000000ffff0d7224 */ /* 0x000fe200078e00ff */
[----:B------:R-:W-:Y:S01]  /*13d0*/  ULDC.64 UR6, c[0x0][0xa20] ;  /* 0x0002880000067ab9 */ /* 0x000fe20000000a00 */
[----:B------:R-:W-:Y:S01]  /*13e0*/  IMAD.MOV.U32 R123, RZ, RZ, RZ ;  /* 0x000000ffff7b7224 */ /* 0x000fe200078e00ff */
[----:B------:R-:W-:Y:S01]  /*13f0*/  ISETP.NE.AND.EX P0, PT, RZ, UR5, PT, P0 ;  /* 0x00000005ff007c0c */ /* 0x000fe2000bf05300 */
[----:B------:R-:W-:Y:S02]  /*1400*/  ULDC.64 UR4, c[0x0][0xa18] ;  /* 0x0002860000047ab9 */ /* 0x000fe40000000a00 */
[----:B------:R-:W-:-:S04]  /*1410*/  ISETP.NE.U32.AND P1, PT, RZ, UR4, PT ;  /* 0x00000004ff007c0c */ /* 0x000fc8000bf25070 */
[----:B------:R-:W-:Y:S01]  /*1420*/  ISETP.NE.AND.EX P1, PT, RZ, UR5, PT, P1 ;  /* 0x00000005ff007c0c */ /* 0x000fe2000bf25310 */
[----:B------:R-:W-:Y:S02]  /*1430*/  ULDC.64 UR4, c[0x0][0xa08] ;  /* 0x0002820000047ab9 */ /* 0x000fe40000000a00 */
[----:B------:R-:W-:-:S03]  /*1440*/  ISETP.NE.U32.AND P3, PT, RZ, UR4, PT ;  /* 0x00000004ff007c0c */ /* 0x000fc6000bf65070 */
[----:B----4-:R-:W1:Y:S01]  /*1450*/  @P0 LDC.64 R4, c[0x0][0xa28] ;  /* 0x00028a00ff040b82 */ /* 0x010e620000000a00 */
[----:B------:R-:W-:Y:S01]  /*1460*/  ISETP.NE.AND.EX P3, PT, RZ, UR5, PT, P3 ;  /* 0x00000005ff007c0c */ /* 0x000fe2000bf65330 */
[----:B0-----:R-:W-:-:S06]  /*1470*/  IMAD.WIDE R10, R31, 0x4, R6 ;  /* 0x000000041f0a7825 */ /* 0x001fcc00078e0206 */
[----:B---3--:R-:W0:Y:S01]  /*1480*/  @P1 LDC.64 R8, c[0x0][0xa18] ;  /* 0x00028600ff081b82 */ /* 0x008e220000000a00 */
[----:B------:R-:W-:Y:S02]  /*1490*/  ULDC UR4, c[0x0][0x288] ;  /* 0x0000a20000047ab9 */ /* 0x000fe40000000800 */
[----:B------:R-:W-:Y:S01]  /*14a0*/  IMAD.U32 R199, RZ, RZ, UR4 ;  /* 0x00000004ffc77e24 */ /* 0x000fe2000f8e00ff */
[----:B------:R2:W-:Y:S01]  /*14b0*/  STL [R1+0x4c], R31 ;  /* 0x00004c1f01007387 */ /* 0x0005e20000100800 */
[----:B------:R-:W-:-:S03]  /*14c0*/  ULDC.64 UR4, c[0x0][0x418] ;  /* 0x0001060000047ab9 */ /* 0x000fc60000000a00 */
[----:B------:R2:W5:Y:S01]  /*14d0*/  @P3 LDG.E R123, desc[UR60][R10.64] ;  /* 0x0000003c0a7b3981 */ /* 0x000562000c1e1900 */
[----:B-1----:R-:W-:-:S05]  /*14e0*/  @P0 IMAD.WIDE R4, R31, 0x4, R4 ;  /* 0x000000041f040825 */ /* 0x002fca00078e0204 */
[----:B------:R2:W5:Y:S01]  /*14f0*/  @P0 LDG.E R13, desc[UR60][R4.64] ;  /* 0x0000003c040d0981 */ /* 0x000562000c1e1900 */
[----:B0-----:R-:W-:-:S05]  /*1500*/  @P1 IMAD.WIDE R6, R31, 0x4, R8 ;  /* 0x000000041f061825 */ /* 0x001fca00078e0208 */
[----:B------:R2:W5:Y:S01]  /*1510*/  @P1 LDG.E R199, desc[UR60][R6.64] ;  /* 0x0000003c06c71981 */ /* 0x000562000c1e1900 */
[----:B------:R-:W-:Y:S01]  /*1520*/  UISETP.NE.U32.AND UP0, UPT, UR4, URZ, UPT ;  /* 0x0000003f0400728c */ /* 0x000fe2000bf05070 */
[----:B------:R-:W-:Y:S01]  /*1530*/  ISETP.NE.U32.AND P2, PT, RZ, UR6, PT ;  /* 0x00000006ff007c0c */ /* 0x000fe2000bf45070 */
[----:B------:R-:W-:Y:S01]  /*1540*/  ULDC UR6, c[0x0][0x2f0] ;  /* 0x0000bc0000067ab9 */ /* 0x000fe20000000800 */
[----:B------:R-:W-:Y:S01]  /*1550*/  ULDC UR4, c[0x0][0x424] ;  /* 0x0001090000047ab9 */ /* 0x000fe20000000800 */
[----:B------:R-:W-:Y:S01]  /*1560*/  UISETP.NE.AND.EX UP0, UPT, UR5, URZ, UPT, UP0 ;  /* 0x0000003f0500728c */ /* 0x000fe2000bf05300 */
[----:B------:R-:W-:-:S03]  /*1570*/  LOP3.LUT R3, R30, 0xff000000, RZ, 0xc0, !PT ;  /* 0xff0000001e037812 */ /* 0x000fc600078ec0ff */
[----:B------:R-:W-:Y:S01]  /*1580*/  USEL UR4, UR4, 0x1, UP0 ;  /* 0x0000000104047887 */ /* 0x000fe20008000000 */
[----:B------:R-:W-:Y:S01]  /*1590*/  ISETP.NE.AND.EX P2, PT, RZ, UR7, PT, P2 ;  /* 0x00000007ff007c0c */ /* 0x000fe2000bf45320 */
[----:B------:R-:W-:Y:S01]  /*15a0*/  ULDC UR7, c[0x0][0x348] ;  /* 0x0000d20000077ab9 */ /* 0x000fe20000000800 */
[C---:B------:R-:W-:Y:S01]  /*15b0*/  LOP3.LUT R0, R30.reuse, 0xff0000, RZ, 0xc0, !PT ;  /* 0x00ff00001e007812 */ /* 0x040fe200078ec0ff */
[----:B------:R-:W-:Y:S01]  /*15c0*/  UIMAD UR6, UR4, UR6, URZ ;  /* 0x00000006040672a4 */ /* 0x000fe2000f8e023f */
[----:B------:R-:W-:Y:S02]  /*15d0*/  SHF.R.U32.HI R3, RZ, 0x8, R3 ;  /* 0x00000008ff037819 */ /* 0x000fe40000011603 */
[----:B------:R-:W-:Y:S02]  /*15e0*/  LOP3.LUT R201, R30, 0xffff, RZ, 0xc0, !PT ;  /* 0x0000ffff1ec97812 */ /* 0x000fe400078ec0ff */
[----:B------:R-:W-:Y:S01]  /*15f0*/  LEA.HI R14, R0, R3, RZ, 0x10 ;  /* 0x00000003000e7211 */ /* 0x000fe200078f80ff */
[----:B--2---:R-:W-:Y:S06]  /*1600*/  @P1 BRA `(.L_x_1549) ;  /* 0x0000000000241947 */ /* 0x004fec0003800000 */
        /* <DEDUP_REMOVED lines=9> */
.L_x_1549:
[----:B------:R-:W-:Y:S01]  /*16a0*/  MOV R25, UR7 ;  /* 0x0000000700197c02 */ /* 0x000fe20008000f00 */
[----:B------:R-:W-:Y:S01]  /*16b0*/  IMAD.U32 R26, RZ, RZ, UR6 ;  /* 0x00000006ff1a7e24 */ /* 0x000fe2000f8e00ff */
[----:B------:R-:W-:Y:S06]  /*16c0*/  @!P2 BRA `(.L_x_1550) ;  /* 0x000000000010a947 */ /* 0x000fec0003800000 */
[----:B------:R-:W0:Y:S02]  /*16d0*/  LDC.64 R26, c[0x0][0xa20] ;  /* 0x00028800ff1a7b82 */ /* 0x000e240000000a00 */
[----:B0-----:R-:W-:-:S06]  /*16e0*/  IMAD.WIDE R26, R31, 0x4, R26 ;  /* 0x000000041f1a7825 */ /* 0x001fcc00078e021a */
[----:B------:R0:W5:Y:S01]  /*16f0*/  LDG.E R26, desc[UR60][R26.64] ;  /* 0x0000003c1a1a7981 */ /* 0x000162000c1e1900 */
[----:B------:R-:W-:Y:S05]  /*1700*/  BRA `(.L_x_1551) ;  /* 0x0000000000107947 */ /* 0x000fea0003800000 */
.L_x_1550:
[----:B------:R-:W-:Y:S05]  /*1710*/  @!P3 BRA `(.L_x_1551) ;  /* 0x00000000000cb947 */ /* 0x000fea0003800000 */
[----:B------:R-:W2:Y:S04]  /*1720*/  LDG.E R3, desc[UR60][R10.64] ;  /* 0x0000003c0a037981 */ /* 0x000ea8000c1e1900 */
[----:B------:R-:W2:Y:S02]  /*1730*/  LDG.E R26, desc[UR60][R10.64+0x4] ;  /* 0x0000043c0a1a7981 */ /* 0x000ea4000c1e1900 */
[----:B--2---:R-:W-:-:S07]  /*1740*/  IMAD.IADD R26, R26, 0x1, -R3 ;  /* 0x000000011a1a7824 */ /* 0x004fce00078e0a03 */
.L_x_1551:
[----:B------:R-:W-:Y:S01]  /*1750*/  ULDC.64 UR4, c[0x0][0xa10] ;  /* 0x0002840000047ab9 */ /* 0x000fe20000000a00 */
[----:B------:R-:W1:Y:S01]  /*1760*/  LDC R4, c[0x0][0x448] ;  /* 0x00011200ff047b82 */ /* 0x000e620000000800 */
[----:B------:R-:W-:-:S04]  /*1770*/  ISETP.NE.U32.AND P0, PT, RZ, UR4, PT ;  /* 0x00000004ff007c0c */ /* 0x000fc8000bf05070 */
[----:B------:R-:W-:Y:S01]  /*1780*/  ISETP.NE.AND.EX P0, PT, RZ, UR5, PT, P0 ;  /* 0x00000005ff007c0c */ /* 0x000fe2000bf05300 */
[----:B------:R-:W-:Y:S02]  /*1790*/  ULDC.64 UR4, c[0x0][0xa30] ;  /* 0x00028c0000047ab9 */ /* 0x000fe40000000a00 */
[----:B------:R-:W-:-:S04]  /*17a0*/  ISETP.NE.U32.AND P1, PT, RZ, UR4, PT ;  /* 0x00000004ff007c0c */ /* 0x000fc8000bf25070 */
[----:B------:R-:W-:-:S06]  /*17b0*/  ISETP.NE.AND.EX P1, PT, RZ, UR5, PT, P1 ;  /* 0x00000005ff007c0c */ /* 0x000fcc000bf25310 */
[----:B------:R-:W2:Y:S08]  /*17c0*/  @P0 LDC.64 R6, c[0x0][0xa10] ;  /* 0x00028400ff060b82 */ /* 0x000eb00000000a00 */
[----:B------:R-:W3:Y:S01]  /*17d0*/  @P1 LDC.64 R8, c[0x0][0xa30] ;  /* 0x00028c00ff081b82 */ /* 0x000ee20000000a00 */
[----:B--2---:R-:W-:-:S05]  /*17e0*/  @P0 IMAD.WIDE R6, R31, 0x4, R6 ;  /* 0x000000041f060825 */ /* 0x004fca00078e0206 */
[----:B------:R-:W2:Y:S04]  /*17f0*/  @P0 LDG.E R0, desc[UR60][R6.64] ;  /* 0x0000003c06000981 */ /* 0x000ea8000c1e1900 */
[----:B------:R-:W2:Y:S01]  /*1800*/  @P0 LDG.E R3, desc[UR60][R6.64+0x4] ;  /* 0x0000043c06030981 */ /* 0x000ea2000c1e1900 */
[----:B-----5:R-:W-:Y:S02]  /*1810*/  IMAD.MOV.U32 R135, RZ, RZ, R26 ;  /* 0x000000ffff877224 */ /* 0x020fe400078e001a */
[----:B---3--:R-:W-:-:S05]  /*1820*/  @P1 IMAD.WIDE R8, R31, 0x4, R8 ;  /* 0x000000041f081825 */ /* 0x008fca00078e0208 */
[----:B------:R3:W5:Y:S01]  /*1830*/  @P1 LDG.E R135, desc[UR60][R8.64] ;  /* 0x0000003c08871981 */ /* 0x000762000c1e1900 */
[----:B-1----:R-:W-:Y:S01]  /*1840*/  ISETP.NE.AND P1, PT, R4, 0x1, PT ;  /* 0x000000010400780c */ /* 0x002fe20003f25270 */
[----:B------:R-:W-:Y:S01]  /*1850*/  IMAD.SHL.U32 R11, R29, 0x80, RZ ;  /* 0x000000801d0b7824 */ /* 0x000fe200078e00ff */
[----:B------:R-:W1:Y:S01]  /*1860*/  LDC.64 R4, c[0x0][0x9e0] ;  /* 0x00027800ff047b82 */ /* 0x000e620000000a00 */
[----:B------:R-:W-:-:S03]  /*1870*/  IMAD.IADD R20, R26, 0x1, -R13 ;  /* 0x000000011a147824 */ /* 0x000fc600078e0a0d */
[----:B------:R4:W-:Y:S07]  /*1880*/  STL [R1+0x38], R11 ;  /* 0x0000380b01007387 */ /* 0x0009ee0000100800 */
[----:B------:R-:W0:Y:S08]  /*1890*/  @P1 LDC R10, c[0x0][0x44c] ;  /* 0x00011300ff0a1b82 */ /* 0x000e300000000800 */
[----:B------:R-:W3:Y:S01]  /*18a0*/  @P1 LDC R12, c[0x0][0x450] ;  /* 0x00011400ff0c1b82 */ /* 0x000ee20000000800 */
[----:B-1----:R-:W-:Y:S01]  /*18b0*/  ISETP.GE.AND P2, PT, R5, 0x1, PT ;  /* 0x000000010500780c */ /* 0x002fe20003f46270 */
[----:B--2---:R-:W-:Y:S01]  /*18c0*/  @P0 IMAD.IADD R25, R3, 0x1, -R0 ;  /* 0x0000000103190824 */ /* 0x004fe200078e0a00 */
[----:B------:R-:W-:-:S03]  /*18d0*/  IADD3 R3, R11, 0x7f, RZ ;  /* 0x0000007f0b037810 */ /* 0x000fc60007ffe0ff */
[----:B------:R-:W-:Y:S02]  /*18e0*/  IMAD.IADD R200, R20, 0x1, R25 ;  /* 0x0000000114c87824 */ /* 0x000fe400078e0219 */
[----:B0-----:R-:W-:-:S04]  /*18f0*/  @P1 IMAD.HI.U32 R7, R3, R10, RZ ;  /* 0x0000000a03071227 */ /* 0x001fc800078e00ff */
[----:B------:R-:W-:Y:S02]  /*1900*/  VIADD R0, R200, 0x5f ;  /* 0x0000005fc8007836 */ /* 0x000fe40000000000 */
[----:B------:R-:W-:Y:S01]  /*1910*/  IMAD.MOV.U32 R6, RZ, RZ, R3 ;  /* 0x000000ffff067224 */ /* 0x000fe200078e0003 */
[----:B---3--:R-:W-:Y:S01]  /*1920*/  @P1 SHF.R.U32.HI R6, RZ, R12, R7 ;  /* 0x0000000cff061219 */ /* 0x008fe20000011607 */
[----:B------:R-:W-:Y:S01]  /*1930*/  IMAD.HI R0, R0, 0x2aaaaaab, RZ ;  /* 0x2aaaaaab00007827 */ /* 0x000fe200078e02ff */
[----:B------:R-:W-:-:S04]  /*1940*/  IADD3 R7, R200, 0x1, -R199 ;  /* 0x00000001c8077810 */ /* 0x000fc80007ffe8c7 */
[----:B------:R-:W-:Y:S01]  /*1950*/  SHF.R.U32.HI R3, RZ, 0x1f, R0 ;  /* 0x0000001fff037819 */ /* 0x000fe20000011600 */
[----:B------:R-:W-:-:S03]  /*1960*/  IMAD.IADD R9, R7, 0x1, R6 ;  /* 0x0000000107097824 */ /* 0x000fc600078e0206 */
[----:B------:R-:W-:Y:S01]  /*1970*/  LEA.HI.SX32 R136, R0, R3, 0x1c ;  /* 0x0000000300887211 */ /* 0x000fe200078fe2ff */
[----:B------:R-:W-:Y:S01]  /*1980*/  IMAD.IADD R4, R9, 0x1, R4 ;  /* 0x0000000109047824 */ /* 0x000fe200078e0204 */
[----:B----4-:R-:W-:Y:S06]  /*1990*/  @!P2 BRA `(.L_x_1552) ;  /* 0x000000000048a947 */ /* 0x010fec0003800000 */
[C---:B------:R-:W-:Y:S01]  /*19a0*/  ISETP.GT.AND P0, PT, R9.reuse, RZ, PT ;  /* 0x000000ff0900720c */ /* 0x040fe20003f04270 */
[----:B------:R-:W-:Y:S01]  /*19b0*/  BSSY B0, `(.L_x_1553) ;  /* 0x000000e000007945 */ /* 0x000fe20003800000 */
[----:B------:R-:W-:-:S11]  /*19c0*/  VIADD R0, R9, 0xffffffff ;  /* 0xffffffff09007836 */ /* 0x000fd60000000000 */
[----:B------:R-:W-:Y:S05]  /*19d0*/  @P0 BRA `(.L_x_1554) ;  /* 0x00000000001c0947 */ /* 0x000fea0003800000 */
[----:B------:R-:W-:Y:S02]  /*19e0*/  ISETP.NE.AND P0, PT, R5, 0x1, PT ;  /* 0x000000010500780c */ /* 0x000fe40003f05270 */
[----:B------:R-:W-:-:S11]  /*19f0*/  IADD3 R3, -R9, RZ, RZ ;  /* 0x000000ff09037210 */ /* 0x000fd60007ffe1ff */
[----:B------:R-:W0:Y:S02]  /*1a00*/  @P0 LDC.64 R6, c[0x0][0x9e8] ;  /* 0x00027a00ff060b82 */ /* 0x000e240000000a00 */
[----:B0-----:R-:W-:-:S05]  /*1a10*/  @P0 IMAD.HI.U32 R0, R3, R6, RZ ;  /* 0x0000000603000227 */ /* 0x001fca00078e00ff */
[----:B------:R-:W-:-:S04]  /*1a20*/  @P0 SHF.R.U32.HI R3, RZ, R7, R0 ;  /* 0x00000007ff030219 */ /* 0x000fc80000011600 */
[----:B------:R-:W-:Y:S01]  /*1a30*/  LOP3.LUT R0, RZ, R3, RZ, 0x33, !PT ;  /* 0x00000003ff007212 */ /* 0x000fe200078e33ff */
[----:B------:R-:W-:Y:S06]  /*1a40*/  BRA `(.L_x_1555) ;  /* 0x0000000000107947 */ /* 0x000fec0003800000 */
.L_x_1554:
[----:B------:R-:W-:-:S13]  /*1a50*/  ISETP.NE.AND P0, PT, R5, 0x1, PT ;  /* 0x000000010500780c */ /* 0x000fda0003f05270 */
[----:B------:R-:W0:Y:S02]  /*1a60*/  @P0 LDC.64 R6, c[0x0][0x9e8] ;  /* 0x00027a00ff060b82 */ /* 0x000e240000000a00 */
[----:B0-----:R-:W-:-:S05]  /*1a70*/  @P0 IMAD.HI.U32 R6, R0, R6, RZ ;  /* 0x0000000600060227 */ /* 0x001fca00078e00ff */
[----:B------:R-:W-:-:S07]  /*1a80*/  @P0 SHF.R.U32.HI R0, RZ, R7, R6 ;  /* 0x00000007ff000219 */ /* 0x000fce0000011606 */
.L_x_1555:
[----:B------:R-:W-:Y:S05]  /*1a90*/  BSYNC B0 ;  /* 0x0000000000007941 */ /* 0x000fea0003800000 */
.L_x_1553:
[----:B------:R-:W-:-:S05]  /*1aa0*/  IMAD R3, R0, R5, R5 ;  /* 0x0000000500037224 */ /* 0x000fca00078e0205 */
[----:B------:R-:W-:-:S07]  /*1ab0*/  VIMNMX R4, R4, R3, PT ;  /* 0x0000000304047248 */ /* 0x000fce0003fe0100 */
.L_x_1552:
[----:B------:R-:W0:Y:S01]  /*1ac0*/  @P1 LDC R6, c[0x0][0x44c] ;  /* 0x00011300ff061b82 */ /* 0x000e220000000800 */
[----:B------:R-:W-:Y:S01]  /*1ad0*/  VIADD R4, R4, 0x5f ;  /* 0x0000005f04047836 */ /* 0x000fe20000000000 */
[----:B------:R-:W-:Y:S01]  /*1ae0*/  ULDC UR4, c[0x0][0x9dc] ;  /* 0x0002770000047ab9 */ /* 0x000fe20000000800 */
[----:B------:R-:W-:Y:S02]  /*1af0*/  IMAD.MOV.U32 R0, RZ, RZ, R11 ;  /* 0x000000ffff007224 */ /* 0x000fe400078e000b */
[----:B------:R-:W-:-:S03]  /*1b00*/  IMAD.HI R4, R4, 0x2aaaaaab, RZ ;  /* 0x2aaaaaab04047827 */ /* 0x000fc600078e02ff */
[----:B------:R-:W1:Y:S01]  /*1b10*/  @P1 LDC R7, c[0x0][0x450] ;  /* 0x00011400ff071b82 */ /* 0x000e620000000800 */
[----:B------:R-:W-:Y:S01]  /*1b20*/  IMAD.IADD R137, R200, 0x1, -R199 ;  /* 0x00000001c8897824 */ /* 0x000fe200078e0ac7 */
[----:B------:R-:W-:-:S04]  /*1b30*/  SHF.R.U32.HI R3, RZ, 0x1f, R4 ;  /* 0x0000001fff037819 */ /* 0x000fc80000011604 */
[----:B------:R-:W-:-:S04]  /*1b40*/  LEA.HI.SX32 R3, R4, R3, 0x1c ;  /* 0x0000000304037211 */ /* 0x000fc800078fe2ff */
[----:B------:R-:W-:Y:S01]  /*1b50*/  VIMNMX R8, R136, R3, PT ;  /* 0x0000000388087248 */ /* 0x000fe20003fe0100 */
[----:B0-----:R-:W-:-:S05]  /*1b60*/  @P1 IMAD.HI.U32 R6, R11, R6, RZ ;  /* 0x000000060b061227 */ /* 0x001fca00078e00ff */
[----:B-1----:R-:W-:-:S05]  /*1b70*/  @P1 SHF.R.U32.HI R0, RZ, R7, R6 ;  /* 0x00000007ff001219 */ /* 0x002fca0000011606 */
[----:B------:R-:W-:-:S04]  /*1b80*/  IMAD.IADD R0, R137, 0x1, R0 ;  /* 0x0000000189007824 */ /* 0x000fc800078e0200 */
[----:B------:R-:W-:Y:S01]  /*1b90*/  VIADD R3, R0, -UR4 ;  /* 0x8000000400037c36 */ /* 0x000fe20008000000 */
[----:B------:R-:W-:Y:S06]  /*1ba0*/  @!P2 BRA `(.L_x_1556) ;  /* 0x000000000044a947 */ /* 0x000fec0003800000 */
[----:B------:R-:W-:Y:S01]  /*1bb0*/  ISETP.GT.AND P0, PT, R0, -0x1, PT ;  /* 0xffffffff0000780c */ /* 0x000fe20003f04270 */
[----:B------:R-:W-:-:S12]  /*1bc0*/  BSSY B0, `(.L_x_1557) ;  /* 0x000000d000007945 */ /* 0x000fd80003800000 */
        /* <DEDUP_REMOVED lines=8> */
.L_x_1558:
[----:B------:R-:W-:-:S13]  /*1c50*/  ISETP.NE.AND P0, PT, R5, 0x1, PT ;  /* 0x000000010500780c */ /* 0x000fda0003f05270 */
[----:B------:R-:W0:Y:S02]  /*1c60*/  @P0 LDC.64 R6, c[0x0][0x9e8] ;  /* 0x00027a00ff060b82 */ /* 0x000e240000000a00 */
[----:B0-----:R-:W-:-:S05]  /*1c70*/  @P0 IMAD.HI.U32 R4, R0, R6, RZ ;  /* 0x0000000600040227 */ /* 0x001fca00078e00ff */
[----:B------:R-:W-:-:S07]  /*1c80*/  @P0 SHF.R.U32.HI R0, RZ, R7, R4 ;  /* 0x00000007ff000219 */ /* 0x000fce0000011604 */
.L_x_1559:
[----:B------:R-:W-:Y:S05]  /*1c90*/  BSYNC B0 ;  /* 0x0000000000007941 */ /* 0x000fea0003800000 */
.L_x_1557:
[----:B------:R-:W-:-:S05]  /*1ca0*/  IMAD R0, R0, R5, RZ ;  /* 0x0000000500007224 */ /* 0x000fca00078e02ff */
[----:B------:R-:W-:-:S07]  /*1cb0*/  VIMNMX R3, R3, R0, !PT ;  /* 0x0000000003037248 */ /* 0x000fce0007fe0100 */
.L_x_1556:
[----:B------:R-:W-:Y:S01]  /*1cc0*/  IMAD.HI R3, R3, 0x2aaaaaab, RZ ;  /* 0x2aaaaaab03037827 */ /* 0x000fe200078e02ff */
[----:B------:R-:W-:Y:S01]  /*1cd0*/  LOP3.LUT R13, R14, 0xff, RZ, 0xc0, !PT ;  /* 0x000000ff0e0d7812 */ /* 0x000fe200078ec0ff */
[----:B------:R-:W-:Y:S01]  /*1ce0*/  BSSY B0, `(.L_x_1560) ;  /* 0x0000029000007945 */ /* 0x000fe20003800000 */
[----:B------:R-:W-:Y:S02]  /*1cf0*/  SHF.R.U32.HI R4, RZ, 0x10, R14 ;  /* 0x00000010ff047819 */ /* 0x000fe4000001160e */
[----:B------:R-:W-:Y:S01]  /*1d00*/  SHF.R.U32.HI R0, RZ, 0x1f, R3 ;  /* 0x0000001fff007819 */ /* 0x000fe20000011603 */
[----:B------:R0:W-:Y:S03]  /*1d10*/  STL [R1+0x54], R13 ;  /* 0x0000540d01007387 */ /* 0x0001e60000100800 */
[----:B------:R-:W-:Y:S01]  /*1d20*/  LEA.HI.SX32 R0, R3, R0, 0x1c ;  /* 0x0000000003007211 */ /* 0x000fe200078fe2ff */
[----:B------:R0:W-:Y:S03]  /*1d30*/  STL [R1+0x48], R4 ;  /* 0x0000480401007387 */ /* 0x0001e60000100800 */
[----:B------:R-:W-:Y:S01]  /*1d40*/  VIMNMX R9, RZ, R0, !PT ;  /* 0x00000000ff097248 */ /* 0x000fe20007fe0100 */
[----:B------:R-:W-:-:S03]  /*1d50*/  IMAD.MOV.U32 R0, RZ, RZ, RZ ;  /* 0x000000ffff007224 */ /* 0x000fc600078e00ff */
[----:B------:R-:W-:-:S13]  /*1d60*/  ISETP.GT.AND P0, PT, R8, R9, PT ;  /* 0x000000090800720c */ /* 0x000fda0003f04270 */
[----:B0-----:R-:W-:Y:S05]  /*1d70*/  @!P0 BRA `(.L_x_1561) ;  /* 0x00000000007c8947 */ /* 0x001fea0003800000 */
[----:B------:R-:W-:Y:S01]  /*1d80*/  ISETP.NE.AND P0, PT, R4, RZ, PT ;  /* 0x000000ff0400720c */ /* 0x000fe20003f05270 */
[----:B------:R-:W-:-:S03]  /*1d90*/  ULDC UR4, c[0x0][0x9f0] ;  /* 0x00027c0000047ab9 */ /* 0x000fc60000000800 */
[----:B------:R-:W-:-:S04]  /*1da0*/  SEL R11, R4, UR4, P0 ;  /* 0x00000004040b7c07 */ /* 0x000fc80008000000 */
[-C--:B------:R-:W-:Y:S02]  /*1db0*/  IABS R6, R11.reuse ;  /* 0x0000000b00067213 */ /* 0x080fe40000000000 */
[----:B------:R-:W-:Y:S02]  /*1dc0*/  IADD3 R0, R11, -0x1, R8 ;  /* 0xffffffff0b007810 */ /* 0x000fe40007ffe008 */
[----:B------:R-:W0:Y:S01]  /*1dd0*/  I2F.RP R3, R6 ;  /* 0x0000000600037306 */ /* 0x000e220000209400 */
[----:B------:R-:W-:Y:S02]  /*1de0*/  IABS R12, R11 ;  /* 0x0000000b000c7213 */ /* 0x000fe40000000000 */
[----:B------:R-:W-:-:S05]  /*1df0*/  IMAD.IADD R0, R0, 0x1, -R9 ;  /* 0x0000000100007824 */ /* 0x000fca00078e0a09 */
[----:B------:R-:W-:Y:S02]  /*1e00*/  IABS R10, R0 ;  /* 0x00000000000a7213 */ /* 0x000fe40000000000 */
[----:B------:R-:W-:-:S04]  /*1e10*/  LOP3.LUT R0, R0, R11, RZ, 0x3c, !PT ;  /* 0x0000000b00007212 */ /* 0x000fc800078e3cff */
[----:B------:R-:W-:Y:S01]  /*1e20*/  ISETP.GE.AND P2, PT, R0, RZ, PT ;  /* 0x000000ff0000720c */ /* 0x000fe20003f46270 */
[----:B0-----:R-:W0:Y:S02]  /*1e30*/  MUFU.RCP R3, R3 ;  /* 0x0000000300037308 */ /* 0x001e240000001000 */
[----:B0-----:R-:W-:Y:S01]  /*1e40*/  IADD3 R4, R3, 0xffffffe, RZ ;  /* 0x0ffffffe03047810 */ /* 0x001fe20007ffe0ff */
[----:B------:R-:W-:-:S05]  /*1e50*/  IMAD.MOV R3, RZ, RZ, -R12 ;  /* 0x000000ffff037224 */ /* 0x000fca00078e0a0c */
[----:B------:R0:W1:Y:S02]  /*1e60*/  F2I.FTZ.U32.TRUNC.NTZ R5, R4 ;  /* 0x0000000400057305 */ /* 0x000064000021f000 */
[----:B0-----:R-:W-:Y:S02]  /*1e70*/  IMAD.MOV.U32 R4, RZ, RZ, RZ ;  /* 0x000000ffff047224 */ /* 0x001fe400078e00ff */
[----:B-1----:R-:W-:-:S04]  /*1e80*/  IMAD.MOV R7, RZ, RZ, -R5 ;  /* 0x000000ffff077224 */ /* 0x002fc800078e0a05 */
[----:B------:R-:W-:-:S04]  /*1e90*/  IMAD R7, R7, R6, RZ ;  /* 0x0000000607077224 */ /* 0x000fc800078e02ff */
[----:B------:R-:W-:-:S04]  /*1ea0*/  IMAD.HI.U32 R5, R5, R7, R4 ;  /* 0x0000000705057227 */ /* 0x000fc800078e0004 */
[----:B------:R-:W-:-:S04]  /*1eb0*/  IMAD.MOV.U32 R4, RZ, RZ, R10 ;  /* 0x000000ffff047224 */ /* 0x000fc800078e000a */
[----:B------:R-:W-:-:S04]  /*1ec0*/  IMAD.HI.U32 R5, R5, R4, RZ ;  /* 0x0000000405057227 */ /* 0x000fc800078e00ff */
[----:B------:R-:W-:-:S05]  /*1ed0*/  IMAD R3, R5, R3, R4 ;  /* 0x0000000305037224 */ /* 0x000fca00078e0204 */
[----:B------:R-:W-:-:S13]  /*1ee0*/  ISETP.GT.U32.AND P1, PT, R6, R3, PT ;  /* 0x000000030600720c */ /* 0x000fda0003f24070 */
[----:B------:R-:W-:Y:S01]  /*1ef0*/  @!P1 IMAD.IADD R3, R3, 0x1, -R6 ;  /* 0x0000000103039824 */ /* 0x000fe200078e0a06 */
[----:B------:R-:W-:Y:S02]  /*1f00*/  @!P1 IADD3 R5, R5, 0x1, RZ ;  /* 0x0000000105059810 */ /* 0x000fe40007ffe0ff */
[----:B------:R-:W-:Y:S02]  /*1f10*/  ISETP.NE.AND P1, PT, R11, RZ, PT ;  /* 0x000000ff0b00720c */ /* 0x000fe40003f25270 */
[----:B------:R-:W-:-:S13]  /*1f20*/  ISETP.GE.U32.AND P0, PT, R3, R6, PT ;  /* 0x000000060300720c */ /* 0x000fda0003f06070 */
[----:B------:R-:W-:-:S04]  /*1f30*/  @P0 VIADD R5, R5, 0x1 ;  /* 0x0000000105050836 */ /* 0x000fc80000000000 */
[----:B------:R-:W-:-:S04]  /*1f40*/  IMAD.MOV.U32 R0, RZ, RZ, R5 ;  /* 0x000000ffff007224 */ /* 0x000fc800078e0005 */
[----:B------:R-:W-:Y:S01]  /*1f50*/  @!P2 IMAD.MOV R0, RZ, RZ, -R0 ;  /* 0x000000ffff00a224 */ /* 0x000fe200078e0a00 */
[----:B------:R-:W-:-:S07]  /*1f60*/  @!P1 LOP3.LUT R0, RZ, R11, RZ, 0x33, !PT ;  /* 0x0000000bff009212 */ /* 0x000fce00078e33ff */
.L_x_1561:
[----:B------:R-:W-:Y:S05]  /*1f70*/  BSYNC B0 ;  /* 0x0000000000007941 */ /* 0x000fea0003800000 */
.L_x_1560:
[----:B------:R-:W-:Y:S01]  /*1f80*/  IMAD R3, R13, R0, R9 ;  /* 0x000000000d037224 */ /* 0x000fe200078e0209 */
        /* <DEDUP_REMOVED lines=8> */
[----:B------:R-:W-:-:S05]  /*2010*/  SHF.R.U32.HI R120, RZ, 0x6, R121 ;  /* 0x00000006ff787819 */ /* 0x000fca0000011679 */
[----:B------:R-:W-:-:S06]  /*2020*/  IMAD.MOV.U32 R24, RZ, RZ, R120 ;  /* 0x000000ffff187224 */ /* 0x000fcc00078e0078 */
        /* <DEDUP_REMOVED lines=18> */
[----:B------:R-:W-:Y:S01]  /*2150*/  MOV R12, 0x1 ;  /* 0x00000001000c7802 */ /* 0x000fe20000000f00 */
[----:B------:R-:W-:Y:S02]  /*2160*/  IMAD.U32 R7, RZ, RZ, UR5 ;  /* 0x00000005ff077e24 */ /* 0x000fe4000f8e00ff */
[----:B------:R-:W-:-:S02]  /*2170*/  IMAD.U32 R10, RZ, RZ, UR6 ;  /* 0x00000006ff0a7e24 */ /* 0x000fc4000f8e00ff */
[----:B------:R-:W-:Y:S02]  /*2180*/  IMAD.U32 R11, RZ, RZ, UR7 ;  /* 0x00000007ff0b7e24 */ /* 0x000fe4000f8e00ff */
[----:B------:R-:W-:Y:S02]  /*2190*/  IMAD.MOV.U32 R8, RZ, RZ, 0x70 ;  /* 0x00000070ff087424 */ /* 0x000fe400078e00ff */
[----:B------:R-:W-:-:S07]  /*21a0*/  IMAD.MOV.U32 R13, RZ, RZ, RZ ;  /* 0x000000ffff0d7224 */ /* 0x000fce00078e00ff */
[----:B------:R-:W-:-:S07]  /*21b0*/  LEPC R20, `(.L_x_1564) ;  /* 0x000000001014794e */ /* 0x000fce0000000000 */
[----:B0----5:R-:W-:Y:S05]  /*21c0*/  CALL.ABS.NOINC R14 ;  /* 0x000000000e007343 */ /* 0x021fea0003c00000 */
.L_x_1564:
[----:B------:R-:W-:Y:S05]  /*21d0*/  BSYNC B6 ;  /* 0x0000000000067941 */ /* 0x000fea0003800000 */
.L_x_1563:
        /* <DEDUP_REMOVED lines=12> */
[----:B------:R-:W-:Y:S02]  /*22a0*/  IMAD.U32 R11, RZ, RZ, UR7 ;  /* 0x00000007ff0b7e24 */ /* 0x000fe4000f8e00ff */
[----:B------:R-:W-:-:S02]  /*22b0*/  IMAD.U32 R6, RZ, RZ, UR4 ;  /* 0x00000004ff067e24 */ /* 0x000fc4000f8e00ff */
[----:B------:R-:W-:Y:S02]  /*22c0*/  IMAD.U32 R7, RZ, RZ, UR5 ;  /* 0x00000005ff077e24 */ /* 0x000fe4000f8e00ff */
[----:B------:R-:W-:Y:S02]  /*22d0*/  IMAD.MOV.U32 R8, RZ, RZ, 0x70 ;  /* 0x00000070ff087424 */ /* 0x000fe400078e00ff */
[----:B------:R-:W-:Y:S02]  /*22e0*/  IMAD.MOV.U32 R12, RZ, RZ, 0x1 ;  /* 0x00000001ff0c7424 */ /* 0x000fe400078e00ff */
[----:B------:R-:W-:-:S07]  /*22f0*/  IMAD.MOV.U32 R13, RZ, RZ, RZ ;  /* 0x000000ffff0d7224 */ /* 0x000fce00078e00ff */
[----:B------:R-:W-:-:S07]  /*2300*/  LEPC R20, `(.L_x_1566) ;  /* 0x000000001014794e */ /* 0x000fce0000000000 */
[----:B0----5:R-:W-:Y:S05]  /*2310*/  CALL.ABS.NOINC R14 ;  /* 0x000000000e007343 */ /* 0x021fea0003c00000 */
.L_x_1566:
[----:B------:R-:W-:Y:S05]  /*2320*/  BSYNC B6 ;  /* 0x0000000000067941 */ /* 0x000fea0003800000 */
.L_x_1565:
[----:B------:R-:W-:Y:S01]  /*2330*/  ULDC.64 UR4, c[0x0][0x9f8] ;  /* 0x00027e0000047ab9 */ /* 0x000fe20000000a00 */
[----:B------:R-:W2:Y:S01]  /*2340*/  LDL R28, [R1+0x34] ;  /* 0x00003400011c7983 */ /* 0x000ea20000100800 */
[----:B------:R-:W-:-:S03]  /*2350*/  ISETP.NE.U32.AND P0, PT, RZ, UR4, PT ;  /* 0x00000004ff007c0c */ /* 0x000fc6000bf05070 */
[----:B------:R-:W3:Y:S01]  /*2360*/  LDL R20, [R1+0x30] ;  /* 0x0000300001147983 */ /* 0x000ee20000100800 */
[----:B------:R-:W-:Y:S01]  /*2370*/  ISETP.NE.AND.EX P0, PT, RZ, UR5, PT, P0 ;  /* 0x00000005ff007c0c */ /* 0x000fe2000bf05300 */
[----:B------:R-:W-:Y:S01]  /*2380*/  IMAD.MOV.U32 R0, RZ, RZ, R31 ;  /* 0x000000ffff007224 */ /* 0x000fe200078e001f */
[----:B------:R-:W-:Y:S01]  /*2390*/  ULDC UR4, c[0x0][0x2f4] ;  /* 0x0000bd0000047ab9 */ /* 0x000fe20000000800 */
[----:B------:R-:W0:Y:S01]  /*23a0*/  S2R R7, SR_TID.X ;  /* 0x0000000000077919 */ /* 0x000e220000002100 */
[----:B------:R-:W1:Y:S08]  /*23b0*/  LDC.64 R96, c[0x0][0x3f8] ;  /* 0x0000fe00ff607b82 */ /* 0x000e700000000a00 */
[----:B------:R-:W4:Y:S08]  /*23c0*/  LDC R119, c[0x0][0x3f4] ;  /* 0x0000fd00ff777b82 */ /* 0x000f300000000800 */
[----:B------:R-:W0:Y:S08]  /*23d0*/  @P0 LDC.64 R4, c[0x0][0x9f8] ;  /* 0x00027e00ff040b82 */ /* 0x000e300000000a00 */
[----:B------:R-:W4:Y:S01]  /*23e0*/  LDC.64 R90, c[0x0][0x408] ;  /* 0x00010200ff5a7b82 */ /* 0x000f220000000a00 */
[----:B0-----:R-:W-:-:S05]  /*23f0*/  @P0 IMAD.WIDE R4, R31, 0x4, R4 ;  /* 0x000000041f040825 */ /* 0x001fca00078e0204 */
[----:B------:R0:W3:Y:S01]  /*2400*/  @P0 LDG.E R0, desc[UR60][R4.64] ;  /* 0x0000003c04000981 */ /* 0x0000e2000c1e1900 */
[----:B------:R-:W-:Y:S01]  /*2410*/  ISETP.GE.AND P1, PT, R195, UR4, PT ;  /* 0x00000004c3007c0c */ /* 0x000fe2000bf26270 */
[C-C-:B-1----:R-:W-:Y:S01]  /*2420*/  IMAD.WIDE.U32 R98, R219.reuse, R96, R18.reuse ;  /* 0x00000060db627225 */ /* 0x142fe200078e0012 */
[----:B------:R-:W-:Y:S01]  /*2430*/  ISETP.GE.AND P0, PT, R18, UR4, PT ;  /* 0x0000000412007c0c */ /* 0x000fe2000bf06270 */
[----:B------:R-:W1:Y:S01]  /*2440*/  S2R R138, SR_TID.X ;  /* 0x00000000008a7919 */ /* 0x000e620000002100 */
[----:B------:R-:W-:Y:S01]  /*2450*/  SEL R6, RZ, 0xffffffff, P1 ;  /* 0xffffffffff067807 */ /* 0x000fe20000800000 */
[----:B----4-:R-:W-:Y:S01]  /*2460*/  IMAD.WIDE.U32 R92, R219, R90, R18 ;  /* 0x0000005adb5c7225 */ /* 0x010fe200078e0012 */
[----:B------:R-:W-:Y:S02]  /*2470*/  SEL R3, RZ, 0x1, P0 ;  /* 0x00000001ff037807 */ /* 0x000fe40000000000 */
[----:B------:R-:W-:Y:S01]  /*2480*/  ISETP.GE.AND P0, PT, R194, UR4, PT ;  /* 0x00000004c2007c0c */ /* 0x000fe2000bf06270 */
[----:B------:R-:W-:Y:S01]  /*2490*/  IMAD.SHL.U32 R6, R6, 0x2, RZ ;  /* 0x0000000206067824 */ /* 0x000fe200078e00ff */
[----:B------:R-:W-:Y:S01]  /*24a0*/  ISETP.GE.AND P1, PT, R23, UR4, PT ;  /* 0x0000000417007c0c */ /* 0x000fe2000bf26270 */
[----:B------:R-:W-:Y:S01]  /*24b0*/  IMAD.SHL.U32 R103, R96, 0x40, RZ ;  /* 0x0000004060677824 */ /* 0x000fe200078e00ff */
[----:B0-----:R-:W-:Y:S01]  /*24c0*/  SEL R4, RZ, 0x4, P0 ;  /* 0x00000004ff047807 */ /* 0x001fe20000000000 */
[----:B------:R-:W-:Y:S01]  /*24d0*/  IMAD R125, R91, 0x60, RZ ;  /* 0x000000605b7d7824 */ /* 0x000fe200078e02ff */
[----:B------:R-:W-:Y:S01]  /*24e0*/  LOP3.LUT R3, R6, 0x2, R3, 0xe2, !PT ;  /* 0x0000000206037812 */ /* 0x000fe200078ee203 */
[----:B------:R-:W-:Y:S01]  /*24f0*/  VIADD R6, R7, 0xffffff80 ;  /* 0xffffff8007067836 */ /* 0x000fe20000000000 */
[----:B------:R-:W-:Y:S01]  /*2500*/  SHF.R.S32.HI R7, RZ, 0x1f, R219 ;  /* 0x0000001fff077819 */ /* 0x000fe200000114db */
[----:B------:R-:W-:Y:S01]  /*2510*/  IMAD.SHL.U32 R105, R90, 0x40, RZ ;  /* 0x000000405a697824 */ /* 0x000fe200078e00ff */
[----:B------:R-:W-:-:S02]  /*2520*/  SEL R5, RZ, 0x8, P1 ;  /* 0x00000008ff057807 */ /* 0x000fc40000800000 */
[----:B------:R-:W-:Y:S02]  /*2530*/  SHF.R.S32.HI R9, RZ, 0x1f, R6 ;  /* 0x0000001fff097819 */ /* 0x000fe40000011406 */
[----:B------:R-:W-:Y:S01]  /*2540*/  LOP3.LUT R3, R5, R3, R4, 0xfe, !PT ;  /* 0x0000000305037212 */ /* 0x000fe200078efe04 */
[----:B------:R-:W-:Y:S01]  /*2550*/  IMAD R4, R7, R96, RZ ;  /* 0x0000006007047224 */ /* 0x000fe200078e02ff */
[----:B------:R-:W-:Y:S02]  /*2560*/  LEA.HI R9, R9, R6, RZ, 0x2 ;  /* 0x0000000609097211 */ /* 0x000fe400078f10ff */
[----:B------:R-:W-:Y:S01]  /*2570*/  ISETP.GE.AND P0, PT, R22, UR4, PT ;  /* 0x0000000416007c0c */ /* 0x000fe2000bf06270 */
[----:B------:R-:W-:Y:S01]  /*2580*/  IMAD R5, R219, R97, R4 ;  /* 0x00000061db057224 */ /* 0x000fe200078e0204 */
[----:B------:R-:W-:Y:S02]  /*2590*/  SHF.R.S32.HI R8, RZ, 0x1f, R9 ;  /* 0x0000001fff087819 */ /* 0x000fe40000011409 */
[----:B------:R-:W-:Y:S01]  /*25a0*/  SEL R4, RZ, 0x10, P0 ;  /* 0x00000010ff047807 */ /* 0x000fe20000000000 */
[----:B------:R-:W-:Y:S01]  /*25b0*/  IMAD.IADD R99, R5, 0x1, R99 ;  /* 0x0000000105637824 */ /* 0x000fe200078e0263 */
[----:B------:R-:W-:-:S02]  /*25c0*/  LEA.HI R8, R8, R219, RZ, 0x3 ;  /* 0x000000db08087211 */ /* 0x000fc400078f18ff */
[----:B------:R-:W-:Y:S01]  /*25d0*/  LOP3.LUT R16, R16, 0xfffffffb, RZ, 0xc0, !PT ;  /* 0xfffffffb10107812 */ /* 0x000fe200078ec0ff */
[----:B-----5:R-:W-:Y:S01]  /*25e0*/  IMAD.WIDE.U32 R98, R135, R96, R98 ;  /* 0x0000006087627225 */ /* 0x020fe200078e0062 */
[----:B------:R-:W-:Y:S02]  /*25f0*/  LOP3.LUT R8, R8, 0xfffffff8, RZ, 0xc0, !PT ;  /* 0xfffffff808087812 */ /* 0x000fe400078ec0ff */
[----:B------:R-:W-:Y:S02]  /*2600*/  SHF.R.S32.HI R197, RZ, 0x1f, R196 ;  /* 0x0000001fffc57819 */ /* 0x000fe400000114c4 */
[----:B------:R-:W-:Y:S01]  /*2610*/  LOP3.LUT R10, R3, R4, RZ, 0xfc, !PT ;  /* 0x00000004030a7212 */ /* 0x000fe200078efcff */
[----:B------:R-:W-:Y:S01]  /*2620*/  IMAD.IADD R121, R219, 0x1, -R8 ;  /* 0x00000001db797824 */ /* 0x000fe200078e0a08 */
[-C--:B------:R-:W-:Y:S01]  /*2630*/  ISETP.GE.AND P1, PT, R195, R119.reuse, PT ;  /* 0x00000077c300720c */ /* 0x080fe20003f26270 */
[----:B------:R-:W-:Y:S01]  /*2640*/  IMAD.WIDE.U32 R100, R219, R96, R196 ;  /* 0x00000060db647225 */ /* 0x000fe200078e00c4 */
[----:B------:R-:W-:-:S02]  /*2650*/  ISETP.GE.AND P2, PT, R194, R119, PT ;  /* 0x00000077c200720c */ /* 0x000fc40003f46270 */
[----:B------:R-:W-:Y:S01]  /*2660*/  LOP3.LUT P0, RZ, R121, 0x4, RZ, 0xc0, !PT ;  /* 0x0000000479ff7812 */ /* 0x000fe2000780c0ff */
[-C--:B------:R-:W-:Y:S01]  /*2670*/  IMAD R4, R7, R90.reuse, RZ ;  /* 0x0000005a07047224 */ /* 0x080fe200078e02ff */
[----:B------:R-:W-:Y:S01]  /*2680*/  LOP3.LUT R9, R9, 0xfffffffc, RZ, 0xc0, !PT ;  /* 0xfffffffc09097812 */ /* 0x000fe200078ec0ff */
[----:B------:R-:W-:Y:S01]  /*2690*/  IMAD.IADD R101, R101, 0x1, R5 ;  /* 0x0000000165657824 */ /* 0x000fe200078e0205 */
[----:B------:R-:W-:Y:S01]  /*26a0*/  SEL R7, R119, RZ, P2 ;  /* 0x000000ff77077207 */ /* 0x000fe20001000000 */
[----:B------:R-:W-:Y:S01]  /*26b0*/  IMAD R5, R219, R91, R4 ;  /* 0x0000005bdb057224 */ /* 0x000fe200078e0204 */
[----:B------:R-:W-:Y:S01]  /*26c0*/  SEL R4, R119, RZ, P1 ;  /* 0x000000ff77047207 */ /* 0x000fe20000800000 */
[----:B------:R-:W-:Y:S01]  /*26d0*/  IMAD.WIDE.U32 R94, R219, R90, R196 ;  /* 0x0000005adb5e7225 */ /* 0x000fe200078e00c4 */
[----:B------:R-:W-:Y:S02]  /*26e0*/  SHF.R.U32.HI R21, RZ, 0x3, R229 ;  /* 0x00000003ff157819 */ /* 0x000fe400000116e5 */
[----:B------:R-:W-:Y:S01]  /*26f0*/  IADD3 R93, R5, R93, RZ ;  /* 0x0000005d055d7210 */ /* 0x000fe20007ffe0ff */
[----:B------:R-:W-:Y:S01]  /*2700*/  IMAD.IADD R95, R95, 0x1, R5 ;  /* 0x000000015f5f7824 */ /* 0x000fe200078e0205 */
[----:B------:R-:W-:Y:S01]  /*2710*/  SHF.R.U32.HI R27, RZ, 0x3, R226 ;  /* 0x00000003ff1b7819 */ /* 0x000fe200000116e2 */
[----:B------:R-:W-:Y:S01]  /*2720*/  IMAD.IADD R5, R195, 0x1, R4 ;  /* 0x00000001c3057824 */ /* 0x000fe200078e0204 */
[----:B------:R-:W-:Y:S01]  /*2730*/  @P0 LOP3.LUT R16, R16, 0x4, RZ, 0xfc, !PT ;  /* 0x0000000410100812 */ /* 0x000fe200078efcff */
[----:B------:R-:W-:Y:S01]  /*2740*/  IMAD.IADD R14, R6, 0x1, -R9 ;  /* 0x00000001060e7824 */ /* 0x000fe200078e0a09 */
[----:B------:R-:W-:Y:S01]  /*2750*/  ISETP.GE.AND P0, PT, R18, R119, PT ;  /* 0x000000771200720c */ /* 0x000fe20003f06270 */
[----:B------:R-:W-:Y:S01]  /*2760*/  IMAD.IADD R11, R194, 0x1, R7 ;  /* 0x00000001c20b7824 */ /* 0x000fe200078e0207 */
[----:B------:R-:W-:Y:S01]  /*2770*/  SHF.R.S32.HI R8, RZ, 0x1f, R5 ;  /* 0x0000001fff087819 */ /* 0x000fe20000011405 */
[----:B------:R-:W-:Y:S01]  /*2780*/  IMAD.WIDE.U32 R100, R135, R96, R100 ;  /* 0x0000006087647225 */ /* 0x000fe200078e0064 */
[----:B------:R-:W-:-:S02]  /*2790*/  SEL R3, R119, RZ, P0 ;  /* 0x000000ff77037207 */ /* 0x000fc40000000000 */
[CC--:B------:R-:W-:Y:S01]  /*27a0*/  LEA.HI R9, R8.reuse, R5.reuse, RZ, 0x6 ;  /* 0x0000000508097211 */ /* 0x0c0fe200078f30ff */
[-C--:B------:R-:W-:Y:S01]  /*27b0*/  IMAD.WIDE.U32 R94, R135, R90.reuse, R94 ;  /* 0x0000005a875e7225 */ /* 0x080fe200078e005e */
[----:B------:R-:W-:Y:S02]  /*27c0*/  LEA.HI R7, R8, R5, RZ, 0x3 ;  /* 0x0000000508077211 */ /* 0x000fe400078f18ff */
[----:B------:R-:W-:Y:S01]  /*27d0*/  SHF.R.S32.HI R9, RZ, 0x6, R9 ;  /* 0x00000006ff097819 */ /* 0x000fe20000011409 */
[----:B------:R-:W-:Y:S01]  /*27e0*/  IMAD.IADD R3, R18, 0x1, R3 ;  /* 0x0000000112037824 */ /* 0x000fe200078e0203 */
[----:B------:R-:W-:Y:S01]  /*27f0*/  LOP3.LUT R5, R229, 0x38, R7, 0xf8, !PT ;  /* 0x00000038e5057812 */ /* 0x000fe200078ef807 */
[----:B------:R-:W-:Y:S01]  /*2800*/  IMAD.WIDE.U32 R92, R135, R90, R92 ;  /* 0x0000005a875c7225 */ /* 0x000fe200078e005c */
[----:B------:R-:W-:Y:S02]  /*2810*/  SHF.R.S32.HI R12, RZ, 0x1f, R11 ;  /* 0x0000001fff0c7819 */ /* 0x000fe4000001140b */
[----:B------:R-:W-:Y:S01]  /*2820*/  SHF.R.S32.HI R4, RZ, 0x1f, R3 ;  /* 0x0000001fff047819 */ /* 0x000fe20000011403 */
[----:B------:R-:W-:Y:S01]  /*2830*/  IMAD.SHL.U32 R119, R119, 0x2, RZ ;  /* 0x0000000277777824 */ /* 0x000fe200078e00ff */
[----:B------:R-:W-:Y:S01]  /*2840*/  LEA.HI R13, R12, R11, RZ, 0x3 ;  /* 0x0000000b0c0d7211 */ /* 0x000fe200078f18ff */
[----:B------:R-:W-:Y:S01]  /*2850*/  IMAD R109, R14, 0x40, R219 ;  /* 0x000000400e6d7824 */ /* 0x000fe200078e02db */
[----:B------:R-:W-:-:S02]  /*2860*/  LEA.HI R6, R4, R3, RZ, 0x3 ;  /* 0x0000000304067211 */ /* 0x000fc400078f18ff */
[----:B------:R-:W-:Y:S02]  /*2870*/  LEA.HI R3, R4, R3, RZ, 0x6 ;  /* 0x0000000304037211 */ /* 0x000fe400078f30ff */
[----:B------:R-:W-:Y:S02]  /*2880*/  LEA.HI R11, R12, R11, RZ, 0x6 ;  /* 0x0000000b0c0b7211 */ /* 0x000fe400078f30ff */
[----:B------:R-:W-:Y:S02]  /*2890*/  SHF.R.S32.HI R4, RZ, 0x6, R3 ;  /* 0x00000006ff047819 */ /* 0x000fe40000011403 */
[----:B------:R-:W-:Y:S02]  /*28a0*/  LOP3.LUT R3, R229, 0x38, R6, 0xf8, !PT ;  /* 0x00000038e5037812 */ /* 0x000fe400078ef806 */
[----:B------:R-:W-:Y:S02]  /*28b0*/  SHF.R.S32.HI R11, RZ, 0x6, R11 ;  /* 0x00000006ff0b7819 */ /* 0x000fe4000001140b */
[----:B------:R-:W-:-:S02]  /*28c0*/  LOP3.LUT R3, R3, R21, RZ, 0x3c, !PT ;  /* 0x0000001503037212 */ /* 0x000fc400078e3cff */
[----:B------:R-:W-:Y:S02]  /*28d0*/  LOP3.LUT R8, R226, 0x38, R6, 0xf8, !PT ;  /* 0x00000038e2087812 */ /* 0x000fe400078ef806 */
[----:B------:R-:W-:Y:S02]  /*28e0*/  SHF.R.S32.HI R15, RZ, 0x1f, R135 ;  /* 0x0000001fff0f7819 */ /* 0x000fe40000011487 */
[----:B------:R-:W-:Y:S02]  /*28f0*/  LOP3.LUT R16, R16, 0xfffffffe, RZ, 0xc0, !PT ;  /* 0xfffffffe10107812 */ /* 0x000fe400078ec0ff */
[----:B------:R-:W-:Y:S02]  /*2900*/  LOP3.LUT R8, R8, R27, RZ, 0x3c, !PT ;  /* 0x0000001b08087212 */ /* 0x000fe400078e3cff */
[----:B------:R-:W-:Y:S02]  /*2910*/  @P2 LOP3.LUT R16, R16, 0x1, RZ, 0xfc, !PT ;  /* 0x0000000110102812 */ /* 0x000fe400078efcff */
[----:B------:R-:W-:-:S02]  /*2920*/  ISETP.GE.AND P2, PT, R192, UR4, PT ;  /* 0x00000004c0007c0c */ /* 0x000fc4000bf46270 */
[----:B------:R-:W-:Y:S02]  /*2930*/  SHF.L.U64.HI R102, R96, 0x6, R97 ;  /* 0x0000000660667819 */ /* 0x000fe40000010261 */
[----:B------:R-:W-:Y:S02]  /*2940*/  SHF.L.U64.HI R104, R90, 0x6, R91 ;  /* 0x000000065a687819 */ /* 0x000fe4000001025b */
[----:B------:R-:W-:Y:S02]  /*2950*/  SHF.R.S32.HI R112, RZ, 0x3, R6 ;  /* 0x00000003ff707819 */ /* 0x000fe40000011406 */
[----:B------:R-:W-:Y:S02]  /*2960*/  SHF.R.S32.HI R111, RZ, 0x3, R7 ;  /* 0x00000003ff6f7819 */ /* 0x000fe40000011407 */
[----:B------:R-:W-:Y:S02]  /*2970*/  LOP3.LUT R6, R6, 0xfffffff8, RZ, 0xc0, !PT ;  /* 0xfffffff806067812 */ /* 0x000fe400078ec0ff */
[----:B------:R-:W-:-:S02]  /*2980*/  IADD3 R123, R123, R26, RZ ;  /* 0x0000001a7b7b7210 */ /* 0x000fc40007ffe0ff */
[----:B-1----:R-:W-:Y:S02]  /*2990*/  LEA.HI R138, R138, 0x8, RZ, 0x19 ;  /* 0x000000088a8a7811 */ /* 0x002fe400078fc8ff */
[--C-:B------:R-:W-:Y:S02]  /*29a0*/  SHF.R.S32.HI R110, RZ, 0x3, R13.reuse ;  /* 0x00000003ff6e7819 */ /* 0x100fe4000001140d */
[----:B------:R-:W-:Y:S01]  /*29b0*/  SHF.R.S32.HI R108, RZ, 0x1f, R6 ;  /* 0x0000001fff6c7819 */ /* 0x000fe20000011406 */
[C-C-:B--2---:R-:W-:Y:S02]  /*29c0*/  IMAD R131, R4.reuse, 0x1800, R28.reuse ;  /* 0x0000180004837824 */ /* 0x144fe400078e021c */
[----:B------:R-:W-:Y:S02]  /*29d0*/  IMAD R129, R9, 0x1800, R28 ;  /* 0x0000180009817824 */ /* 0x000fe400078e021c */
[--C-:B---3--:R-:W-:Y:S01]  /*29e0*/  IMAD R134, R4, 0x1800, R20.reuse ;  /* 0x0000180004867824 */ /* 0x108fe200078e0214 */
[-C--:B------:R-:W-:Y:S01]  /*29f0*/  LOP3.LUT R4, R5, R21.reuse, RZ, 0x3c, !PT ;  /* 0x0000001505047212 */ /* 0x080fe200078e3cff */
[----:B------:R-:W-:Y:S01]  /*2a00*/  IMAD R133, R9, 0x1800, R20 ;  /* 0x0000180009857824 */ /* 0x000fe200078e0214 */
[----:B------:R-:W-:Y:S01]  /*2a10*/  LOP3.LUT R5, R226, 0x38, R13, 0xf8, !PT ;  /* 0x00000038e2057812 */ /* 0x000fe200078ef80d */
[----:B------:R-:W-:Y:S01]  /*2a20*/  IMAD.IADD R134, R134, 0x1, R3 ;  /* 0x0000000186867824 */ /* 0x000fe200078e0203 */
[----:B------:R-:W-:Y:S01]  /*2a30*/  LOP3.LUT R3, R229, 0x38, R13, 0xf8, !PT ;  /* 0x00000038e5037812 */ /* 0x000fe200078ef80d */
[----:B------:R-:W-:Y:S01]  /*2a40*/  IMAD.IADD R133, R133, 0x1, R4 ;  /* 0x0000000185857824 */ /* 0x000fe200078e0204 */
[----:B------:R-:W-:Y:S01]  /*2a50*/  LOP3.LUT R4, R226, 0x38, R7, 0xf8, !PT ;  /* 0x00000038e2047812 */ /* 0x000fe200078ef807 */
[----:B------:R-:W-:Y:S01]  /*2a60*/  IMAD R130, R11, 0x1800, R20 ;  /* 0x000018000b827824 */ /* 0x000fe200078e0214 */
[----:B------:R-:W-:Y:S01]  /*2a70*/  LOP3.LUT R3, R3, R21, RZ, 0x3c, !PT ;  /* 0x0000001503037212 */ /* 0x000fe200078e3cff */
[----:B------:R-:W-:Y:S01]  /*2a80*/  IMAD.IADD R131, R131, 0x1, R8 ;  /* 0x0000000183837824 */ /* 0x000fe200078e0208 */
[-C--:B------:R-:W-:Y:S01]  /*2a90*/  LOP3.LUT R4, R4, R27.reuse, RZ, 0x3c, !PT ;  /* 0x0000001b04047212 */ /* 0x080fe200078e3cff */
[----:B------:R-:W-:Y:S01]  /*2aa0*/  IMAD R127, R11, 0x1800, R28 ;  /* 0x000018000b7f7824 */ /* 0x000fe200078e021c */
[----:B------:R-:W-:Y:S01]  /*2ab0*/  LOP3.LUT R8, R5, R27, RZ, 0x3c, !PT ;  /* 0x0000001b05087212 */ /* 0x000fe200078e3cff */
[----:B------:R-:W-:Y:S01]  /*2ac0*/  IMAD.IADD R130, R130, 0x1, R3 ;  /* 0x0000000182827824 */ /* 0x000fe200078e0203 */
[----:B------:R-:W-:Y:S01]  /*2ad0*/  IADD3 R129, R129, R4, RZ ;  /* 0x0000000481817210 */ /* 0x000fe20007ffe0ff */
[----:B------:R-:W-:Y:S01]  /*2ae0*/  IMAD R4, R15, R96, RZ ;  /* 0x000000600f047224 */ /* 0x000fe200078e02ff */
[----:B------:R-:W-:Y:S01]  /*2af0*/  LOP3.LUT R3, R229, 0x18, R18, 0xf8, !PT ;  /* 0x00000018e5037812 */ /* 0x000fe200078ef812 */
[----:B------:R-:W-:Y:S01]  /*2b00*/  IMAD R5, R97, 0x60, RZ ;  /* 0x0000006061057824 */ /* 0x000fe200078e02ff */
[----:B------:R-:W-:Y:S01]  /*2b10*/  SEL R9, RZ, 0x20, P2 ;  /* 0x00000020ff097807 */ /* 0x000fe20001000000 */
[----:B------:R-:W-:Y:S01]  /*2b20*/  IMAD R11, R135, R97, R4 ;  /* 0x00000061870b7224 */ /* 0x000fe200078e0204 */
[----:B------:R-:W-:Y:S01]  /*2b30*/  LOP3.LUT R3, R3, R21, RZ, 0x3c, !PT ;  /* 0x0000001503037212 */ /* 0x000fe200078e3cff */
[----:B------:R-:W-:Y:S01]  /*2b40*/  IMAD R4, R15, R90, RZ ;  /* 0x0000005a0f047224 */ /* 0x000fe200078e02ff */
[----:B------:R-:W-:Y:S01]  /*2b50*/  LOP3.LUT R27, R10, R9, RZ, 0xfc, !PT ;  /* 0x000000090a1b7212 */ /* 0x000fe200078efcff */
[----:B------:R-:W-:Y:S01]  /*2b60*/  IMAD.WIDE.U32 R96, R96, 0x60, RZ ;  /* 0x0000006060607825 */ /* 0x000fe200078e00ff */
[----:B------:R-:W-:-:S02]  /*2b70*/  LOP3.LUT R7, R7, 0xfffffff8, RZ, 0xc0, !PT ;  /* 0xfffffff807077812 */ /* 0x000fc400078ec0ff */
[----:B------:R-:W-:Y:S01]  /*2b80*/  LOP3.LUT R9, R10, 0x1, RZ, 0xc0, !PT ;  /* 0x000000010a097812 */ /* 0x000fe200078ec0ff */
[----:B------:R-:W-:Y:S01]  /*2b90*/  IMAD.IADD R127, R127, 0x1, R8 ;  /* 0x000000017f7f7824 */ /* 0x000fe200078e0208 */
[----:B------:R-:W-:Y:S01]  /*2ba0*/  LOP3.LUT R8, R13, 0xfffffff8, RZ, 0xc0, !PT ;  /* 0xfffffff80d087812 */ /* 0x000fe200078ec0ff */
[----:B------:R-:W-:Y:S01]  /*2bb0*/  IMAD R15, R135, R91, R4 ;  /* 0x0000005b870f7224 */ /* 0x000fe200078e0204 */
[----:B------:R-:W-:Y:S01]  /*2bc0*/  IADD3 R124, R97, R5, RZ ;  /* 0x00000005617c7210 */ /* 0x000fe20007ffe0ff */
[----:B------:R-:W-:Y:S01]  /*2bd0*/  IMAD.WIDE.U32 R90, R90, 0x60, RZ ;  /* 0x000000605a5a7825 */ /* 0x000fe200078e00ff */
[C---:B------:R-:W-:Y:S02]  /*2be0*/  LOP3.LUT R10, R27.reuse, 0x2, RZ, 0xc0, !PT ;  /* 0x000000021b0a7812 */ /* 0x040fe400078ec0ff */
[C---:B------:R-:W-:Y:S01]  /*2bf0*/  LOP3.LUT R21, R27.reuse, 0x8, RZ, 0xc0, !PT ;  /* 0x000000081b157812 */ /* 0x040fe200078ec0ff */
[----:B------:R-:W-:Y:S01]  /*2c00*/  IMAD.IADD R126, R20, 0x1, R3 ;  /* 0x00000001147e7824 */ /* 0x000fe200078e0203 */
[----:B------:R-:W-:Y:S01]  /*2c10*/  LOP3.LUT R20, R27, 0x4, RZ, 0xc0, !PT ;  /* 0x000000041b147812 */ /* 0x000fe200078ec0ff */
[----:B------:R-:W-:Y:S01]  /*2c20*/  IMAD.IADD R125, R91, 0x1, R125 ;  /* 0x000000015b7d7824 */ /* 0x000fe200078e027d */
[----:B------:R-:W-:Y:S01]  /*2c30*/  LOP3.LUT R26, R27, 0x10, RZ, 0xc0, !PT ;  /* 0x000000101b1a7812 */ /* 0x000fe200078ec0ff */
[----:B------:R-:W-:Y:S01]  /*2c40*/  IMAD.IADD R89, R101, 0x1, R11 ;  /* 0x0000000165597824 */ /* 0x000fe200078e020b */
[----:B------:R-:W-:Y:S01]  /*2c50*/  SHF.R.S32.HI R107, RZ, 0x1f, R7 ;  /* 0x0000001fff6b7819 */ /* 0x000fe20000011407 */
[----:B------:R-:W-:Y:S01]  /*2c60*/  IMAD.IADD R3, R11, 0x1, R99 ;  /* 0x000000010b037824 */ /* 0x000fe200078e0263 */
[----:B------:R-:W-:Y:S01]  /*2c70*/  SHF.R.S32.HI R106, RZ, 0x1f, R8 ;  /* 0x0000001fff6a7819 */ /* 0x000fe20000011408 */
[----:B------:R-:W-:Y:S01]  /*2c80*/  IMAD.IADD R4, R95, 0x1, R15 ;  /* 0x000000015f047824 */ /* 0x000fe200078e020f */
[----:B------:R-:W-:Y:S01]  /*2c90*/  LOP3.LUT R27, R27, 0x20, RZ, 0xc0, !PT ;  /* 0x000000201b1b7812 */ /* 0x000fe200078ec0ff */
[----:B------:R-:W-:Y:S01]  /*2ca0*/  IMAD.IADD R5, R15, 0x1, R93 ;  /* 0x000000010f057824 */ /* 0x000fe200078e025d */
[----:B------:R-:W-:-:S07]  /*2cb0*/  SHF.R.S32.HI R122, RZ, 0x1f, R0 ;  /* 0x0000001fff7a7819 */ /* 0x000fce0000011400 */
.L_x_1672:
[----:B0-----:R-:W0:Y:S01]  /*2cc0*/  LDC R32, c[0x0][0x430] ;  /* 0x00010c00ff207b82 */ /* 0x001e220000000800 */
[----:B------:R-:W-:-:S05]  /*2cd0*/  IADD3 R24, R24, -0x1, RZ ;  /* 0xffffffff18187810 */ /* 0x000fca0007ffe0ff */
[----:B------:R-:W-:Y:S02]  /*2ce0*/  IMAD R12, R24, 0x60, R109 ;  /* 0x00000060180c7824 */ /* 0x000fe400078e026d */
[----:B-1----:R-:W1:Y:S02]  /*2cf0*/  LDC R118, c[0x0][0x3f4] ;  /* 0x0000fd00ff767b82 */ /* 0x002e640000000800 */
[----:B------:R-:W-:Y:S01]  /*2d00*/  IMAD.IADD R33, R123, 0x1, R12 ;  /* 0x000000017b217824 */ /* 0x000fe200078e020c */
[----:B------:R-:W-:-:S03]  /*2d10*/  ISETP.GE.AND P2, PT, R12, R25, PT ;  /* 0x000000190c00720c */ /* 0x000fc60003f46270 */
[----:B------:R-:W-:Y:S01]  /*2d20*/  IMAD.MOV.U32 R11, RZ, RZ, R33 ;  /* 0x000000ffff0b7224 */ /* 0x000fe200078e0021 */
[----:B------:R-:W-:Y:S02]  /*2d30*/  ISETP.GT.OR P2, PT, R109, 0x5f, P2 ;  /* 0x0000005f6d00780c */ /* 0x000fe40001744670 */
[----:B0-----:R-:W-:-:S11]  /*2d40*/  ISETP.NE.AND P3, PT, R32, 0x1, PT ;  /* 0x000000012000780c */ /* 0x001fd60003f65270 */
[----:B------:R-:W0:Y:S08]  /*2d50*/  @!P2 LDC.64 R14, c[0x0][0x428] ;  /* 0x00010a00ff0eab82 */ /* 0x000e300000000a00 */
[----:B--2---:R-:W2:Y:S08]  /*2d60*/  @!P2 LDC.64 R12, c[0x0][0x418] ;  /* 0x00010600ff0cab82 */ /* 0x004eb00000000a00 */
[----:B------:R-:W3:Y:S08]  /*2d70*/  @P3 LDC R28, c[0x0][0x434] ;  /* 0x00010d00ff1c3b82 */ /* 0x000ef00000000800 */
[----:B----4-:R-:W4:Y:S01]  /*2d80*/  @P3 LDC R29, c[0x0][0x438] ;  /* 0x00010e00ff1d3b82 */ /* 0x010f220000000800 */
[----:B---3--:R-:W-:-:S05]  /*2d90*/  @P3 IMAD.HI.U32 R28, R33, R28, RZ ;  /* 0x0000001c211c3227 */ /* 0x008fca00078e00ff */
[----:B----4-:R-:W-:Y:S01]  /*2da0*/  @P3 SHF.R.U32.HI R11, RZ, R29, R28 ;  /* 0x0000001dff0b3219 */ /* 0x010fe2000001161c */
[----:B0-----:R-:W-:-:S03]  /*2db0*/  @!P2 IMAD R28, R122, R14, RZ ;  /* 0x0000000e7a1ca224 */ /* 0x001fc600078e02ff */
[--C-:B------:R-:W-:Y:S01]  /*2dc0*/  @!P2 SHF.R.S32.HI R29, RZ, 0x1f, R11.reuse ;  /* 0x0000001fff1da819 */ /* 0x100fe2000001140b */
[----:B------:R-:W-:Y:S02]  /*2dd0*/  @!P2 IMAD R31, R0, R15, R28 ;  /* 0x0000000f001fa224 */ /* 0x000fe400078e021c */
[----:B------:R-:W-:-:S04]  /*2de0*/  @!P2 IMAD.MOV.U32 R28, RZ, RZ, R11 ;  /* 0x000000ffff1ca224 */ /* 0x000fc800078e000b */
[----:B------:R-:W-:-:S04]  /*2df0*/  @!P2 IMAD.WIDE.U32 R14, R0, R14, R28 ;  /* 0x0000000e000ea225 */ /* 0x000fc800078e001c */
[----:B------:R-:W-:Y:S01]  /*2e00*/  @!P2 IMAD.IADD R15, R15, 0x1, R31 ;  /* 0x000000010f0fa824 */ /* 0x000fe200078e021f */
[----:B--2---:R-:W-:Y:S01]  /*2e10*/  @!P2 LEA R12, P3, R14, R12, 0x2 ;  /* 0x0000000c0e0ca211 */ /* 0x004fe200078610ff */
[----:B------:R-:W-:-:S03]  /*2e20*/  IMAD.MOV.U32 R28, RZ, RZ, RZ ;  /* 0x000000ffff1c7224 */ /* 0x000fc600078e00ff */
[----:B------:R-:W-:-:S05]  /*2e30*/  @!P2 LEA.HI.X R13, R14, R13, R15, 0x2, P3 ;  /* 0x0000000d0e0da211 */ /* 0x000fca00018f140f */
[----:B------:R0:W5:Y:S01]  /*2e40*/  @!P2 LDG.E R28, desc[UR60][R12.64] ;  /* 0x0000003c0c1ca981 */ /* 0x000162000c1e1900 */
[----:B------:R-:W-:Y:S01]  /*2e50*/  ISETP.GT.AND P2, PT, R24, R120, PT ;  /* 0x000000781800720c */ /* 0x000fe20003f44270 */
[----:B------:R-:W-:Y:S01]  /*2e60*/  IMAD R30, R17, 0x4800, R126 ;  /* 0x00004800111e7824 */ /* 0x000fe200078e027e */
[----:B------:R-:W-:Y:S01]  /*2e70*/  LOP3.LUT R16, R16, 0xfffffffd, RZ, 0xc0, !PT ;  /* 0xfffffffd10107812 */ /* 0x000fe200078ec0ff */
[----:B------:R-:W-:Y:S01]  /*2e80*/  IMAD.MOV R29, RZ, RZ, -R11 ;  /* 0x000000ffff1d7224 */ /* 0x000fe200078e0a0b */
[----:B------:R-:W-:Y:S01]  /*2e90*/  LOP3.LUT P4, RZ, R121, 0x4, RZ, 0xc0, !PT ;  /* 0x0000000479ff7812 */ /* 0x000fe2000788c0ff */
[----:B------:R-:W-:Y:S05]  /*2ea0*/  YIELD ;  /* 0x0000000000007946 */ /* 0x000fea0003800000 */
[----:B------:R-:W-:Y:S01]  /*2eb0*/  IADD3 R14, R30, 0x20, RZ ;  /* 0x000000201e0e7810 */ /* 0x000fe20007ffe0ff */
[----:B------:R-:W-:Y:S01]  /*2ec0*/  BSSY B0, `(.L_x_1567) ;  /* 0x00007ab000007945 */ /* 0x000fe20003800000 */
[----:B------:R-:W-:Y:S01]  /*2ed0*/  IMAD R29, R32, R29, R33 ;  /* 0x0000001d201d7224 */ /* 0x000fe200078e0221 */
[----:B------:R-:W-:-:S02]  /*2ee0*/  @P2 LOP3.LUT R16, R16, 0x2, RZ, 0xfc, !PT ;  /* 0x0000000210102812 */ /* 0x000fc400078efcff */
[----:B-1----:R-:W-:Y:S02]  /*2ef0*/  ISETP.GE.AND P2, PT, R118, 0x1, PT ;  /* 0x000000017600780c */ /* 0x002fe40003f46270 */
[C---:B------:R-:W-:Y:S02]  /*2f00*/  @P4 VIADD R14, R30.reuse, 0xffffffe0 ;  /* 0xffffffe01e0e4836 */ /* 0x040fe40000000000 */
[--C-:B------:R-:W-:Y:S02]  /*2f10*/  IMAD R30, R30, 0x2, R113.reuse ;  /* 0x000000021e1e7824 */ /* 0x100fe400078e0271 */
[----:B------:R-:W-:-:S07]  /*2f20*/  IMAD R31, R14, 0x2, R113 ;  /* 0x000000020e1f7824 */ /* 0x000fce00078e0271 */
[----:B0-----:R-:W-:Y:S05]  /*2f30*/  @!P2 BRA `(.L_x_1568) ;  /* 0x0000007000b8a947 */ /* 0x001fea0003800000 */
[----:B------:R-:W-:Y:S01]  /*2f40*/  SHF.R.S32.HI R84, RZ, 0x1f, R29 ;  /* 0x0000001fff547819 */ /* 0x000fe2000001141d */
[----:B------:R-:W-:Y:S01]  /*2f50*/  ULDC.64 UR4, c[0x0][0x300] ;  /* 0x0000c00000047ab9 */ /* 0x000fe20000000a00 */
[----:B-----5:R-:W-:Y:S01]  /*2f60*/  SHF.R.S32.HI R85, RZ, 0x1f, R28 ;  /* 0x0000001fff557819 */ /* 0x020fe2000001141c */
[C---:B------:R-:W-:Y:S01]  /*2f70*/  IMAD.WIDE.U32 R12, R29.reuse, UR4, RZ ;  /* 0x000000041d0c7c25 */ /* 0x040fe2000f8e00ff */
[----:B------:R-:W-:Y:S02]  /*2f80*/  ULDC.U8 UR6, c[0x0][0x410] ;  /* 0x0001040000067ab9 */ /* 0x000fe40000000000 */
[----:B------:R-:W-:Y:S01]  /*2f90*/  ISETP.NE.AND P2, PT, RZ, UR6, PT ;  /* 0x00000006ff007c0c */ /* 0x000fe2000bf45270 */
[----:B------:R-:W-:Y:S02]  /*2fa0*/  IMAD R14, R84, UR4, RZ ;  /* 0x00000004540e7c24 */ /* 0x000fe4000f8e02ff */
[----:B------:R-:W-:Y:S02]  /*2fb0*/  IMAD R86, R24, -0x60, R25 ;  /* 0xffffffa018567824 */ /* 0x000fe400078e0219 */
[----:B------:R-:W-:Y:S01]  /*2fc0*/  IMAD R11, R29, UR5, R14 ;  /* 0x000000051d0b7c24 */ /* 0x000fe2000f8e020e */
[----:B------:R-:W-:Y:S01]  /*2fd0*/  ULDC.64 UR4, c[0x0][0x310] ;  /* 0x0000c40000047ab9 */ /* 0x000fe20000000a00 */
[----:B------:R-:W-:Y:S01]  /*2fe0*/  IMAD R14, R124, R24, RZ ;  /* 0x000000187c0e7224 */ /* 0x000fe200078e02ff */
[----:B------:R-:W-:Y:S01]  /*2ff0*/  VIMNMX R86, R86, 0x60, PT ;  /* 0x0000006056567848 */ /* 0x000fe20003fe0100 */
[----:B------:R-:W-:-:S02]  /*3000*/  IMAD R15, R85, UR4, RZ ;  /* 0x00000004550f7c24 */ /* 0x000fc4000f8e02ff */
[----:B------:R-:W-:Y:S01]  /*3010*/  IMAD.IADD R13, R13, 0x1, R11 ;  /* 0x000000010d0d7824 */ /* 0x000fe200078e020b */
[----:B------:R-:W-:Y:S01]  /*3020*/  SHF.R.S32.HI R11, RZ, 0x1f, R24 ;  /* 0x0000001fff0b7819 */ /* 0x000fe20000011418 */
[C---:B------:R-:W-:Y:S02]  /*3030*/  IMAD R15, R28.reuse, UR5, R15 ;  /* 0x000000051c0f7c24 */ /* 0x040fe4000f8e020f */
[----:B------:R-:W-:Y:S01]  /*3040*/  IMAD.WIDE.U32 R12, R28, UR4, R12 ;  /* 0x000000041c0c7c25 */ /* 0x000fe2000f8e000c */
[----:B------:R-:W-:-:S03]  /*3050*/  ULDC.64 UR4, c[0x0][0x308] ;  /* 0x0000c20000047ab9 */ /* 0x000fc60000000a00 */
[----:B------:R-:W-:Y:S02]  /*3060*/  IMAD.IADD R13, R13, 0x1, R15 ;  /* 0x000000010d0d7824 */ /* 0x000fe400078e020f */
[----:B------:R-:W-:Y:S02]  /*3070*/  IMAD R15, R125, R24, RZ ;  /* 0x000000187d0f7224 */ /* 0x000fe400078e02ff */
[----:B------:R-:W-:-:S04]  /*3080*/  IMAD.WIDE.U32 R116, R201, UR4, R12 ;  /* 0x00000004c9747c25 */ /* 0x000fc8000f8e000c */
[C---:B------:R-:W-:Y:S02]  /*3090*/  IMAD R33, R11.reuse, R96, R14 ;  /* 0x000000600b217224 */ /* 0x040fe400078e020e */
[----:B------:R-:W-:Y:S02]  /*30a0*/  IMAD R35, R11, R90, R15 ;  /* 0x0000005a0b237224 */ /* 0x000fe400078e020f */
[----:B------:R-:W-:Y:S01]  /*30b0*/  IMAD R11, R201, UR5, R117 ;  /* 0x00000005c90b7c24 */ /* 0x000fe2000f8e0275 */
[----:B------:R-:W-:Y:S01]  /*30c0*/  ULDC.64 UR4, c[0x0][0x2e8] ;  /* 0x0000ba0000047ab9 */ /* 0x000fe20000000a00 */
[----:B------:R-:W-:Y:S01]  /*30d0*/  IMAD.WIDE.U32 R12, R90, R24, RZ ;  /* 0x000000185a0c7225 */ /* 0x000fe200078e00ff */
[----:B------:R-:W-:-:S03]  /*30e0*/  LEA R117, P3, R116, UR4, 0x1 ;  /* 0x0000000474757c11 */ /* 0x000fc6000f8608ff */
[----:B------:R-:W-:Y:S01]  /*30f0*/  IMAD.WIDE.U32 R14, R96, R24, RZ ;  /* 0x00000018600e7225 */ /* 0x000fe200078e00ff */
[----:B------:R-:W-:Y:S02]  /*3100*/  LEA.HI.X R116, R116, UR5, R11, 0x1, P3 ;  /* 0x0000000574747c11 */ /* 0x000fe400098f0c0b */
[----:B------:R-:W-:Y:S01]  /*3110*/  IADD3 R80, R13, R35, RZ ;  /* 0x000000230d507210 */ /* 0x000fe20007ffe0ff */
[----:B------:R-:W-:Y:S01]  /*3120*/  IMAD.IADD R11, R15, 0x1, R33 ;  /* 0x000000010f0b7824 */ /* 0x000fe200078e0221 */
[----:B------:R-:W-:Y:S06]  /*3130*/  @!P2 BRA `(.L_x_1569) ;  /* 0x0000003400a0a947 */ /* 0x000fec0003800000 */
        /* <DEDUP_REMOVED lines=19> */
[----:B------:R-:W-:Y:S01]  /*3270*/  CS2R R78, SRZ ;  /* 0x00000000004e7805 */ /* 0x000fe2000001ff00 */
[----:B------:R-:W-:Y:S01]  /*3280*/  IMAD.X R36, R11, 0x1, R89, P2 ;  /* 0x000000010b247824 */ /* 0x000fe200010e0659 */
[----:B------:R-:W-:-:S04]  /*3290*/  LEA R34, P2, R35, UR4, 0x1 ;  /* 0x0000000423227c11 */ /* 0x000fc8000f8408ff */
[----:B------:R-:W-:Y:S01]  /*32a0*/  LEA.HI.X R35, R35, UR5, R36, 0x1, P2 ;  /* 0x0000000523237c11 */ /* 0x000fe200090f0c24 */
[----:B------:R-:W-:Y:S01]  /*32b0*/  ULDC.64 UR4, c[0x0][0x400] ;  /* 0x0001000000047ab9 */ /* 0x000fe20000000a00 */
[----:B------:R-:W-:-:S05]  /*32c0*/  IADD3 R37, P2, R94, R12, RZ ;  /* 0x0000000c5e257210 */ /* 0x000fca0007f5e0ff */
[----:B------:R-:W-:Y:S01]  /*32d0*/  IMAD.X R38, R80, 0x1, R4, P2 ;  /* 0x0000000150267824 */ /* 0x000fe200010e0604 */
        /* <DEDUP_REMOVED lines=30> */
.L_x_1571:
[----:B------:R-:W-:Y:S05]  /*34c0*/  BSYNC B1 ;  /* 0x0000000000017941 */ /* 0x000fea0003800000 */
.L_x_1570:
[----:B0-----:R-:W-:Y:S01]  /*34d0*/  VIADD R34, R219, 0x40 ;  /* 0x00000040db227836 */ /* 0x001fe20000000000 */
[----:B------:R-:W-:Y:S01]  /*34e0*/  BSSY B1, `(.L_x_1572) ;  /* 0x0000037000017945 */ /* 0x000fe20003800000 */
[----:B------:R-:W-:Y:S02]  /*34f0*/  CS2R R36, SRZ ;  /* 0x0000000000247805 */ /* 0x000fe4000001ff00 */
[----:B------:R-:W-:Y:S02]  /*3500*/  CS2R R40, SRZ ;  /* 0x0000000000287805 */ /* 0x000fe4000001ff00 */
[----:B------:R-:W-:Y:S02]  /*3510*/  CS2R R44, SRZ ;  /* 0x00000000002c7805 */ /* 0x000fe4000001ff00 */
[----:B------:R-:W-:Y:S02]  /*3520*/  ISETP.GE.AND P4, PT, R34, R86, PT ;  /* 0x000000562200720c */ /* 0x000fe40003f86270 */
[----:B------:R-:W-:-:S02]  /*3530*/  CS2R R48, SRZ ;  /* 0x0000000000307805 */ /* 0x000fc4000001ff00 */
[----:B------:R-:W-:Y:S02]  /*3540*/  CS2R R52, SRZ ;  /* 0x0000000000347805 */ /* 0x000fe4000001ff00 */
[----:B------:R-:W-:Y:S02]  /*3550*/  CS2R R34, SRZ ;  /* 0x0000000000227805 */ /* 0x000fe4000001ff00 */
[----:B------:R-:W-:Y:S02]  /*3560*/  CS2R R38, SRZ ;  /* 0x0000000000267805 */ /* 0x000fe4000001ff00 */
[----:B------:R-:W-:Y:S02]  /*3570*/  CS2R R42, SRZ ;  /* 0x00000000002a7805 */ /* 0x000fe4000001ff00 */
[----:B------:R-:W-:Y:S02]  /*3580*/  CS2R R46, SRZ ;  /* 0x00000000002e7805 */ /* 0x000fe4000001ff00 */
[----:B------:R-:W-:Y:S01]  /*3590*/  CS2R R50, SRZ ;  /* 0x0000000000327805 */ /* 0x000fe2000001ff00 */
[----:B-----5:R-:W-:Y:S01]  /*35a0*/  IMAD.MOV.U32 R81, RZ, RZ, R56 ;  /* 0x000000ffff517224 */ /* 0x020fe200078e0038 */
[----:B------:R-:W-:Y:S01]  /*35b0*/  CS2R R54, SRZ ;  /* 0x0000000000367805 */ /* 0x000fe2000001ff00 */
[----:B------:R-:W-:Y:S06]  /*35c0*/  @P4 BRA `(.L_x_1573) ;  /* 0x0000000000a04947 */ /* 0x000fec0003800000 */
        /* <DEDUP_REMOVED lines=40> */
.L_x_1573:
[----:B------:R-:W-:Y:S05]  /*3850*/  BSYNC B1 ;  /* 0x0000000000017941 */ /* 0x000fea0003800000 */
.L_x_1572:
[----:B------:R-:W2:Y:S01]  /*3860*/  LDL R11, [R1+0x3c] ;  /* 0x00003c00010b7983 */ /* 0x000ea20000100800 */
[----:B0-----:R-:W-:Y:S01]  /*3870*/  IMAD.MOV.U32 R12, RZ, RZ, R60 ;  /* 0x000000ffff0c7224 */ /* 0x001fe200078e003c */
[----:B------:R-:W-:Y:S01]  /*3880*/  MOV R13, R61 ;  /* 0x0000003d000d7202 */ /* 0x000fe20000000f00 */
[----:B------:R-:W-:-:S03]  /*3890*/  IMAD.MOV.U32 R14, RZ, RZ, R64 ;  /* 0x000000ffff0e7224 */ /* 0x000fc600078e0040 */
[----:B------:R-:W-:Y:S01]  /*38a0*/  PRMT R149, R12, 0x5410, R13 ;  /* 0x000054100c957816 */ /* 0x000fe2000000000d */
[----:B------:R-:W-:Y:S01]  /*38b0*/  IMAD.MOV.U32 R12, RZ, RZ, R69 ;  /* 0x000000ffff0c7224 */ /* 0x000fe200078e0045 */
[----:B------:R-:W-:Y:S01]  /*38c0*/  PRMT R152, R14, 0x7610, R152 ;  /* 0x000076100e987816 */ /* 0x000fe20000000098 */
[----:B------:R-:W-:Y:S02]  /*38d0*/  IMAD.MOV.U32 R13, RZ, RZ, R65 ;  /* 0x000000ffff0d7224 */ /* 0x000fe400078e0041 */
[----:B------:R-:W-:-:S03]  /*38e0*/  IMAD.MOV.U32 R14, RZ, RZ, R77 ;  /* 0x000000ffff0e7224 */ /* 0x000fc600078e004d */
[----:B------:R-:W-:Y:S02]  /*38f0*/  PRMT R151, R13, 0x7610, R151 ;  /* 0x000076100d977816 */ /* 0x000fe40000000097 */
[----:B------:R-:W-:-:S04]  /*3900*/  MOV R13, R76 ;  /* 0x0000004c000d7202 */ /* 0x000fc80000000f00 */
[----:B------:R-:W-:Y:S02]  /*3910*/  PRMT R144, R13, 0x5410, R14 ;  /* 0x000054100d907816 */ /* 0x000fe4000000000e */
[----:B--2---:R-:W-:Y:S01]  /*3920*/  R2UR UR4, R11 ;  /* 0x000000000b0472ca */ /* 0x004fe200000e0000 */
[----:B------:R-:W-:-:S05]  /*3930*/  IMAD.MOV.U32 R11, RZ, RZ, R57 ;  /* 0x000000ffff0b7224 */ /* 0x000fca00078e0039 */
[----:B------:R-:W-:Y:S01]  /*3940*/  PRMT R147, R81, 0x5410, R11 ;  /* 0x0000541051937816 */ /* 0x000fe2000000000b */
[----:B------:R-:W-:-:S05]  /*3950*/  IMAD.MOV.U32 R11, RZ, RZ, R68 ;  /* 0x000000ffff0b7224 */ /* 0x000fca00078e0044 */
[----:B------:R-:W-:Y:S01]  /*3960*/  PRMT R153, R12, 0x5410, R11 ;  /* 0x000054100c997816 */ /* 0x000fe2000000000b */
[----:B------:R-:W-:Y:S01]  /*3970*/  IMAD.MOV.U32 R11, RZ, RZ, R72 ;  /* 0x000000ffff0b7224 */ /* 0x000fe200078e0048 */
[----:B------:R-:W-:Y:S01]  /*3980*/  UISETP.NE.AND UP0, UPT, UR4, 0x3, UPT ;  /* 0x000000030400788c */ /* 0x000fe2000bf05270 */
[----:B------:R-:W-:-:S05]  /*3990*/  IMAD.MOV.U32 R12, RZ, RZ, R73 ;  /* 0x000000ffff0c7224 */ /* 0x000fca00078e0049 */
[----:B------:R-:W-:Y:S01]  /*39a0*/  PRMT R154, R11, 0x5410, R12 ;  /* 0x000054100b9a7816 */ /* 0x000fe2000000000c */
[----:B------:R-:W-:Y:S01]  /*39b0*/  IMAD.MOV.U32 R12, RZ, RZ, R58 ;  /* 0x000000ffff0c7224 */ /* 0x000fe200078e003a */
[----:B------:R-:W-:Y:S01]  /*39c0*/  PLOP3.LUT P2, PT, PT, PT, UP0, 0x80, 0x0 ;  /* 0x000000000000781c */ /* 0x000fe20003f4f008 */
[----:B------:R-:W-:-:S05]  /*39d0*/  IMAD.MOV.U32 R11, RZ, RZ, R59 ;  /* 0x000000ffff0b7224 */ /* 0x000fca00078e003b */
        /* <DEDUP_REMOVED lines=11> */
[----:B------:R-:W-:Y:S02]  /*3a90*/  IMAD.MOV.U32 R11, RZ, RZ, R74 ;  /* 0x000000ffff0b7224 */ /* 0x000fe400078e004a */
[----:B------:R-:W-:-:S05]  /*3aa0*/  IMAD.MOV.U32 R12, RZ, RZ, R75 ;  /* 0x000000ffff0c7224 */ /* 0x000fca00078e004b */
[----:B------:R-:W-:Y:S01]  /*3ab0*/  PRMT R156, R11, 0x5410, R12 ;  /* 0x000054100b9c7816 */ /* 0x000fe2000000000c */
[----:B------:R-:W-:Y:S02]  /*3ac0*/  IMAD.MOV.U32 R11, RZ, RZ, R78 ;  /* 0x000000ffff0b7224 */ /* 0x000fe400078e004e */
[----:B------:R-:W-:-:S05]  /*3ad0*/  IMAD.MOV.U32 R12, RZ, RZ, R79 ;  /* 0x000000ffff0c7224 */ /* 0x000fca00078e004f */
[----:B------:R-:W-:Y:S01]  /*3ae0*/  PRMT R157, R11, 0x5410, R12 ;  /* 0x000054100b9d7816 */ /* 0x000fe2000000000c */
[----:B-----5:R-:W-:Y:S01]  /*3af0*/  IMAD.MOV.U32 R11, RZ, RZ, R33 ;  /* 0x000000ffff0b7224 */ /* 0x020fe200078e0021 */
[----:B------:R-:W-:-:S04]  /*3b00*/  MOV R12, R32 ;  /* 0x00000020000c7202 */ /* 0x000fc80000000f00 */
[----:B------:R-:W-:Y:S01]  /*3b10*/  PRMT R81, R12, 0x5410, R11 ;  /* 0x000054100c517816 */ /* 0x000fe2000000000b */
[----:B------:R-:W-:Y:S02]  /*3b20*/  IMAD.MOV.U32 R12, RZ, RZ, R36 ;  /* 0x000000ffff0c7224 */ /* 0x000fe400078e0024 */
        /* <DEDUP_REMOVED lines=23> */
[----:B------:R-:W-:-:S05]  /*3ca0*/  IMAD.MOV.U32 R11, RZ, RZ, R46 ;  /* 0x000000ffff0b7224 */ /* 0x000fca00078e002e */
        /* <DEDUP_REMOVED lines=13> */
.L_x_1574:
[----:B------:R-:W-:Y:S01]  /*3d80*/  IMAD R87, R17, 0x8, R2 ;  /* 0x0000000811577824 */ /* 0x000fe200078e0202 */
[----:B------:R-:W-:Y:S01]  /*3d90*/  SHF.L.U32 R88, R220, 0x1f, RZ ;  /* 0x0000001fdc587819 */ /* 0x000fe200000006ff */
[----:B------:R-:W-:Y:S03]  /*3da0*/  BSSY B1, `(.L_x_1575) ;  /* 0x0000003000017945 */ /* 0x000fe60003800000 */
[----:B------:R-:W0:Y:S02]  /*3db0*/  SYNCS.PHASECHK.TRANS64.TRYWAIT P5, [R87+URZ+0x30890], R88 ;  /* 0x03089058570075a7 */ /* 0x000e2400080a017f */
[----:B0-----:R-:W-:Y:S05]  /*3dc0*/  @!P5 BRA `(.L_x_1576) ;  /* 0x000002a000d8d947 */ /* 0x001fea0003800000 */
.L_x_2001:
[----:B------:R-:W-:Y:S05]  /*3dd0*/  BSYNC B1 ;  /* 0x0000000000017941 */ /* 0x000fea0003800000 */
.L_x_1575:
[----:B------:R-:W-:-:S03]  /*3de0*/  UMOV UR4, 0xffffffff ;  /* 0xffffffff00047882 */ /* 0x000fc60000000000 */
[----:B------:R-:W-:Y:S05]  /*3df0*/  BRA.DIV UR4, `(.L_x_1577) ;  /* 0x000002a204e07947 */ /* 0x000fea000b800000 */
[----:B------:R1:W2:Y:S04]  /*3e00*/  SHFL.IDX PT, R80, R116, RZ, 0x1c1f ;  /* 0x001c1fff74507589 */ /* 0x0002a800000e0000 */
[----:B------:R1:W3:Y:S02]  /*3e10*/  SHFL.IDX PT, R11, R117, RZ, 0x1c1f ;  /* 0x001c1fff750b7589 */ /* 0x0002e400000e0000 */
.L_x_2005:
        /* <DEDUP_REMOVED lines=9> */
[--C-:B------:R-:W-:Y:S01]  /*3eb0*/  SHF.R.U64 R132, R76, 0x10, R77.reuse ;  /* 0x000000104c847819 */ /* 0x100fe2000000124d */
[--C-:B0-----:R-:W-:Y:S01]  /*3ec0*/  HADD2.F32 R143, -RZ, R13.reuse.H0_H0 ;  /* 0x2000000dff8f7230 */ /* 0x101fe20000004100 */
[----:B------:R-:W-:Y:S02]  /*3ed0*/  SHF.R.U32.HI R76, RZ, 0x10, R77 ;  /* 0x00000010ff4c7819 */ /* 0x000fe4000001164d */
[--C-:B------:R-:W-:Y:S01]  /*3ee0*/  SHF.R.U64 R77, R78, 0x10, R79.reuse ;  /* 0x000000104e4d7819 */ /* 0x100fe2000000124f */
[----:B------:R-:W-:Y:S01]  /*3ef0*/  HADD2.F32 R132, -RZ, R132.H0_H0 ;  /* 0x20000084ff847230 */ /* 0x000fe20000004100 */
[----:B------:R-:W-:Y:S01]  /*3f00*/  SHF.R.U32.HI R78, RZ, 0x10, R79 ;  /* 0x00000010ff4e7819 */ /* 0x000fe2000001164f */
[----:B------:R-:W-:Y:S02]  /*3f10*/  HADD2.F32 R79, -RZ, R13.H1_H1 ;  /* 0x3000000dff4f7230 */ /* 0x000fe40000004100 */
[----:B------:R-:W-:Y:S02]  /*3f20*/  HADD2.F32 R77, -RZ, R77.H0_H0 ;  /* 0x2000004dff4d7230 */ /* 0x000fe40000004100 */
        /* <DEDUP_REMOVED lines=8> */
[----:B------:R-:W-:Y:S02]  /*3fb0*/  IMAD.MOV.U32 R143, RZ, RZ, R12 ;  /* 0x000000ffff8f7224 */ /* 0x000fe400078e000c */
[-C--:B------:R-:W-:Y:S01]  /*3fc0*/  FMUL.FTZ R15, R79, R78.reuse ;  /* 0x0000004e4f0f7220 */ /* 0x080fe20000410000 */
[----:B------:R-:W-:Y:S01]  /*3fd0*/  F2FP.F16.F32.PACK_AB R13, R77, R13 ;  /* 0x0000000d4d0d723e */ /* 0x000fe200000000ff */
[----:B------:R-:W-:-:S02]  /*3fe0*/  FMUL.FTZ R78, R132, R78 ;  /* 0x0000004e844e7220 */ /* 0x000fc40000410000 */
[-C--:B------:R-:W-:Y:S01]  /*3ff0*/  FFMA.FTZ R15, R132, R76.reuse, -R15 ;  /* 0x0000004c840f7223 */ /* 0x080fe2000001080f */
[----:B------:R-:W-:Y:S02]  /*4000*/  HADD2.F32 R132, -RZ, R157.H0_H0 ;  /* 0x2000009dff847230 */ /* 0x000fe40000004100 */
[----:B------:R-:W-:Y:S01]  /*4010*/  FFMA.FTZ R79, R79, R76, R78 ;  /* 0x0000004c4f4f7223 */ /* 0x000fe2000001004e */
[--C-:B------:R-:W-:Y:S02]  /*4020*/  HADD2.F32 R12, -RZ, R143.reuse.H1_H1 ;  /* 0x3000008fff0c7230 */ /* 0x100fe40000004100 */
[----:B------:R-:W-:Y:S02]  /*4030*/  HADD2.F32 R143, -RZ, R143.H0_H0 ;  /* 0x2000008fff8f7230 */ /* 0x000fe40000004100 */
[----:B------:R-:W-:Y:S02]  /*4040*/  HADD2.F32 R76, -RZ, R144.H0_H0 ;  /* 0x20000090ff4c7230 */ /* 0x000fe40000004100 */
[-C--:B------:R-:W-:Y:S01]  /*4050*/  FMUL.FTZ R78, R12, R132.reuse ;  /* 0x000000840c4e7220 */ /* 0x080fe20000410000 */
[----:B------:R-:W-:Y:S01]  /*4060*/  F2FP.F16.F32.PACK_AB R15, R79, R15 ;  /* 0x0000000f4f0f723e */ /* 0x000fe200000000ff */
[----:B------:R-:W-:-:S02]  /*4070*/  FMUL.FTZ R132, R143, R132 ;  /* 0x000000848f847220 */ /* 0x000fc40000410000 */
[-C--:B------:R-:W-:Y:S01]  /*4080*/  FFMA.FTZ R78, R143, R76.reuse, -R78 ;  /* 0x0000004c8f4e7223 */ /* 0x080fe2000001084e */
[----:B------:R-:W-:Y:S02]  /*4090*/  HADD2.F32 R143, -RZ, R144.H1_H1 ;  /* 0x30000090ff8f7230 */ /* 0x000fe40000004100 */
[----:B------:R-:W-:Y:S01]  /*40a0*/  FFMA.FTZ R12, R12, R76, R132 ;  /* 0x0000004c0c0c7223 */ /* 0x000fe20000010084 */
[----:B------:R-:W-:Y:S02]  /*40b0*/  HADD2.F32 R76, -RZ, R157.H1_H1 ;  /* 0x3000009dff4c7230 */ /* 0x000fe40000004100 */
[--C-:B------:R-:W-:Y:S02]  /*40c0*/  HADD2.F32 R132, -RZ, R14.reuse.H1_H1 ;  /* 0x3000000eff847230 */ /* 0x100fe40000004100 */
[----:B------:R-:W-:Y:S01]  /*40d0*/  HADD2.F32 R14, -RZ, R14.H0_H0 ;  /* 0x2000000eff0e7230 */ /* 0x000fe20000004100 */
[----:B------:R-:W-:Y:S02]  /*40e0*/  F2FP.F16.F32.PACK_AB R12, R12, R78 ;  /* 0x0000004e0c0c723e */ /* 0x000fe400000000ff */
[----:B------:R-:W-:-:S04]  /*40f0*/  FMUL.FTZ R144, R132, R76 ;  /* 0x0000004c84907220 */ /* 0x000fc80000410000 */
[C---:B------:R-:W-:Y:S01]  /*4100*/  FFMA.FTZ R144, R14.reuse, R143, -R144 ;  /* 0x0000008f0e907223 */ /* 0x040fe20000010890 */
[----:B------:R-:W-:-:S04]  /*4110*/  FMUL.FTZ R14, R14, R76 ;  /* 0x0000004c0e0e7220 */ /* 0x000fc80000410000 */
[----:B------:R-:W-:-:S05]  /*4120*/  FFMA.FTZ R14, R132, R143, R14 ;  /* 0x0000008f840e7223 */ /* 0x000fca000001000e */
[----:B------:R-:W-:-:S07]  /*4130*/  F2FP.F16.F32.PACK_AB R14, R14, R144 ;  /* 0x000000900e0e723e */ /* 0x000fce00000000ff */
.L_x_1583:
[----:B------:R-:W-:Y:S05]  /*4140*/  BSYNC B3 ;  /* 0x0000000000037941 */ /* 0x000fea0003800000 */
.L_x_1582:
[----:B---3--:R-:W-:-:S04]  /*4150*/  LEA R76, P3, R18, R11, 0x1 ;  /* 0x0000000b124c7211 */ /* 0x008fc800078608ff */
[----:B--2---:R-:W-:-:S05]  /*4160*/  LEA.HI.X R77, R18, R80, R19, 0x1, P3 ;  /* 0x00000050124d7211 */ /* 0x004fca00018f0c13 */
[----:B0-----:R4:W-:Y:S04]  /*4170*/  ST.E.128 desc[UR60][R76.64], R12 ;  /* 0x0000000c4c007985 */ /* 0x0019e8000c101d3c */
.L_x_1581:
[----:B------:R-:W-:Y:S05]  /*4180*/  BSYNC B2 ;  /* 0x0000000000027941 */ /* 0x000fea0003800000 */
.L_x_1580:
        /* <DEDUP_REMOVED lines=19> */
[-C--:B------:R-:W-:Y:S01]  /*42c0*/  FFMA.FTZ R73, R77, R76.reuse, -R73 ;  /* 0x0000004c4d497223 */ /* 0x080fe20000010849 */
[----:B------:R-:W-:Y:S02]  /*42d0*/  IMAD.MOV.U32 R77, RZ, RZ, R12 ;  /* 0x000000ffff4d7224 */ /* 0x000fe400078e000c */
[----:B------:R-:W-:Y:S01]  /*42e0*/  FFMA.FTZ R13, R75, R76, R13 ;  /* 0x0000004c4b0d7223 */ /* 0x000fe2000001000d */
[----:B------:R-:W-:Y:S01]  /*42f0*/  MOV R75, R15 ;  /* 0x0000000f004b7202 */ /* 0x000fe20000000f00 */
        /* <DEDUP_REMOVED lines=27> */
.L_x_1587:
[----:B------:R-:W-:Y:S05]  /*44b0*/  BSYNC B3 ;  /* 0x0000000000037941 */ /* 0x000fea0003800000 */
.L_x_1586:
[----:B------:R-:W-:Y:S02]  /*44c0*/  IMAD.SHL.U32 R74, R202, 0x8, RZ ;  /* 0x00000008ca4a7824 */ /* 0x000fe400078e00ff */
[----:B---3--:R-:W-:Y:S02]  /*44d0*/  IMAD.MOV.U32 R72, RZ, RZ, R11 ;  /* 0x000000ffff487224 */ /* 0x008fe400078e000b */
[----:B--2---:R-:W-:Y:S02]  /*44e0*/  IMAD.MOV.U32 R73, RZ, RZ, R80 ;  /* 0x000000ffff497224 */ /* 0x004fe400078e0050 */
[----:B------:R-:W-:-:S05]  /*44f0*/  IMAD.WIDE R72, R74, 0x2, R72 ;  /* 0x000000024a487825 */ /* 0x000fca00078e0248 */
[----:B0-----:R0:W-:Y:S02]  /*4500*/  ST.E.128 desc[UR60][R72.64], R12 ;  /* 0x0000000c48007985 */ /* 0x0011e4000c101d3c */
.L_x_1585:
[----:B------:R-:W-:Y:S05]  /*4510*/  BSYNC B2 ;  /* 0x0000000000027941 */ /* 0x000fea0003800000 */
.L_x_1584:
[----:B------:R-:W-:Y:S01]  /*4520*/  ISETP.NE.AND P3, PT, R20, RZ, PT ;  /* 0x000000ff1400720c */ /* 0x000fe20003f65270 */
[----:B------:R-:W-:-:S12]  /*4530*/  BSSY B2, `(.L_x_1588) ;  /* 0x0000036000027945 */ /* 0x000fd80003800000 */
[----:B------:R-:W-:Y:S05]  /*4540*/  @!P3 BRA `(.L_x_1589) ;  /* 0x0000000000d0b947 */ /* 0x000fea0003800000 */
[----:B0---4-:R0:W4:Y:S01]  /*4550*/  LDS.128 R12, [R30+0x21000] ;  /* 0x021000001e0c7984 */ /* 0x0111220000000c00 */
[----:B------:R-:W-:Y:S01]  /*4560*/  ISETP.GE.AND P3, PT, R222, R118, PT ;  /* 0x00000076de00720c */ /* 0x000fe20003f66270 */
[----:B------:R-:W-:-:S12]  /*4570*/  BSSY B3, `(.L_x_1590) ;  /* 0x000002c000037945 */ /* 0x000fd80003800000 */
[----:B0-----:R-:W-:Y:S05]  /*4580*/  @P3 BRA `(.L_x_1591) ;  /* 0x0000000000a83947 */ /* 0x001fea0003800000 */
[--C-:B------:R-:W-:Y:S01]  /*4590*/  SHF.R.U64 R72, R68, 0x10, R69.reuse ;  /* 0x0000001044487819 */ /* 0x100fe20000001245 */
[----:B----4-:R-:W-:Y:S01]  /*45a0*/  HADD2.F32 R73, -RZ, R13.H0_H0 ;  /* 0x2000000dff497230 */ /* 0x010fe20000004100 */
[----:B------:R-:W-:Y:S01]  /*45b0*/  SHF.R.U32.HI R68, RZ, 0x10, R69 ;  /* 0x00000010ff447819 */ /* 0x000fe20000011645 */
[----:B------:R-:W-:Y:S01]  /*45c0*/  HADD2.F32 R74, -RZ, R155.H1_H1 ;  /* 0x3000009bff4a7230 */ /* 0x000fe20000004100 */
[--C-:B------:R-:W-:Y:S01]  /*45d0*/  SHF.R.U64 R69, R70, 0x10, R71.reuse ;  /* 0x0000001046457819 */ /* 0x100fe20000001247 */
[----:B------:R-:W-:Y:S01]  /*45e0*/  HADD2.F32 R72, -RZ, R72.H0_H0 ;  /* 0x20000048ff487230 */ /* 0x000fe20000004100 */
[----:B------:R-:W-:Y:S01]  /*45f0*/  SHF.R.U32.HI R70, RZ, 0x10, R71 ;  /* 0x00000010ff467819 */ /* 0x000fe20000011647 */
[----:B------:R-:W-:Y:S02]  /*4600*/  HADD2.F32 R71, -RZ, R13.H1_H1 ;  /* 0x3000000dff477230 */ /* 0x000fe40000004100 */
[----:B------:R-:W-:Y:S02]  /*4610*/  HADD2.F32 R69, -RZ, R69.H0_H0 ;  /* 0x20000045ff457230 */ /* 0x000fe40000004100 */
[----:B------:R-:W-:-:S03]  /*4620*/  HADD2.F32 R68, -RZ, R68.H0_H0 ;  /* 0x20000044ff447230 */ /* 0x000fc60000004100 */
[-C--:B------:R-:W-:Y:S01]  /*4630*/  FMUL.FTZ R13, R71, R69.reuse ;  /* 0x00000045470d7220 */ /* 0x080fe20000410000 */
[----:B------:R-:W-:-:S03]  /*4640*/  FMUL.FTZ R69, R73, R69 ;  /* 0x0000004549457220 */ /* 0x000fc60000410000 */
[-C--:B------:R-:W-:Y:S01]  /*4650*/  FFMA.FTZ R13, R73, R72.reuse, -R13 ;  /* 0x00000048490d7223 */ /* 0x080fe2000001080d */
[----:B------:R-:W-:Y:S01]  /*4660*/  FFMA.FTZ R69, R71, R72, R69 ;  /* 0x0000004847457223 */ /* 0x000fe20000010045 */
[----:B------:R-:W-:Y:S02]  /*4670*/  HADD2.F32 R71, -RZ, R70.H0_H0 ;  /* 0x20000046ff477230 */ /* 0x000fe40000004100 */
[--C-:B------:R-:W-:Y:S02]  /*4680*/  HADD2.F32 R70, -RZ, R15.reuse.H1_H1 ;  /* 0x3000000fff467230 */ /* 0x100fe40000004100 */
[----:B------:R-:W-:Y:S01]  /*4690*/  HADD2.F32 R72, -RZ, R15.H0_H0 ;  /* 0x2000000fff487230 */ /* 0x000fe20000004100 */
[----:B------:R-:W-:Y:S02]  /*46a0*/  F2FP.F16.F32.PACK_AB R13, R69, R13 ;  /* 0x0000000d450d723e */ /* 0x000fe400000000ff */
[-C--:B------:R-:W-:Y:S02]  /*46b0*/  FMUL.FTZ R15, R70, R71.reuse ;  /* 0x00000047460f7220 */ /* 0x080fe40000410000 */
[----:B------:R-:W-:-:S02]  /*46c0*/  FMUL.FTZ R71, R72, R71 ;  /* 0x0000004748477220 */ /* 0x000fc40000410000 */
[-C--:B------:R-:W-:Y:S01]  /*46d0*/  FFMA.FTZ R15, R72, R68.reuse, -R15 ;  /* 0x00000044480f7223 */ /* 0x080fe2000001080f */
[----:B------:R-:W-:Y:S02]  /*46e0*/  HADD2.F32 R72, -RZ, R155.H0_H0 ;  /* 0x2000009bff487230 */ /* 0x000fe40000004100 */
[----:B------:R-:W-:Y:S01]  /*46f0*/  FFMA.FTZ R68, R70, R68, R71 ;  /* 0x0000004446447223 */ /* 0x000fe20000010047 */
[----:B------:R-:W-:Y:S02]  /*4700*/  IMAD.MOV.U32 R70, RZ, RZ, R14 ;  /* 0x000000ffff467224 */ /* 0x000fe400078e000e */
[--C-:B------:R-:W-:Y:S02]  /*4710*/  HADD2.F32 R14, -RZ, R12.reuse.H0_H0 ;  /* 0x2000000cff0e7230 */ /* 0x100fe40000004100 */
[----:B------:R-:W-:Y:S01]  /*4720*/  HADD2.F32 R12, -RZ, R12.H1_H1 ;  /* 0x3000000cff0c7230 */ /* 0x000fe20000004100 */
[----:B------:R-:W-:Y:S01]  /*4730*/  F2FP.F16.F32.PACK_AB R15, R68, R15 ;  /* 0x0000000f440f723e */ /* 0x000fe200000000ff */
[----:B------:R-:W-:-:S03]  /*4740*/  HADD2.F32 R71, -RZ, R153.H1_H1 ;  /* 0x30000099ff477230 */ /* 0x000fc60000004100 */
[-C--:B------:R-:W-:Y:S01]  /*4750*/  FMUL.FTZ R73, R12, R72.reuse ;  /* 0x000000480c497220 */ /* 0x080fe20000410000 */
[----:B------:R-:W-:-:S03]  /*4760*/  FMUL.FTZ R72, R14, R72 ;  /* 0x000000480e487220 */ /* 0x000fc60000410000 */
[-C--:B------:R-:W-:Y:S01]  /*4770*/  FFMA.FTZ R14, R14, R71.reuse, -R73 ;  /* 0x000000470e0e7223 */ /* 0x080fe20000010849 */
[----:B------:R-:W-:Y:S01]  /*4780*/  FFMA.FTZ R12, R12, R71, R72 ;  /* 0x000000470c0c7223 */ /* 0x000fe20000010048 */
[--C-:B------:R-:W-:Y:S02]  /*4790*/  HADD2.F32 R72, -RZ, R70.reuse.H0_H0 ;  /* 0x20000046ff487230 */ /* 0x100fe40000004100 */
[----:B------:R-:W-:Y:S02]  /*47a0*/  HADD2.F32 R70, -RZ, R70.H1_H1 ;  /* 0x30000046ff467230 */ /* 0x000fe40000004100 */
[----:B------:R-:W-:Y:S01]  /*47b0*/  HADD2.F32 R71, -RZ, R153.H0_H0 ;  /* 0x20000099ff477230 */ /* 0x000fe20000004100 */
[----:B------:R-:W-:Y:S02]  /*47c0*/  F2FP.F16.F32.PACK_AB R12, R12, R14 ;  /* 0x0000000e0c0c723e */ /* 0x000fe400000000ff */
[-C--:B------:R-:W-:Y:S01]  /*47d0*/  FMUL.FTZ R73, R70, R74.reuse ;  /* 0x0000004a46497220 */ /* 0x080fe20000410000 */
[----:B------:R-:W-:-:S03]  /*47e0*/  FMUL.FTZ R74, R72, R74 ;  /* 0x0000004a484a7220 */ /* 0x000fc60000410000 */
[-C--:B------:R-:W-:Y:S01]  /*47f0*/  FFMA.FTZ R73, R72, R71.reuse, -R73 ;  /* 0x0000004748497223 */ /* 0x080fe20000010849 */
[----:B------:R-:W-:-:S05]  /*4800*/  FFMA.FTZ R74, R70, R71, R74 ;  /* 0x00000047464a7223 */ /* 0x000fca000001004a */
[----:B------:R-:W-:-:S04]  /*4810*/  F2FP.F16.F32.PACK_AB R73, R74, R73 ;  /* 0x000000494a49723e */ /* 0x000fc800000000ff */
[----:B------:R-:W-:-:S07]  /*4820*/  MOV R14, R73 ;  /* 0x00000049000e7202 */ /* 0x000fce0000000f00 */
.L_x_1591:
[----:B------:R-:W-:Y:S05]  /*4830*/  BSYNC B3 ;  /* 0x0000000000037941 */ /* 0x000fea0003800000 */
.L_x_1590:
[----:B------:R-:W-:Y:S02]  /*4840*/  IMAD.SHL.U32 R70, R203, 0x8, RZ ;  /* 0x00000008cb467824 */ /* 0x000fe400078e00ff */
[----:B---3--:R-:W-:Y:S02]  /*4850*/  IMAD.MOV.U32 R68, RZ, RZ, R11 ;  /* 0x000000ffff447224 */ /* 0x008fe400078e000b */
[----:B--2---:R-:W-:Y:S02]  /*4860*/  IMAD.MOV.U32 R69, RZ, RZ, R80 ;  /* 0x000000ffff457224 */ /* 0x004fe400078e0050 */
[----:B------:R-:W-:-:S05]  /*4870*/  IMAD.WIDE R68, R70, 0x2, R68 ;  /* 0x0000000246447825 */ /* 0x000fca00078e0244 */
[----:B----4-:R0:W-:Y:S02]  /*4880*/  ST.E.128 desc[UR60][R68.64], R12 ;  /* 0x0000000c44007985 */ /* 0x0101e4000c101d3c */
.L_x_1589:
[----:B------:R-:W-:Y:S05]  /*4890*/  BSYNC B2 ;  /* 0x0000000000027941 */ /* 0x000fea0003800000 */
.L_x_1588:
[----:B------:R-:W-:Y:S01]  /*48a0*/  ISETP.NE.AND P3, PT, R21, RZ, PT ;  /* 0x000000ff1500720c */ /* 0x000fe20003f65270 */
[----:B------:R-:W-:-:S12]  /*48b0*/  BSSY B2, `(.L_x_1592) ;  /* 0x000003a000027945 */ /* 0x000fd80003800000 */
[----:B------:R-:W-:Y:S05]  /*48c0*/  @!P3 BRA `(.L_x_1593) ;  /* 0x0000000000e0b947 */ /* 0x000fea0003800000 */
[----:B0---4-:R0:W4:Y:S01]  /*48d0*/  LDS.128 R12, [R31+0x21000] ;  /* 0x021000001f0c7984 */ /* 0x0111220000000c00 */
[C---:B---3--:R-:W-:Y:S01]  /*48e0*/  LEA R68, P3, R23.reuse, R11, 0x1 ;  /* 0x0000000b17447211 */ /* 0x048fe200078608ff */
[----:B------:R-:W-:Y:S03]  /*48f0*/  BSSY B3, `(.L_x_1594) ;  /* 0x0000034000037945 */ /* 0x000fe60003800000 */
[----:B--2---:R-:W-:Y:S02]  /*4900*/  LEA.HI.X R69, R23, R80, R217, 0x1, P3 ;  /* 0x0000005017457211 */ /* 0x004fe400018f0cd9 */
[----:B------:R-:W-:-:S13]  /*4910*/  ISETP.GE.AND P3, PT, R223, R118, PT ;  /* 0x00000076df00720c */ /* 0x000fda0003f66270 */
[----:B0-----:R-:W-:Y:S05]  /*4920*/  @P3 BRA `(.L_x_1595) ;  /* 0x0000000000c03947 */ /* 0x001fea0003800000 */
[----:B------:R-:W-:Y:S01]  /*4930*/  SHF.R.U64 R71, R66, 0x10, R67 ;  /* 0x0000001042477819 */ /* 0x000fe20000001243 */
[----:B----4-:R-:W-:Y:S01]  /*4940*/  IMAD.MOV.U32 R66, RZ, RZ, R13 ;  /* 0x000000ffff427224 */ /* 0x010fe200078e000d */
[----:B------:R-:W-:Y:S01]  /*4950*/  SHF.R.U64 R64, R64, 0x10, R65 ;  /* 0x0000001040407819 */ /* 0x000fe20000001241 */
[----:B------:R-:W-:Y:S02]  /*4960*/  HADD2.F32 R72, -RZ, R151.H1_H1 ;  /* 0x30000097ff487230 */ /* 0x000fe40000004100 */
[----:B------:R-:W-:Y:S02]  /*4970*/  HADD2.F32 R71, -RZ, R71.H0_H0 ;  /* 0x20000047ff477230 */ /* 0x000fe40000004100 */
        /* <DEDUP_REMOVED lines=8> */
[----:B------:R-:W-:Y:S01]  /*4a00*/  SHF.R.U32.HI R64, RZ, 0x10, R65 ;  /* 0x00000010ff407819 */ /* 0x000fe20000011641 */
[----:B------:R-:W-:Y:S01]  /*4a10*/  IMAD.MOV.U32 R65, RZ, RZ, R12 ;  /* 0x000000ffff417224 */ /* 0x000fe200078e000c */
[----:B------:R-:W-:Y:S01]  /*4a20*/  MOV R12, R15 ;  /* 0x0000000f000c7202 */ /* 0x000fe20000000f00 */
[----:B------:R-:W-:Y:S01]  /*4a30*/  HADD2.F32 R15, -RZ, R66.H0_H0 ;  /* 0x20000042ff0f7230 */ /* 0x000fe20000004100 */
[----:B------:R-:W-:Y:S01]  /*4a40*/  F2FP.F16.F32.PACK_AB R70, R71, R70 ;  /* 0x000000464746723e */ /* 0x000fe200000000ff */
[----:B------:R-:W-:Y:S02]  /*4a50*/  HADD2.F32 R64, -RZ, R64.H0_H0 ;  /* 0x20000040ff407230 */ /* 0x000fe40000004100 */
[----:B------:R-:W-:-:S02]  /*4a60*/  HADD2.F32 R13, -RZ, R12.H1_H1 ;  /* 0x3000000cff0d7230 */ /* 0x000fc40000004100 */
[----:B------:R-:W-:-:S03]  /*4a70*/  HADD2.F32 R12, -RZ, R12.H0_H0 ;  /* 0x2000000cff0c7230 */ /* 0x000fc60000004100 */
[CC--:B------:R-:W-:Y:S02]  /*4a80*/  FMUL.FTZ R66, R13.reuse, R15.reuse ;  /* 0x0000000f0d427220 */ /* 0x0c0fe40000410000 */
[C---:B------:R-:W-:Y:S02]  /*4a90*/  FMUL.FTZ R15, R12.reuse, R15 ;  /* 0x0000000f0c0f7220 */ /* 0x040fe40000410000 */
[-C--:B------:R-:W-:Y:S01]  /*4aa0*/  FFMA.FTZ R12, R12, R64.reuse, -R66 ;  /* 0x000000400c0c7223 */ /* 0x080fe20000010842 */
[----:B------:R-:W-:Y:S02]  /*4ab0*/  HADD2.F32 R66, -RZ, R152.H1_H1 ;  /* 0x30000098ff427230 */ /* 0x000fe40000004100 */
[----:B------:R-:W-:Y:S01]  /*4ac0*/  FFMA.FTZ R13, R13, R64, R15 ;  /* 0x000000400d0d7223 */ /* 0x000fe2000001000f */
[----:B------:R-:W-:Y:S02]  /*4ad0*/  IMAD.MOV.U32 R64, RZ, RZ, R14 ;  /* 0x000000ffff407224 */ /* 0x000fe400078e000e */
[----:B------:R-:W-:-:S02]  /*4ae0*/  HADD2.F32 R14, -RZ, R65.H1_H1 ;  /* 0x30000041ff0e7230 */ /* 0x000fc40000004100 */
[----:B------:R-:W-:Y:S02]  /*4af0*/  HADD2.F32 R15, -RZ, R65.H0_H0 ;  /* 0x20000041ff0f7230 */ /* 0x000fe40000004100 */
[----:B------:R-:W-:Y:S02]  /*4b00*/  HADD2.F32 R65, -RZ, R152.H0_H0 ;  /* 0x20000098ff417230 */ /* 0x000fe40000004100 */
        /* <DEDUP_REMOVED lines=11> */
[----:B------:R-:W-:Y:S01]  /*4bc0*/  FFMA.FTZ R72, R64, R65, R72 ;  /* 0x0000004140487223 */ /* 0x000fe20000010048 */
[----:B------:R-:W-:Y:S01]  /*4bd0*/  F2FP.F16.F32.PACK_AB R64, R13, R12 ;  /* 0x0000000c0d40723e */ /* 0x000fe200000000ff */
[----:B------:R-:W-:Y:S02]  /*4be0*/  IMAD.MOV.U32 R12, RZ, RZ, R14 ;  /* 0x000000ffff0c7224 */ /* 0x000fe400078e000e */
[----:B------:R-:W-:Y:S01]  /*4bf0*/  IMAD.MOV.U32 R13, RZ, RZ, R70 ;  /* 0x000000ffff0d7224 */ /* 0x000fe200078e0046 */
[----:B------:R-:W-:Y:S01]  /*4c00*/  F2FP.F16.F32.PACK_AB R67, R72, R67 ;  /* 0x000000434843723e */ /* 0x000fe200000000ff */
[----:B------:R-:W-:-:S04]  /*4c10*/  IMAD.MOV.U32 R15, RZ, RZ, R64 ;  /* 0x000000ffff0f7224 */ /* 0x000fc800078e0040 */
[----:B------:R-:W-:-:S07]  /*4c20*/  IMAD.MOV.U32 R14, RZ, RZ, R67 ;  /* 0x000000ffff0e7224 */ /* 0x000fce00078e0043 */
.L_x_1595:
[----:B------:R-:W-:Y:S05]  /*4c30*/  BSYNC B3 ;  /* 0x0000000000037941 */ /* 0x000fea0003800000 */
.L_x_1594:
[----:B----4-:R0:W-:Y:S02]  /*4c40*/  ST.E.128 desc[UR60][R68.64], R12 ;  /* 0x0000000c44007985 */ /* 0x0101e4000c101d3c */
.L_x_1593:
[----:B------:R-:W-:Y:S05]  /*4c50*/  BSYNC B2 ;  /* 0x0000000000027941 */ /* 0x000fea0003800000 */
.L_x_1592:
        /* <DEDUP_REMOVED lines=12> */
[----:B------:R-:W-:Y:S02]  /*4d20*/  HADD2.F32 R67, -RZ, R67.H0_H0 ;  /* 0x20000043ff437230 */ /* 0x000fe40000004100 */
[--C-:B------:R-:W-:Y:S02]  /*4d30*/  HADD2.F32 R13, -RZ, R62.reuse.H1_H1 ;  /* 0x3000003eff0d7230 */ /* 0x100fe40000004100 */
[----:B------:R-:W-:Y:S02]  /*4d40*/  HADD2.F32 R62, -RZ, R62.H0_H0 ;  /* 0x2000003eff3e7230 */ /* 0x000fe40000004100 */
[----:B------:R-:W-:-:S02]  /*4d50*/  HADD2.F32 R60, -RZ, R60.H0_H0 ;  /* 0x2000003cff3c7230 */ /* 0x000fc40000004100 */
[-C--:B------:R-:W-:Y:S01]  /*4d60*/  FMUL.FTZ R66, R13, R67.reuse ;  /* 0x000000430d427220 */ /* 0x080fe20000410000 */
[----:B------:R-:W-:-:S03]  /*4d70*/  FMUL.FTZ R67, R62, R67 ;  /* 0x000000433e437220 */ /* 0x000fc60000410000 */
[-C--:B------:R-:W-:Y:S01]  /*4d80*/  FFMA.FTZ R66, R62, R60.reuse, -R66 ;  /* 0x0000003c3e427223 */ /* 0x080fe20000010842 */
[----:B------:R-:W-:Y:S01]  /*4d90*/  FFMA.FTZ R67, R13, R60, R67 ;  /* 0x0000003c0d437223 */ /* 0x000fe20000010043 */
[----:B------:R-:W-:Y:S01]  /*4da0*/  SHF.R.U32.HI R60, RZ, 0x10, R61 ;  /* 0x00000010ff3c7819 */ /* 0x000fe2000001163d */
[--C-:B------:R-:W-:Y:S01]  /*4db0*/  HADD2.F32 R13, -RZ, R15.reuse.H1_H1 ;  /* 0x3000000fff0d7230 */ /* 0x100fe20000004100 */
[----:B------:R-:W-:Y:S01]  /*4dc0*/  SHF.R.U32.HI R61, RZ, 0x10, R63 ;  /* 0x00000010ff3d7819 */ /* 0x000fe2000001163f */
[----:B------:R-:W-:Y:S01]  /*4dd0*/  HADD2.F32 R15, -RZ, R15.H0_H0 ;  /* 0x2000000fff0f7230 */ /* 0x000fe20000004100 */
[----:B------:R-:W-:Y:S01]  /*4de0*/  F2FP.F16.F32.PACK_AB R66, R67, R66 ;  /* 0x000000424342723e */ /* 0x000fe200000000ff */
[----:B------:R-:W-:Y:S02]  /*4df0*/  HADD2.F32 R60, -RZ, R60.H0_H0 ;  /* 0x2000003cff3c7230 */ /* 0x000fe40000004100 */
[----:B------:R-:W-:-:S05]  /*4e00*/  HADD2.F32 R61, -RZ, R61.H0_H0 ;  /* 0x2000003dff3d7230 */ /* 0x000fca0000004100 */
[-C--:B------:R-:W-:Y:S01]  /*4e10*/  FMUL.FTZ R62, R13, R61.reuse ;  /* 0x0000003d0d3e7220 */ /* 0x080fe20000410000 */
[----:B------:R-:W-:-:S03]  /*4e20*/  FMUL.FTZ R61, R15, R61 ;  /* 0x0000003d0f3d7220 */ /* 0x000fc60000410000 */
[-C--:B------:R-:W-:Y:S01]  /*4e30*/  FFMA.FTZ R62, R15, R60.reuse, -R62 ;  /* 0x0000003c0f3e7223 */ /* 0x080fe2000001083e */
[----:B------:R-:W-:Y:S01]  /*4e40*/  FFMA.FTZ R61, R13, R60, R61 ;  /* 0x0000003c0d3d7223 */ /* 0x000fe2000001003d */
[--C-:B------:R-:W-:Y:S02]  /*4e50*/  HADD2.F32 R13, -RZ, R12.reuse.H0_H0 ;  /* 0x2000000cff0d7230 */ /* 0x100fe40000004100 */
[----:B------:R-:W-:Y:S02]  /*4e60*/  HADD2.F32 R12, -RZ, R12.H1_H1 ;  /* 0x3000000cff0c7230 */ /* 0x000fe40000004100 */
[--C-:B------:R-:W-:Y:S01]  /*4e70*/  HADD2.F32 R15, -RZ, R150.reuse.H0_H0 ;  /* 0x20000096ff0f7230 */ /* 0x100fe20000004100 */
[----:B------:R-:W-:Y:S01]  /*4e80*/  F2FP.F16.F32.PACK_AB R61, R61, R62 ;  /* 0x0000003e3d3d723e */ /* 0x000fe200000000ff */
[----:B------:R-:W-:Y:S02]  /*4e90*/  HADD2.F32 R60, -RZ, R149.H0_H0 ;  /* 0x20000095ff3c7230 */ /* 0x000fe40000004100 */
[----:B------:R-:W-:-:S02]  /*4ea0*/  HADD2.F32 R150, -RZ, R150.H1_H1 ;  /* 0x30000096ff967230 */ /* 0x000fc40000004100 */
[CC--:B------:R-:W-:Y:S01]  /*4eb0*/  FMUL.FTZ R63, R12.reuse, R15.reuse ;  /* 0x0000000f0c3f7220 */ /* 0x0c0fe20000410000 */
[C---:B------:R-:W-:Y:S01]  /*4ec0*/  FMUL.FTZ R15, R13.reuse, R15 ;  /* 0x0000000f0d0f7220 */ /* 0x040fe20000410000 */
[----:B------:R-:W-:Y:S02]  /*4ed0*/  HADD2.F32 R149, -RZ, R149.H1_H1 ;  /* 0x30000095ff957230 */ /* 0x000fe40000004100 */
        /* <DEDUP_REMOVED lines=11> */
[----:B------:R-:W-:Y:S01]  /*4f90*/  F2FP.F16.F32.PACK_AB R150, R150, R13 ;  /* 0x0000000d9696723e */ /* 0x000fe200000000ff */
[----:B------:R-:W-:-:S04]  /*4fa0*/  IMAD.MOV.U32 R13, RZ, RZ, R66 ;  /* 0x000000ffff0d7224 */ /* 0x000fc800078e0042 */
[----:B------:R-:W-:-:S07]  /*4fb0*/  IMAD.MOV.U32 R14, RZ, RZ, R150 ;  /* 0x000000ffff0e7224 */ /* 0x000fce00078e0096 */
.L_x_1599:
[----:B------:R-:W-:Y:S05]  /*4fc0*/  BSYNC B3 ;  /* 0x0000000000037941 */ /* 0x000fea0003800000 */
.L_x_1598:
[----:B----4-:R0:W-:Y:S02]  /*4fd0*/  ST.E.128 desc[UR60][R64.64], R12 ;  /* 0x0000000c40007985 */ /* 0x0101e4000c101d3c */
.L_x_1597:
[----:B------:R-:W-:Y:S05]  /*4fe0*/  BSYNC B2 ;  /* 0x0000000000027941 */ /* 0x000fea0003800000 */
.L_x_1596:
        /* <DEDUP_REMOVED lines=36> */
[----:B------:R-:W-:Y:S01]  /*5230*/  HADD2.F32 R14, -RZ, R14.H0_H0 ;  /* 0x2000000eff0e7230 */ /* 0x000fe20000004100 */
[----:B------:R-:W-:Y:S01]  /*5240*/  F2FP.F16.F32.PACK_AB R57, R58, R57 ;  /* 0x000000393a39723e */ /* 0x000fe200000000ff */
[----:B------:R-:W-:-:S02]  /*5250*/  HADD2.F32 R11, -RZ, R147.H0_H0 ;  /* 0x20000093ff0b7230 */ /* 0x000fc40000004100 */
[-C--:B------:R-:W-:Y:S01]  /*5260*/  FMUL.FTZ R13, R59, R148.reuse ;  /* 0x000000943b0d7220 */ /* 0x080fe20000410000 */
[----:B------:R-:W-:Y:S02]  /*5270*/  HADD2.F32 R147, -RZ, R147.H1_H1 ;  /* 0x30000093ff937230 */ /* 0x000fe40000004100 */
[----:B------:R-:W-:Y:S01]  /*5280*/  FMUL.FTZ R148, R14, R148 ;  /* 0x000000940e947220 */ /* 0x000fe20000410000 */
[-C--:B------:R-:W-:Y:S01]  /*5290*/  FFMA.FTZ R62, R12, R11.reuse, -R62 ;  /* 0x0000000b0c3e7223 */ /* 0x080fe2000001083e */
[----:B------:R-:W-:Y:S01]  /*52a0*/  FFMA.FTZ R63, R15, R11, R63 ;  /* 0x0000000b0f3f7223 */ /* 0x000fe2000001003f */
[-C--:B------:R-:W-:Y:S01]  /*52b0*/  FFMA.FTZ R13, R14, R147.reuse, -R13 ;  /* 0x000000930e0d7223 */ /* 0x080fe2000001080d */
[----:B------:R-:W-:Y:S01]  /*52c0*/  FFMA.FTZ R148, R59, R147, R148 ;  /* 0x000000933b947223 */ /* 0x000fe20000010094 */
[----:B------:R-:W-:Y:S02]  /*52d0*/  IMAD.MOV.U32 R15, RZ, RZ, R57 ;  /* 0x000000ffff0f7224 */ /* 0x000fe400078e0039 */
[----:B------:R-:W-:-:S02]  /*52e0*/  F2FP.F16.F32.PACK_AB R62, R63, R62 ;  /* 0x0000003e3f3e723e */ /* 0x000fc400000000ff */
[----:B------:R-:W-:Y:S02]  /*52f0*/  F2FP.F16.F32.PACK_AB R148, R148, R13 ;  /* 0x0000000d9494723e */ /* 0x000fe400000000ff */
[----:B------:R-:W-:Y:S01]  /*5300*/  MOV R13, R56 ;  /* 0x00000038000d7202 */ /* 0x000fe20000000f00 */
[----:B------:R-:W-:Y:S02]  /*5310*/  IMAD.MOV.U32 R12, RZ, RZ, R62 ;  /* 0x000000ffff0c7224 */ /* 0x000fe400078e003e */
[----:B------:R-:W-:-:S07]  /*5320*/  IMAD.MOV.U32 R14, RZ, RZ, R148 ;  /* 0x000000ffff0e7224 */ /* 0x000fce00078e0094 */
.L_x_1601:
[----:B------:R-:W-:Y:S05]  /*5330*/  BSYNC B2 ;  /* 0x0000000000027941 */ /* 0x000fea0003800000 */
.L_x_1600:
[----:B----4-:R0:W-:Y:S02]  /*5340*/  ST.E.128 desc[UR60][R60.64], R12 ;  /* 0x0000000c3c007985 */ /* 0x0101e4000c101d3c */
.L_x_1579:
[----:B------:R-:W-:Y:S05]  /*5350*/  BSYNC B1 ;  /* 0x0000000000017941 */ /* 0x000fea0003800000 */
.L_x_1578:
[----:B------:R-:W-:-:S03]  /*5360*/  UMOV UR4, 0xffffffff ;  /* 0xffffffff00047882 */ /* 0x000fc60000000000 */
[----:B------:R-:W-:Y:S05]  /*5370*/  BRA.DIV UR4, `(.L_x_1602) ;  /* 0x0000028e04cc7947 */ /* 0x000fea000b800000 */
[----:B-1----:R-:W1:Y:S04]  /*5380*/  SHFL.IDX PT, R116, R116, 0x1, 0x1c1f ;  /* 0x003c1f0074747f89 */ /* 0x002e6800000e0000 */
[----:B------:R-:W0:Y:S02]  /*5390*/  SHFL.IDX PT, R117, R117, 0x1, 0x1c1f ;  /* 0x003c1f0075757f89 */ /* 0x000e2400000e0000 */
.L_x_2009:
        /* <DEDUP_REMOVED lines=10> */
[--C-:B---3--:R-:W-:Y:S01]  /*5440*/  SHF.R.U64 R11, R52, 0x10, R53.reuse ;  /* 0x00000010340b7819 */ /* 0x108fe20000001235 */
        /* <DEDUP_REMOVED lines=38> */
[----:B------:R-:W-:Y:S01]  /*56b0*/  F2FP.F16.F32.PACK_AB R14, R146, R13 ;  /* 0x0000000d920e723e */ /* 0x000fe200000000ff */
[----:B------:R-:W-:-:S07]  /*56c0*/  IMAD.MOV.U32 R13, RZ, RZ, R52 ;  /* 0x000000ffff0d7224 */ /* 0x000fce00078e0034 */
.L_x_1607:
[----:B------:R-:W-:Y:S05]  /*56d0*/  BSYNC B2 ;  /* 0x0000000000027941 */ /* 0x000fea0003800000 */
.L_x_1606:
[----:B----4-:R0:W-:Y:S02]  /*56e0*/  ST.E.128 desc[UR60][R56.64], R12 ;  /* 0x0000000c38007985 */ /* 0x0101e4000c101d3c */
.L_x_1605:
[----:B------:R-:W-:Y:S05]  /*56f0*/  BSYNC B1 ;  /* 0x0000000000017941 */ /* 0x000fea0003800000 */
.L_x_1604:
        /* <DEDUP_REMOVED lines=11> */
[--C-:B------:R-:W-:Y:S01]  /*57b0*/  SHF.R.U64 R54, R48, 0x10, R49.reuse ;  /* 0x0000001030367819 */ /* 0x100fe20000001231 */
[--C-:B----4-:R-:W-:Y:S01]  /*57c0*/  HADD2.F32 R56, -RZ, R15.reuse.H0_H0 ;  /* 0x2000000fff387230 */ /* 0x110fe20000004100 */
[----:B------:R-:W-:Y:S01]  /*57d0*/  SHF.R.U32.HI R48, RZ, 0x10, R49 ;  /* 0x00000010ff307819 */ /* 0x000fe20000011631 */
[----:B------:R-:W-:Y:S01]  /*57e0*/  IMAD.MOV.U32 R49, RZ, RZ, R13 ;  /* 0x000000ffff317224 */ /* 0x000fe200078e000d */
[--C-:B------:R-:W-:Y:S01]  /*57f0*/  SHF.R.U64 R58, R50, 0x10, R51.reuse ;  /* 0x00000010323a7819 */ /* 0x100fe20000001233 */
[----:B------:R-:W-:Y:S01]  /*5800*/  HADD2.F32 R50, -RZ, R15.H1_H1 ;  /* 0x3000000fff327230 */ /* 0x000fe20000004100 */
[----:B------:R-:W-:Y:S01]  /*5810*/  SHF.R.U32.HI R11, RZ, 0x10, R51 ;  /* 0x00000010ff0b7819 */ /* 0x000fe20000011633 */
[----:B------:R-:W-:Y:S02]  /*5820*/  HADD2.F32 R54, -RZ, R54.H0_H0 ;  /* 0x20000036ff367230 */ /* 0x000fe40000004100 */
[----:B------:R-:W-:Y:S02]  /*5830*/  HADD2.F32 R58, -RZ, R58.H0_H0 ;  /* 0x2000003aff3a7230 */ /* 0x000fe40000004100 */
[----:B------:R-:W-:-:S02]  /*5840*/  HADD2.F32 R13, -RZ, R49.H1_H1 ;  /* 0x30000031ff0d7230 */ /* 0x000fc40000004100 */
[----:B------:R-:W-:Y:S02]  /*5850*/  HADD2.F32 R49, -RZ, R49.H0_H0 ;  /* 0x20000031ff317230 */ /* 0x000fe40000004100 */
[----:B------:R-:W-:Y:S02]  /*5860*/  HADD2.F32 R11, -RZ, R11.H0_H0 ;  /* 0x2000000bff0b7230 */ /* 0x000fe40000004100 */
[----:B------:R-:W-:Y:S02]  /*5870*/  HADD2.F32 R15, -RZ, R48.H0_H0 ;  /* 0x20000030ff0f7230 */ /* 0x000fe40000004100 */
[-C--:B------:R-:W-:Y:S01]  /*5880*/  FMUL.FTZ R48, R13, R58.reuse ;  /* 0x0000003a0d307220 */ /* 0x080fe20000410000 */
[C---:B------:R-:W-:Y:S01]  /*5890*/  FMUL.FTZ R58, R49.reuse, R58 ;  /* 0x0000003a313a7220 */ /* 0x040fe20000410000 */
[-C--:B------:R-:W-:Y:S01]  /*58a0*/  FMUL.FTZ R51, R50, R11.reuse ;  /* 0x0000000b32337220 */ /* 0x080fe20000410000 */
[C---:B------:R-:W-:Y:S01]  /*58b0*/  FMUL.FTZ R55, R56.reuse, R11 ;  /* 0x0000000b38377220 */ /* 0x040fe20000410000 */
[-C--:B------:R-:W-:Y:S01]  /*58c0*/  FFMA.FTZ R11, R49, R54.reuse, -R48 ;  /* 0x00000036310b7223 */ /* 0x080fe20000010830 */
[----:B------:R-:W-:Y:S01]  /*58d0*/  FFMA.FTZ R48, R13, R54, R58 ;  /* 0x000000360d307223 */ /* 0x000fe2000001003a */
[----:B------:R-:W-:Y:S01]  /*58e0*/  FFMA.FTZ R13, R56, R15, -R51 ;  /* 0x0000000f380d7223 */ /* 0x000fe20000010833 */
[----:B------:R-:W-:-:S02]  /*58f0*/  HADD2.F32 R49, -RZ, R142.H0_H0 ;  /* 0x2000008eff317230 */ /* 0x000fc40000004100 */
[----:B------:R-:W-:Y:S01]  /*5900*/  FFMA.FTZ R50, R50, R15, R55 ;  /* 0x0000000f32327223 */ /* 0x000fe20000010037 */
[--C-:B------:R-:W-:Y:S01]  /*5910*/  HADD2.F32 R54, -RZ, R12.reuse.H1_H1 ;  /* 0x3000000cff367230 */ /* 0x100fe20000004100 */
[----:B------:R-:W-:Y:S01]  /*5920*/  F2FP.F16.F32.PACK_AB R11, R48, R11 ;  /* 0x0000000b300b723e */ /* 0x000fe200000000ff */
[----:B------:R-:W-:Y:S02]  /*5930*/  HADD2.F32 R56, -RZ, R12.H0_H0 ;  /* 0x2000000cff387230 */ /* 0x000fe40000004100 */
[----:B------:R-:W-:Y:S02]  /*5940*/  HADD2.F32 R51, -RZ, R142.H1_H1 ;  /* 0x3000008eff337230 */ /* 0x000fe40000004100 */
[-C--:B------:R-:W-:Y:S01]  /*5950*/  FMUL.FTZ R55, R54, R49.reuse ;  /* 0x0000003136377220 */ /* 0x080fe20000410000 */
[----:B------:R-:W-:Y:S02]  /*5960*/  HADD2.F32 R12, -RZ, R14.H1_H1 ;  /* 0x3000000eff0c7230 */ /* 0x000fe40000004100 */
[----:B------:R-:W-:Y:S01]  /*5970*/  FMUL.FTZ R49, R56, R49 ;  /* 0x0000003138317220 */ /* 0x000fe20000410000 */
[----:B------:R-:W-:-:S02]  /*5980*/  HADD2.F32 R15, -RZ, R141.H0_H0 ;  /* 0x2000008dff0f7230 */ /* 0x000fc40000004100 */
[----:B------:R-:W-:Y:S02]  /*5990*/  HADD2.F32 R14, -RZ, R14.H0_H0 ;  /* 0x2000000eff0e7230 */ /* 0x000fe40000004100 */
[----:B------:R-:W-:Y:S01]  /*59a0*/  FMUL.FTZ R57, R12, R51 ;  /* 0x000000330c397220 */ /* 0x000fe20000410000 */
[----:B------:R-:W-:Y:S02]  /*59b0*/  HADD2.F32 R141, -RZ, R141.H1_H1 ;  /* 0x3000008dff8d7230 */ /* 0x000fe40000004100 */
[-C--:B------:R-:W-:Y:S01]  /*59c0*/  FFMA.FTZ R55, R56, R15.reuse, -R55 ;  /* 0x0000000f38377223 */ /* 0x080fe20000010837 */
[----:B------:R-:W-:Y:S01]  /*59d0*/  FFMA.FTZ R54, R54, R15, R49 ;  /* 0x0000000f36367223 */ /* 0x000fe20000010031 */
[----:B------:R-:W-:Y:S01]  /*59e0*/  FMUL.FTZ R51, R14, R51 ;  /* 0x000000330e337220 */ /* 0x000fe20000410000 */
[----:B------:R-:W-:Y:S01]  /*59f0*/  F2FP.F16.F32.PACK_AB R15, R50, R13 ;  /* 0x0000000d320f723e */ /* 0x000fe200000000ff */
[----:B------:R-:W-:Y:S01]  /*5a00*/  FFMA.FTZ R57, R14, R141, -R57 ;  /* 0x0000008d0e397223 */ /* 0x000fe20000010839 */
[----:B------:R-:W-:-:S02]  /*5a10*/  IMAD.MOV.U32 R13, RZ, RZ, R11 ;  /* 0x000000ffff0d7224 */ /* 0x000fc400078e000b */
[----:B------:R-:W-:Y:S01]  /*5a20*/  FFMA.FTZ R12, R12, R141, R51 ;  /* 0x0000008d0c0c7223 */ /* 0x000fe20000010033 */
[----:B------:R-:W-:-:S04]  /*5a30*/  F2FP.F16.F32.PACK_AB R54, R54, R55 ;  /* 0x000000373636723e */ /* 0x000fc800000000ff */
[----:B------:R-:W-:Y:S01]  /*5a40*/  F2FP.F16.F32.PACK_AB R14, R12, R57 ;  /* 0x000000390c0e723e */ /* 0x000fe200000000ff */
[----:B------:R-:W-:-:S07]  /*5a50*/  IMAD.MOV.U32 R12, RZ, RZ, R54 ;  /* 0x000000ffff0c7224 */ /* 0x000fce00078e0036 */
.L_x_1611:
[----:B------:R-:W-:Y:S05]  /*5a60*/  BSYNC B2 ;  /* 0x0000000000027941 */ /* 0x000fea0003800000 */
.L_x_1610:
[----:B----4-:R0:W-:Y:S02]  /*5a70*/  ST.E.128 desc[UR60][R52.64], R12 ;  /* 0x0000000c34007985 */ /* 0x0101e4000c101d3c */
.L_x_1609:
[----:B------:R-:W-:Y:S05]  /*5a80*/  BSYNC B1 ;  /* 0x0000000000017941 */ /* 0x000fea0003800000 */
.L_x_1608:
        /* <DEDUP_REMOVED lines=11> */
[--C-:B------:R-:W-:Y:S02]  /*5b40*/  SHF.R.U64 R11, R46, 0x10, R47.reuse ;  /* 0x000000102e0b7819 */ /* 0x100fe4000000122f */
[----:B------:R-:W-:Y:S02]  /*5b50*/  SHF.R.U32.HI R52, RZ, 0x10, R47 ;  /* 0x00000010ff347819 */ /* 0x000fe4000001162f */
[--C-:B------:R-:W-:Y:S01]  /*5b60*/  SHF.R.U64 R51, R44, 0x10, R45.reuse ;  /* 0x000000102c337819 */ /* 0x100fe2000000122d */
[----:B----4-:R-:W-:Y:S01]  /*5b70*/  IMAD.MOV.U32 R44, RZ, RZ, R12 ;  /* 0x000000ffff2c7224 */ /* 0x010fe200078e000c */
[----:B------:R-:W-:Y:S01]  /*5b80*/  SHF.R.U32.HI R50, RZ, 0x10, R45 ;  /* 0x00000010ff327819 */ /* 0x000fe2000001162d */
[----:B------:R-:W-:Y:S02]  /*5b90*/  HADD2.F32 R47, -RZ, R11.H0_H0 ;  /* 0x2000000bff2f7230 */ /* 0x000fe40000004100 */
[----:B------:R-:W-:Y:S02]  /*5ba0*/  HADD2.F32 R52, -RZ, R52.H0_H0 ;  /* 0x20000034ff347230 */ /* 0x000fe40000004100 */
[----:B------:R-:W-:-:S02]  /*5bb0*/  HADD2.F32 R12, -RZ, R13.H1_H1 ;  /* 0x3000000dff0c7230 */ /* 0x000fc40000004100 */
[----:B------:R-:W-:Y:S02]  /*5bc0*/  HADD2.F32 R11, -RZ, R13.H0_H0 ;  /* 0x2000000dff0b7230 */ /* 0x000fe40000004100 */
[--C-:B------:R-:W-:Y:S02]  /*5bd0*/  HADD2.F32 R45, -RZ, R15.reuse.H1_H1 ;  /* 0x3000000fff2d7230 */ /* 0x100fe40000004100 */
[-C--:B------:R-:W-:Y:S01]  /*5be0*/  FMUL.FTZ R54, R12, R47.reuse ;  /* 0x0000002f0c367220 */ /* 0x080fe20000410000 */
[----:B------:R-:W-:Y:S02]  /*5bf0*/  HADD2.F32 R13, -RZ, R15.H0_H0 ;  /* 0x2000000fff0d7230 */ /* 0x000fe40000004100 */
[----:B------:R-:W-:Y:S01]  /*5c00*/  FMUL.FTZ R47, R11, R47 ;  /* 0x0000002f0b2f7220 */ /* 0x000fe20000410000 */
[----:B------:R-:W-:Y:S02]  /*5c10*/  HADD2.F32 R46, -RZ, R51.H0_H0 ;  /* 0x20000033ff2e7230 */ /* 0x000fe40000004100 */
[----:B------:R-:W-:Y:S01]  /*5c20*/  FMUL.FTZ R56, R45, R52 ;  /* 0x000000342d387220 */ /* 0x000fe20000410000 */
[----:B------:R-:W-:-:S02]  /*5c30*/  HADD2.F32 R50, -RZ, R50.H0_H0 ;  /* 0x20000032ff327230 */ /* 0x000fc40000004100 */
[----:B------:R-:W-:Y:S01]  /*5c40*/  FMUL.FTZ R52, R13, R52 ;  /* 0x000000340d347220 */ /* 0x000fe20000410000 */
[--C-:B------:R-:W-:Y:S02]  /*5c50*/  HADD2.F32 R15, -RZ, R44.reuse.H1_H1 ;  /* 0x3000002cff0f7230 */ /* 0x100fe40000004100 */
[-C--:B------:R-:W-:Y:S01]  /*5c60*/  FFMA.FTZ R11, R11, R46.reuse, -R54 ;  /* 0x0000002e0b0b7223 */ /* 0x080fe20000010836 */
[----:B------:R-:W-:Y:S01]  /*5c70*/  FFMA.FTZ R12, R12, R46, R47 ;  /* 0x0000002e0c0c7223 */ /* 0x000fe2000001002f */
[-C--:B------:R-:W-:Y:S01]  /*5c80*/  FFMA.FTZ R54, R45, R50.reuse, R52 ;  /* 0x000000322d367223 */ /* 0x080fe20000010034 */
[----:B------:R-:W-:Y:S02]  /*5c90*/  HADD2.F32 R47, -RZ, R139.H1_H1 ;  /* 0x3000008bff2f7230 */ /* 0x000fe40000004100 */
[----:B------:R-:W-:Y:S01]  /*5ca0*/  FFMA.FTZ R13, R13, R50, -R56 ;  /* 0x000000320d0d7223 */ /* 0x000fe20000010838 */
[----:B------:R-:W-:Y:S01]  /*5cb0*/  HADD2.F32 R44, -RZ, R44.H0_H0 ;  /* 0x2000002cff2c7230 */ /* 0x000fe20000004100 */
[----:B------:R-:W-:Y:S01]  /*5cc0*/  F2FP.F16.F32.PACK_AB R11, R12, R11 ;  /* 0x0000000b0c0b723e */ /* 0x000fe200000000ff */
[----:B------:R-:W-:-:S02]  /*5cd0*/  HADD2.F32 R45, -RZ, R14.H1_H1 ;  /* 0x3000000eff2d7230 */ /* 0x000fc40000004100 */
[-C--:B------:R-:W-:Y:S01]  /*5ce0*/  FMUL.FTZ R51, R15, R47.reuse ;  /* 0x0000002f0f337220 */ /* 0x080fe20000410000 */
[----:B------:R-:W-:Y:S02]  /*5cf0*/  HADD2.F32 R139, -RZ, R139.H0_H0 ;  /* 0x2000008bff8b7230 */ /* 0x000fe40000004100 */
[----:B------:R-:W-:Y:S01]  /*5d00*/  FMUL.FTZ R50, R44, R47 ;  /* 0x0000002f2c327220 */ /* 0x000fe20000410000 */
[----:B------:R-:W-:Y:S02]  /*5d10*/  HADD2.F32 R14, -RZ, R14.H0_H0 ;  /* 0x2000000eff0e7230 */ /* 0x000fe40000004100 */
[--C-:B------:R-:W-:Y:S02]  /*5d20*/  HADD2.F32 R46, -RZ, R140.reuse.H1_H1 ;  /* 0x3000008cff2e7230 */ /* 0x100fe40000004100 */
[-C--:B------:R-:W-:Y:S01]  /*5d30*/  FMUL.FTZ R47, R45, R139.reuse ;  /* 0x0000008b2d2f7220 */ /* 0x080fe20000410000 */
[----:B------:R-:W-:Y:S02]  /*5d40*/  HADD2.F32 R140, -RZ, R140.H0_H0 ;  /* 0x2000008cff8c7230 */ /* 0x000fe40000004100 */
[----:B------:R-:W-:Y:S01]  /*5d50*/  FMUL.FTZ R52, R14, R139 ;  /* 0x0000008b0e347220 */ /* 0x000fe20000410000 */
[-C--:B------:R-:W-:Y:S01]  /*5d60*/  FFMA.FTZ R51, R44, R46.reuse, -R51 ;  /* 0x0000002e2c337223 */ /* 0x080fe20000010833 */
[----:B------:R-:W-:Y:S01]  /*5d70*/  FFMA.FTZ R50, R15, R46, R50 ;  /* 0x0000002e0f327223 */ /* 0x000fe20000010032 */
[-C--:B------:R-:W-:Y:S01]  /*5d80*/  FFMA.FTZ R47, R14, R140.reuse, -R47 ;  /* 0x0000008c0e2f7223 */ /* 0x080fe2000001082f */
[----:B------:R-:W-:Y:S01]  /*5d90*/  FFMA.FTZ R52, R45, R140, R52 ;  /* 0x0000008c2d347223 */ /* 0x000fe20000010034 */
[----:B------:R-:W-:Y:S01]  /*5da0*/  F2FP.F16.F32.PACK_AB R15, R54, R13 ;  /* 0x0000000d360f723e */ /* 0x000fe200000000ff */
[----:B------:R-:W-:Y:S01]  /*5db0*/  IMAD.MOV.U32 R13, RZ, RZ, R11 ;  /* 0x000000ffff0d7224 */ /* 0x000fe200078e000b */
[----:B------:R-:W-:-:S02]  /*5dc0*/  F2FP.F16.F32.PACK_AB R12, R50, R51 ;  /* 0x00000033320c723e */ /* 0x000fc400000000ff */
[----:B------:R-:W-:-:S07]  /*5dd0*/  F2FP.F16.F32.PACK_AB R14, R52, R47 ;  /* 0x0000002f340e723e */ /* 0x000fce00000000ff */
.L_x_1615:
[----:B------:R-:W-:Y:S05]  /*5de0*/  BSYNC B2 ;  /* 0x0000000000027941 */ /* 0x000fea0003800000 */
.L_x_1614:
[----:B----4-:R0:W-:Y:S02]  /*5df0*/  ST.E.128 desc[UR60][R48.64], R12 ;  /* 0x0000000c30007985 */ /* 0x0101e4000c101d3c */
.L_x_1613:
[----:B------:R-:W-:Y:S05]  /*5e00*/  BSYNC B1 ;  /* 0x0000000000017941 */ /* 0x000fea0003800000 */
.L_x_1612:
        /* <DEDUP_REMOVED lines=49> */
.L_x_1619:
[----:B------:R-:W-:Y:S05]  /*6120*/  BSYNC B2 ;  /* 0x0000000000027941 */ /* 0x000fea0003800000 */
.L_x_1618:
[----:B----4-:R0:W-:Y:S02]  /*6130*/  ST.E.128 desc[UR60][R44.64], R12 ;  /* 0x0000000c2c007985 */ /* 0x0101e4000c101d3c */
.L_x_1617:
[----:B------:R-:W-:Y:S05]  /*6140*/  BSYNC B1 ;  /* 0x0000000000017941 */ /* 0x000fea0003800000 */
.L_x_1616:
        /* <DEDUP_REMOVED lines=49> */
.L_x_1623:
[----:B------:R-:W-:Y:S05]  /*6460*/  BSYNC B2 ;  /* 0x0000000000027941 */ /* 0x000fea0003800000 */
.L_x_1622:
[----:B----4-:R0:W-:Y:S02]  /*6470*/  ST.E.128 desc[UR60][R40.64], R12 ;  /* 0x0000000c28007985 */ /* 0x0101e4000c101d3c */
.L_x_1621:
[----:B------:R-:W-:Y:S05]  /*6480*/  BSYNC B1 ;  /* 0x0000000000017941 */ /* 0x000fea0003800000 */
.L_x_1620:
        /* <DEDUP_REMOVED lines=48> */
.L_x_1625:
[----:B------:R-:W-:Y:S05]  /*6790*/  BSYNC B1 ;  /* 0x0000000000017941 */ /* 0x000fea0003800000 */
.L_x_1624:
[----:B----4-:R0:W-:Y:S01]  /*67a0*/  ST.E.128 desc[UR60][R36.64], R12 ;  /* 0x0000000c24007985 */ /* 0x0101e2000c101d3c */
[----:B------:R-:W-:Y:S05]  /*67b0*/  BRA `(.L_x_1603) ;  /* 0x00000040006c7947 */ /* 0x000fea0003800000 */
.L_x_1569:
        /* <DEDUP_REMOVED lines=22> */
[----:B------:R-:W-:Y:S02]  /*6920*/  LEA R56, P2, R32, UR4, 0x1 ;  /* 0x0000000420387c11 */ /* 0x000fe4000f8408ff */
[----:B------:R-:W-:-:S02]  /*6930*/  CS2R R52, SRZ ;  /* 0x0000000000347805 */ /* 0x000fc4000001ff00 */
        /* <DEDUP_REMOVED lines=23> */
.L_x_1627:
[----:B------:R-:W-:Y:S05]  /*6ab0*/  BSYNC B1 ;  /* 0x0000000000017941 */ /* 0x000fea0003800000 */
.L_x_1626:
        /* <DEDUP_REMOVED lines=12> */
[----:B------:R-:W-:-:S02]  /*6b80*/  CS2R R78, SRZ ;  /* 0x00000000004e7805 */ /* 0x000fc4000001ff00 */
[----:B-----5:R-:W-:Y:S02]  /*6b90*/  MOV R81, R34 ;  /* 0x0000002200517202 */ /* 0x020fe40000000f00 */
[----:B------:R-:W-:Y:S01]  /*6ba0*/  CS2R R76, SRZ ;  /* 0x00000000004c7805 */ /* 0x000fe2000001ff00 */
[----:B------:R-:W-:Y:S06]  /*6bb0*/  @P4 BRA `(.L_x_1629) ;  /* 0x00000000007c4947 */ /* 0x000fec0003800000 */
        /* <DEDUP_REMOVED lines=31> */
.L_x_1629:
[----:B------:R-:W-:Y:S05]  /*6db0*/  BSYNC B1 ;  /* 0x0000000000017941 */ /* 0x000fea0003800000 */
.L_x_1628:
[----:B------:R-:W2:Y:S01]  /*6dc0*/  LDL R11, [R1+0x3c] ;  /* 0x00003c00010b7983 */ /* 0x000ea20000100800 */
[----:B0-----:R-:W-:Y:S02]  /*6dd0*/  IMAD.MOV.U32 R12, RZ, RZ, R32 ;  /* 0x000000ffff0c7224 */ /* 0x001fe400078e0020 */
[----:B------:R-:W-:Y:S02]  /*6de0*/  IMAD.MOV.U32 R13, RZ, RZ, R33 ;  /* 0x000000ffff0d7224 */ /* 0x000fe400078e0021 */
        /* <DEDUP_REMOVED lines=10> */
[----:B------:R-:W-:-:S04]  /*6e90*/  PRMT R147, R14, 0x7610, R147 ;  /* 0x000076100e937816 */ /* 0x000fc80000000093 */
[----:B------:R-:W-:Y:S02]  /*6ea0*/  PRMT R165, R12, 0x5410, R13 ;  /* 0x000054100ca57816 */ /* 0x000fe4000000000d */
[----:B------:R-:W-:Y:S02]  /*6eb0*/  MOV R12, R46 ;  /* 0x0000002e000c7202 */ /* 0x000fe40000000f00 */
[----:B--2---:R-:W-:Y:S01]  /*6ec0*/  R2UR UR4, R11 ;  /* 0x000000000b0472ca */ /* 0x004fe200000e0000 */
[----:B------:R-:W-:-:S05]  /*6ed0*/  IMAD.MOV.U32 R11, RZ, RZ, R35 ;  /* 0x000000ffff0b7224 */ /* 0x000fca00078e0023 */
[----:B------:R-:W-:Y:S01]  /*6ee0*/  PRMT R157, R81, 0x5410, R11 ;  /* 0x00005410519d7816 */ /* 0x000fe2000000000b */
[----:B------:R-:W-:-:S05]  /*6ef0*/  IMAD.MOV.U32 R11, RZ, RZ, R37 ;  /* 0x000000ffff0b7224 */ /* 0x000fca00078e0025 */
[----:B------:R-:W-:Y:S01]  /*6f00*/  PRMT R164, R11, 0x7610, R164 ;  /* 0x000076100ba47816 */ /* 0x000fe200000000a4 */
[----:B------:R-:W-:Y:S01]  /*6f10*/  IMAD.MOV.U32 R11, RZ, RZ, R42 ;  /* 0x000000ffff0b7224 */ /* 0x000fe200078e002a */
[----:B------:R-:W-:-:S04]  /*6f20*/  UISETP.NE.AND UP0, UPT, UR4, 0x3, UPT ;  /* 0x000000030400788c */ /* 0x000fc8000bf05270 */
[----:B------:R-:W-:Y:S01]  /*6f30*/  PRMT R164, R164, 0x5410, R11 ;  /* 0x00005410a4a47816 */ /* 0x000fe2000000000b */
[----:B------:R-:W-:Y:S01]  /*6f40*/  IMAD.MOV.U32 R11, RZ, RZ, R47 ;  /* 0x000000ffff0b7224 */ /* 0x000fe200078e002f */
[----:B------:R-:W-:-:S04]  /*6f50*/  PLOP3.LUT P2, PT, PT, PT, UP0, 0x80, 0x0 ;  /* 0x000000000000781c */ /* 0x000fc80003f4f008 */
[----:B------:R-:W-:Y:S01]  /*6f60*/  PRMT R159, R12, 0x5410, R11 ;  /* 0x000054100c9f7816 */ /* 0x000fe2000000000b */
[----:B------:R-:W-:Y:S02]  /*6f70*/  IMAD.MOV.U32 R12, RZ, RZ, R44 ;  /* 0x000000ffff0c7224 */ /* 0x000fe400078e002c */
[----:B------:R-:W-:-:S05]  /*6f80*/  IMAD.MOV.U32 R11, RZ, RZ, R45 ;  /* 0x000000ffff0b7224 */ /* 0x000fca00078e002d */
[----:B------:R-:W-:Y:S01]  /*6f90*/  PRMT R160, R12, 0x5410, R11 ;  /* 0x000054100ca07816 */ /* 0x000fe2000000000b */
[----:B------:R-:W-:Y:S02]  /*6fa0*/  IMAD.MOV.U32 R11, RZ, RZ, R51 ;  /* 0x000000ffff0b7224 */ /* 0x000fe400078e0033 */
[----:B------:R-:W-:-:S03]  /*6fb0*/  IMAD.MOV.U32 R12, RZ, RZ, R50 ;  /* 0x000000ffff0c7224 */ /* 0x000fc600078e0032 */
[----:B------:R-:W-:Y:S01]  /*6fc0*/  PRMT R163, R163, 0x5410, R11 ;  /* 0x00005410a3a37816 */ /* 0x000fe2000000000b */
[----:B------:R-:W-:Y:S01]  /*6fd0*/  IMAD.MOV.U32 R11, RZ, RZ, R49 ;  /* 0x000000ffff0b7224 */ /* 0x000fe200078e0031 */
[----:B------:R-:W-:Y:S02]  /*6fe0*/  PRMT R161, R161, 0x5410, R12 ;  /* 0x00005410a1a17816 */ /* 0x000fe4000000000c */
[----:B------:R-:W-:Y:S02]  /*6ff0*/  MOV R12, R48 ;  /* 0x00000030000c7202 */ /* 0x000fe40000000f00 */
[----:B------:R-:W-:Y:S01]  /*7000*/  PRMT R166, R11, 0x7610, R166 ;  /* 0x000076100ba67816 */ /* 0x000fe200000000a6 */
[----:B------:R-:W-:Y:S01]  /*7010*/  IMAD.MOV.U32 R11, RZ, RZ, R54 ;  /* 0x000000ffff0b7224 */ /* 0x000fe200078e0036 */
[----:B------:R-:W-:Y:S01]  /*7020*/  PRMT R162, R162, 0x5410, R12 ;  /* 0x00005410a2a27816 */ /* 0x000fe2000000000c */
[----:B------:R-:W-:-:S03]  /*7030*/  IMAD.MOV.U32 R12, RZ, RZ, R55 ;  /* 0x000000ffff0c7224 */ /* 0x000fc600078e0037 */
[----:B------:R-:W-:Y:S01]  /*7040*/  PRMT R166, R166, 0x5410, R11 ;  /* 0x00005410a6a67816 */ /* 0x000fe2000000000b */
[----:B------:R-:W-:Y:S01]  /*7050*/  IMAD.MOV.U32 R11, RZ, RZ, R52 ;  /* 0x000000ffff0b7224 */ /* 0x000fe200078e0034 */
[----:B------:R-:W-:Y:S01]  /*7060*/  PRMT R167, R12, 0x7610, R167 ;  /* 0x000076100ca77816 */ /* 0x000fe200000000a7 */
[----:B------:R-:W-:-:S03]  /*7070*/  IMAD.MOV.U32 R12, RZ, RZ, R53 ;  /* 0x000000ffff0c7224 */ /* 0x000fc600078e0035 */
[----:B------:R-:W-:Y:S01]  /*7080*/  PRMT R167, R167, 0x5410, R11 ;  /* 0x00005410a7a77816 */ /* 0x000fe2000000000b */
[----:B-----5:R-:W-:Y:S01]  /*7090*/  IMAD.MOV.U32 R11, RZ, RZ, R59 ;  /* 0x000000ffff0b7224 */ /* 0x020fe200078e003b */
[----:B------:R-:W-:Y:S02]  /*70a0*/  PRMT R146, R12, 0x7610, R146 ;  /* 0x000076100c927816 */ /* 0x000fe40000000092 */
        /* <DEDUP_REMOVED lines=38> */
[----:B------:R-:W-:Y:S06]  /*7310*/  @!P2 BRA `(.L_x_1630) ;  /* 0x000000000004a947 */ /* 0x000fec0003800000 */
[----:B------:R-:W-:Y:S01]  /*7320*/  BPT.TRAP 0x1 ;  /* 0x000000040000795c */ /* 0x000fe20000300000 */
.L_x_1630:
[----:B------:R-:W-:Y:S01]  /*7330*/  LEA R87, R17, R2, 0x3 ;  /* 0x0000000211577211 */ /* 0x000fe200078e18ff */
[----:B------:R-:W-:Y:S01]  /*7340*/  BSSY B1, `(.L_x_1631) ;  /* 0x0000004000017945 */ /* 0x000fe20003800000 */
[----:B------:R-:W-:-:S04]  /*7350*/  SHF.L.U32 R88, R220, 0x1f, RZ ;  /* 0x0000001fdc587819 */ /* 0x000fc800000006ff */
[----:B------:R-:W0:Y:S02]  /*7360*/  SYNCS.PHASECHK.TRANS64.TRYWAIT P5, [R87+URZ+0x30890], R88 ;  /* 0x03089058570075a7 */ /* 0x000e2400080a017f */
[----:B0-----:R-:W-:Y:S05]  /*7370*/  @!P5 BRA `(.L_x_1632) ;  /* 0x000002700018d947 */ /* 0x001fea0003800000 */
.L_x_2010:
[----:B------:R-:W-:Y:S05]  /*7380*/  BSYNC B1 ;  /* 0x0000000000017941 */ /* 0x000fea0003800000 */
.L_x_1631:
[----:B------:R-:W1:Y:S01]  /*7390*/  LDC R128, c[0x0][0x2f4] ;  /* 0x0000bd00ff807b82 */ /* 0x000e620000000800 */
[----:B------:R-:W-:Y:S01]  /*73a0*/  UMOV UR4, 0xffffffff ;  /* 0xffffffff00047882 */ /* 0x000fe20000000000 */
[----:B-1----:R-:W-:Y:S02]  /*73b0*/  IMAD.IADD R132, R128, 0x1, -R119 ;  /* 0x0000000180847824 */ /* 0x002fe400078e0a77 */
[----:B------:R-:W-:Y:S05]  /*73c0*/  BRA.DIV UR4, `(.L_x_1633) ;  /* 0x0000027204187947 */ /* 0x000fea000b800000 */
[----:B------:R1:W2:Y:S04]  /*73d0*/  SHFL.IDX PT, R115, R116, RZ, 0x1c1f ;  /* 0x001c1fff74737589 */ /* 0x0002a800000e0000 */
[----:B------:R1:W3:Y:S02]  /*73e0*/  SHFL.IDX PT, R11, R117, RZ, 0x1c1f ;  /* 0x001c1fff750b7589 */ /* 0x0002e400000e0000 */
.L_x_2014:
[----:B------:R-:W-:Y:S04]  /*73f0*/  BSSY B1, `(.L_x_1634) ;  /* 0x0000173000017945 */ /* 0x000fe80003800000 */
[----:B------:R-:W-:Y:S05]  /*7400*/  @P3 BRA `(.L_x_1635) ;  /* 0x0000001400c43947 */ /* 0x000fea0003800000 */
[----:B------:R-:W-:Y:S01]  /*7410*/  ISETP.NE.AND P3, PT, R9, RZ, PT ;  /* 0x000000ff0900720c */ /* 0x000fe20003f65270 */
[----:B------:R-:W-:Y:S01]  /*7420*/  BSSY B2, `(.L_x_1636) ;  /* 0x000007a000027945 */ /* 0x000fe20003800000 */
[----:B---3--:R-:W-:-:S11]  /*7430*/  IMAD.MOV.U32 R114, RZ, RZ, R11 ;  /* 0x000000ffff727224 */ /* 0x008fd600078e000b */
[----:B------:R-:W-:Y:S05]  /*7440*/  @!P3 BRA `(.L_x_1637) ;  /* 0x0000000400dcb947 */ /* 0x000fea0003800000 */
[----:B------:R-:W3:Y:S01]  /*7450*/  LDL R15, [R1+0x30] ;  /* 0x00003000010f7983 */ /* 0x000ee20000100800 */
[----:B------:R-:W-:Y:S01]  /*7460*/  SEL R12, R119, R132, !P0 ;  /* 0x00000084770c7207 */ /* 0x000fe20004000000 */
[----:B------:R-:W-:Y:S01]  /*7470*/  BSSY B3, `(.L_x_1638) ;  /* 0x000006e000037945 */ /* 0x000fe20003800000 */
[----:B------:R-:W-:Y:S02]  /*7480*/  SHF.R.U32.HI R14, RZ, 0x3, R229 ;  /* 0x00000003ff0e7819 */ /* 0x000fe400000116e5 */
        /* <DEDUP_REMOVED lines=8> */
[----:B------:R-:W-:-:S04]  /*7510*/  LOP3.LUT R12, R229, 0x38, R139, 0xf8, !PT ;  /* 0x00000038e50c7812 */ /* 0x000fc800078ef88b */
[----:B------:R-:W-:Y:S01]  /*7520*/  LOP3.LUT R12, R12, R14, RZ, 0x3c, !PT ;  /* 0x0000000e0c0c7212 */ /* 0x000fe200078e3cff */
[----:B---3--:R-:W-:-:S04]  /*7530*/  IMAD R13, R13, 0x1800, R15 ;  /* 0x000018000d0d7824 */ /* 0x008fc800078e020f */
        /* <DEDUP_REMOVED lines=12> */
[----:B------:R-:W-:Y:S01]  /*7600*/  HADD2.F32 R146, -RZ, R146.H0_H0 ;  /* 0x20000092ff927230 */ /* 0x000fe20000004100 */
[----:B------:R-:W-:Y:S01]  /*7610*/  SHF.R.U64 R42, R42, 0x10, R43 ;  /* 0x000000102a2a7819 */ /* 0x000fe2000000122b */
[----:B------:R-:W-:Y:S01]  /*7620*/  HADD2.F32 R13, -RZ, R145.H0_H0 ;  /* 0x20000091ff0d7230 */ /* 0x000fe20000004100 */
[----:B------:R-:W-:Y:S01]  /*7630*/  SHF.R.U64 R54, R54, 0x10, R55 ;  /* 0x0000001036367819 */ /* 0x000fe20000001237 */
[----:B------:R-:W-:Y:S01]  /*7640*/  HADD2.F32 R148, -RZ, R140.H0_H0 ;  /* 0x2000008cff947230 */ /* 0x000fe20000004100 */
[----:B------:R-:W-:Y:S01]  /*7650*/  SHF.R.U32.HI R43, RZ, 0x10, R43 ;  /* 0x00000010ff2b7819 */ /* 0x000fe2000001162b */
[----:B------:R-:W-:-:S02]  /*7660*/  HADD2.F32 R147, -RZ, R147.H0_H0 ;  /* 0x20000093ff937230 */ /* 0x000fc40000004100 */
[CC--:B------:R-:W-:Y:S01]  /*7670*/  FMUL.FTZ R81, R13.reuse, R146.reuse ;  /* 0x000000920d517220 */ /* 0x0c0fe20000410000 */
[----:B------:R-:W-:Y:S02]  /*7680*/  HADD2.F32 R145, -RZ, R145.H1_H1 ;  /* 0x30000091ff917230 */ /* 0x000fe40000004100 */
        /* <DEDUP_REMOVED lines=12> */
[CC--:B------:R-:W-:Y:S01]  /*7750*/  FMUL.FTZ R140, R145.reuse, R146.reuse ;  /* 0x00000092918c7220 */ /* 0x0c0fe20000410000 */
[C---:B------:R-:W-:Y:S01]  /*7760*/  FMUL.FTZ R146, R52.reuse, R146 ;  /* 0x0000009234927220 */ /* 0x040fe20000410000 */
[----:B------:R-:W-:Y:S02]  /*7770*/  HADD2.F32 R40, -RZ, R40.H0_H0 ;  /* 0x20000028ff287230 */ /* 0x000fe40000004100 */
[-C--:B------:R-:W-:Y:S01]  /*7780*/  FFMA.FTZ R52, R52, R41.reuse, -R140 ;  /* 0x0000002934347223 */ /* 0x080fe2000001088c */
[----:B------:R-:W-:Y:S01]  /*7790*/  FFMA.FTZ R41, R145, R41, R146 ;  /* 0x0000002991297223 */ /* 0x000fe20000010092 */
[----:B------:R-:W-:-:S02]  /*77a0*/  HADD2.F32 R145, -RZ, R83.H0_H0 ;  /* 0x20000053ff917230 */ /* 0x000fc40000004100 */
[----:B------:R-:W-:Y:S01]  /*77b0*/  HADD2.F32 R146, -RZ, R165.H0_H0 ;  /* 0x200000a5ff927230 */ /* 0x000fe20000004100 */
[----:B------:R-:W-:Y:S01]  /*77c0*/  F2FP.F16.F32.PACK_AB R52, R52, R81 ;  /* 0x000000513434723e */ /* 0x000fe200000000ff */
[----:B------:R-:W-:Y:S02]  /*77d0*/  HADD2.F32 R54, -RZ, R54.H0_H0 ;  /* 0x20000036ff367230 */ /* 0x000fe40000004100 */
[-C--:B------:R-:W-:Y:S01]  /*77e0*/  FMUL.FTZ R140, R145, R147.reuse ;  /* 0x00000093918c7220 */ /* 0x080fe20000410000 */
[C---:B------:R-:W-:Y:S01]  /*77f0*/  FMUL.FTZ R147, R148.reuse, R147 ;  /* 0x0000009394937220 */ /* 0x040fe20000410000 */
[----:B------:R-:W-:Y:S01]  /*7800*/  HADD2.F32 R42, -RZ, R42.H0_H0 ;  /* 0x2000002aff2a7230 */ /* 0x000fe20000004100 */
[----:B------:R-:W-:Y:S01]  /*7810*/  F2FP.F16.F32.PACK_AB R41, R41, R13 ;  /* 0x0000000d2929723e */ /* 0x000fe200000000ff */
[-C--:B------:R-:W-:Y:S01]  /*7820*/  FFMA.FTZ R140, R148, R146.reuse, -R140 ;  /* 0x00000092948c7223 */ /* 0x080fe2000001088c */
[----:B------:R-:W-:Y:S01]  /*7830*/  FFMA.FTZ R145, R145, R146, R147 ;  /* 0x0000009291917223 */ /* 0x000fe20000010093 */
[----:B------:R-:W-:Y:S01]  /*7840*/  SHF.R.U32.HI R146, RZ, 0x10, R55 ;  /* 0x00000010ff927819 */ /* 0x000fe20000011637 */
[----:B------:R-:W-:-:S02]  /*7850*/  HADD2.F32 R55, -RZ, R83.H1_H1 ;  /* 0x30000053ff377230 */ /* 0x000fc40000004100 */
[----:B------:R-:W-:Y:S02]  /*7860*/  HADD2.F32 R148, -RZ, R167.H1_H1 ;  /* 0x300000a7ff947230 */ /* 0x000fe40000004100 */
[----:B------:R-:W-:Y:S02]  /*7870*/  HADD2.F32 R83, -RZ, R146.H0_H0 ;  /* 0x20000092ff537230 */ /* 0x000fe40000004100 */
[----:B------:R-:W-:Y:S02]  /*7880*/  HADD2.F32 R146, -RZ, R43.H0_H0 ;  /* 0x2000002bff927230 */ /* 0x000fe40000004100 */
[----:B------:R-:W-:Y:S02]  /*7890*/  IMAD.MOV.U32 R13, RZ, RZ, R52 ;  /* 0x000000ffff0d7224 */ /* 0x000fe400078e0034 */
[----:B------:R-:W-:Y:S01]  /*78a0*/  FMUL.FTZ R43, R55, R83 ;  /* 0x00000053372b7220 */ /* 0x000fe20000410000 */
[----:B------:R-:W-:-:S03]  /*78b0*/  IMAD.MOV.U32 R81, RZ, RZ, R41 ;  /* 0x000000ffff517224 */ /* 0x000fc600078e0029 */
[C---:B------:R-:W-:Y:S01]  /*78c0*/  FFMA.FTZ R43, R15.reuse, R146, -R43 ;  /* 0x000000920f2b7223 */ /* 0x040fe2000001082b */
[----:B------:R-:W-:Y:S01]  /*78d0*/  FMUL.FTZ R15, R15, R83 ;  /* 0x000000530f0f7220 */ /* 0x000fe20000410000 */
[----:B------:R-:W-:-:S03]  /*78e0*/  HADD2.F32 R83, -RZ, R165.H1_H1 ;  /* 0x300000a5ff537230 */ /* 0x000fc60000004100 */
        /* <DEDUP_REMOVED lines=20> */
[----:B------:R-:W-:-:S02]  /*7a30*/  HADD2.F32 R55, -RZ, R164.H1_H1 ;  /* 0x300000a4ff377230 */ /* 0x000fc40000004100 */
[CC--:B------:R-:W-:Y:S01]  /*7a40*/  FMUL.FTZ R83, R53.reuse, R146.reuse ;  /* 0x0000009235537220 */ /* 0x0c0fe20000410000 */
[----:B------:R-:W-:Y:S02]  /*7a50*/  HADD2.F32 R82, -RZ, R82.H1_H1 ;  /* 0x30000052ff527230 */ /* 0x000fe40000004100 */
[C---:B------:R-:W-:Y:S01]  /*7a60*/  FMUL.FTZ R146, R80.reuse, R146 ;  /* 0x0000009250927220 */ /* 0x040fe20000410000 */
[----:B------:R-:W-:Y:S02]  /*7a70*/  HADD2.F32 R14, -RZ, R14.H1_H1 ;  /* 0x3000000eff0e7230 */ /* 0x000fe40000004100 */
[-C--:B------:R-:W-:Y:S01]  /*7a80*/  FFMA.FTZ R83, R80, R55.reuse, -R83 ;  /* 0x0000003750537223 */ /* 0x080fe20000010853 */
[----:B------:R-:W-:Y:S01]  /*7a90*/  F2FP.F16.F32.PACK_AB R40, R40, R148 ;  /* 0x000000942828723e */ /* 0x000fe200000000ff */
[----:B------:R-:W-:Y:S01]  /*7aa0*/  FFMA.FTZ R146, R53, R55, R146 ;  /* 0x0000003735927223 */ /* 0x000fe20000010092 */
[-C--:B------:R-:W-:Y:S01]  /*7ab0*/  FMUL.FTZ R53, R82, R54.reuse ;  /* 0x0000003652357220 */ /* 0x080fe20000410000 */
[----:B------:R-:W-:-:S02]  /*7ac0*/  FMUL.FTZ R54, R14, R54 ;  /* 0x000000360e367220 */ /* 0x000fc40000410000 */
[----:B------:R-:W-:Y:S02]  /*7ad0*/  IMAD.MOV.U32 R80, RZ, RZ, R40 ;  /* 0x000000ffff507224 */ /* 0x000fe400078e0028 */
[-C--:B------:R-:W-:Y:S01]  /*7ae0*/  FFMA.FTZ R53, R14, R42.reuse, -R53 ;  /* 0x0000002a0e357223 */ /* 0x080fe20000010835 */
[----:B------:R-:W-:-:S04]  /*7af0*/  FFMA.FTZ R54, R82, R42, R54 ;  /* 0x0000002a52367223 */ /* 0x000fc80000010036 */
[----:B------:R-:W-:Y:S01]  /*7b00*/  F2FP.F16.F32.PACK_AB R53, R53, R83 ;  /* 0x000000533535723e */ /* 0x000fe200000000ff */
[----:B------:R-:W-:Y:S01]  /*7b10*/  IMAD.MOV.U32 R83, RZ, RZ, R145 ;  /* 0x000000ffff537224 */ /* 0x000fe200078e0091 */
[----:B------:R-:W-:Y:S02]  /*7b20*/  F2FP.F16.F32.PACK_AB R54, R54, R146 ;  /* 0x000000923636723e */ /* 0x000fe400000000ff */
[----:B------:R-:W-:-:S03]  /*7b30*/  MOV R14, R53 ;  /* 0x00000035000e7202 */ /* 0x000fc60000000f00 */
[----:B------:R-:W-:-:S07]  /*7b40*/  IMAD.MOV.U32 R82, RZ, RZ, R54 ;  /* 0x000000ffff527224 */ /* 0x000fce00078e0036 */
.L_x_1639:
[----:B------:R-:W-:Y:S05]  /*7b50*/  BSYNC B3 ;  /* 0x0000000000037941 */ /* 0x000fea0003800000 */
.L_x_1638:
[----:B------:R-:W-:-:S04]  /*7b60*/  LEA R40, P3, R6, R11, 0x1 ;  /* 0x0000000b06287211 */ /* 0x000fc800078608ff */
[----:B--2---:R-:W-:Y:S02]  /*7b70*/  LEA.HI.X R41, R6, R115, R108, 0x1, P3 ;  /* 0x0000007306297211 */ /* 0x004fe400018f0c6c */
[----:B------:R-:W-:-:S03]  /*7b80*/  ISETP.GE.AND P3, PT, R139, R128, PT ;  /* 0x000000808b00720c */ /* 0x000fc60003f66270 */
[----:B----4-:R2:W-:Y:S10]  /*7b90*/  ST.E.128 desc[UR60][R40.64], R12 ;  /* 0x0000000c28007985 */ /* 0x0105f4000c101d3c */
[----:B--2---:R-:W-:-:S05]  /*7ba0*/  @!P3 IMAD.WIDE R12, R139, 0x2, R114 ;  /* 0x000000028b0cb825 */ /* 0x004fca00078e0272 */
[----:B---3--:R3:W-:Y:S02]  /*7bb0*/  @!P3 ST.E.128 desc[UR60][R12.64], R80 ;  /* 0x000000500c00b985 */ /* 0x0087e4000c101d3c */
.L_x_1637:
[----:B------:R-:W-:Y:S05]  /*7bc0*/  BSYNC B2 ;  /* 0x0000000000027941 */ /* 0x000fea0003800000 */
.L_x_1636:
[----:B------:R-:W-:Y:S01]  /*7bd0*/  ISETP.NE.AND P3, PT, R10, RZ, PT ;  /* 0x000000ff0a00720c */ /* 0x000fe20003f65270 */
[----:B------:R-:W-:-:S12]  /*7be0*/  BSSY B2, `(.L_x_1640) ;  /* 0x0000079000027945 */ /* 0x000fd80003800000 */
[----:B------:R-:W-:Y:S05]  /*7bf0*/  @!P3 BRA `(.L_x_1641) ;  /* 0x0000000400dcb947 */ /* 0x000fea0003800000 */
[----:B------:R-:W4:Y:S01]  /*7c00*/  LDL R15, [R1+0x30] ;  /* 0x00003000010f7983 */ /* 0x000f220000100800 */
[----:B---3--:R-:W-:Y:S01]  /*7c10*/  SEL R12, R119, R132, !P1 ;  /* 0x00000084770c7207 */ /* 0x008fe20004800000 */
        /* <DEDUP_REMOVED lines=12> */
[----:B----4-:R-:W-:-:S04]  /*7ce0*/  IMAD R13, R13, 0x1800, R15 ;  /* 0x000018000d0d7824 */ /* 0x010fc800078e020f */
        /* <DEDUP_REMOVED lines=45> */
[----:B------:R-:W-:Y:S01]  /*7fc0*/  F2FP.F16.F32.PACK_AB R37, R37, R13 ;  /* 0x0000000d2525723e */ /* 0x000fe200000000ff */
[----:B------:R-:W-:Y:S02]  /*7fd0*/  IMAD.MOV.U32 R13, RZ, RZ, R41 ;  /* 0x000000ffff0d7224 */ /* 0x000fe400078e0029 */
[----:B------:R-:W-:Y:S01]  /*7fe0*/  FFMA.FTZ R55, R53, R54, R55 ;  /* 0x0000003635377223 */ /* 0x000fe20000010037 */
[----:B------:R-:W-:Y:S02]  /*7ff0*/  SHF.R.U32.HI R53, RZ, 0x10, R39 ;  /* 0x00000010ff357819 */ /* 0x000fe40000011627 */
[--C-:B------:R-:W-:Y:S02]  /*8000*/  SHF.R.U64 R39, R50, 0x10, R51.reuse ;  /* 0x0000001032277819 */ /* 0x100fe40000001233 */
[----:B------:R-:W-:Y:S01]  /*8010*/  SHF.R.U32.HI R50, RZ, 0x10, R51 ;  /* 0x00000010ff327819 */ /* 0x000fe20000011633 */
[----:B------:R-:W-:Y:S01]  /*8020*/  HADD2.F32 R53, -RZ, R53.H0_H0 ;  /* 0x20000035ff357230 */ /* 0x000fe20000004100 */
[----:B------:R-:W-:Y:S01]  /*8030*/  MOV R41, R37 ;  /* 0x0000002500297202 */ /* 0x000fe20000000f00 */
[----:B------:R-:W-:-:S02]  /*8040*/  HADD2.F32 R39, -RZ, R39.H0_H0 ;  /* 0x20000027ff277230 */ /* 0x000fc40000004100 */
        /* <DEDUP_REMOVED lines=35> */
[----:B------:R-:W-:-:S02]  /*8280*/  IMAD.MOV.U32 R43, RZ, RZ, R55 ;  /* 0x000000ffff2b7224 */ /* 0x000fc400078e0037 */
[-C--:B------:R-:W-:Y:S01]  /*8290*/  FFMA.FTZ R40, R14, R38.reuse, -R40 ;  /* 0x000000260e287223 */ /* 0x080fe20000010828 */
[----:B------:R-:W-:-:S04]  /*82a0*/  FFMA.FTZ R39, R42, R38, R39 ;  /* 0x000000262a277223 */ /* 0x000fc80000010027 */
[----:B------:R-:W-:Y:S01]  /*82b0*/  F2FP.F16.F32.PACK_AB R50, R40, R50 ;  /* 0x000000322832723e */ /* 0x000fe200000000ff */
[----:B------:R-:W-:Y:S01]  /*82c0*/  IMAD.MOV.U32 R40, RZ, RZ, R36 ;  /* 0x000000ffff287224 */ /* 0x000fe200078e0024 */
[----:B------:R-:W-:-:S03]  /*82d0*/  F2FP.F16.F32.PACK_AB R39, R39, R53 ;  /* 0x000000352727723e */ /* 0x000fc600000000ff */
[----:B------:R-:W-:Y:S02]  /*82e0*/  IMAD.MOV.U32 R14, RZ, RZ, R50 ;  /* 0x000000ffff0e7224 */ /* 0x000fe400078e0032 */
[----:B------:R-:W-:-:S07]  /*82f0*/  IMAD.MOV.U32 R42, RZ, RZ, R39 ;  /* 0x000000ffff2a7224 */ /* 0x000fce00078e0027 */
.L_x_1643:
[----:B------:R-:W-:Y:S05]  /*8300*/  BSYNC B3 ;  /* 0x0000000000037941 */ /* 0x000fea0003800000 */
.L_x_1642:
[----:B------:R-:W-:-:S04]  /*8310*/  LEA R36, P3, R7, R11, 0x1 ;  /* 0x0000000b07247211 */ /* 0x000fc800078608ff */
[----:B--2---:R-:W-:Y:S02]  /*8320*/  LEA.HI.X R37, R7, R115, R107, 0x1, P3 ;  /* 0x0000007307257211 */ /* 0x004fe400018f0c6b */
[----:B------:R-:W-:-:S03]  /*8330*/  ISETP.GE.AND P3, PT, R52, R128, PT ;  /* 0x000000803400720c */ /* 0x000fc60003f66270 */
[----:B----4-:R2:W-:Y:S10]  /*8340*/  ST.E.128 desc[UR60][R36.64], R12 ;  /* 0x0000000c24007985 */ /* 0x0105f4000c101d3c */
[----:B--2---:R-:W-:-:S05]  /*8350*/  @!P3 IMAD.WIDE R12, R52, 0x2, R114 ;  /* 0x00000002340cb825 */ /* 0x004fca00078e0272 */
[----:B---3--:R4:W-:Y:S02]  /*8360*/  @!P3 ST.E.128 desc[UR60][R12.64], R40 ;  /* 0x000000280c00b985 */ /* 0x0089e4000c101d3c */
.L_x_1641:
[----:B------:R-:W-:Y:S05]  /*8370*/  BSYNC B2 ;  /* 0x0000000000027941 */ /* 0x000fea0003800000 */
.L_x_1640:
[----:B------:R-:W-:-:S13]  /*8380*/  ISETP.NE.AND P3, PT, R20, RZ, PT ;  /* 0x000000ff1400720c */ /* 0x000fda0003f65270 */
[----:B------:R-:W-:Y:S05]  /*8390*/  @!P3 BRA `(.L_x_1635) ;  /* 0x0000000400e0b947 */ /* 0x000fea0003800000 */
[----:B------:R-:W5:Y:S01]  /*83a0*/  LDL R15, [R1+0x30] ;  /* 0x00003000010f7983 */ /* 0x000f620000100800 */
[----:B------:R-:W-:Y:S01]  /*83b0*/  LOP3.LUT P5, RZ, R16, 0x1, RZ, 0xc0, !PT ;  /* 0x0000000110ff7812 */ /* 0x000fe200078ac0ff */
[----:B------:R-:W-:Y:S01]  /*83c0*/  BSSY B2, `(.L_x_1644) ;  /* 0x0000071000027945 */ /* 0x000fe20003800000 */
[C---:B----4-:R-:W-:Y:S02]  /*83d0*/  LEA R40, P3, R8.reuse, R11, 0x1 ;  /* 0x0000000b08287211 */ /* 0x050fe400078608ff */
[----:B------:R-:W-:Y:S02]  /*83e0*/  SEL R11, R119, R132, !P5 ;  /* 0x00000084770b7207 */ /* 0x000fe40006800000 */
[----:B------:R-:W-:Y:S02]  /*83f0*/  SHF.R.U32.HI R14, RZ, 0x3, R229 ;  /* 0x00000003ff0e7819 */ /* 0x000fe400000116e5 */
[----:B---3--:R-:W-:Y:S02]  /*8400*/  SHF.R.S32.HI R12, RZ, 0x1f, R11 ;  /* 0x0000001fff0c7819 */ /* 0x008fe4000001140b */
[----:B--2---:R-:W-:-:S02]  /*8410*/  LEA.HI.X R41, R8, R115, R106, 0x1, P3 ;  /* 0x0000007308297211 */ /* 0x004fc400018f0c6a */
[----:B------:R-:W-:Y:S02]  /*8420*/  LEA.HI R11, R12, R11, RZ, 0x4 ;  /* 0x0000000b0c0b7211 */ /* 0x000fe400078f20ff */
[----:B------:R-:W-:Y:S02]  /*8430*/  ISETP.GE.AND P3, PT, R194, R118, PT ;  /* 0x00000076c200720c */ /* 0x000fe40003f66270 */
[----:B------:R-:W-:-:S04]  /*8440*/  LEA.HI.SX32 R11, R11, R110, 0x1c ;  /* 0x0000006e0b0b7211 */ /* 0x000fc800078fe2ff */
[----:B------:R-:W-:-:S04]  /*8450*/  SHF.R.S32.HI R13, RZ, 0x1f, R11 ;  /* 0x0000001fff0d7819 */ /* 0x000fc8000001140b */
[----:B------:R-:W-:Y:S01]  /*8460*/  LEA.HI R13, R13, R11, RZ, 0x3 ;  /* 0x0000000b0d0d7211 */ /* 0x000fe200078f18ff */
[----:B------:R-:W-:-:S03]  /*8470*/  IMAD.SHL.U32 R11, R11, 0x8, RZ ;  /* 0x000000080b0b7824 */ /* 0x000fc600078e00ff */
[----:B------:R-:W-:Y:S02]  /*8480*/  SHF.R.S32.HI R13, RZ, 0x3, R13 ;  /* 0x00000003ff0d7819 */ /* 0x000fe4000001140d */
[----:B------:R-:W-:-:S04]  /*8490*/  LOP3.LUT R12, R229, 0x38, R11, 0xf8, !PT ;  /* 0x00000038e50c7812 */ /* 0x000fc800078ef80b */
[----:B------:R-:W-:Y:S01]  /*84a0*/  LOP3.LUT R12, R12, R14, RZ, 0x3c, !PT ;  /* 0x0000000e0c0c7212 */ /* 0x000fe200078e3cff */
[----:B-----5:R-:W-:-:S05]  /*84b0*/  IMAD R13, R13, 0x1800, R15 ;  /* 0x000018000d0d7824 */ /* 0x020fca00078e020f */
[----:B------:R-:W-:-:S05]  /*84c0*/  IADD3 R12, R13, R12, RZ ;  /* 0x0000000c0d0c7210 */ /* 0x000fca0007ffe0ff */
[C---:B------:R-:W-:Y:S02]  /*84d0*/  IMAD R36, R17.reuse, 0x4800, R12 ;  /* 0x0000480011247824 */ /* 0x040fe400078e020c */
[----:B------:R-:W-:Y:S02]  /*84e0*/  IMAD R12, R17, 0x4800, R130 ;  /* 0x00004800110c7824 */ /* 0x000fe400078e0282 */
[--C-:B------:R-:W-:Y:S02]  /*84f0*/  IMAD R36, R36, 0x2, R2.reuse ;  /* 0x0000000224247824 */ /* 0x100fe400078e0202 */
[----:B------:R-:W-:-:S04]  /*8500*/  IMAD R12, R12, 0x2, R2 ;  /* 0x000000020c0c7824 */ /* 0x000fc800078e0202 */
[----:B------:R-:W2:Y:S04]  /*8510*/  LDS.128 R36, [R36+0x1e400] ;  /* 0x01e4000024247984 */ /* 0x000ea80000000c00 */
[----:B------:R-:W3:Y:S01]  /*8520*/  LDS.128 R12, [R12+0x1e400] ;  /* 0x01e400000c0c7984 */ /* 0x000ee20000000c00 */
[----:B------:R-:W-:Y:S05]  /*8530*/  @P3 BRA `(.L_x_1645) ;  /* 0x0000000400643947 */ /* 0x000fea0003800000 */
[----:B------:R-:W-:Y:S01]  /*8540*/  HADD2.F32 R43, -RZ, R160.H1_H1 ;  /* 0x300000a0ff2b7230 */ /* 0x000fe20000004100 */
[--C-:B------:R-:W-:Y:S01]  /*8550*/  SHF.R.U64 R32, R32, 0x10, R33.reuse ;  /* 0x0000001020207819 */ /* 0x100fe20000001221 */
[----:B--2---:R-:W-:Y:S01]  /*8560*/  HADD2.F32 R42, -RZ, R37.H0_H0 ;  /* 0x20000025ff2a7230 */ /* 0x004fe20000004100 */
[----:B------:R-:W-:Y:S01]  /*8570*/  SHF.R.U32.HI R33, RZ, 0x10, R33 ;  /* 0x00000010ff217819 */ /* 0x000fe20000011621 */
[----:B---3--:R-:W-:Y:S01]  /*8580*/  HADD2.F32 R49, -RZ, R13.H0_H0 ;  /* 0x2000000dff317230 */ /* 0x008fe20000004100 */
[----:B------:R-:W-:Y:S01]  /*8590*/  SHF.R.U64 R44, R44, 0x10, R45 ;  /* 0x000000102c2c7819 */ /* 0x000fe2000000122d */
[----:B------:R-:W-:Y:S02]  /*85a0*/  HADD2.F32 R48, -RZ, R158.H1_H1 ;  /* 0x3000009eff307230 */ /* 0x000fe40000004100 */
[-C--:B------:R-:W-:Y:S01]  /*85b0*/  FMUL.FTZ R50, R42, R43.reuse ;  /* 0x0000002b2a327220 */ /* 0x080fe20000410000 */
[----:B------:R-:W-:Y:S02]  /*85c0*/  HADD2.F32 R37, -RZ, R37.H1_H1 ;  /* 0x30000025ff257230 */ /* 0x000fe40000004100 */
[----:B------:R-:W-:Y:S01]  /*85d0*/  FMUL.FTZ R43, R49, R43 ;  /* 0x0000002b312b7220 */ /* 0x000fe20000410000 */
[----:B------:R-:W-:-:S02]  /*85e0*/  HADD2.F32 R13, -RZ, R13.H1_H1 ;  /* 0x3000000dff0d7230 */ /* 0x000fc40000004100 */
[-C--:B------:R-:W-:Y:S01]  /*85f0*/  FFMA.FTZ R50, R49, R48.reuse, -R50 ;  /* 0x0000003031327223 */ /* 0x080fe20000010832 */
[----:B------:R-:W-:Y:S02]  /*8600*/  HADD2.F32 R33, -RZ, R33.H0_H0 ;  /* 0x20000021ff217230 */ /* 0x000fe40000004100 */
[----:B------:R-:W-:Y:S01]  /*8610*/  FFMA.FTZ R42, R42, R48, R43 ;  /* 0x000000302a2a7223 */ /* 0x000fe2000001002b */
[----:B------:R-:W-:Y:S01]  /*8620*/  SHF.R.U32.HI R43, RZ, 0x10, R45 ;  /* 0x00000010ff2b7819 */ /* 0x000fe2000001162d */
[--C-:B------:R-:W-:Y:S01]  /*8630*/  HADD2.F32 R45, -RZ, R15.reuse.H0_H0 ;  /* 0x2000000fff2d7230 */ /* 0x100fe20000004100 */
[--C-:B------:R-:W-:Y:S01]  /*8640*/  SHF.R.U64 R34, R34, 0x10, R35.reuse ;  /* 0x0000001022227819 */ /* 0x100fe20000001223 */
[----:B------:R-:W-:Y:S01]  /*8650*/  HADD2.F32 R15, -RZ, R15.H1_H1 ;  /* 0x3000000fff0f7230 */ /* 0x000fe20000004100 */
[----:B------:R-:W-:Y:S01]  /*8660*/  SHF.R.U32.HI R35, RZ, 0x10, R35 ;  /* 0x00000010ff237819 */ /* 0x000fe20000011623 */
[----:B------:R-:W-:Y:S01]  /*8670*/  HADD2.F32 R43, -RZ, R43.H0_H0 ;  /* 0x2000002bff2b7230 */ /* 0x000fe20000004100 */
[----:B------:R-:W-:Y:S01]  /*8680*/  SHF.R.U64 R46, R46, 0x10, R47 ;  /* 0x000000102e2e7819 */ /* 0x000fe2000000122f */
[----:B------:R-:W-:-:S02]  /*8690*/  HADD2.F32 R160, -RZ, R160.H0_H0 ;  /* 0x200000a0ffa07230 */ /* 0x000fc40000004100 */
[----:B------:R-:W-:Y:S02]  /*86a0*/  HADD2.F32 R35, -RZ, R35.H0_H0 ;  /* 0x20000023ff237230 */ /* 0x000fe40000004100 */
[-C--:B------:R-:W-:Y:S01]  /*86b0*/  FMUL.FTZ R48, R37, R43.reuse ;  /* 0x0000002b25307220 */ /* 0x080fe20000410000 */
[C---:B------:R-:W-:Y:S01]  /*86c0*/  FMUL.FTZ R43, R13.reuse, R43 ;  /* 0x0000002b0d2b7220 */ /* 0x040fe20000410000 */
[----:B------:R-:W-:Y:S02]  /*86d0*/  HADD2.F32 R158, -RZ, R158.H0_H0 ;  /* 0x2000009eff9e7230 */ /* 0x000fe40000004100 */
[-C--:B------:R-:W-:Y:S01]  /*86e0*/  FFMA.FTZ R48, R13, R33.reuse, -R48 ;  /* 0x000000210d307223 */ /* 0x080fe20000010830 */
[----:B------:R-:W-:Y:S02]  /*86f0*/  IMAD.MOV.U32 R13, RZ, RZ, R39 ;  /* 0x000000ffff0d7224 */ /* 0x000fe400078e0027 */
[----:B------:R-:W-:Y:S01]  /*8700*/  FFMA.FTZ R43, R37, R33, R43 ;  /* 0x00000021252b7223 */ /* 0x000fe2000001002b */
[----:B------:R-:W-:-:S02]  /*8710*/  HADD2.F32 R33, -RZ, R159.H1_H1 ;  /* 0x3000009fff217230 */ /* 0x000fc40000004100 */
[----:B------:R-:W-:Y:S01]  /*8720*/  HADD2.F32 R39, -RZ, R157.H1_H1 ;  /* 0x3000009dff277230 */ /* 0x000fe20000004100 */
[----:B------:R-:W-:Y:S01]  /*8730*/  F2FP.F16.F32.PACK_AB R48, R48, R50 ;  /* 0x000000323030723e */ /* 0x000fe200000000ff */
[--C-:B------:R-:W-:Y:S01]  /*8740*/  HADD2.F32 R37, -RZ, R13.reuse.H0_H0 ;  /* 0x2000000dff257230 */ /* 0x100fe20000004100 */
[----:B------:R-:W-:Y:S01]  /*8750*/  F2FP.F16.F32.PACK_AB R42, R43, R42 ;  /* 0x0000002a2b2a723e */ /* 0x000fe200000000ff */
[----:B------:R-:W-:Y:S02]  /*8760*/  HADD2.F32 R13, -RZ, R13.H1_H1 ;  /* 0x3000000dff0d7230 */ /* 0x000fe40000004100 */
[----:B------:R-:W-:Y:S02]  /*8770*/  HADD2.F32 R44, -RZ, R44.H0_H0 ;  /* 0x2000002cff2c7230 */ /* 0x000fe40000004100 */
[-C--:B------:R-:W-:Y:S01]  /*8780*/  FMUL.FTZ R49, R37, R33.reuse ;  /* 0x0000002125317220 */ /* 0x080fe20000410000 */
[----:B------:R-:W-:Y:S01]  /*8790*/  FMUL.FTZ R33, R45, R33 ;  /* 0x000000212d217220 */ /* 0x000fe20000410000 */
[----:B------:R-:W-:-:S02]  /*87a0*/  HADD2.F32 R32, -RZ, R32.H0_H0 ;  /* 0x20000020ff207230 */ /* 0x000fc40000004100 */
[-C--:B------:R-:W-:Y:S01]  /*87b0*/  FFMA.FTZ R49, R45, R39.reuse, -R49 ;  /* 0x000000272d317223 */ /* 0x080fe20000010831 */
[----:B------:R-:W-:Y:S01]  /*87c0*/  FFMA.FTZ R33, R37, R39, R33 ;  /* 0x0000002725217223 */ /* 0x000fe20000010021 */
[----:B------:R-:W-:Y:S01]  /*87d0*/  SHF.R.U32.HI R37, RZ, 0x10, R47 ;  /* 0x00000010ff257819 */ /* 0x000fe2000001162f */
[----:B------:R-:W-:Y:S02]  /*87e0*/  HADD2.F32 R159, -RZ, R159.H0_H0 ;  /* 0x2000009fff9f7230 */ /* 0x000fe40000004100 */
[----:B------:R-:W-:Y:S02]  /*87f0*/  HADD2.F32 R157, -RZ, R157.H0_H0 ;  /* 0x2000009dff9d7230 */ /* 0x000fe40000004100 */
[----:B------:R-:W-:Y:S02]  /*8800*/  HADD2.F32 R37, -RZ, R37.H0_H0 ;  /* 0x20000025ff257230 */ /* 0x000fe40000004100 */
[----:B------:R-:W-:Y:S02]  /*8810*/  HADD2.F32 R46, -RZ, R46.H0_H0 ;  /* 0x2000002eff2e7230 */ /* 0x000fe40000004100 */
[----:B------:R-:W-:-:S02]  /*8820*/  HADD2.F32 R34, -RZ, R34.H0_H0 ;  /* 0x20000022ff227230 */ /* 0x000fc40000004100 */
        /* <DEDUP_REMOVED lines=12> */
[----:B------:R-:W-:Y:S01]  /*88f0*/  FFMA.FTZ R35, R15, R158, -R35 ;  /* 0x0000009e0f237223 */ /* 0x000fe20000010823 */
[----:B------:R-:W-:-:S02]  /*8900*/  HADD2.F32 R15, -RZ, R14.H0_H0 ;  /* 0x2000000eff0f7230 */ /* 0x000fc40000004100 */
[----:B------:R-:W-:Y:S01]  /*8910*/  FFMA.FTZ R160, R13, R158, R160 ;  /* 0x0000009e0da07223 */ /* 0x000fe200000100a0 */
[-C--:B------:R-:W-:Y:S01]  /*8920*/  FMUL.FTZ R13, R36, R44.reuse ;  /* 0x0000002c240d7220 */ /* 0x080fe20000410000 */
[C---:B------:R-:W-:Y:S01]  /*8930*/  FMUL.FTZ R44, R12.reuse, R44 ;  /* 0x0000002c0c2c7220 */ /* 0x040fe20000410000 */
[----:B------:R-:W-:Y:S02]  /*8940*/  HADD2.F32 R14, -RZ, R14.H1_H1 ;  /* 0x3000000eff0e7230 */ /* 0x000fe40000004100 */
[-C--:B------:R-:W-:Y:S01]  /*8950*/  FFMA.FTZ R13, R12, R32.reuse, -R13 ;  /* 0x000000200c0d7223 */ /* 0x080fe2000001080d */
[--C-:B------:R-:W-:Y:S02]  /*8960*/  HADD2.F32 R12, -RZ, R38.reuse.H0_H0 ;  /* 0x20000026ff0c7230 */ /* 0x100fe40000004100 */
[----:B------:R-:W-:Y:S01]  /*8970*/  FFMA.FTZ R44, R36, R32, R44 ;  /* 0x00000020242c7223 */ /* 0x000fe2000001002c */
[----:B------:R-:W-:Y:S01]  /*8980*/  HADD2.F32 R38, -RZ, R38.H1_H1 ;  /* 0x30000026ff267230 */ /* 0x000fe20000004100 */
[----:B------:R-:W-:Y:S01]  /*8990*/  F2FP.F16.F32.PACK_AB R13, R13, R35 ;  /* 0x000000230d0d723e */ /* 0x000fe200000000ff */
[-C--:B------:R-:W-:Y:S01]  /*89a0*/  FMUL.FTZ R32, R12, R159.reuse ;  /* 0x0000009f0c207220 */ /* 0x080fe20000410000 */
[----:B------:R-:W-:Y:S01]  /*89b0*/  FMUL.FTZ R159, R15, R159 ;  /* 0x0000009f0f9f7220 */ /* 0x000fe20000410000 */
[----:B------:R-:W-:Y:S01]  /*89c0*/  F2FP.F16.F32.PACK_AB R44, R44, R160 ;  /* 0x000000a02c2c723e */ /* 0x000fe200000000ff */
[----:B------:R-:W-:-:S02]  /*89d0*/  IMAD.MOV.U32 R37, RZ, RZ, R42 ;  /* 0x000000ffff257224 */ /* 0x000fc400078e002a */
[-C--:B------:R-:W-:Y:S01]  /*89e0*/  FFMA.FTZ R32, R15, R157.reuse, -R32 ;  /* 0x0000009d0f207223 */ /* 0x080fe20000010820 */
[----:B------:R-:W-:Y:S01]  /*89f0*/  FFMA.FTZ R159, R12, R157, R159 ;  /* 0x0000009d0c9f7223 */ /* 0x000fe2000001009f */
[-C--:B------:R-:W-:Y:S01]  /*8a00*/  FMUL.FTZ R12, R38, R46.reuse ;  /* 0x0000002e260c7220 */ /* 0x080fe20000410000 */
[C---:B------:R-:W-:Y:S01]  /*8a10*/  FMUL.FTZ R46, R14.reuse, R46 ;  /* 0x0000002e0e2e7220 */ /* 0x040fe20000410000 */
[----:B------:R-:W-:Y:S01]  /*8a20*/  IMAD.MOV.U32 R15, RZ, RZ, R39 ;  /* 0x000000ffff0f7224 */ /* 0x000fe200078e0027 */
[----:B------:R-:W-:Y:S01]  /*8a30*/  MOV R36, R44 ;  /* 0x0000002c00247202 */ /* 0x000fe20000000f00 */
[-C--:B------:R-:W-:Y:S01]  /*8a40*/  FFMA.FTZ R12, R14, R34.reuse, -R12 ;  /* 0x000000220e0c7223 */ /* 0x080fe2000001080c */
[----:B------:R-:W-:Y:S01]  /*8a50*/  FFMA.FTZ R46, R38, R34, R46 ;  /* 0x00000022262e7223 */ /* 0x000fe2000001002e */
[----:B------:R-:W-:-:S03]  /*8a60*/  IMAD.MOV.U32 R39, RZ, RZ, R33 ;  /* 0x000000ffff277224 */ /* 0x000fc600078e0021 */
[----:B------:R-:W-:Y:S01]  /*8a70*/  F2FP.F16.F32.PACK_AB R32, R12, R32 ;  /* 0x000000200c20723e */ /* 0x000fe200000000ff */
[----:B------:R-:W-:Y:S01]  /*8a80*/  IMAD.MOV.U32 R12, RZ, RZ, R13 ;  /* 0x000000ffff0c7224 */ /* 0x000fe200078e000d */
[----:B------:R-:W-:Y:S01]  /*8a90*/  F2FP.F16.F32.PACK_AB R46, R46, R159 ;  /* 0x0000009f2e2e723e */ /* 0x000fe200000000ff */
[----:B------:R-:W-:Y:S02]  /*8aa0*/  IMAD.MOV.U32 R13, RZ, RZ, R48 ;  /* 0x000000ffff0d7224 */ /* 0x000fe400078e0030 */
[----:B------:R-:W-:Y:S02]  /*8ab0*/  IMAD.MOV.U32 R14, RZ, RZ, R32 ;  /* 0x000000ffff0e7224 */ /* 0x000fe400078e0020 */
[----:B------:R-:W-:-:S07]  /*8ac0*/  IMAD.MOV.U32 R38, RZ, RZ, R46 ;  /* 0x000000ffff267224 */ /* 0x000fce00078e002e */
.L_x_1645:
[----:B------:R-:W-:Y:S05]  /*8ad0*/  BSYNC B2 ;  /* 0x0000000000027941 */ /* 0x000fea0003800000 */
.L_x_1644:
[----:B------:R-:W-:Y:S01]  /*8ae0*/  ISETP.GE.AND P3, PT, R11, R128, PT ;  /* 0x000000800b00720c */ /* 0x000fe20003f66270 */
[----:B---3--:R3:W-:-:S12]  /*8af0*/  ST.E.128 desc[UR60][R40.64], R12 ;  /* 0x0000000c28007985 */ /* 0x0087d8000c101d3c */
[----:B------:R-:W-:-:S05]  /*8b00*/  @!P3 IMAD.WIDE R114, R11, 0x2, R114 ;  /* 0x000000020b72b825 */ /* 0x000fca00078e0272 */
[----:B--2---:R3:W-:Y:S02]  /*8b10*/  @!P3 ST.E.128 desc[UR60][R114.64], R36 ;  /* 0x000000247200b985 */ /* 0x0047e4000c101d3c */
.L_x_1635:
[----:B------:R-:W-:Y:S05]  /*8b20*/  BSYNC B1 ;  /* 0x0000000000017941 */ /* 0x000fea0003800000 */
.L_x_1634:
[----:B------:R-:W-:-:S03]  /*8b30*/  UMOV UR4, 0xffffffff ;  /* 0xffffffff00047882 */ /* 0x000fc60000000000 */
[----:B------:R-:W-:Y:S05]  /*8b40*/  BRA.DIV UR4, `(.L_x_1646) ;  /* 0x0000025a04847947 */ /* 0x000fea000b800000 */
[----:B-1----:R-:W1:Y:S04]  /*8b50*/  SHFL.IDX PT, R116, R116, 0x1, 0x1c1f ;  /* 0x003c1f0074747f89 */ /* 0x002e6800000e0000 */
[----:B------:R-:W0:Y:S02]  /*8b60*/  SHFL.IDX PT, R117, R117, 0x1, 0x1c1f ;  /* 0x003c1f0075757f89 */ /* 0x000e2400000e0000 */
.L_x_2018:
[----:B------:R-:W-:Y:S05]  /*8b70*/  @P4 BRA `(.L_x_1603) ;  /* 0x0000001c007c4947 */ /* 0x000fea0003800000 */
[----:B------:R-:W-:Y:S01]  /*8b80*/  ISETP.NE.AND P3, PT, R9, RZ, PT ;  /* 0x000000ff0900720c */ /* 0x000fe20003f65270 */
[----:B------:R-:W-:Y:S01]  /*8b90*/  BSSY B1, `(.L_x_1647) ;  /* 0x000007b000017945 */ /* 0x000fe20003800000 */
[----:B0--3--:R-:W-:Y:S01]  /*8ba0*/  MOV R36, R117 ;  /* 0x0000007500247202 */ /* 0x009fe20000000f00 */
[----:B-1----:R-:W-:-:S10]  /*8bb0*/  IMAD.MOV.U32 R37, RZ, RZ, R116 ;  /* 0x000000ffff257224 */ /* 0x002fd400078e0074 */
[----:B------:R-:W-:Y:S05]  /*8bc0*/  @!P3 BRA `(.L_x_1648) ;  /* 0x0000000400dcb947 */ /* 0x000fea0003800000 */
[----:B------:R-:W3:Y:S01]  /*8bd0*/  LDL R14, [R1+0x34] ;  /* 0x00003400010e7983 */ /* 0x000ee20000100800 */
[----:B------:R-:W-:Y:S01]  /*8be0*/  SEL R11, R119, R132, !P0 ;  /* 0x00000084770b7207 */ /* 0x000fe20004000000 */
[----:B------:R-:W-:Y:S01]  /*8bf0*/  BSSY B2, `(.L_x_1649) ;  /* 0x0000072000027945 */ /* 0x000fe20003800000 */
[----:B----4-:R-:W-:Y:S02]  /*8c00*/  SHF.R.U32.HI R13, RZ, 0x3, R226 ;  /* 0x00000003ff0d7819 */ /* 0x010fe400000116e2 */
[----:B------:R-:W-:Y:S02]  /*8c10*/  SHF.R.S32.HI R12, RZ, 0x1f, R11 ;  /* 0x0000001fff0c7819 */ /* 0x000fe4000001140b */
[----:B------:R-:W-:Y:S02]  /*8c20*/  LEA R38, P3, R6, R117, 0x1 ;  /* 0x0000007506267211 */ /* 0x000fe400078608ff */
[----:B------:R-:W-:Y:S02]  /*8c30*/  LEA.HI R11, R12, R11, RZ, 0x4 ;  /* 0x0000000b0c0b7211 */ /* 0x000fe400078f20ff */
[----:B------:R-:W-:-:S02]  /*8c40*/  ISETP.GE.AND P4, PT, R18, R118, PT ;  /* 0x000000761200720c */ /* 0x000fc40003f86270 */
[----:B------:R-:W-:Y:S02]  /*8c50*/  LEA.HI.SX32 R40, R11, R112, 0x1c ;  /* 0x000000700b287211 */ /* 0x000fe400078fe2ff */
[----:B------:R-:W-:Y:S02]  /*8c60*/  LEA.HI.X R39, R6, R116, R108, 0x1, P3 ;  /* 0x0000007406277211 */ /* 0x000fe400018f0c6c */
[----:B------:R-:W-:-:S04]  /*8c70*/  SHF.R.S32.HI R12, RZ, 0x1f, R40 ;  /* 0x0000001fff0c7819 */ /* 0x000fc80000011428 */
[----:B------:R-:W-:Y:S01]  /*8c80*/  LEA.HI R12, R12, R40, RZ, 0x3 ;  /* 0x000000280c0c7211 */ /* 0x000fe200078f18ff */
[----:B------:R-:W-:-:S03]  /*8c90*/  IMAD.SHL.U32 R40, R40, 0x8, RZ ;  /* 0x0000000828287824 */ /* 0x000fc600078e00ff */
[----:B------:R-:W-:Y:S02]  /*8ca0*/  SHF.R.S32.HI R12, RZ, 0x3, R12 ;  /* 0x00000003ff0c7819 */ /* 0x000fe4000001140c */
[----:B------:R-:W-:Y:S02]  /*8cb0*/  LOP3.LUT R11, R226, 0x38, R40, 0xf8, !PT ;  /* 0x00000038e20b7812 */ /* 0x000fe400078ef828 */
[----:B------:R-:W-:Y:S02]  /*8cc0*/  ISETP.GE.AND P3, PT, R40, R128, PT ;  /* 0x000000802800720c */ /* 0x000fe40003f66270 */
[----:B------:R-:W-:-:S11]  /*8cd0*/  LOP3.LUT R11, R11, R13, RZ, 0x3c, !PT ;  /* 0x0000000d0b0b7212 */ /* 0x000fd600078e3cff */
[----:B------:R-:W-:-:S04]  /*8ce0*/  @!P3 IMAD.WIDE R40, R40, 0x2, R36 ;  /* 0x000000022828b825 */ /* 0x000fc800078e0224 */
[----:B---3--:R-:W-:-:S04]  /*8cf0*/  IMAD R12, R12, 0x1800, R14 ;  /* 0x000018000c0c7824 */ /* 0x008fc800078e020e */
[----:B------:R-:W-:Y:S02]  /*8d00*/  IMAD.IADD R11, R12, 0x1, R11 ;  /* 0x000000010c0b7824 */ /* 0x000fe400078e020b */
[C---:B------:R-:W-:Y:S02]  /*8d10*/  IMAD R12, R17.reuse, 0x4800, R131 ;  /* 0x00004800110c7824 */ /* 0x040fe400078e0283 */
[----:B------:R-:W-:Y:S02]  /*8d20*/  IMAD R32, R17, 0x4800, R11 ;  /* 0x0000480011207824 */ /* 0x000fe400078e020b */
[--C-:B------:R-:W-:Y:S02]  /*8d30*/  IMAD R12, R12, 0x2, R2.reuse ;  /* 0x000000020c0c7824 */ /* 0x100fe400078e0202 */
[----:B------:R-:W-:-:S04]  /*8d40*/  IMAD R32, R32, 0x2, R2 ;  /* 0x0000000220207824 */ /* 0x000fc800078e0202 */
[----:B------:R-:W0:Y:S04]  /*8d50*/  LDS.128 R12, [R12+0x1e400] ;  /* 0x01e400000c0c7984 */ /* 0x000e280000000c00 */
[----:B------:R-:W1:Y:S01]  /*8d60*/  LDS.128 R32, [R32+0x1e400] ;  /* 0x01e4000020207984 */ /* 0x000e620000000c00 */
[----:B------:R-:W-:Y:S05]  /*8d70*/  @P4 BRA `(.L_x_1650) ;  /* 0x0000000400644947 */ /* 0x000fea0003800000 */
[----:B0-----:R-:W-:Y:S01]  /*8d80*/  MOV R11, R13 ;  /* 0x0000000d000b7202 */ /* 0x001fe20000000f00 */
[----:B------:R-:W-:Y:S01]  /*8d90*/  HADD2.F32 R44, -RZ, R156.H1_H1 ;  /* 0x3000009cff2c7230 */ /* 0x000fe20000004100 */
[----:B------:R-:W-:Y:S01]  /*8da0*/  SHF.R.U64 R76, R76, 0x10, R77 ;  /* 0x000000104c4c7819 */ /* 0x000fe2000000124d */
[----:B-1----:R-:W-:Y:S01]  /*8db0*/  HADD2.F32 R42, -RZ, R33.H0_H0 ;  /* 0x20000021ff2a7230 */ /* 0x002fe20000004100 */
[----:B------:R-:W-:Y:S01]  /*8dc0*/  SHF.R.U64 R64, R64, 0x10, R65 ;  /* 0x0000001040407819 */ /* 0x000fe20000001241 */
[----:B------:R-:W-:Y:S01]  /*8dd0*/  HADD2.F32 R43, -RZ, R11.H0_H0 ;  /* 0x2000000bff2b7230 */ /* 0x000fe20000004100 */
[----:B------:R-:W-:Y:S01]  /*8de0*/  SHF.R.U64 R78, R78, 0x10, R79 ;  /* 0x000000104e4e7819 */ /* 0x000fe2000000124f */
[----:B------:R-:W-:Y:S02]  /*8df0*/  HADD2.F32 R13, -RZ, R154.H1_H1 ;  /* 0x3000009aff0d7230 */ /* 0x000fe40000004100 */
[----:B------:R-:W-:Y:S01]  /*8e00*/  FMUL.FTZ R45, R42, R44 ;  /* 0x0000002c2a2d7220 */ /* 0x000fe20000410000 */
[----:B------:R-:W-:-:S02]  /*8e10*/  HADD2.F32 R156, -RZ, R156.H0_H0 ;  /* 0x2000009cff9c7230 */ /* 0x000fc40000004100 */
[C---:B------:R-:W-:Y:S01]  /*8e20*/  FMUL.FTZ R44, R43.reuse, R44 ;  /* 0x0000002c2b2c7220 */ /* 0x040fe20000410000 */
[----:B------:R-:W-:Y:S02]  /*8e30*/  HADD2.F32 R154, -RZ, R154.H0_H0 ;  /* 0x2000009aff9a7230 */ /* 0x000fe40000004100 */
[-C--:B------:R-:W-:Y:S01]  /*8e40*/  FFMA.FTZ R43, R43, R13.reuse, -R45 ;  /* 0x0000000d2b2b7223 */ /* 0x080fe2000001082d */
[----:B------:R-:W-:Y:S01]  /*8e50*/  SHF.R.U32.HI R45, RZ, 0x10, R65 ;  /* 0x00000010ff2d7819 */ /* 0x000fe20000011641 */
[----:B------:R-:W-:Y:S01]  /*8e60*/  FFMA.FTZ R42, R42, R13, R44 ;  /* 0x0000000d2a2a7223 */ /* 0x000fe2000001002c */
[----:B------:R-:W-:Y:S01]  /*8e70*/  SHF.R.U32.HI R44, RZ, 0x10, R77 ;  /* 0x00000010ff2c7819 */ /* 0x000fe2000001164d */
[----:B------:R-:W-:Y:S01]  /*8e80*/  HADD2.F32 R13, -RZ, R33.H1_H1 ;  /* 0x30000021ff0d7230 */ /* 0x000fe20000004100 */
[----:B------:R-:W-:Y:S01]  /*8e90*/  SHF.R.U64 R66, R66, 0x10, R67 ;  /* 0x0000001042427819 */ /* 0x000fe20000001243 */
[----:B------:R-:W-:Y:S02]  /*8ea0*/  HADD2.F32 R76, -RZ, R76.H0_H0 ;  /* 0x2000004cff4c7230 */ /* 0x000fe40000004100 */
[----:B------:R-:W-:-:S02]  /*8eb0*/  HADD2.F32 R33, -RZ, R44.H0_H0 ;  /* 0x2000002cff217230 */ /* 0x000fc40000004100 */
[----:B------:R-:W-:Y:S02]  /*8ec0*/  HADD2.F32 R44, -RZ, R11.H1_H1 ;  /* 0x3000000bff2c7230 */ /* 0x000fe40000004100 */
[----:B------:R-:W-:Y:S02]  /*8ed0*/  HADD2.F32 R11, -RZ, R45.H0_H0 ;  /* 0x2000002dff0b7230 */ /* 0x000fe40000004100 */
[-C--:B------:R-:W-:Y:S01]  /*8ee0*/  FMUL.FTZ R45, R13, R33.reuse ;  /* 0x000000210d2d7220 */ /* 0x080fe20000410000 */
[----:B------:R-:W-:Y:S02]  /*8ef0*/  HADD2.F32 R64, -RZ, R64.H0_H0 ;  /* 0x20000040ff407230 */ /* 0x000fe40000004100 */
[C---:B------:R-:W-:Y:S01]  /*8f00*/  FMUL.FTZ R46, R44.reuse, R33 ;  /* 0x000000212c2e7220 */ /* 0x040fe20000410000 */
[----:B------:R-:W-:Y:S02]  /*8f10*/  HADD2.F32 R78, -RZ, R78.H0_H0 ;  /* 0x2000004eff4e7230 */ /* 0x000fe40000004100 */
[----:B------:R-:W-:Y:S01]  /*8f20*/  FFMA.FTZ R33, R44, R11, -R45 ;  /* 0x0000000b2c217223 */ /* 0x000fe2000001082d */
[----:B------:R-:W-:-:S02]  /*8f30*/  HADD2.F32 R45, -RZ, R155.H1_H1 ;  /* 0x3000009bff2d7230 */ /* 0x000fc40000004100 */
[----:B------:R-:W-:Y:S01]  /*8f40*/  FFMA.FTZ R11, R13, R11, R46 ;  /* 0x0000000b0d0b7223 */ /* 0x000fe2000001002e */
[----:B------:R-:W-:Y:S02]  /*8f50*/  IMAD.MOV.U32 R13, RZ, RZ, R15 ;  /* 0x000000ffff0d7224 */ /* 0x000fe400078e000f */
[----:B------:R-:W-:Y:S01]  /*8f60*/  HADD2.F32 R15, -RZ, R35.H0_H0 ;  /* 0x20000023ff0f7230 */ /* 0x000fe20000004100 */
[----:B------:R-:W-:Y:S01]  /*8f70*/  F2FP.F16.F32.PACK_AB R33, R33, R43 ;  /* 0x0000002b2121723e */ /* 0x000fe200000000ff */
[----:B------:R-:W-:Y:S01]  /*8f80*/  HADD2.F32 R46, -RZ, R153.H1_H1 ;  /* 0x30000099ff2e7230 */ /* 0x000fe20000004100 */
[----:B------:R-:W-:Y:S01]  /*8f90*/  F2FP.F16.F32.PACK_AB R11, R11, R42 ;  /* 0x0000002a0b0b723e */ /* 0x000fe200000000ff */
[----:B------:R-:W-:Y:S02]  /*8fa0*/  HADD2.F32 R44, -RZ, R13.H0_H0 ;  /* 0x2000000dff2c7230 */ /* 0x000fe40000004100 */
[----:B------:R-:W-:Y:S01]  /*8fb0*/  FMUL.FTZ R47, R15, R45 ;  /* 0x0000002d0f2f7220 */ /* 0x000fe20000410000 */
[----:B------:R-:W-:-:S02]  /*8fc0*/  HADD2.F32 R155, -RZ, R155.H0_H0 ;  /* 0x2000009bff9b7230 */ /* 0x000fc40000004100 */
[----:B------:R-:W-:Y:S02]  /*8fd0*/  HADD2.F32 R153, -RZ, R153.H0_H0 ;  /* 0x20000099ff997230 */ /* 0x000fe40000004100 */
[C---:B------:R-:W-:Y:S01]  /*8fe0*/  FMUL.FTZ R45, R44.reuse, R45 ;  /* 0x0000002d2c2d7220 */ /* 0x040fe20000410000 */
[-C--:B------:R-:W-:Y:S01]  /*8ff0*/  FFMA.FTZ R47, R44, R46.reuse, -R47 ;  /* 0x0000002e2c2f7223 */ /* 0x080fe2000001082f */
[----:B------:R-:W-:Y:S01]  /*9000*/  SHF.R.U32.HI R44, RZ, 0x10, R79 ;  /* 0x00000010ff2c7819 */ /* 0x000fe2000001164f */
[----:B------:R-:W-:Y:S02]  /*9010*/  HADD2.F32 R66, -RZ, R66.H0_H0 ;  /* 0x20000042ff427230 */ /* 0x000fe40000004100 */
[----:B------:R-:W-:Y:S01]  /*9020*/  FFMA.FTZ R45, R15, R46, R45 ;  /* 0x0000002e0f2d7223 */ /* 0x000fe2000001002d */
[----:B------:R-:W-:Y:S01]  /*9030*/  HADD2.F32 R15, -RZ, R35.H1_H1 ;  /* 0x30000023ff0f7230 */ /* 0x000fe20000004100 */
[----:B------:R-:W-:Y:S01]  /*9040*/  SHF.R.U32.HI R46, RZ, 0x10, R67 ;  /* 0x00000010ff2e7819 */ /* 0x000fe20000011643 */
[----:B------:R-:W-:-:S02]  /*9050*/  HADD2.F32 R35, -RZ, R44.H0_H0 ;  /* 0x2000002cff237230 */ /* 0x000fc40000004100 */
[----:B------:R-:W-:Y:S02]  /*9060*/  HADD2.F32 R44, -RZ, R13.H1_H1 ;  /* 0x3000000dff2c7230 */ /* 0x000fe40000004100 */
        /* <DEDUP_REMOVED lines=26> */
[----:B------:R-:W-:-:S02]  /*9210*/  F2FP.F16.F32.PACK_AB R76, R76, R156 ;  /* 0x0000009c4c4c723e */ /* 0x000fc400000000ff */
[-C--:B------:R-:W-:Y:S01]  /*9220*/  FFMA.FTZ R32, R15, R153.reuse, -R32 ;  /* 0x000000990f207223 */ /* 0x080fe20000010820 */
[-C--:B------:R-:W-:Y:S01]  /*9230*/  FMUL.FTZ R15, R34, R78.reuse ;  /* 0x0000004e220f7220 */ /* 0x080fe20000410000 */
[----:B------:R-:W-:Y:S01]  /*9240*/  FMUL.FTZ R78, R14, R78 ;  /* 0x0000004e0e4e7220 */ /* 0x000fe20000410000 */
[----:B------:R-:W-:Y:S01]  /*9250*/  FFMA.FTZ R155, R12, R153, R155 ;  /* 0x000000990c9b7223 */ /* 0x000fe2000001009b */
[----:B------:R-:W-:Y:S02]  /*9260*/  IMAD.MOV.U32 R12, RZ, RZ, R13 ;  /* 0x000000ffff0c7224 */ /* 0x000fe400078e000d */
[-C--:B------:R-:W-:Y:S01]  /*9270*/  FFMA.FTZ R15, R14, R66.reuse, -R15 ;  /* 0x000000420e0f7223 */ /* 0x080fe2000001080f */
[----:B------:R-:W-:Y:S01]  /*9280*/  FFMA.FTZ R78, R34, R66, R78 ;  /* 0x00000042224e7223 */ /* 0x000fe2000001004e */
[----:B------:R-:W-:Y:S02]  /*9290*/  IMAD.MOV.U32 R13, RZ, RZ, R33 ;  /* 0x000000ffff0d7224 */ /* 0x000fe400078e0021 */
[----:B------:R-:W-:Y:S01]  /*92a0*/  IMAD.MOV.U32 R33, RZ, RZ, R11 ;  /* 0x000000ffff217224 */ /* 0x000fe200078e000b */
[----:B------:R-:W-:Y:S01]  /*92b0*/  F2FP.F16.F32.PACK_AB R15, R15, R32 ;  /* 0x000000200f0f723e */ /* 0x000fe200000000ff */
[----:B------:R-:W-:Y:S01]  /*92c0*/  IMAD.MOV.U32 R32, RZ, RZ, R76 ;  /* 0x000000ffff207224 */ /* 0x000fe200078e004c */
[----:B------:R-:W-:-:S02]  /*92d0*/  F2FP.F16.F32.PACK_AB R78, R78, R155 ;  /* 0x0000009b4e4e723e */ /* 0x000fc400000000ff */
[----:B------:R-:W-:Y:S01]  /*92e0*/  MOV R14, R15 ;  /* 0x0000000f000e7202 */ /* 0x000fe20000000f00 */
[----:B------:R-:W-:Y:S02]  /*92f0*/  IMAD.MOV.U32 R15, RZ, RZ, R46 ;  /* 0x000000ffff0f7224 */ /* 0x000fe400078e002e */
[----:B------:R-:W-:-:S07]  /*9300*/  IMAD.MOV.U32 R34, RZ, RZ, R78 ;  /* 0x000000ffff227224 */ /* 0x000fce00078e004e */
.L_x_1650:
[----:B------:R-:W-:Y:S05]  /*9310*/  BSYNC B2 ;  /* 0x0000000000027941 */ /* 0x000fea0003800000 */
.L_x_1649:
[----:B0-----:R0:W-:Y:S04]  /*9320*/  ST.E.128 desc[UR60][R38.64], R12 ;  /* 0x0000000c26007985 */ /* 0x0011e8000c101d3c */
[----:B-1----:R0:W-:Y:S02]  /*9330*/  @!P3 ST.E.128 desc[UR60][R40.64], R32 ;  /* 0x000000202800b985 */ /* 0x0021e4000c101d3c */
.L_x_1648:
[----:B------:R-:W-:Y:S05]  /*9340*/  BSYNC B1 ;  /* 0x0000000000017941 */ /* 0x000fea0003800000 */
.L_x_1647:
[----:B------:R-:W-:Y:S01]  /*9350*/  ISETP.NE.AND P3, PT, R10, RZ, PT ;  /* 0x000000ff0a00720c */ /* 0x000fe20003f65270 */
[----:B------:R-:W-:-:S12]  /*9360*/  BSSY B1, `(.L_x_1651) ;  /* 0x0000074000017945 */ /* 0x000fd80003800000 */
[----:B------:R-:W-:Y:S05]  /*9370*/  @!P3 BRA `(.L_x_1652) ;  /* 0x0000000400c8b947 */ /* 0x000fea0003800000 */
[----:B0-----:R-:W3:Y:S01]  /*9380*/  LDL R14, [R1+0x34] ;  /* 0x00003400010e7983 */ /* 0x001ee20000100800 */
        /* <DEDUP_REMOVED lines=9> */
[----:B------:R-:W-:Y:S01]  /*9420*/  SHF.R.S32.HI R11, RZ, 0x1f, R12 ;  /* 0x0000001fff0b7819 */ /* 0x000fe2000001140c */
[----:B------:R-:W-:-:S03]  /*9430*/  IMAD.SHL.U32 R41, R12, 0x8, RZ ;  /* 0x000000080c297824 */ /* 0x000fc600078e00ff */
[----:B------:R-:W-:Y:S02]  /*9440*/  LEA.HI R11, R11, R12, RZ, 0x3 ;  /* 0x0000000c0b0b7211 */ /* 0x000fe400078f18ff */
[----:B------:R-:W-:Y:S02]  /*9450*/  ISETP.GE.AND P3, PT, R41, R128, PT ;  /* 0x000000802900720c */ /* 0x000fe40003f66270 */
[----:B------:R-:W-:Y:S02]  /*9460*/  SHF.R.S32.HI R12, RZ, 0x3, R11 ;  /* 0x00000003ff0c7819 */ /* 0x000fe4000001140b */
[----:B------:R-:W-:-:S04]  /*9470*/  LOP3.LUT R11, R226, 0x38, R41, 0xf8, !PT ;  /* 0x00000038e20b7812 */ /* 0x000fc800078ef829 */
[----:B------:R-:W-:-:S05]  /*9480*/  LOP3.LUT R11, R11, R13, RZ, 0x3c, !PT ;  /* 0x0000000d0b0b7212 */ /* 0x000fca00078e3cff */
[----:B------:R-:W-:-:S04]  /*9490*/  @!P3 IMAD.WIDE R40, R41, 0x2, R36 ;  /* 0x000000022928b825 */ /* 0x000fc800078e0224 */
[----:B---3--:R-:W-:-:S04]  /*94a0*/  IMAD R12, R12, 0x1800, R14 ;  /* 0x000018000c0c7824 */ /* 0x008fc800078e020e */
[----:B------:R-:W-:Y:S02]  /*94b0*/  IMAD.IADD R12, R12, 0x1, R11 ;  /* 0x000000010c0c7824 */ /* 0x000fe400078e020b */
[C---:B------:R-:W-:Y:S02]  /*94c0*/  IMAD R11, R17.reuse, 0x4800, R129 ;  /* 0x00004800110b7824 */ /* 0x040fe400078e0281 */
[----:B------:R-:W-:Y:S02]  /*94d0*/  IMAD R13, R17, 0x4800, R12 ;  /* 0x00004800110d7824 */ /* 0x000fe400078e020c */
[----:B------:R-:W-:-:S03]  /*94e0*/  IMAD R11, R11, 0x2, R2 ;  /* 0x000000020b0b7824 */ /* 0x000fc600078e0202 */
[----:B------:R-:W-:Y:S02]  /*94f0*/  LEA R32, R13, R2, 0x1 ;  /* 0x000000020d207211 */ /* 0x000fe400078e08ff */
[----:B------:R0:W1:Y:S04]  /*9500*/  LDS.128 R12, [R11+0x1e400] ;  /* 0x01e400000b0c7984 */ /* 0x0000680000000c00 */
[----:B------:R-:W3:Y:S01]  /*9510*/  LDS.128 R32, [R32+0x1e400] ;  /* 0x01e4000020207984 */ /* 0x000ee20000000c00 */
[----:B------:R-:W-:Y:S05]  /*9520*/  @P4 BRA `(.L_x_1654) ;  /* 0x0000000400504947 */ /* 0x000fea0003800000 */
[--C-:B------:R-:W-:Y:S01]  /*9530*/  SHF.R.U64 R42, R72, 0x10, R73.reuse ;  /* 0x00000010482a7819 */ /* 0x100fe20000001249 */
[----:B---3--:R-:W-:Y:S01]  /*9540*/  HADD2.F32 R48, -RZ, R33.H1_H1 ;  /* 0x30000021ff307230 */ /* 0x008fe20000004100 */
[----:B------:R-:W-:Y:S01]  /*9550*/  SHF.R.U32.HI R72, RZ, 0x10, R73 ;  /* 0x00000010ff487819 */ /* 0x000fe20000011649 */
[----:B-1----:R-:W-:Y:S01]  /*9560*/  HADD2.F32 R50, -RZ, R13.H1_H1 ;  /* 0x3000000dff327230 */ /* 0x002fe20000004100 */
[--C-:B0-----:R-:W-:Y:S01]  /*9570*/  SHF.R.U64 R11, R60, 0x10, R61.reuse ;  /* 0x000000103c0b7819 */ /* 0x101fe2000000123d */
[----:B------:R-:W-:Y:S01]  /*9580*/  HADD2.F32 R46, -RZ, R152.H1_H1 ;  /* 0x30000098ff2e7230 */ /* 0x000fe20000004100 */
[----:B------:R-:W-:Y:S01]  /*9590*/  SHF.R.U32.HI R60, RZ, 0x10, R61 ;  /* 0x00000010ff3c7819 */ /* 0x000fe2000001163d */
[----:B------:R-:W-:Y:S01]  /*95a0*/  HADD2.F32 R49, -RZ, R72.H0_H0 ;  /* 0x20000048ff317230 */ /* 0x000fe20000004100 */
[--C-:B------:R-:W-:Y:S01]  /*95b0*/  SHF.R.U64 R44, R74, 0x10, R75.reuse ;  /* 0x000000104a2c7819 */ /* 0x100fe2000000124b */
[----:B------:R-:W-:Y:S01]  /*95c0*/  HADD2.F32 R47, -RZ, R33.H0_H0 ;  /* 0x20000021ff2f7230 */ /* 0x000fe20000004100 */
[----:B------:R-:W-:Y:S01]  /*95d0*/  SHF.R.U32.HI R74, RZ, 0x10, R75 ;  /* 0x00000010ff4a7819 */ /* 0x000fe2000001164b */
[----:B------:R-:W-:-:S02]  /*95e0*/  HADD2.F32 R33, -RZ, R13.H0_H0 ;  /* 0x2000000dff217230 */ /* 0x000fc40000004100 */
[-C--:B------:R-:W-:Y:S01]  /*95f0*/  FMUL.FTZ R51, R48, R49.reuse ;  /* 0x0000003130337220 */ /* 0x080fe20000410000 */
[----:B------:R-:W-:Y:S02]  /*9600*/  HADD2.F32 R13, -RZ, R60.H0_H0 ;  /* 0x2000003cff0d7230 */ /* 0x000fe40000004100 */
[C---:B------:R-:W-:Y:S01]  /*9610*/  FMUL.FTZ R49, R50.reuse, R49 ;  /* 0x0000003132317220 */ /* 0x040fe20000410000 */
[----:B------:R-:W-:Y:S02]  /*9620*/  HADD2.F32 R45, -RZ, R150.H1_H1 ;  /* 0x30000096ff2d7230 */ /* 0x000fe40000004100 */
[-C--:B------:R-:W-:Y:S01]  /*9630*/  FMUL.FTZ R52, R47, R46.reuse ;  /* 0x0000002e2f347220 */ /* 0x080fe20000410000 */
[----:B------:R-:W-:Y:S01]  /*9640*/  FMUL.FTZ R46, R33, R46 ;  /* 0x0000002e212e7220 */ /* 0x000fe20000410000 */
[-C--:B------:R-:W-:Y:S01]  /*9650*/  FFMA.FTZ R51, R50, R13.reuse, -R51 ;  /* 0x0000000d32337223 */ /* 0x080fe20000010833 */
[----:B------:R-:W-:Y:S01]  /*9660*/  FFMA.FTZ R49, R48, R13, R49 ;  /* 0x0000000d30317223 */ /* 0x000fe20000010031 */
[--C-:B------:R-:W-:Y:S01]  /*9670*/  SHF.R.U64 R43, R62, 0x10, R63.reuse ;  /* 0x000000103e2b7819 */ /* 0x100fe2000000123f */
[----:B------:R-:W-:Y:S01]  /*9680*/  HADD2.F32 R13, -RZ, R151.H1_H1 ;  /* 0x30000097ff0d7230 */ /* 0x000fe20000004100 */
[----:B------:R-:W-:Y:S01]  /*9690*/  SHF.R.U32.HI R62, RZ, 0x10, R63 ;  /* 0x00000010ff3e7819 */ /* 0x000fe2000001163f */
[----:B------:R-:W-:-:S02]  /*96a0*/  HADD2.F32 R48, -RZ, R35.H0_H0 ;  /* 0x20000023ff307230 */ /* 0x000fc40000004100 */
[-C--:B------:R-:W-:Y:S01]  /*96b0*/  FFMA.FTZ R52, R33, R45.reuse, -R52 ;  /* 0x0000002d21347223 */ /* 0x080fe20000010834 */
[----:B------:R-:W-:Y:S01]  /*96c0*/  FFMA.FTZ R46, R47, R45, R46 ;  /* 0x0000002d2f2e7223 */ /* 0x000fe2000001002e */
[----:B------:R-:W-:Y:S02]  /*96d0*/  HADD2.F32 R35, -RZ, R35.H1_H1 ;  /* 0x30000023ff237230 */ /* 0x000fe40000004100 */
[--C-:B------:R-:W-:Y:S01]  /*96e0*/  HADD2.F32 R50, -RZ, R15.reuse.H0_H0 ;  /* 0x2000000fff327230 */ /* 0x100fe20000004100 */
[----:B------:R-:W-:Y:S01]  /*96f0*/  F2FP.F16.F32.PACK_AB R51, R51, R52 ;  /* 0x000000343333723e */ /* 0x000fe200000000ff */
[----:B------:R-:W-:Y:S01]  /*9700*/  HADD2.F32 R74, -RZ, R74.H0_H0 ;  /* 0x2000004aff4a7230 */ /* 0x000fe20000004100 */
[----:B------:R-:W-:Y:S01]  /*9710*/  F2FP.F16.F32.PACK_AB R46, R49, R46 ;  /* 0x0000002e312e723e */ /* 0x000fe200000000ff */
[----:B------:R-:W-:Y:S02]  /*9720*/  HADD2.F32 R45, -RZ, R15.H1_H1 ;  /* 0x3000000fff2d7230 */ /* 0x000fe40000004100 */
[----:B------:R-:W-:Y:S01]  /*9730*/  FMUL.FTZ R15, R48, R13 ;  /* 0x0000000d300f7220 */ /* 0x000fe20000410000 */
[----:B------:R-:W-:-:S02]  /*9740*/  HADD2.F32 R33, -RZ, R149.H1_H1 ;  /* 0x30000095ff217230 */ /* 0x000fc40000004100 */
[C---:B------:R-:W-:Y:S01]  /*9750*/  FMUL.FTZ R47, R50.reuse, R13 ;  /* 0x0000000d322f7220 */ /* 0x040fe20000410000 */
[----:B------:R-:W-:Y:S02]  /*9760*/  HADD2.F32 R62, -RZ, R62.H0_H0 ;  /* 0x2000003eff3e7230 */ /* 0x000fe40000004100 */
[-C--:B------:R-:W-:Y:S01]  /*9770*/  FMUL.FTZ R54, R35, R74.reuse ;  /* 0x0000004a23367220 */ /* 0x080fe20000410000 */
[----:B------:R-:W-:Y:S01]  /*9780*/  FMUL.FTZ R74, R45, R74 ;  /* 0x0000004a2d4a7220 */ /* 0x000fe20000410000 */
[-C--:B------:R-:W-:Y:S01]  /*9790*/  FFMA.FTZ R13, R50, R33.reuse, -R15 ;  /* 0x00000021320d7223 */ /* 0x080fe2000001080f */
[----:B------:R-:W-:Y:S01]  /*97a0*/  FFMA.FTZ R15, R48, R33, R47 ;  /* 0x00000021300f7223 */ /* 0x000fe2000001002f */
[----:B------:R-:W-:Y:S02]  /*97b0*/  HADD2.F32 R152, -RZ, R152.H0_H0 ;  /* 0x20000098ff987230 */ /* 0x000fe40000004100 */
[----:B------:R-:W-:Y:S01]  /*97c0*/  FFMA.FTZ R50, R35, R62, R74 ;  /* 0x0000003e23327223 */ /* 0x000fe2000001004a */
[----:B------:R-:W-:-:S02]  /*97d0*/  HADD2.F32 R33, -RZ, R32.H0_H0 ;  /* 0x20000020ff217230 */ /* 0x000fc40000004100 */
[----:B------:R-:W-:Y:S01]  /*97e0*/  FFMA.FTZ R48, R45, R62, -R54 ;  /* 0x0000003e2d307223 */ /* 0x000fe20000010836 */
[----:B------:R-:W-:Y:S02]  /*97f0*/  HADD2.F32 R47, -RZ, R42.H0_H0 ;  /* 0x2000002aff2f7230 */ /* 0x000fe40000004100 */
[----:B------:R-:W-:Y:S02]  /*9800*/  HADD2.F32 R35, -RZ, R12.H0_H0 ;  /* 0x2000000cff237230 */ /* 0x000fe40000004100 */
[----:B------:R-:W-:Y:S01]  /*9810*/  HADD2.F32 R32, -RZ, R32.H1_H1 ;  /* 0x30000020ff207230 */ /* 0x000fe20000004100 */
[----:B------:R-:W-:Y:S01]  /*9820*/  F2FP.F16.F32.PACK_AB R48, R48, R13 ;  /* 0x0000000d3030723e */ /* 0x000fe200000000ff */
[----:B------:R-:W-:Y:S02]  /*9830*/  HADD2.F32 R42, -RZ, R12.H1_H1 ;  /* 0x3000000cff2a7230 */ /* 0x000fe40000004100 */
[----:B------:R-:W-:Y:S01]  /*9840*/  FMUL.FTZ R12, R33, R152 ;  /* 0x00000098210c7220 */ /* 0x000fe20000410000 */
[----:B------:R-:W-:-:S02]  /*9850*/  HADD2.F32 R150, -RZ, R150.H0_H0 ;  /* 0x20000096ff967230 */ /* 0x000fc40000004100 */
[C---:B------:R-:W-:Y:S01]  /*9860*/  FMUL.FTZ R152, R35.reuse, R152 ;  /* 0x0000009823987220 */ /* 0x040fe20000410000 */
[----:B------:R-:W-:Y:S02]  /*9870*/  HADD2.F32 R45, -RZ, R11.H0_H0 ;  /* 0x2000000bff2d7230 */ /* 0x000fe40000004100 */
[-C--:B------:R-:W-:Y:S01]  /*9880*/  FMUL.FTZ R53, R32, R47.reuse ;  /* 0x0000002f20357220 */ /* 0x080fe20000410000 */
[C---:B------:R-:W-:Y:S01]  /*9890*/  FMUL.FTZ R47, R42.reuse, R47 ;  /* 0x0000002f2a2f7220 */ /* 0x040fe20000410000 */
[-C--:B------:R-:W-:Y:S01]  /*98a0*/  FFMA.FTZ R11, R35, R150.reuse, -R12 ;  /* 0x00000096230b7223 */ /* 0x080fe2000001080c */
[----:B------:R-:W-:Y:S01]  /*98b0*/  FFMA.FTZ R12, R33, R150, R152 ;  /* 0x00000096210c7223 */ /* 0x000fe20000010098 */
[-C--:B------:R-:W-:Y:S01]  /*98c0*/  FFMA.FTZ R42, R42, R45.reuse, -R53 ;  /* 0x0000002d2a2a7223 */ /* 0x080fe20000010835 */
[----:B------:R-:W-:Y:S01]  /*98d0*/  FFMA.FTZ R33, R32, R45, R47 ;  /* 0x0000002d20217223 */ /* 0x000fe2000001002f */
[----:B------:R-:W-:Y:S02]  /*98e0*/  HADD2.F32 R45, -RZ, R44.H0_H0 ;  /* 0x2000002cff2d7230 */ /* 0x000fe40000004100 */
[----:B------:R-:W-:-:S02]  /*98f0*/  HADD2.F32 R44, -RZ, R34.H0_H0 ;  /* 0x20000022ff2c7230 */ /* 0x000fc40000004100 */
[----:B------:R-:W-:Y:S02]  /*9900*/  HADD2.F32 R35, -RZ, R34.H1_H1 ;  /* 0x30000022ff237230 */ /* 0x000fe40000004100 */
[--C-:B------:R-:W-:Y:S02]  /*9910*/  HADD2.F32 R34, -RZ, R14.reuse.H1_H1 ;  /* 0x3000000eff227230 */ /* 0x100fe40000004100 */
[----:B------:R-:W-:Y:S02]  /*9920*/  HADD2.F32 R151, -RZ, R151.H0_H0 ;  /* 0x20000097ff977230 */ /* 0x000fe40000004100 */
[-C--:B------:R-:W-:Y:S01]  /*9930*/  FMUL.FTZ R53, R35, R45.reuse ;  /* 0x0000002d23357220 */ /* 0x080fe20000410000 */
[----:B------:R-:W-:Y:S02]  /*9940*/  HADD2.F32 R32, -RZ, R14.H0_H0 ;  /* 0x2000000eff207230 */ /* 0x000fe40000004100 */
[----:B------:R-:W-:Y:S01]  /*9950*/  FMUL.FTZ R54, R34, R45 ;  /* 0x0000002d22367220 */ /* 0x000fe20000410000 */
[----:B------:R-:W-:-:S02]  /*9960*/  HADD2.F32 R43, -RZ, R43.H0_H0 ;  /* 0x2000002bff2b7230 */ /* 0x000fc40000004100 */
[-C--:B------:R-:W-:Y:S01]  /*9970*/  FMUL.FTZ R47, R44, R151.reuse ;  /* 0x000000972c2f7220 */ /* 0x080fe20000410000 */
[----:B------:R-:W-:Y:S02]  /*9980*/  HADD2.F32 R149, -RZ, R149.H0_H0 ;  /* 0x20000095ff957230 */ /* 0x000fe40000004100 */
[----:B------:R-:W-:Y:S01]  /*9990*/  FMUL.FTZ R151, R32, R151 ;  /* 0x0000009720977220 */ /* 0x000fe20000410000 */
[----:B------:R-:W-:Y:S02]  /*99a0*/  IMAD.MOV.U32 R13, RZ, RZ, R51 ;  /* 0x000000ffff0d7224 */ /* 0x000fe400078e0033 */
[----:B------:R-:W-:Y:S01]  /*99b0*/  FFMA.FTZ R54, R35, R43, R54 ;  /* 0x0000002b23367223 */ /* 0x000fe20000010036 */
[----:B------:R-:W-:Y:S01]  /*99c0*/  F2FP.F16.F32.PACK_AB R35, R50, R15 ;  /* 0x0000000f3223723e */ /* 0x000fe200000000ff */
[-C--:B------:R-:W-:Y:S01]  /*99d0*/  FFMA.FTZ R14, R32, R149.reuse, -R47 ;  /* 0x00000095200e7223 */ /* 0x080fe2000001082f */
[----:B------:R-:W-:Y:S01]  /*99e0*/  FFMA.FTZ R151, R44, R149, R151 ;  /* 0x000000952c977223 */ /* 0x000fe20000010097 */
[----:B------:R-:W-:Y:S01]  /*99f0*/  FFMA.FTZ R53, R34, R43, -R53 ;  /* 0x0000002b22357223 */ /* 0x000fe20000010835 */
[----:B------:R-:W-:Y:S01]  /*9a00*/  F2FP.F16.F32.PACK_AB R50, R42, R11 ;  /* 0x0000000b2a32723e */ /* 0x000fe200000000ff */
[----:B------:R-:W-:Y:S01]  /*9a10*/  IMAD.MOV.U32 R15, RZ, RZ, R48 ;  /* 0x000000ffff0f7224 */ /* 0x000fe200078e0030 */
[----:B------:R-:W-:Y:S01]  /*9a20*/  F2FP.F16.F32.PACK_AB R32, R33, R12 ;  /* 0x0000000c2120723e */ /* 0x000fe200000000ff */
[----:B------:R-:W-:Y:S01]  /*9a30*/  IMAD.MOV.U32 R33, RZ, RZ, R46 ;  /* 0x000000ffff217224 */ /* 0x000fe200078e002e */
[----:B------:R-:W-:Y:S01]  /*9a40*/  F2FP.F16.F32.PACK_AB R14, R53, R14 ;  /* 0x0000000e350e723e */ /* 0x000fe200000000ff */
[----:B------:R-:W-:Y:S01]  /*9a50*/  IMAD.MOV.U32 R12, RZ, RZ, R50 ;  /* 0x000000ffff0c7224 */ /* 0x000fe200078e0032 */
[----:B------:R-:W-:-:S07]  /*9a60*/  F2FP.F16.F32.PACK_AB R34, R54, R151 ;  /* 0x000000973622723e */ /* 0x000fce00000000ff */
.L_x_1654:
[----:B------:R-:W-:Y:S05]  /*9a70*/  BSYNC B2 ;  /* 0x0000000000027941 */ /* 0x000fea0003800000 */
.L_x_1653:
[----:B-1----:R1:W-:Y:S04]  /*9a80*/  ST.E.128 desc[UR60][R38.64], R12 ;  /* 0x0000000c26007985 */ /* 0x0023e8000c101d3c */
[----:B---3--:R1:W-:Y:S02]  /*9a90*/  @!P3 ST.E.128 desc[UR60][R40.64], R32 ;  /* 0x000000202800b985 */ /* 0x0083e4000c101d3c */
.L_x_1652:
[----:B------:R-:W-:Y:S05]  /*9aa0*/  BSYNC B1 ;  /* 0x0000000000017941 */ /* 0x000fea0003800000 */
.L_x_1651:
[----:B------:R-:W-:-:S13]  /*9ab0*/  ISETP.NE.AND P3, PT, R20, RZ, PT ;  /* 0x000000ff1400720c */ /* 0x000fda0003f65270 */
[----:B------:R-:W-:Y:S05]  /*9ac0*/  @!P3 BRA `(.L_x_1603) ;  /* 0x0000000c00a8b947 */ /* 0x000fea0003800000 */
[----:B01----:R-:W3:Y:S01]  /*9ad0*/  LDL R15, [R1+0x34] ;  /* 0x00003400010f7983 */ /* 0x003ee20000100800 */
[----:B------:R-:W-:Y:S01]  /*9ae0*/  LOP3.LUT P4, RZ, R16, 0x1, RZ, 0xc0, !PT ;  /* 0x0000000110ff7812 */ /* 0x000fe2000788c0ff */
[----:B------:R-:W-:Y:S01]  /*9af0*/  BSSY B1, `(.L_x_1655) ;  /* 0x000006c000017945 */ /* 0x000fe20003800000 */
[----:B------:R-:W-:Y:S02]  /*9b00*/  SHF.R.U32.HI R14, RZ, 0x3, R226 ;  /* 0x00000003ff0e7819 */ /* 0x000fe400000116e2 */
[----:B------:R-:W-:Y:S02]  /*9b10*/  SEL R132, R119, R132, !P4 ;  /* 0x0000008477847207 */ /* 0x000fe40006000000 */
[C---:B------:R-:W-:Y:S02]  /*9b20*/  LEA R38, P3, R8.reuse, R117, 0x1 ;  /* 0x0000007508267211 */ /* 0x040fe400078608ff */
[----:B------:R-:W-:Y:S02]  /*9b30*/  SHF.R.S32.HI R11, RZ, 0x1f, R132 ;  /* 0x0000001fff0b7819 */ /* 0x000fe40000011484 */
[----:B------:R-:W-:-:S02]  /*9b40*/  LEA.HI.X R39, R8, R116, R106, 0x1, P3 ;  /* 0x0000007408277211 */ /* 0x000fc400018f0c6a */
[----:B------:R-:W-:Y:S02]  /*9b50*/  LEA.HI R11, R11, R132, RZ, 0x4 ;  /* 0x000000840b0b7211 */ /* 0x000fe400078f20ff */
[----:B------:R-:W-:Y:S02]  /*9b60*/  ISETP.GE.AND P3, PT, R194, R118, PT ;  /* 0x00000076c200720c */ /* 0x000fe40003f66270 */
[----:B------:R-:W-:-:S04]  /*9b70*/  LEA.HI.SX32 R11, R11, R110, 0x1c ;  /* 0x0000006e0b0b7211 */ /* 0x000fc800078fe2ff */
[----:B----4-:R-:W-:-:S04]  /*9b80*/  SHF.R.S32.HI R12, RZ, 0x1f, R11 ;  /* 0x0000001fff0c7819 */ /* 0x010fc8000001140b */
[----:B------:R-:W-:Y:S01]  /*9b90*/  LEA.HI R12, R12, R11, RZ, 0x3 ;  /* 0x0000000b0c0c7211 */ /* 0x000fe200078f18ff */
[----:B------:R-:W-:-:S03]  /*9ba0*/  IMAD.SHL.U32 R11, R11, 0x8, RZ ;  /* 0x000000080b0b7824 */ /* 0x000fc600078e00ff */
[----:B------:R-:W-:Y:S02]  /*9bb0*/  SHF.R.S32.HI R13, RZ, 0x3, R12 ;  /* 0x00000003ff0d7819 */ /* 0x000fe4000001140c */
[----:B------:R-:W-:-:S04]  /*9bc0*/  LOP3.LUT R12, R226, 0x38, R11, 0xf8, !PT ;  /* 0x00000038e20c7812 */ /* 0x000fc800078ef80b */
[----:B------:R-:W-:Y:S01]  /*9bd0*/  LOP3.LUT R12, R12, R14, RZ, 0x3c, !PT ;  /* 0x0000000e0c0c7212 */ /* 0x000fe200078e3cff */
[----:B---3--:R-:W-:-:S05]  /*9be0*/  IMAD R13, R13, 0x1800, R15 ;  /* 0x000018000d0d7824 */ /* 0x008fca00078e020f */
        /* <DEDUP_REMOVED lines=8> */
[----:B------:R-:W-:Y:S01]  /*9c70*/  SHF.R.U32.HI R49, RZ, 0x10, R69 ;  /* 0x00000010ff317819 */ /* 0x000fe20000011645 */
[----:B-1----:R-:W-:Y:S01]  /*9c80*/  IMAD.MOV.U32 R44, RZ, RZ, R33 ;  /* 0x000000ffff2c7224 */ /* 0x002fe200078e0021 */
[----:B------:R-:W-:Y:S01]  /*9c90*/  SHF.R.U32.HI R47, RZ, 0x10, R57 ;  /* 0x00000010ff2f7819 */ /* 0x000fe20000011639 */
[----:B------:R-:W-:Y:S01]  /*9ca0*/  IMAD.MOV.U32 R45, RZ, RZ, R35 ;  /* 0x000000ffff2d7224 */ /* 0x000fe200078e0023 */
[--C-:B------:R-:W-:Y:S01]  /*9cb0*/  SHF.R.U64 R43, R70, 0x10, R71.reuse ;  /* 0x00000010462b7819 */ /* 0x100fe20000001247 */
[----:B------:R-:W-:Y:S01]  /*9cc0*/  HADD2.F32 R49, -RZ, R49.H0_H0 ;  /* 0x20000031ff317230 */ /* 0x000fe20000004100 */
[----:B------:R-:W-:Y:S01]  /*9cd0*/  SHF.R.U32.HI R70, RZ, 0x10, R71 ;  /* 0x00000010ff467819 */ /* 0x000fe20000011647 */
[--C-:B------:R-:W-:Y:S01]  /*9ce0*/  HADD2.F32 R35, -RZ, R44.reuse.H0_H0 ;  /* 0x2000002cff237230 */ /* 0x100fe20000004100 */
[--C-:B------:R-:W-:Y:S01]  /*9cf0*/  SHF.R.U64 R41, R58, 0x10, R59.reuse ;  /* 0x000000103a297819 */ /* 0x100fe2000000123b */
[----:B------:R-:W-:Y:S01]  /*9d00*/  HADD2.F32 R46, -RZ, R44.H1_H1 ;  /* 0x3000002cff2e7230 */ /* 0x000fe20000004100 */
[----:B------:R-:W-:Y:S01]  /*9d10*/  SHF.R.U32.HI R58, RZ, 0x10, R59 ;  /* 0x00000010ff3a7819 */ /* 0x000fe2000001163b */
[----:B0-----:R-:W-:Y:S01]  /*9d20*/  IMAD.MOV.U32 R33, RZ, RZ, R15 ;  /* 0x000000ffff217224 */ /* 0x001fe200078e000f */
[----:B------:R-:W-:Y:S01]  /*9d30*/  SHF.R.U64 R42, R68, 0x10, R69 ;  /* 0x00000010442a7819 */ /* 0x000fe20000001245 */
[----:B------:R-:W-:-:S02]  /*9d40*/  HADD2.F32 R50, -RZ, R144.H1_H1 ;  /* 0x30000090ff327230 */ /* 0x000fc40000004100 */
[-C--:B------:R-:W-:Y:S01]  /*9d50*/  FMUL.FTZ R51, R46, R49.reuse ;  /* 0x000000312e337220 */ /* 0x080fe20000410000 */
[--C-:B------:R-:W-:Y:S01]  /*9d60*/  HADD2.F32 R44, -RZ, R13.reuse.H1_H1 ;  /* 0x3000000dff2c7230 */ /* 0x100fe20000004100 */
[----:B------:R-:W-:Y:S01]  /*9d70*/  SHF.R.U64 R40, R56, 0x10, R57 ;  /* 0x0000001038287819 */ /* 0x000fe20000001239 */
[----:B------:R-:W-:Y:S02]  /*9d80*/  HADD2.F32 R15, -RZ, R13.H0_H0 ;  /* 0x2000000dff0f7230 */ /* 0x000fe40000004100 */
[-C--:B------:R-:W-:Y:S01]  /*9d90*/  FMUL.FTZ R52, R35, R50.reuse ;  /* 0x0000003223347220 */ /* 0x080fe20000410000 */
[----:B------:R-:W-:Y:S02]  /*9da0*/  HADD2.F32 R48, -RZ, R142.H1_H1 ;  /* 0x3000008eff307230 */ /* 0x000fe40000004100 */
[----:B------:R-:W-:Y:S01]  /*9db0*/  FMUL.FTZ R49, R44, R49 ;  /* 0x000000312c317220 */ /* 0x000fe20000410000 */
[----:B------:R-:W-:Y:S02]  /*9dc0*/  HADD2.F32 R47, -RZ, R47.H0_H0 ;  /* 0x2000002fff2f7230 */ /* 0x000fe40000004100 */
[----:B------:R-:W-:Y:S01]  /*9dd0*/  FMUL.FTZ R50, R15, R50 ;  /* 0x000000320f327220 */ /* 0x000fe20000410000 */
[----:B------:R-:W-:-:S02]  /*9de0*/  HADD2.F32 R70, -RZ, R70.H0_H0 ;  /* 0x20000046ff467230 */ /* 0x000fc40000004100 */
[-C--:B------:R-:W-:Y:S01]  /*9df0*/  FFMA.FTZ R13, R15, R48.reuse, -R52 ;  /* 0x000000300f0d7223 */ /* 0x080fe20000010834 */
[----:B------:R-:W-:Y:S02]  /*9e00*/  HADD2.F32 R52, -RZ, R143.H1_H1 ;  /* 0x3000008fff347230 */ /* 0x000fe40000004100 */
[-C--:B------:R-:W-:Y:S01]  /*9e10*/  FFMA.FTZ R44, R44, R47.reuse, -R51 ;  /* 0x0000002f2c2c7223 */ /* 0x080fe20000010833 */
[----:B------:R-:W-:Y:S01]  /*9e20*/  FFMA.FTZ R46, R46, R47, R49 ;  /* 0x0000002f2e2e7223 */ /* 0x000fe20000010031 */
[----:B------:R-:W-:Y:S01]  /*9e30*/  FFMA.FTZ R15, R35, R48, R50 ;  /* 0x00000030230f7223 */ /* 0x000fe20000010032 */
[--C-:B------:R-:W-:Y:S02]  /*9e40*/  HADD2.F32 R47, -RZ, R45.reuse.H0_H0 ;  /* 0x2000002dff2f7230 */ /* 0x100fe40000004100 */
[----:B------:R-:W-:Y:S01]  /*9e50*/  HADD2.F32 R45, -RZ, R45.H1_H1 ;  /* 0x3000002dff2d7230 */ /* 0x000fe20000004100 */
[----:B------:R-:W-:Y:S01]  /*9e60*/  F2FP.F16.F32.PACK_AB R13, R44, R13 ;  /* 0x0000000d2c0d723e */ /* 0x000fe200000000ff */
[----:B------:R-:W-:-:S02]  /*9e70*/  HADD2.F32 R35, -RZ, R33.H0_H0 ;  /* 0x20000021ff237230 */ /* 0x000fc40000004100 */
[----:B------:R-:W-:Y:S01]  /*9e80*/  FMUL.FTZ R54, R47, R52 ;  /* 0x000000342f367220 */ /* 0x000fe20000410000 */
[----:B------:R-:W-:Y:S02]  /*9e90*/  HADD2.F32 R48, -RZ, R33.H1_H1 ;  /* 0x30000021ff307230 */ /* 0x000fe40000004100 */
[----:B------:R-:W-:Y:S01]  /*9ea0*/  FMUL.FTZ R49, R45, R70 ;  /* 0x000000462d317220 */ /* 0x000fe20000410000 */
[----:B------:R-:W-:Y:S02]  /*9eb0*/  HADD2.F32 R50, -RZ, R141.H1_H1 ;  /* 0x3000008dff327230 */ /* 0x000fe40000004100 */
[----:B------:R-:W-:Y:S01]  /*9ec0*/  FMUL.FTZ R52, R35, R52 ;  /* 0x0000003423347220 */ /* 0x000fe20000410000 */
[----:B------:R-:W-:Y:S02]  /*9ed0*/  HADD2.F32 R58, -RZ, R58.H0_H0 ;  /* 0x2000003aff3a7230 */ /* 0x000fe40000004100 */
[----:B------:R-:W-:Y:S01]  /*9ee0*/  FMUL.FTZ R70, R48, R70 ;  /* 0x0000004630467220 */ /* 0x000fe20000410000 */
[----:B------:R-:W-:-:S02]  /*9ef0*/  HADD2.F32 R144, -RZ, R144.H0_H0 ;  /* 0x20000090ff907230 */ /* 0x000fc40000004100 */
        /* <DEDUP_REMOVED lines=9> */
[----:B------:R-:W-:-:S02]  /*9f90*/  HADD2.F32 R32, -RZ, R32.H1_H1 ;  /* 0x30000020ff207230 */ /* 0x000fc40000004100 */
[-C--:B------:R-:W-:Y:S01]  /*9fa0*/  FMUL.FTZ R51, R45, R144.reuse ;  /* 0x000000902d337220 */ /* 0x080fe20000410000 */
[----:B------:R-:W-:Y:S02]  /*9fb0*/  HADD2.F32 R12, -RZ, R12.H1_H1 ;  /* 0x3000000cff0c7230 */ /* 0x000fe40000004100 */
[----:B------:R-:W-:Y:S01]  /*9fc0*/  FMUL.FTZ R144, R42, R144 ;  /* 0x000000902a907220 */ /* 0x000fe20000410000 */
[----:B------:R-:W-:Y:S02]  /*9fd0*/  HADD2.F32 R47, -RZ, R40.H0_H0 ;  /* 0x20000028ff2f7230 */ /* 0x000fe40000004100 */
[-C--:B------:R-:W-:Y:S01]  /*9fe0*/  FMUL.FTZ R53, R32, R49.reuse ;  /* 0x0000003120357220 */ /* 0x080fe20000410000 */
[----:B------:R-:W-:Y:S02]  /*9ff0*/  HADD2.F32 R142, -RZ, R142.H0_H0 ;  /* 0x2000008eff8e7230 */ /* 0x000fe40000004100 */
[----:B------:R-:W-:Y:S01]  /*a000*/  FMUL.FTZ R49, R12, R49 ;  /* 0x000000310c317220 */ /* 0x000fe20000410000 */
[----:B------:R-:W-:-:S02]  /*a010*/  HADD2.F32 R143, -RZ, R143.H0_H0 ;  /* 0x2000008fff8f7230 */ /* 0x000fc40000004100 */
[-C--:B------:R-:W-:Y:S01]  /*a020*/  FFMA.FTZ R40, R12, R47.reuse, -R53 ;  /* 0x0000002f0c287223 */ /* 0x080fe20000010835 */
[----:B------:R-:W-:Y:S02]  /*a030*/  HADD2.F32 R43, -RZ, R43.H0_H0 ;  /* 0x2000002bff2b7230 */ /* 0x000fe40000004100 */
[----:B------:R-:W-:Y:S01]  /*a040*/  FFMA.FTZ R49, R32, R47, R49 ;  /* 0x0000002f20317223 */ /* 0x000fe20000010031 */
[----:B------:R-:W-:Y:S02]  /*a050*/  HADD2.F32 R32, -RZ, R34.H0_H0 ;  /* 0x20000022ff207230 */ /* 0x000fe40000004100 */
[-C--:B------:R-:W-:Y:S01]  /*a060*/  FFMA.FTZ R144, R45, R142.reuse, R144 ;  /* 0x0000008e2d907223 */ /* 0x080fe20000010090 */
[----:B------:R-:W-:Y:S02]  /*a070*/  HADD2.F32 R12, -RZ, R14.H0_H0 ;  /* 0x2000000eff0c7230 */ /* 0x000fe40000004100 */
[----:B------:R-:W-:Y:S01]  /*a080*/  FFMA.FTZ R51, R42, R142, -R51 ;  /* 0x0000008e2a337223 */ /* 0x000fe20000010833 */
        /* <DEDUP_REMOVED lines=17> */
[----:B------:R-:W-:-:S07]  /*a1a0*/  MOV R15, R48 ;  /* 0x00000030000f7202 */ /* 0x000fce0000000f00 */
.L_x_1656:
[----:B------:R-:W-:Y:S05]  /*a1b0*/  BSYNC B1 ;  /* 0x0000000000017941 */ /* 0x000fea0003800000 */
.L_x_1655:
[----:B0-----:R0:W-:Y:S01]  /*a1c0*/  ST.E.128 desc[UR60][R38.64], R12 ;  /* 0x0000000c26007985 */ /* 0x0011e2000c101d3c */
[----:B------:R-:W-:-:S13]  /*a1d0*/  ISETP.GE.AND P3, PT, R11, R128, PT ;  /* 0x000000800b00720c */ /* 0x000fda0003f66270 */
[----:B------:R-:W-:Y:S05]  /*a1e0*/  @P3 BRA `(.L_x_1603) ;  /* 0x0000000400e03947 */ /* 0x000fea0003800000 */
[----:B------:R-:W-:-:S05]  /*a1f0*/  IMAD.WIDE R36, R11, 0x2, R36 ;  /* 0x000000020b247825 */ /* 0x000fca00078e0224 */
[----:B-1----:R1:W-:Y:S01]  /*a200*/  ST.E.128 desc[UR60][R36.64], R32 ;  /* 0x0000002024007985 */ /* 0x0023e2000c101d3c */
[----:B------:R-:W-:Y:S05]  /*a210*/  BRA `(.L_x_1603) ;  /* 0x0000000400d47947 */ /* 0x000fea0003800000 */
.L_x_1568:
[----:B------:R-:W2:Y:S02]  /*a220*/  LDL R11, [R1+0x3c] ;  /* 0x00003c00010b7983 */ /* 0x000ea40000100800 */
[----:B--2---:R-:W-:-:S13]  /*a230*/  R2UR UR4, R11 ;  /* 0x000000000b0472ca */ /* 0x004fda00000e0000 */
[----:B------:R-:W-:-:S06]  /*a240*/  UISETP.NE.AND UP0, UPT, UR4, 0x3, UPT ;  /* 0x000000030400788c */ /* 0x000fcc000bf05270 */
[----:B------:R-:W-:-:S13]  /*a250*/  PLOP3.LUT P2, PT, PT, PT, UP0, 0x80, 0x0 ;  /* 0x000000000000781c */ /* 0x000fda0003f4f008 */
[----:B------:R-:W-:Y:S05]  /*a260*/  @!P2 BRA `(.L_x_1657) ;  /* 0x000000000004a947 */ /* 0x000fea0003800000 */
[----:B------:R-:W-:Y:S01]  /*a270*/  BPT.TRAP 0x1 ;  /* 0x000000040000795c */ /* 0x000fe20000300000 */
.L_x_1657:
[----:B------:R-:W-:Y:S01]  /*a280*/  IMAD R87, R17, 0x8, R2 ;  /* 0x0000000811577824 */ /* 0x000fe200078e0202 */
[----:B------:R-:W-:Y:S01]  /*a290*/  SHF.L.U32 R88, R220, 0x1f, RZ ;  /* 0x0000001fdc587819 */ /* 0x000fe200000006ff */
[----:B------:R-:W-:Y:S01]  /*a2a0*/  BSSY B1, `(.L_x_1658) ;  /* 0x0000004000017945 */ /* 0x000fe20003800000 */
[----:B------:R-:W-:Y:S02]  /*a2b0*/  SHF.R.S32.HI R84, RZ, 0x1f, R29 ;  /* 0x0000001fff547819 */ /* 0x000fe4000001141d */
[----:B------:R-:W0:Y:S02]  /*a2c0*/  SYNCS.PHASECHK.TRANS64.TRYWAIT P3, [R87+URZ+0x30890], R88 ;  /* 0x03089058570075a7 */ /* 0x000e24000806017f */
[----:B0-----:R-:W-:Y:S05]  /*a2d0*/  @!P3 BRA `(.L_x_1659) ;  /* 0x0000024000ecb947 */ /* 0x001fea0003800000 */
.L_x_2019:
[----:B------:R-:W-:Y:S05]  /*a2e0*/  BSYNC B1 ;  /* 0x0000000000017941 */ /* 0x000fea0003800000 */
.L_x_1658:
        /* <DEDUP_REMOVED lines=14> */
[----:B------:R-:W-:Y:S02]  /*a3d0*/  IMAD.IADD R13, R13, 0x1, R15 ;  /* 0x000000010d0d7824 */ /* 0x000fe400078e020f */
[----:B------:R-:W-:Y:S02]  /*a3e0*/  IMAD.IADD R42, R86, 0x1, -R219 ;  /* 0x00000001562a7824 */ /* 0x000fe400078e0adb */
        /* <DEDUP_REMOVED lines=9> */
.L_x_2023:
        /* <DEDUP_REMOVED lines=23> */
[----:B------:R-:W-:Y:S02]  /*a5f0*/  @!P5 IMAD.SHL.U32 R11, R203, 0x8, RZ ;  /* 0x00000008cb0bd824 */ /* 0x000fe400078e00ff */
[----:B--2---:R-:W-:Y:S02]  /*a600*/  @!P5 IMAD.MOV.U32 R36, RZ, RZ, R40 ;  /* 0x000000ffff24d224 */ /* 0x004fe400078e0028 */
[----:B------:R-:W-:Y:S02]  /*a610*/  @!P5 IMAD.MOV.U32 R37, RZ, RZ, R39 ;  /* 0x000000ffff25d224 */ /* 0x000fe400078e0027 */
        /* <DEDUP_REMOVED lines=11> */
.L_x_1662:
[----:B------:R-:W-:Y:S05]  /*a6d0*/  BSYNC B1 ;  /* 0x0000000000017941 */ /* 0x000fea0003800000 */
.L_x_1661:
[----:B------:R-:W-:-:S03]  /*a6e0*/  UMOV UR4, 0xffffffff ;  /* 0xffffffff00047882 */ /* 0x000fc60000000000 */
[----:B------:R-:W-:Y:S05]  /*a6f0*/  BRA.DIV UR4, `(.L_x_1663) ;  /* 0x0000024204447947 */ /* 0x000fea000b800000 */
[----:B--2---:R2:W0:Y:S04]  /*a700*/  SHFL.IDX PT, R39, R41, 0x1, 0x1c1f ;  /* 0x003c1f0029277f89 */ /* 0x00442800000e0000 */
[----:B-1----:R-:W1:Y:S02]  /*a710*/  SHFL.IDX PT, R38, R38, 0x1, 0x1c1f ;  /* 0x003c1f0026267f89 */ /* 0x002e6400000e0000 */
.L_x_2027:
[----:B------:R-:W-:-:S13]  /*a720*/  ISETP.GE.AND P3, PT, R42, 0x41, PT ;  /* 0x000000412a00780c */ /* 0x000fda0003f66270 */
[----:B------:R-:W-:Y:S05]  /*a730*/  @!P3 BRA `(.L_x_1603) ;  /* 0x00000000008cb947 */ /* 0x000fea0003800000 */
[----:B------:R-:W-:Y:S02]  /*a740*/  ULDC UR4, c[0x0][0x2f4] ;  /* 0x0000bd0000047ab9 */ /* 0x000fe40000000800 */
[----:B------:R-:W-:Y:S02]  /*a750*/  ISETP.GE.AND P5, PT, R18, UR4, PT ;  /* 0x0000000412007c0c */ /* 0x000fe4000bfa6270 */
[----:B------:R-:W-:-:S11]  /*a760*/  ISETP.GE.AND P4, PT, R23, UR4, PT ;  /* 0x0000000417007c0c */ /* 0x000fd6000bf86270 */
[----:B----4-:R-:W4:Y:S01]  /*a770*/  @!P5 LDS.128 R12, [R30+0x20000] ;  /* 0x020000001e0cd984 */ /* 0x010f220000000c00 */
[----:B-1----:R-:W-:-:S04]  /*a780*/  @!P5 LEA R36, P3, R18, R38, 0x1 ;  /* 0x000000261224d211 */ /* 0x002fc800078608ff */
        /* <DEDUP_REMOVED lines=8> */
[----:B------:R-:W1:Y:S01]  /*a810*/  @!P5 LDS.128 R12, [R31+0x20000] ;  /* 0x020000001f0cd984 */ /* 0x000e620000000c00 */
[----:B------:R-:W-:Y:S01]  /*a820*/  @!P5 IMAD.SHL.U32 R11, R202, 0x8, RZ ;  /* 0x00000008ca0bd824 */ /* 0x000fe200078e00ff */
[----:B0-----:R-:W-:Y:S01]  /*a830*/  @!P5 MOV R36, R38 ;  /* 0x000000260024d202 */ /* 0x001fe20000000f00 */
[----:B------:R-:W-:-:S04]  /*a840*/  @!P5 IMAD.MOV.U32 R37, RZ, RZ, R39 ;  /* 0x000000ffff25d224 */ /* 0x000fc800078e0027 */
[----:B------:R-:W-:-:S05]  /*a850*/  @!P5 IMAD.WIDE R36, R11, 0x2, R36 ;  /* 0x000000020b24d825 */ /* 0x000fca00078e0224 */
[----:B-1----:R0:W-:Y:S01]  /*a860*/  @!P5 ST.E.128 desc[UR60][R36.64], R12 ;  /* 0x0000000c2400d985 */ /* 0x0021e2000c101d3c */
[----:B------:R-:W-:-:S13]  /*a870*/  ISETP.GE.AND P5, PT, R194, UR4, PT ;  /* 0x00000004c2007c0c */ /* 0x000fda000bfa6270 */
[----:B------:R-:W1:Y:S01]  /*a880*/  @!P5 LDS.128 R12, [R30+0x23000] ;  /* 0x023000001e0cd984 */ /* 0x000e620000000c00 */
[----:B------:R-:W-:Y:S02]  /*a890*/  @!P5 IMAD.SHL.U32 R11, R203, 0x8, RZ ;  /* 0x00000008cb0bd824 */ /* 0x000fe400078e00ff */
[----:B0-----:R-:W-:Y:S02]  /*a8a0*/  @!P5 IMAD.MOV.U32 R36, RZ, RZ, R38 ;  /* 0x000000ffff24d224 */ /* 0x001fe400078e0026 */
[----:B------:R-:W-:Y:S02]  /*a8b0*/  @!P5 IMAD.MOV.U32 R37, RZ, RZ, R39 ;  /* 0x000000ffff25d224 */ /* 0x000fe400078e0027 */
[----:B------:R-:W-:-:S05]  /*a8c0*/  @!P5 IMAD.WIDE R36, R11, 0x2, R36 ;  /* 0x000000020b24d825 */ /* 0x000fca00078e0224 */
[----:B-1----:R0:W-:Y:S01]  /*a8d0*/  @!P5 ST.E.128 desc[UR60][R36.64], R12 ;  /* 0x0000000c2400d985 */ /* 0x0021e2000c101d3c */
[----:B------:R-:W-:-:S03]  /*a8e0*/  ISETP.GE.AND P5, PT, R192, UR4, PT ;  /* 0x00000004c0007c0c */ /* 0x000fc6000bfa6270 */
[----:B------:R-:W1:Y:S10]  /*a8f0*/  @!P4 LDS.128 R12, [R31+0x23000] ;  /* 0x023000001f0cc984 */ /* 0x000e740000000c00 */
[----:B0-----:R-:W-:-:S04]  /*a900*/  @!P5 LEA R36, P6, R192, R38, 0x1 ;  /* 0x00000026c024d211 */ /* 0x001fc800078c08ff */
[----:B------:R-:W-:Y:S01]  /*a910*/  @!P5 LEA.HI.X R37, R192, R39, R205, 0x1, P6 ;  /* 0x00000027c025d211 */ /* 0x000fe200030f0ccd */
[----:B-1----:R-:W-:Y:S04]  /*a920*/  @!P4 ST.E.128 desc[UR60][R34.64], R12 ;  /* 0x0000000c2200c985 */ /* 0x002fe8000c101d3c */
[----:B------:R-:W0:Y:S04]  /*a930*/  @!P3 LDS.128 R12, [R30+0x26000] ;  /* 0x026000001e0cb984 */ /* 0x000e280000000c00 */
[----:B0-----:R-:W-:Y:S04]  /*a940*/  @!P3 ST.E.128 desc[UR60][R32.64], R12 ;  /* 0x0000000c2000b985 */ /* 0x001fe8000c101d3c */
[----:B------:R-:W0:Y:S04]  /*a950*/  @!P5 LDS.128 R12, [R31+0x26000] ;  /* 0x026000001f0cd984 */ /* 0x000e280000000c00 */
[----:B0-----:R0:W-:Y:S02]  /*a960*/  @!P5 ST.E.128 desc[UR60][R36.64], R12 ;  /* 0x0000000c2400d985 */ /* 0x0011e4000c101d3c */
.L_x_1603:
[----:B------:R-:W-:Y:S05]  /*a970*/  BSYNC B0 ;  /* 0x0000000000007941 */ /* 0x000fea0003800000 */
.L_x_1567:
        /* <DEDUP_REMOVED lines=17> */
.L_x_1665:
[----:B------:R-:W-:Y:S05]  /*aa90*/  BSYNC B0 ;  /* 0x0000000000007941 */ /* 0x000fea0003800000 */
.L_x_1664:
[----:B------:R-:W3:Y:S01]  /*aaa0*/  SYNCS.PHASECHK.TRANS64.TRYWAIT P2, [R87+URZ+0x308b0], R88 ;  /* 0x0308b058570075a7 */ /* 0x000ee2000804017f */
[----:B------:R-:W-:Y:S04]  /*aab0*/  BSSY B0, `(.L_x_1666) ;  /* 0x0000002000007945 */ /* 0x000fe80003800000 */
[----:B---3--:R-:W-:Y:S05]  /*aac0*/  @!P2 BRA `(.L_x_1667) ;  /* 0x0000023c009ca947 */ /* 0x008fea0003800000 */
.L_x_2028:
[----:B------:R-:W-:Y:S05]  /*aad0*/  BSYNC B0 ;  /* 0x0000000000007941 */ /* 0x000fea0003800000 */
.L_x_1666:
[----:B------:R-:W-:Y:S01]  /*aae0*/  ULDC.64 UR4, c[0x0][0x328] ;  /* 0x0000ca0000047ab9 */ /* 0x000fe20000000a00 */
[----:B------:R-:W-:Y:S01]  /*aaf0*/  ULDC.64 UR6, c[0x0][0x318] ;  /* 0x0000c60000067ab9 */ /* 0x000fe20000000a00 */
[----:B------:R-:W-:Y:S01]  /*ab00*/  IMAD R84, R84, UR4, RZ ;  /* 0x0000000454547c24 */ /* 0x000fe2000f8e02ff */
[----:B------:R-:W-:Y:S01]  /*ab10*/  BSSY B0, `(.L_x_1668) ;  /* 0x0000034000007945 */ /* 0x000fe20003800000 */
[----:B-1--4-:R-:W-:-:S04]  /*ab20*/  IMAD.WIDE.U32 R12, R29, UR4, RZ ;  /* 0x000000041d0c7c25 */ /* 0x012fc8000f8e00ff */
[----:B------:R-:W-:Y:S01]  /*ab30*/  IMAD R29, R29, UR5, R84 ;  /* 0x000000051d1d7c24 */ /* 0x000fe2000f8e0254 */
[----:B------:R-:W-:Y:S01]  /*ab40*/  ULDC.64 UR4, c[0x0][0x338] ;  /* 0x0000ce0000047ab9 */ /* 0x000fe20000000a00 */
[----:B------:R-:W-:Y:S02]  /*ab50*/  IMAD.IADD R86, R86, 0x1, -R219 ;  /* 0x0000000156567824 */ /* 0x000fe400078e0adb */
[----:B------:R-:W-:Y:S01]  /*ab60*/  IMAD R85, R85, UR4, RZ ;  /* 0x0000000455557c24 */ /* 0x000fe2000f8e02ff */
[----:B------:R-:W-:-:S03]  /*ab70*/  IADD3 R13, R13, R29, RZ ;  /* 0x0000001d0d0d7210 */ /* 0x000fc60007ffe0ff */
[C---:B------:R-:W-:Y:S02]  /*ab80*/  IMAD R85, R28.reuse, UR5, R85 ;  /* 0x000000051c557c24 */ /* 0x040fe4000f8e0255 */
[----:B------:R-:W-:Y:S01]  /*ab90*/  IMAD.WIDE.U32 R12, R28, UR4, R12 ;  /* 0x000000041c0c7c25 */ /* 0x000fe2000f8e000c */
[----:B------:R-:W-:-:S03]  /*aba0*/  ULDC.64 UR4, c[0x0][0x330] ;  /* 0x0000cc0000047ab9 */ /* 0x000fc60000000a00 */
[----:B------:R-:W-:Y:S02]  /*abb0*/  IMAD.IADD R13, R13, 0x1, R85 ;  /* 0x000000010d0d7824 */ /* 0x000fe400078e0255 */
[----:B------:R-:W-:-:S04]  /*abc0*/  IMAD.WIDE.U32 R12, R201, UR4, R12 ;  /* 0x00000004c90c7c25 */ /* 0x000fc8000f8e000c */
[----:B0-----:R-:W-:Y:S01]  /*abd0*/  IMAD R11, R201, UR5, R13 ;  /* 0x00000005c90b7c24 */ /* 0x001fe2000f8e020d */
[----:B------:R-:W-:-:S04]  /*abe0*/  LEA R38, P2, R12, UR6, 0x1 ;  /* 0x000000060c267c11 */ /* 0x000fc8000f8408ff */
[----:B------:R-:W-:Y:S01]  /*abf0*/  LEA.HI.X R11, R12, UR7, R11, 0x1, P2 ;  /* 0x000000070c0b7c11 */ /* 0x000fe200090f0c0b */
[----:B------:R0:W1:Y:S01]  /*ac00*/  SHFL.IDX PT, R34, R38, RZ, 0x1c1f ;  /* 0x001c1fff26227589 */ /* 0x00006200000e0000 */
[----:B------:R-:W-:-:S03]  /*ac10*/  ISETP.GE.AND P2, PT, R86, 0x1, PT ;  /* 0x000000015600780c */ /* 0x000fc60003f46270 */
[----:B------:R0:W4:Y:S10]  /*ac20*/  SHFL.IDX PT, R35, R11, RZ, 0x1c1f ;  /* 0x001c1fff0b237589 */ /* 0x00013400000e0000 */
[----:B0-----:R-:W-:Y:S05]  /*ac30*/  @!P2 BRA `(.L_x_1669) ;  /* 0x000000000084a947 */ /* 0x001fea0003800000 */
[----:B------:R-:W-:Y:S02]  /*ac40*/  ULDC UR4, c[0x0][0x2f4] ;  /* 0x0000bd0000047ab9 */ /* 0x000fe40000000800 */
[----:B------:R-:W-:Y:S02]  /*ac50*/  ISETP.GE.AND P5, PT, R18, UR4, PT ;  /* 0x0000000412007c0c */ /* 0x000fe4000bfa6270 */
[----:B------:R-:W-:-:S11]  /*ac60*/  ISETP.GE.AND P4, PT, R23, UR4, PT ;  /* 0x0000000417007c0c */ /* 0x000fd6000bf86270 */
[----:B------:R-:W0:Y:S01]  /*ac70*/  @!P5 LDS.128 R12, [R30] ;  /* 0x000000001e0cd984 */ /* 0x000e220000000c00 */
[----:B-1----:R-:W-:-:S04]  /*ac80*/  @!P5 LEA R36, P2, R18, R34, 0x1 ;  /* 0x000000221224d211 */ /* 0x002fc800078408ff */
[----:B----4-:R-:W-:Y:S02]  /*ac90*/  @!P5 LEA.HI.X R37, R18, R35, R19, 0x1, P2 ;  /* 0x000000231225d211 */ /* 0x010fe400010f0c13 */
        /* <DEDUP_REMOVED lines=27> */
.L_x_1669:
[----:B------:R-:W-:Y:S05]  /*ae50*/  BSYNC B0 ;  /* 0x0000000000007941 */ /* 0x000fea0003800000 */
.L_x_1668:
[----:B------:R-:W-:Y:S01]  /*ae60*/  ISETP.GE.AND P2, PT, R86, 0x41, PT ;  /* 0x000000415600780c */ /* 0x000fe20003f46270 */
[----:B0---4-:R0:W4:Y:S01]  /*ae70*/  SHFL.IDX PT, R35, R11, 0x1, 0x1c1f ;  /* 0x003c1f000b237f89 */ /* 0x01112200000e0000 */
[----:B------:R-:W-:Y:S03]  /*ae80*/  BSSY B0, `(.L_x_1670) ;  /* 0x0000024000007945 */ /* 0x000fe60003800000 */
[----:B-1----:R0:W1:Y:S08]  /*ae90*/  SHFL.IDX PT, R34, R38, 0x1, 0x1c1f ;  /* 0x003c1f0026227f89 */ /* 0x00207000000e0000 */
[----:B0-----:R-:W-:Y:S05]  /*aea0*/  @!P2 BRA `(.L_x_1671) ;  /* 0x000000000084a947 */ /* 0x001fea0003800000 */
[----:B------:R-:W-:Y:S02]  /*aeb0*/  ULDC UR4, c[0x0][0x2f4] ;  /* 0x0000bd0000047ab9 */ /* 0x000fe40000000800 */
[----:B------:R-:W-:Y:S02]  /*aec0*/  ISETP.GE.AND P5, PT, R18, UR4, PT ;  /* 0x0000000412007c0c */ /* 0x000fe4000bfa6270 */
[----:B------:R-:W-:-:S11]  /*aed0*/  ISETP.GE.AND P4, PT, R23, UR4, PT ;  /* 0x0000000417007c0c */ /* 0x000fd6000bf86270 */
[----:B------:R-:W0:Y:S01]  /*aee0*/  @!P5 LDS.128 R12, [R30+0x2000] ;  /* 0x002000001e0cd984 */ /* 0x000e220000000c00 */
        /* <DEDUP_REMOVED lines=15> */
[----:B------:R-:W-:Y:S02]  /*afe0*/  @!P5 IMAD.SHL.U32 R11, R203, 0x8, RZ ;  /* 0x00000008cb0bd824 */ /* 0x000fe400078e00ff */
[----:B0-----:R-:W-:Y:S02]  /*aff0*/  @!P5 IMAD.MOV.U32 R36, RZ, RZ, R34 ;  /* 0x000000ffff24d224 */ /* 0x001fe400078e0022 */
[----:B------:R-:W-:Y:S02]  /*b000*/  @!P5 IMAD.MOV.U32 R37, RZ, RZ, R35 ;  /* 0x000000ffff25d224 */ /* 0x000fe400078e0023 */
        /* <DEDUP_REMOVED lines=11> */
.L_x_1671:
[----:B------:R-:W-:Y:S05]  /*b0c0*/  BSYNC B0 ;  /* 0x0000000000007941 */ /* 0x000fea0003800000 */
.L_x_1670:
[----:B------:R-:W-:Y:S01]  /*b0d0*/  @!PT LDS RZ, [RZ] ;  /* 0x00000000fffff984 */ /* 0x000fe20000000800 */
[----:B------:R-:W-:Y:S01]  /*b0e0*/  @!PT LDS RZ, [RZ] ;  /* 0x00000000fffff984 */ /* 0x000fe20000000800 */
[----:B------:R-:W-:Y:S01]  /*b0f0*/  @!PT LDS RZ, [RZ] ;  /* 0x00000000fffff984 */ /* 0x000fe20000000800 */
[----:B------:R-:W-:Y:S01]  /*b100*/  @!PT LDS RZ, [RZ] ;  /* 0x00000000fffff984 */ /* 0x000fe20000000800 */
[----:B------:R5:W-:Y:S06]  /*b110*/  MEMBAR.ALL.CTA ;  /* 0x0000000000007992 */ /* 0x000bec0000008000 */
[----:B-----5:R-:W5:Y:S01]  /*b120*/  FENCE.VIEW.ASYNC.S ;  /* 0x00000000000073c6 */ /* 0x020f620000000000 */
[----:B---3--:R-:W-:Y:S01]  /*b130*/  @!P3 VIADD R87, R87, 0x308c0 ;  /* 0x000308c05757b836 */ /* 0x008fe20000000000 */
[----:B-----5:R3:W-:Y:S01]  /*b140*/  BAR.SYNC.DEFER_BLOCKING R138, 0x80 ;  /* 0x0002008a0000751d */ /* 0x0207e20000010000 */
[----:B------:R-:W-:-:S03]  /*b150*/  LOP3.LUT P4, RZ, R16, 0x2, RZ, 0xc0, !PT ;  /* 0x0000000210ff7812 */ /* 0x000fc6000788c0ff */
[----:B------:R-:W-:Y:S02]  /*b160*/  @!P3 PRMT R87, RZ, 0x654, R87 ;  /* 0x00000654ff57b816 */ /* 0x000fe40000000057 */
[----:B------:R-:W-:Y:S02]  /*b170*/  IADD3 R17, R17, 0x1, RZ ;  /* 0x0000000111117810 */ /* 0x000fe40007ffe0ff */
[----:B------:R-:W-:Y:S01]  /*b180*/  PLOP3.LUT P2, PT, PT, PT, PT, 0x8, 0x0 ;  /* 0x000000000000781c */ /* 0x000fe20003f4e170 */
[----:B------:R3:W-:Y:S01]  /*b190*/  @!P3 SYNCS.ARRIVE.TRANS64.RED.A1T0 RZ, [R87+URZ], RZ ;  /* 0x000000ff57ffb9a7 */ /* 0x0007e2000810043f */
[----:B------:R-:W-:-:S04]  /*b1a0*/  ISETP.NE.AND P3, PT, R17, 0x2, PT ;  /* 0x000000021100780c */ /* 0x000fc80003f65270 */
[----:B------:R-:W-:Y:S02]  /*b1b0*/  SEL R11, RZ, 0x1, P3 ;  /* 0x00000001ff0b7807 */ /* 0x000fe40001800000 */
[----:B------:R-:W-:Y:S02]  /*b1c0*/  SEL R17, R17, RZ, P3 ;  /* 0x000000ff11117207 */ /* 0x000fe40001800000 */
[----:B------:R-:W-:Y:S01]  /*b1d0*/  LOP3.LUT R220, R220, R11, RZ, 0x3c, !PT ;  /* 0x0000000bdcdc7212 */ /* 0x000fe200078e3cff */
[----:B---3--:R-:W-:Y:S06]  /*b1e0*/  @P4 BRA `(.L_x_1672) ;  /* 0xffffff7800b44947 */ /* 0x008fec000383ffff */
.L_x_1562:
[----:B------:R-:W3:Y:S01]  /*b1f0*/  LDL R11, [R1+0x38] ;  /* 0x00003800010b7983 */ /* 0x000ee20000100800 */
[----:B------:R-:W0:Y:S01]  /*b200*/  LDC R0, c[0x0][0x448] ;  /* 0x00011200ff007b82 */ /* 0x000e220000000800 */
[----:B------:R-:W-:Y:S01]  /*b210*/  IADD3 R7, R200, 0x1, -R199 ;  /* 0x00000001c8077810 */ /* 0x000fe20007ffe8c7 */
[----:B------:R-:W-:Y:S06]  /*b220*/  BSSY B0, `(.L_x_1673) ;  /* 0x000000d000007945 */ /* 0x000fec0003800000 */
[----:B------:R-:W1:Y:S01]  /*b230*/  LDC.64 R4, c[0x0][0x9e0] ;  /* 0x00027800ff047b82 */ /* 0x000e620000000a00 */
[----:B0-----:R-:W-:-:S02]  /*b240*/  ISETP.NE.AND P1, PT, R0, 0x1, PT ;  /* 0x000000010000780c */ /* 0x001fc40003f25270 */
[----:B-1----:R-:W-:-:S11]  /*b250*/  ISETP.GE.AND P3, PT, R5, 0x1, PT ;  /* 0x000000010500780c */ /* 0x002fd60003f66270 */
[----:B------:R-:W0:Y:S08]  /*b260*/  @P1 LDC R3, c[0x0][0x44c] ;  /* 0x00011300ff031b82 */ /* 0x000e300000000800 */
[----:B------:R-:W1:Y:S01]  /*b270*/  @P1 LDC R6, c[0x0][0x450] ;  /* 0x00011400ff061b82 */ /* 0x000e620000000800 */
[----:B---3--:R-:W-:-:S04]  /*b280*/  VIADD R0, R11, 0x7f ;  /* 0x0000007f0b007836 */ /* 0x008fc80000000000 */
[----:B0-----:R-:W-:-:S05]  /*b290*/  @P1 IMAD.HI.U32 R3, R0, R3, RZ ;  /* 0x0000000300031227 */ /* 0x001fca00078e00ff */
[----:B-1----:R-:W-:-:S05]  /*b2a0*/  @P1 SHF.R.U32.HI R0, RZ, R6, R3 ;  /* 0x00000006ff001219 */ /* 0x002fca0000011603 */
[----:B------:R-:W-:Y:S01]  /*b2b0*/  IMAD.IADD R3, R7, 0x1, R0 ;  /* 0x0000000107037824 */ /* 0x000fe200078e0200 */
[----:B------:R-:W-:Y:S06]  /*b2c0*/  @P2 BRA `(.L_x_1674) ;  /* 0x0000000000082947 */ /* 0x000fec0003800000 */
[----:B------:R-:W0:Y:S02]  /*b2d0*/  FENCE.VIEW.ASYNC.G ;  /* 0x00000000000073c6 */ /* 0x000e240000000100 */
[----:B0-----:R-:W-:Y:S06]  /*b2e0*/  BAR.ARV 0xc, 0x180 ;  /* 0x0306000000007b1d */ /* 0x001fec0000002000 */
.L_x_1674:
[----:B------:R-:W-:Y:S05]  /*b2f0*/  BSYNC B0 ;  /* 0x0000000000007941 */ /* 0x000fea0003800000 */
.L_x_1673:
        /* <DEDUP_REMOVED lines=13> */
.L_x_1677:
[----:B------:R-:W-:-:S13]  /*b3d0*/  ISETP.NE.AND P0, PT, R5, 0x1, PT ;  /* 0x000000010500780c */ /* 0x000fda0003f05270 */
[----:B------:R-:W0:Y:S02]  /*b3e0*/  @P0 LDC.64 R6, c[0x0][0x9e8] ;  /* 0x00027a00ff060b82 */ /* 0x000e240000000a00 */
[----:B0-----:R-:W-:-:S05]  /*b3f0*/  @P0 IMAD.HI.U32 R6, R0, R6, RZ ;  /* 0x0000000600060227 */ /* 0x001fca00078e00ff */
[----:B------:R-:W-:-:S07]  /*b400*/  @P0 SHF.R.U32.HI R0, RZ, R7, R6 ;  /* 0x00000007ff000219 */ /* 0x000fce0000011606 */
.L_x_1678:
[----:B------:R-:W-:Y:S05]  /*b410*/  BSYNC B0 ;  /* 0x0000000000007941 */ /* 0x000fea0003800000 */
.L_x_1676:
[----:B------:R-:W-:-:S05]  /*b420*/  IMAD R3, R0, R5, R5 ;  /* 0x0000000500037224 */ /* 0x000fca00078e0205 */
[----:B------:R-:W-:-:S07]  /*b430*/  VIMNMX R4, R4, R3, PT ;  /* 0x0000000304047248 */ /* 0x000fce0003fe0100 */
.L_x_1675:
[----:B------:R-:W0:Y:S01]  /*b440*/  @P1 LDC R0, c[0x0][0x44c] ;  /* 0x00011300ff001b82 */ /* 0x000e220000000800 */
[----:B------:R-:W-:Y:S01]  /*b450*/  IADD3 R4, R4, 0x5f, RZ ;  /* 0x0000005f04047810 */ /* 0x000fe20007ffe0ff */
[----:B------:R-:W-:-:S04]  /*b460*/  ULDC UR4, c[0x0][0x9dc] ;  /* 0x0002770000047ab9 */ /* 0x000fc80000000800 */
[----:B------:R-:W-:Y:S02]  /*b470*/  IMAD.HI R4, R4, 0x2aaaaaab, RZ ;  /* 0x2aaaaaab04047827 */ /* 0x000fe400078e02ff */
[----:B------:R-:W1:Y:S03]  /*b480*/  @P1 LDC R7, c[0x0][0x450] ;  /* 0x00011400ff071b82 */ /* 0x000e660000000800 */
[----:B------:R-:W-:-:S04]  /*b490*/  SHF.R.U32.HI R3, RZ, 0x1f, R4 ;  /* 0x0000001fff037819 */ /* 0x000fc80000011604 */
[----:B------:R-:W-:-:S04]  /*b4a0*/  LEA.HI.SX32 R3, R4, R3, 0x1c ;  /* 0x0000000304037211 */ /* 0x000fc800078fe2ff */
[----:B------:R-:W-:Y:S01]  /*b4b0*/  VIMNMX R9, R136, R3, PT ;  /* 0x0000000388097248 */ /* 0x000fe20003fe0100 */
[----:B0-----:R-:W-:-:S04]  /*b4c0*/  @P1 IMAD.HI.U32 R6, R11, R0, RZ ;  /* 0x000000000b061227 */ /* 0x001fc800078e00ff */
[----:B------:R-:W-:Y:S01]  /*b4d0*/  IMAD.MOV.U32 R0, RZ, RZ, R11 ;  /* 0x000000ffff007224 */ /* 0x000fe200078e000b */
        /* <DEDUP_REMOVED lines=14> */
.L_x_1681:
[----:B------:R-:W-:-:S13]  /*b5c0*/  ISETP.NE.AND P0, PT, R5, 0x1, PT ;  /* 0x000000010500780c */ /* 0x000fda0003f05270 */
[----:B------:R-:W0:Y:S02]  /*b5d0*/  @P0 LDC.64 R6, c[0x0][0x9e8] ;  /* 0x00027a00ff060b82 */ /* 0x000e240000000a00 */
[----:B0-----:R-:W-:-:S05]  /*b5e0*/  @P0 IMAD.HI.U32 R4, R0, R6, RZ ;  /* 0x0000000600040227 */ /* 0x001fca00078e00ff */
[----:B------:R-:W-:-:S07]  /*b5f0*/  @P0 SHF.R.U32.HI R0, RZ, R7, R4 ;  /* 0x00000007ff000219 */ /* 0x000fce0000011604 */
.L_x_1682:
[----:B------:R-:W-:Y:S05]  /*b600*/  BSYNC B0 ;  /* 0x0000000000007941 */ /* 0x000fea0003800000 */
.L_x_1680:
[----:B------:R-:W-:-:S05]  /*b610*/  IMAD R0, R0, R5, RZ ;  /* 0x0000000500007224 */ /* 0x000fca00078e02ff */
[----:B------:R-:W-:-:S07]  /*b620*/  VIMNMX R3, R3, R0, !PT ;  /* 0x0000000003037248 */ /* 0x000fce0007fe0100 */
.L_x_1679:
[----:B------:R-:W-:Y:S01]  /*b630*/  IMAD.HI R3, R3, 0x2aaaaaab, RZ ;  /* 0x2aaaaaab03037827 */ /* 0x000fe200078e02ff */
[----:B------:R-:W-:Y:S03]  /*b640*/  BSSY B0, `(.L_x_1683) ;  /* 0x0000027000007945 */ /* 0x000fe60003800000 */
[----:B------:R-:W-:Y:S01]  /*b650*/  IMAD.MOV.U32 R126, RZ, RZ, RZ ;  /* 0x000000ffff7e7224 */ /* 0x000fe200078e00ff */
[----:B------:R-:W-:-:S04]  /*b660*/  SHF.R.U32.HI R0, RZ, 0x1f, R3 ;  /* 0x0000001fff007819 */ /* 0x000fc80000011603 */
[----:B------:R-:W-:-:S04]  /*b670*/  LEA.HI.SX32 R0, R3, R0, 0x1c ;  /* 0x0000000003007211 */ /* 0x000fc800078fe2ff */
[----:B------:R-:W-:-:S04]  /*b680*/  VIMNMX R11, RZ, R0, !PT ;  /* 0x00000000ff0b7248 */ /* 0x000fc80007fe0100 */
[----:B------:R-:W-:-:S13]  /*b690*/  ISETP.GT.AND P0, PT, R9, R11, PT ;  /* 0x0000000b0900720c */ /* 0x000fda0003f04270 */
[----:B------:R-:W-:Y:S05]  /*b6a0*/  @!P0 BRA `(.L_x_1684) ;  /* 0x0000000000808947 */ /* 0x000fea0003800000 */
[----:B------:R-:W3:Y:S01]  /*b6b0*/  LDL R4, [R1+0x48] ;  /* 0x0000480001047983 */ /* 0x000ee20000100800 */
[----:B------:R-:W-:Y:S01]  /*b6c0*/  ULDC UR4, c[0x0][0x9f0] ;  /* 0x00027c0000047ab9 */ /* 0x000fe20000000800 */
[----:B---3--:R-:W-:-:S04]  /*b6d0*/  ISETP.NE.AND P0, PT, R4, RZ, PT ;  /* 0x000000ff0400720c */ /* 0x008fc80003f05270 */
        /* <DEDUP_REMOVED lines=26> */
[----:B------:R-:W-:Y:S01]  /*b880*/  @!P2 IMAD.MOV R5, RZ, RZ, -R5 ;  /* 0x000000ffff05a224 */ /* 0x000fe200078e0a05 */
[----:B------:R-:W-:-:S05]  /*b890*/  @!P1 LOP3.LUT R5, RZ, R8, RZ, 0x33, !PT ;  /* 0x00000008ff059212 */ /* 0x000fca00078e33ff */
[----:B------:R-:W-:-:S07]  /*b8a0*/  IMAD.MOV.U32 R126, RZ, RZ, R5 ;  /* 0x000000ffff7e7224 */ /* 0x000fce00078e0005 */
.L_x_1684:
[----:B------:R-:W-:Y:S05]  /*b8b0*/  BSYNC B0 ;  /* 0x0000000000007941 */ /* 0x000fea0003800000 */
.L_x_1683:
[----:B------:R-:W3:Y:S01]  /*b8c0*/  LDL R0, [R1+0x54] ;  /* 0x0000540001007983 */ /* 0x000ee20000100800 */
[----:B------:R-:W-:Y:S02]  /*b8d0*/  PLOP3.LUT P0, PT, PT, PT, PT, 0x80, 0x0 ;  /* 0x000000000000781c */ /* 0x000fe40003f0f070 */
[----:B------:R-:W-:Y:S02]  /*b8e0*/  CS2R R128, SRZ ;  /* 0x0000000000807805 */ /* 0x000fe4000001ff00 */
[----:B------:R-:W-:Y:S02]  /*b8f0*/  CS2R R118, SRZ ;  /* 0x0000000000767805 */ /* 0x000fe4000001ff00 */
[----:B------:R-:W-:Y:S02]  /*b900*/  CS2R R116, SRZ ;  /* 0x0000000000747805 */ /* 0x000fe4000001ff00 */
[----:B--2---:R-:W-:Y:S02]  /*b910*/  CS2R R114, SRZ ;  /* 0x0000000000727805 */ /* 0x004fe4000001ff00 */
        /* <DEDUP_REMOVED lines=39> */
[----:B----4-:R-:W-:Y:S02]  /*bb90*/  CS2R R34, SRZ ;  /* 0x0000000000227805 */ /* 0x010fe4000001ff00 */
[----:B------:R-:W-:Y:S02]  /*bba0*/  CS2R R32, SRZ ;  /* 0x0000000000207805 */ /* 0x000fe4000001ff00 */
[----:B------:R-:W-:Y:S02]  /*bbb0*/  CS2R R120, SRZ ;  /* 0x0000000000787805 */ /* 0x000fe4000001ff00 */
[----:B------:R-:W-:-:S02]  /*bbc0*/  CS2R R122, SRZ ;  /* 0x00000000007a7805 */ /* 0x000fc4000001ff00 */
[----:B------:R-:W-:Y:S02]  /*bbd0*/  CS2R R20, SRZ ;  /* 0x0000000000147805 */ /* 0x000fe4000001ff00 */
[----:B------:R-:W-:Y:S01]  /*bbe0*/  CS2R R124, SRZ ;  /* 0x00000000007c7805 */ /* 0x000fe2000001ff00 */
[----:B---3--:R-:W-:-:S05]  /*bbf0*/  IMAD R0, R0, R126, R11 ;  /* 0x0000007e00007224 */ /* 0x008fca00078e020b */
[----:B------:R0:W-:Y:S01]  /*bc00*/  STL [R1+0x44], R0 ;  /* 0x0000440001007387 */ /* 0x0001e20000100800 */
[----:B------:R-:W-:-:S04]  /*bc10*/  VIADDMNMX R126, R0, R126, R9, PT ;  /* 0x0000007e007e7246 */ /* 0x000fc80003800109 */
[----:B------:R-:W-:-:S13]  /*bc20*/  ISETP.GT.AND P1, PT, R126, R0, PT ;  /* 0x000000007e00720c */ /* 0x000fda0003f24270 */
[----:B0-----:R-:W-:Y:S05]  /*bc30*/  @!P1 BRA `(.L_x_1685) ;  /* 0x0000016400089947 */ /* 0x001fea0003800000 */
[----:B------:R-:W2:Y:S02]  /*bc40*/  LDL R0, [R1+0x58] ;  /* 0x0000580001007983 */ /* 0x000ea40000100800 */
[----:B--2---:R-:W-:Y:S02]  /*bc50*/  R2UR UR4, R0 ;  /* 0x00000000000472ca */ /* 0x004fe400000e0000 */
[----:B------:R-:W0:Y:S11]  /*bc60*/  S2R R0, SR_TID.X ;  /* 0x0000000000007919 */ /* 0x000e360000002100 */
        /* <DEDUP_REMOVED lines=30> */
.L_x_1686:
[----:B------:R-:W-:Y:S02]  /*be50*/  ULDC UR4, c[0x0][0x3f4] ;  /* 0x0000fd0000047ab9 */ /* 0x000fe40000000800 */
[----:B------:R-:W-:-:S13]  /*be60*/  ISETP.LT.AND P0, PT, RZ, UR4, PT ;  /* 0x00000004ff007c0c */ /* 0x000fda000bf01270 */
[----:B------:R-:W-:Y:S05]  /*be70*/  @P0 BRA `(.L_x_1687) ;  /* 0x0000000000400947 */ /* 0x000fea0003800000 */
[----:B------:R-:W2:Y:S02]  /*be80*/  LDL R20, [R1+0x50] ;  /* 0x0000500001147983 */ /* 0x000ea40000100800 */
[----:B--2---:R-:W-:-:S04]  /*be90*/  LEA.HI R0, R20, R20, RZ, 0x1 ;  /* 0x0000001414007211 */ /* 0x004fc800078f08ff */
[----:B------:R-:W-:-:S05]  /*bea0*/  LOP3.LUT R0, R0, 0xfffffffe, RZ, 0xc0, !PT ;  /* 0xfffffffe00007812 */ /* 0x000fca00078ec0ff */
[----:B------:R-:W-:-:S05]  /*beb0*/  IMAD.IADD R0, R20, 0x1, -R0 ;  /* 0x0000000114007824 */ /* 0x000fca00078e0a00 */
[----:B------:R-:W-:-:S04]  /*bec0*/  SHF.L.U32 R3, R0, 0x1f, RZ ;  /* 0x0000001f00037819 */ /* 0x000fc800000006ff */
[----:B------:R0:W1:Y:S03]  /*bed0*/  SYNCS.PHASECHK.TRANS64.TRYWAIT P0, [R2+URZ+0x30800], R3 ;  /* 0x03080003020075a7 */ /* 0x000066000800017f */
[----:B-1----:R-:W-:Y:S05]  /*bee0*/  @!P0 NANOSLEEP.SYNCS 0x989680 ;  /* 0x009896800000895d */ /* 0x002fea0003900000 */
[----:B------:R-:W1:Y:S01]  /*bef0*/  @!P0 SYNCS.PHASECHK.TRANS64 P0, [R2+URZ+0x30800], R3 ;  /* 0x03080003020085a7 */ /* 0x000e62000800007f */
[----:B------:R-:W-:Y:S04]  /*bf00*/  BSSY B0, `(.L_x_1688) ;  /* 0x0000006000007945 */ /* 0x000fe80003800000 */
[----:B-1----:R-:W-:Y:S05]  /*bf10*/  @P0 BRA `(.L_x_1689) ;  /* 0x0000000000100947 */ /* 0x002fea0003800000 */
.L_x_1690:
[----:B-1----:R1:W2:Y:S02]  /*bf20*/  SYNCS.PHASECHK.TRANS64.TRYWAIT P0, [R2+URZ+0x30800], R3 ;  /* 0x03080003020075a7 */ /* 0x0022a4000800017f */
[----:B--2---:R-:W-:Y:S05]  /*bf30*/  @!P0 NANOSLEEP.SYNCS 0x989680 ;  /* 0x009896800000895d */ /* 0x004fea0003900000 */
[----:B------:R-:W2:Y:S02]  /*bf40*/  @!P0 SYNCS.PHASECHK.TRANS64 P0, [R2+URZ+0x30800], R3 ;  /* 0x03080003020085a7 */ /* 0x000ea4000800007f */
[----:B--2---:R-:W-:Y:S05]  /*bf50*/  @!P0 BRA `(.L_x_1690) ;  /* 0xfffffffc00f08947 */ /* 0x004fea000383ffff */
.L_x_1689:
[----:B------:R-:W-:Y:S05]  /*bf60*/  BSYNC B0 ;  /* 0x0000000000007941 */ /* 0x000fea0003800000 */
.L_x_1688:
[----:B------:R-:W-:Y:S05]  /*bf70*/  BRA `(.L_x_1691) ;  /* 0x0000007000687947 */ /* 0x000fea0003800000 */
.L_x_1687:
[----:B------:R-:W2:Y:S01]  /*bf80*/  LDL R0, [R1+0x58] ;  /* 0x0000580001007983 */ /* 0x000ea20000100800 */
[----:B------:R-:W-:Y:S02]  /*bf90*/  ULDC.64 UR6, c[0x0][0x408] ;  /* 0x0001020000067ab9 */ /* 0x000fe40000000a00 */
[----:B-----5:R-:W-:Y:S01]  /*bfa0*/  IMAD.WIDE.U32 R26, R135, UR6, RZ ;  /* 0x00000006871a7c25 */ /* 0x020fe2000f8e00ff */
[----:B--2---:R-:W-:Y:S02]  /*bfb0*/  R2UR UR4, R0 ;  /* 0x00000000000472ca */ /* 0x004fe400000e0000 */
[----:B------:R-:W-:-:S11]  /*bfc0*/  SHF.R.S32.HI R0, RZ, 0x1f, R135 ;  /* 0x0000001fff007819 */ /* 0x000fd60000011487 */
[----:B------:R-:W-:-:S03]  /*bfd0*/  ULOP3.LUT UP0, URZ, UR4, 0x3ff, URZ, 0xc0, !UPT ;  /* 0x000003ff043f7892 */ /* 0x000fc6000f80c03f */
[----:B------:R-:W-:Y:S02]  /*bfe0*/  ULDC.64 UR4, c[0x0][0x3f8] ;  /* 0x0000fe0000047ab9 */ /* 0x000fe40000000a00 */
[C---:B------:R-:W-:Y:S01]  /*bff0*/  IMAD R4, R0.reuse, UR4, RZ ;  /* 0x0000000400047c24 */ /* 0x040fe2000f8e02ff */
[----:B------:R-:W-:Y:S01]  /*c000*/  PLOP3.LUT P0, PT, PT, PT, UP0, 0x80, 0x0 ;  /* 0x000000000000781c */ /* 0x000fe20003f0f008 */
[----:B------:R-:W-:Y:S02]  /*c010*/  IMAD R0, R0, UR6, RZ ;  /* 0x0000000600007c24 */ /* 0x000fe4000f8e02ff */
[----:B------:R-:W-:-:S04]  /*c020*/  IMAD.WIDE.U32 R24, R135, UR4, RZ ;  /* 0x0000000487187c25 */ /* 0x000fc8000f8e00ff */
[C---:B------:R-:W-:Y:S02]  /*c030*/  IMAD R29, R135.reuse, UR5, R4 ;  /* 0x00000005871d7c24 */ /* 0x040fe4000f8e0204 */
[----:B------:R-:W-:Y:S02]  /*c040*/  IMAD R31, R135, UR7, R0 ;  /* 0x00000007871f7c24 */ /* 0x000fe4000f8e0200 */
[----:B------:R-:W-:Y:S02]  /*c050*/  IMAD.IADD R29, R29, 0x1, R25 ;  /* 0x000000011d1d7824 */ /* 0x000fe400078e0219 */
[----:B------:R-:W-:Y:S01]  /*c060*/  IMAD.IADD R31, R31, 0x1, R27 ;  /* 0x000000011f1f7824 */ /* 0x000fe200078e021b */
        /* <DEDUP_REMOVED lines=16> */
[----:B0-----:R-:W-:Y:S05]  /*c170*/  CALL.ABS.NOINC R14 ;  /* 0x000000000e007343 */ /* 0x001fea0003c00000 */
.L_x_1692:
[----:B------:R-:W2:Y:S01]  /*c180*/  LDL R81, [R1+0x38] ;  /* 0x0000380001517983 */ /* 0x000ea20000100800 */
[----:B------:R-:W-:Y:S01]  /*c190*/  ULDC.U8 UR4, c[0x0][0x410] ;  /* 0x0001040000047ab9 */ /* 0x000fe20000000000 */
[----:B------:R-:W-:Y:S01]  /*c1a0*/  BSSY B0, `(.L_x_1693) ;  /* 0x00006ef000007945 */ /* 0x000fe20003800000 */
[----:B------:R-:W-:Y:S01]  /*c1b0*/  ISETP.NE.AND P0, PT, RZ, UR4, PT ;  /* 0x00000004ff007c0c */ /* 0x000fe2000bf05270 */
[----:B--2---:R-:W-:-:S12]  /*c1c0*/  IMAD.IADD R67, R219, 0x1, R81 ;  /* 0x00000001db437824 */ /* 0x004fd800078e0251 */
[----:B------:R-:W-:Y:S05]  /*c1d0*/  @!P0 BRA `(.L_x_1694) ;  /* 0x0000003400c48947 */ /* 0x000fea0003800000 */
[----:B------:R-:W0:Y:S01]  /*c1e0*/  LDC R64, c[0x0][0x448] ;  /* 0x00011200ff407b82 */ /* 0x000e220000000800 */
[----:B------:R-:W-:Y:S01]  /*c1f0*/  LEA.HI R32, R33, R28, RZ, 0x2 ;  /* 0x0000001c21207211 */ /* 0x000fe200078f10ff */
[----:B------:R-:W-:Y:S01]  /*c200*/  ULDC.64 UR4, c[0x0][0x3f8] ;  /* 0x0000fe0000047ab9 */ /* 0x000fe20000000a00 */
[----:B------:R-:W-:Y:S01]  /*c210*/  MOV R4, R24 ;  /* 0x0000001800047202 */ /* 0x000fe20000000f00 */
[----:B------:R-:W-:Y:S01]  /*c220*/  ULDC.64 UR6, c[0x0][0x408] ;  /* 0x0001020000067ab9 */ /* 0x000fe20000000a00 */
[----:B------:R-:W-:Y:S01]  /*c230*/  LOP3.LUT R3, R32, 0xfffffffc, RZ, 0xc0, !PT ;  /* 0xfffffffc20037812 */ /* 0x000fe200078ec0ff */
[----:B------:R-:W-:Y:S02]  /*c240*/  IMAD.MOV.U32 R6, RZ, RZ, R26 ;  /* 0x000000ffff067224 */ /* 0x000fe400078e001a */
[----:B------:R-:W-:Y:S02]  /*c250*/  IMAD.MOV.U32 R7, RZ, RZ, R31 ;  /* 0x000000ffff077224 */ /* 0x000fe400078e001f */
[----:B------:R-:W-:-:S04]  /*c260*/  IMAD.IADD R28, R28, 0x1, -R3 ;  /* 0x000000011c1c7824 */ /* 0x000fc800078e0a03 */
[----:B------:R-:W-:Y:S01]  /*c270*/  IMAD R3, R28, 0x40, R67 ;  /* 0x000000401c037824 */ /* 0x000fe200078e0243 */
[----:B0-----:R-:W-:-:S13]  /*c280*/  ISETP.NE.AND P0, PT, R64, 0x1, PT ;  /* 0x000000014000780c */ /* 0x001fda0003f05270 */
[----:B------:R-:W0:Y:S08]  /*c290*/  @P0 LDC R0, c[0x0][0x44c] ;  /* 0x00011300ff000b82 */ /* 0x000e300000000800 */
[----:B------:R-:W1:Y:S01]  /*c2a0*/  @P0 LDC R5, c[0x0][0x450] ;  /* 0x00011400ff050b82 */ /* 0x000e620000000800 */
[----:B0-----:R-:W-:-:S05]  /*c2b0*/  @P0 IMAD.HI.U32 R0, R3, R0, RZ ;  /* 0x0000000003000227 */ /* 0x001fca00078e00ff */
[----:B-1----:R-:W-:Y:S01]  /*c2c0*/  @P0 SHF.R.U32.HI R3, RZ, R5, R0 ;  /* 0x00000005ff030219 */ /* 0x002fe20000011600 */
[----:B------:R-:W-:-:S03]  /*c2d0*/  IMAD.MOV.U32 R5, RZ, RZ, R29 ;  /* 0x000000ffff057224 */ /* 0x000fc600078e001d */
[----:B------:R-:W-:Y:S01]  /*c2e0*/  SHF.R.S32.HI R0, RZ, 0x1f, R3 ;  /* 0x0000001fff007819 */ /* 0x000fe20000011403 */
[----:B------:R-:W-:-:S04]  /*c2f0*/  IMAD.WIDE.U32 R4, R3, UR4, R4 ;  /* 0x0000000403047c25 */ /* 0x000fc8000f8e0004 */
[C---:B------:R-:W-:Y:S02]  /*c300*/  IMAD R8, R0.reuse, UR4, RZ ;  /* 0x0000000400087c24 */ /* 0x040fe4000f8e02ff */
[----:B------:R-:W-:Y:S02]  /*c310*/  IMAD R0, R0, UR6, RZ ;  /* 0x0000000600007c24 */ /* 0x000fe4000f8e02ff */
[C---:B------:R-:W-:Y:S01]  /*c320*/  IMAD R9, R3.reuse, UR5, R8 ;  /* 0x0000000503097c24 */ /* 0x040fe2000f8e0208 */
[----:B------:R-:W-:Y:S01]  /*c330*/  ULDC.64 UR4, c[0x0][0x3e8] ;  /* 0x0000fa0000047ab9 */ /* 0x000fe20000000a00 */
[C---:B------:R-:W-:Y:S01]  /*c340*/  IMAD.WIDE.U32 R6, R3.reuse, UR6, R6 ;  /* 0x0000000603067c25 */ /* 0x040fe2000f8e0006 */
[----:B------:R-:W-:Y:S01]  /*c350*/  LEA R63, P0, R4, UR4, 0x1 ;  /* 0x00000004043f7c11 */ /* 0x000fe2000f8008ff */
[----:B------:R-:W-:Y:S02]  /*c360*/  UMOV UR4, 0xffffffff ;  /* 0xffffffff00047882 */ /* 0x000fe40000000000 */
[----:B------:R-:W-:Y:S01]  /*c370*/  IMAD R3, R3, UR7, R0 ;  /* 0x0000000703037c24 */ /* 0x000fe2000f8e0200 */
[----:B------:R-:W-:Y:S01]  /*c380*/  ULDC.64 UR6, c[0x0][0x400] ;  /* 0x0001000000067ab9 */ /* 0x000fe20000000a00 */
[----:B------:R-:W-:Y:S01]  /*c390*/  IMAD.IADD R5, R5, 0x1, R9 ;  /* 0x0000000105057824 */ /* 0x000fe200078e0209 */
[----:B------:R-:W-:Y:S01]  /*c3a0*/  LEA R65, P1, R6, UR6, 0x1 ;  /* 0x0000000606417c11 */ /* 0x000fe2000f8208ff */
[----:B------:R-:W-:-:S03]  /*c3b0*/  IMAD.IADD R3, R7, 0x1, R3 ;  /* 0x0000000107037824 */ /* 0x000fc600078e0203 */
[----:B------:R-:W-:Y:S02]  /*c3c0*/  LEA.HI.X R62, R4, UR5, R5, 0x1, P0 ;  /* 0x00000005043e7c11 */ /* 0x000fe400080f0c05 */
[----:B------:R-:W-:Y:S01]  /*c3d0*/  LEA.HI.X R0, R6, UR7, R3, 0x1, P1 ;  /* 0x0000000706007c11 */ /* 0x000fe200088f0c03 */
[----:B------:R-:W-:Y:S06]  /*c3e0*/  BRA.DIV UR4, `(.L_x_1695) ;  /* 0x0000022604687947 */ /* 0x000fec000b800000 */
[----:B------:R0:W1:Y:S04]  /*c3f0*/  SHFL.IDX PT, R3, R62, RZ, 0x1c1f ;  /* 0x001c1fff3e037589 */ /* 0x00006800000e0000 */
[----:B------:R0:W2:Y:S04]  /*c400*/  SHFL.IDX PT, R6, R63, RZ, 0x1c1f ;  /* 0x001c1fff3f067589 */ /* 0x0000a800000e0000 */
[----:B------:R0:W3:Y:S04]  /*c410*/  SHFL.IDX PT, R9, R0, RZ, 0x1c1f ;  /* 0x001c1fff00097589 */ /* 0x0000e800000e0000 */
[----:B------:R0:W4:Y:S02]  /*c420*/  SHFL.IDX PT, R8, R65, RZ, 0x1c1f ;  /* 0x001c1fff41087589 */ /* 0x00012400000e0000 */
.L_x_2034:
[----:B------:R-:W-:Y:S01]  /*c430*/  IMAD R64, R199, R64, RZ ;  /* 0x00000040c7407224 */ /* 0x000fe200078e02ff */
        /* <DEDUP_REMOVED lines=15> */
[----:B------:R-:W-:Y:S01]  /*c530*/  ULDC UR4, c[0x0][0x3f4] ;  /* 0x0000fd0000047ab9 */ /* 0x000fe20000000800 */
[----:B------:R-:W-:Y:S02]  /*c540*/  CS2R R60, SRZ ;  /* 0x00000000003c7805 */ /* 0x000fe4000001ff00 */
[----:B------:R-:W-:Y:S02]  /*c550*/  ISETP.GE.AND P3, PT, R224, UR4, PT ;  /* 0x00000004e0007c0c */ /* 0x000fe4000bf66270 */
[----:B------:R-:W-:Y:S02]  /*c560*/  ISETP.GE.AND P4, PT, R196, UR4, PT ;  /* 0x00000004c4007c0c */ /* 0x000fe4000bf86270 */
[----:B------:R-:W-:Y:S02]  /*c570*/  ISETP.GE.AND P2, PT, R222, UR4, PT ;  /* 0x00000004de007c0c */ /* 0x000fe4000bf46270 */
[----:B------:R-:W-:Y:S02]  /*c580*/  ISETP.GE.AND P1, PT, R223, UR4, PT ;  /* 0x00000004df007c0c */ /* 0x000fe4000bf26270 */
[----:B------:R-:W-:-:S05]  /*c590*/  SHF.R.S32.HI R11, RZ, 0x1f, R224 ;  /* 0x0000001fff0b7819 */ /* 0x000fca00000114e0 */
[C---:B------:R-:W-:Y:S02]  /*c5a0*/  @!P3 IMAD.SHL.U32 R27, R224.reuse, 0x2, RZ ;  /* 0x00000002e01bb824 */ /* 0x040fe400078e00ff */
[----:B-1----:R-:W-:Y:S02]  /*c5b0*/  @!P4 MOV R7, R3 ;  /* 0x000000030007c202 */ /* 0x002fe40000000f00 */
[----:B------:R-:W-:Y:S01]  /*c5c0*/  @!P3 SHF.L.U64.HI R14, R224, 0x1, R11 ;  /* 0x00000001e00eb819 */ /* 0x000fe2000001020b */
[----:B------:R-:W-:Y:S01]  /*c5d0*/  @!P2 IMAD.SHL.U32 R21, R222, 0x2, RZ ;  /* 0x00000002de15a824 */ /* 0x000fe200078e00ff */
[-C--:B--2---:R-:W-:Y:S01]  /*c5e0*/  @!P3 IADD3 R28, P6, R6, R27.reuse, RZ ;  /* 0x0000001b061cb210 */ /* 0x084fe20007fde0ff */
[----:B------:R-:W-:Y:S01]  /*c5f0*/  @!P4 IMAD.WIDE R4, R196, 0x2, R6 ;  /* 0x00000002c404c825 */ /* 0x000fe200078e0206 */
[----:B------:R-:W-:Y:S02]  /*c600*/  SHF.R.S32.HI R7, RZ, 0x1f, R222 ;  /* 0x0000001fff077819 */ /* 0x000fe400000114de */
[----:B------:R-:W-:Y:S01]  /*c610*/  ISETP.GE.AND P0, PT, R221, UR4, PT ;  /* 0x00000004dd007c0c */ /* 0x000fe2000bf06270 */
[--C-:B------:R-:W-:Y:S01]  /*c620*/  @!P3 IMAD.X R29, R3, 0x1, R14.reuse, P6 ;  /* 0x00000001031db824 */ /* 0x100fe200030e060e */
[----:B----4-:R-:W-:Y:S01]  /*c630*/  @!P3 IADD3 R26, P5, R8, R27, RZ ;  /* 0x0000001b081ab210 */ /* 0x010fe20007fbe0ff */
[----:B------:R-:W-:Y:S01]  /*c640*/  @!P1 IMAD.SHL.U32 R13, R223, 0x2, RZ ;  /* 0x00000002df0d9824 */ /* 0x000fe200078e00ff */
[----:B------:R-:W-:Y:S01]  /*c650*/  @!P2 SHF.L.U64.HI R12, R222, 0x1, R7 ;  /* 0x00000001de0ca819 */ /* 0x000fe20000010207 */
[----:B------:R1:W5:Y:S01]  /*c660*/  @!P4 LD.E.64 R60, desc[UR60][R4.64] ;  /* 0x0000003c043cc980 */ /* 0x000362000c101b00 */
[----:B------:R-:W-:Y:S01]  /*c670*/  @!P2 IADD3 R24, P6, R6, R21, RZ ;  /* 0x000000150618a210 */ /* 0x000fe20007fde0ff */
[----:B---3--:R-:W-:Y:S01]  /*c680*/  @!P3 IMAD.X R27, R9, 0x1, R14, P5 ;  /* 0x00000001091bb824 */ /* 0x008fe200028e060e */
[----:B------:R-:W-:-:S02]  /*c690*/  SHF.R.S32.HI R10, RZ, 0x1f, R223 ;  /* 0x0000001fff0a7819 */ /* 0x000fc400000114df */
[----:B------:R-:W-:Y:S02]  /*c6a0*/  CS2R R58, SRZ ;  /* 0x00000000003a7805 */ /* 0x000fe4000001ff00 */
[----:B------:R-:W-:Y:S02]  /*c6b0*/  @!P2 IADD3.X R25, R3, R12, RZ, P6, !PT ;  /* 0x0000000c0319a210 */ /* 0x000fe400037fe4ff */
[----:B------:R-:W-:Y:S01]  /*c6c0*/  @!P1 SHF.L.U64.HI R10, R223, 0x1, R10 ;  /* 0x00000001df0a9819 */ /* 0x000fe2000001020a */
[----:B------:R-:W-:Y:S01]  /*c6d0*/  @!P0 IMAD.SHL.U32 R7, R221, 0x2, RZ ;  /* 0x00000002dd078824 */ /* 0x000fe200078e00ff */
[----:B------:R-:W-:Y:S01]  /*c6e0*/  @!P2 IADD3 R20, P5, R8, R21, RZ ;  /* 0x000000150814a210 */ /* 0x000fe20007fbe0ff */
[----:B-1----:R-:W-:Y:S01]  /*c6f0*/  @!P4 IMAD.MOV.U32 R4, RZ, RZ, R8 ;  /* 0x000000ffff04c224 */ /* 0x002fe200078e0008 */
[-C--:B------:R-:W-:Y:S02]  /*c700*/  @!P1 IADD3 R14, P6, R6, R13.reuse, RZ ;  /* 0x0000000d060e9210 */ /* 0x080fe40007fde0ff */
[----:B------:R-:W-:Y:S01]  /*c710*/  SHF.R.S32.HI R36, RZ, 0x1f, R221 ;  /* 0x0000001fff247819 */ /* 0x000fe200000114dd */
[----:B------:R-:W-:Y:S01]  /*c720*/  @!P2 IMAD.X R21, R9, 0x1, R12, P5 ;  /* 0x000000010915a824 */ /* 0x000fe200028e060c */
[----:B------:R-:W-:Y:S01]  /*c730*/  ISETP.GE.AND P5, PT, R225, UR4, PT ;  /* 0x00000004e1007c0c */ /* 0x000fe2000bfa6270 */
[----:B------:R-:W-:Y:S01]  /*c740*/  @!P1 IMAD.X R15, R3, 0x1, R10, P6 ;  /* 0x00000001030f9824 */ /* 0x000fe200030e060a */
[----:B------:R-:W-:-:S02]  /*c750*/  @!P1 IADD3 R12, P6, R8, R13, RZ ;  /* 0x0000000d080c9210 */ /* 0x000fc40007fde0ff */
[----:B------:R-:W-:Y:S02]  /*c760*/  @!P0 SHF.L.U64.HI R36, R221, 0x1, R36 ;  /* 0x00000001dd248819 */ /* 0x000fe40000010224 */
[----:B------:R-:W-:Y:S01]  /*c770*/  @!P4 MOV R5, R9 ;  /* 0x000000090005c202 */ /* 0x000fe20000000f00 */
[----:B------:R-:W-:Y:S01]  /*c780*/  @!P1 IMAD.X R13, R9, 0x1, R10, P6 ;  /* 0x00000001090d9824 */ /* 0x000fe200030e060a */
[----:B------:R-:W-:Y:S02]  /*c790*/  @!P0 IADD3 R10, P6, R6, R7, RZ ;  /* 0x00000007060a8210 */ /* 0x000fe40007fde0ff */
[----:B------:R-:W-:Y:S01]  /*c7a0*/  SHF.R.S32.HI R34, RZ, 0x1f, R225 ;  /* 0x0000001fff227819 */ /* 0x000fe200000114e1 */
[----:B------:R-:W-:-:S04]  /*c7b0*/  @!P4 IMAD.WIDE R30, R196, 0x2, R4 ;  /* 0x00000002c41ec825 */ /* 0x000fc800078e0204 */
[----:B------:R-:W-:Y:S01]  /*c7c0*/  @!P0 IMAD.X R11, R3, 0x1, R36, P6 ;  /* 0x00000001030b8824 */ /* 0x000fe200030e0624 */
[----:B------:R-:W-:Y:S01]  /*c7d0*/  @!P0 IADD3 R4, P6, R8, R7, RZ ;  /* 0x0000000708048210 */ /* 0x000fe20007fde0ff */
[C---:B------:R-:W-:Y:S01]  /*c7e0*/  @!P5 IMAD.SHL.U32 R7, R225.reuse, 0x2, RZ ;  /* 0x00000002e107d824 */ /* 0x040fe200078e00ff */
[----:B------:R1:W5:Y:S01]  /*c7f0*/  @!P4 LD.E.64 R58, desc[UR60][R30.64] ;  /* 0x0000003c1e3ac980 */ /* 0x000362000c101b00 */
[----:B------:R-:W-:Y:S02]  /*c800*/  @!P5 SHF.L.U64.HI R34, R225, 0x1, R34 ;  /* 0x00000001e122d819 */ /* 0x000fe40000010222 */
[----:B------:R-:W-:Y:S01]  /*c810*/  CS2R R56, SRZ ;  /* 0x0000000000387805 */ /* 0x000fe2000001ff00 */
[----:B------:R-:W-:Y:S01]  /*c820*/  @!P0 IMAD.X R5, R9, 0x1, R36, P6 ;  /* 0x0000000109058824 */ /* 0x000fe200030e0624 */
[----:B------:R-:W-:Y:S02]  /*c830*/  @!P5 IADD3 R6, P4, R6, R7, RZ ;  /* 0x000000070606d210 */ /* 0x000fe40007f9e0ff */
[----:B------:R-:W-:-:S02]  /*c840*/  CS2R R54, SRZ ;  /* 0x0000000000367805 */ /* 0x000fc4000001ff00 */
[----:B------:R-:W-:Y:S02]  /*c850*/  @!P5 IADD3 R8, P6, R8, R7, RZ ;  /* 0x000000070808d210 */ /* 0x000fe40007fde0ff */
[----:B------:R-:W-:Y:S02]  /*c860*/  CS2R R52, SRZ ;  /* 0x0000000000347805 */ /* 0x000fe4000001ff00 */
[----:B------:R-:W-:Y:S02]  /*c870*/  CS2R R50, SRZ ;  /* 0x0000000000327805 */ /* 0x000fe4000001ff00 */
[----:B------:R-:W-:Y:S02]  /*c880*/  CS2R R48, SRZ ;  /* 0x0000000000307805 */ /* 0x000fe4000001ff00 */
[----:B------:R-:W-:Y:S02]  /*c890*/  CS2R R46, SRZ ;  /* 0x00000000002e7805 */ /* 0x000fe4000001ff00 */
[----:B------:R-:W-:-:S02]  /*c8a0*/  CS2R R44, SRZ ;  /* 0x00000000002c7805 */ /* 0x000fc4000001ff00 */
[----:B------:R-:W-:Y:S02]  /*c8b0*/  CS2R R42, SRZ ;  /* 0x00000000002a7805 */ /* 0x000fe4000001ff00 */
[----:B------:R-:W-:Y:S02]  /*c8c0*/  CS2R R36, SRZ ;  /* 0x0000000000247805 */ /* 0x000fe4000001ff00 */
[----:B------:R-:W-:Y:S01]  /*c8d0*/  CS2R R38, SRZ ;  /* 0x0000000000267805 */ /* 0x000fe2000001ff00 */
[--C-:B------:R-:W-:Y:S01]  /*c8e0*/  @!P5 IMAD.X R7, R3, 0x1, R34.reuse, P4 ;  /* 0x000000010307d824 */ /* 0x100fe200020e0622 */
[----:B------:R1:W5:Y:S01]  /*c8f0*/  @!P3 LD.E.64 R56, desc[UR60][R28.64] ;  /* 0x0000003c1c38b980 */ /* 0x000362000c101b00 */
[----:B------:R-:W-:-:S03]  /*c900*/  @!P5 IMAD.X R9, R9, 0x1, R34, P6 ;  /* 0x000000010909d824 */ /* 0x000fc600030e0622 */
[----:B------:R1:W5:Y:S04]  /*c910*/  @!P3 LD.E.64 R54, desc[UR60][R26.64] ;  /* 0x0000003c1a36b980 */ /* 0x000368000c101b00 */
[----:B------:R1:W5:Y:S04]  /*c920*/  @!P2 LD.E.64 R52, desc[UR60][R24.64] ;  /* 0x0000003c1834a980 */ /* 0x000368000c101b00 */
[----:B------:R1:W5:Y:S04]  /*c930*/  @!P2 LD.E.64 R50, desc[UR60][R20.64] ;  /* 0x0000003c1432a980 */ /* 0x000368000c101b00 */
[----:B------:R1:W5:Y:S04]  /*c940*/  @!P1 LD.E.64 R48, desc[UR60][R14.64] ;  /* 0x0000003c0e309980 */ /* 0x000368000c101b00 */
[----:B------:R1:W5:Y:S04]  /*c950*/  @!P1 LD.E.64 R46, desc[UR60][R12.64] ;  /* 0x0000003c0c2e9980 */ /* 0x000368000c101b00 */
[----:B------:R1:W5:Y:S04]  /*c960*/  @!P0 LD.E.64 R44, desc[UR60][R10.64] ;  /* 0x0000003c0a2c8980 */ /* 0x000368000c101b00 */
[----:B------:R1:W5:Y:S04]  /*c970*/  @!P0 LD.E.64 R42, desc[UR60][R4.64] ;  /* 0x0000003c042a8980 */ /* 0x000368000c101b00 */
[----:B------:R1:W5:Y:S04]  /*c980*/  @!P5 LD.E.64 R36, desc[UR60][R6.64] ;  /* 0x0000003c0624d980 */ /* 0x000368000c101b00 */
[----:B------:R1:W5:Y:S02]  /*c990*/  @!P5 LD.E.64 R38, desc[UR60][R8.64] ;  /* 0x0000003c0826d980 */ /* 0x000364000c101b00 */
.L_x_1697:
[----:B------:R-:W-:Y:S05]  /*c9a0*/  BSYNC B1 ;  /* 0x0000000000017941 */ /* 0x000fea0003800000 */
.L_x_1696:
[----:B-1---5:R-:W-:Y:S01]  /*c9b0*/  IMAD.MOV.U32 R4, RZ, RZ, R55 ;  /* 0x000000ffff047224 */ /* 0x022fe200078e0037 */
[----:B------:R-:W-:Y:S01]  /*c9c0*/  MOV R3, R54 ;  /* 0x0000003600037202 */ /* 0x000fe20000000f00 */
[----:B--2---:R-:W-:Y:S01]  /*c9d0*/  IMAD.MOV.U32 R6, RZ, RZ, R59 ;  /* 0x000000ffff067224 */ /* 0x004fe200078e003b */
[----:B------:R-:W-:Y:S01]  /*c9e0*/  UMOV UR4, 0xffffffff ;  /* 0xffffffff00047882 */ /* 0x000fe20000000000 */
[----:B------:R-:W-:Y:S01]  /*c9f0*/  IMAD.MOV.U32 R5, RZ, RZ, R58 ;  /* 0x000000ffff057224 */ /* 0x000fe200078e003a */
[----:B------:R-:W-:Y:S01]  /*ca00*/  PRMT R88, R3, 0x7610, R88 ;  /* 0x0000761003587816 */ /* 0x000fe20000000058 */
[----:B------:R-:W-:Y:S01]  /*ca10*/  IMAD.MOV.U32 R3, RZ, RZ, R50 ;  /* 0x000000ffff037224 */ /* 0x000fe200078e0032 */
[----:B------:R-:W-:Y:S01]  /*ca20*/  PRMT R85, R85, 0x5410, R4 ;  /* 0x0000541055557816 */ /* 0x000fe20000000004 */
[----:B------:R-:W-:Y:S01]  /*ca30*/  IMAD.MOV.U32 R4, RZ, RZ, R51 ;  /* 0x000000ffff047224 */ /* 0x000fe200078e0033 */
[----:B------:R-:W-:Y:S01]  /*ca40*/  PRMT R90, R90, 0x5410, R6 ;  /* 0x000054105a5a7816 */ /* 0x000fe20000000006 */
[----:B------:R-:W-:Y:S01]  /*ca50*/  IMAD.MOV.U32 R6, RZ, RZ, R47 ;  /* 0x000000ffff067224 */ /* 0x000fe200078e002f */
[----:B------:R-:W-:-:S02]  /*ca60*/  PRMT R80, R5, 0x7610, R80 ;  /* 0x0000761005507816 */ /* 0x000fc40000000050 */
[----:B------:R-:W-:Y:S02]  /*ca70*/  CS2R R30, SRZ ;  /* 0x00000000001e7805 */ /* 0x000fe4000001ff00 */
[----:B------:R-:W-:Y:S02]  /*ca80*/  MOV R5, R46 ;  /* 0x0000002e00057202 */ /* 0x000fe40000000f00 */
[----:B------:R-:W-:Y:S01]  /*ca90*/  PRMT R78, R3, 0x5410, R4 ;  /* 0x00005410034e7816 */ /* 0x000fe20000000004 */
[----:B------:R-:W-:Y:S01]  /*caa0*/  IMAD.MOV.U32 R3, RZ, RZ, R42 ;  /* 0x000000ffff037224 */ /* 0x000fe200078e002a */
[----:B------:R-:W-:Y:S01]  /*cab0*/  PRMT R74, R5, 0x5410, R6 ;  /* 0x00005410054a7816 */ /* 0x000fe20000000006 */
[----:B------:R-:W-:Y:S02]  /*cac0*/  IMAD.MOV.U32 R4, RZ, RZ, R43 ;  /* 0x000000ffff047224 */ /* 0x000fe400078e002b */
[----:B------:R-:W-:Y:S02]  /*cad0*/  IMAD.MOV.U32 R5, RZ, RZ, R38 ;  /* 0x000000ffff057224 */ /* 0x000fe400078e0026 */
[----:B------:R-:W-:Y:S01]  /*cae0*/  IMAD.MOV.U32 R6, RZ, RZ, R39 ;  /* 0x000000ffff067224 */ /* 0x000fe200078e0027 */
[----:B------:R-:W-:Y:S01]  /*caf0*/  PRMT R70, R3, 0x5410, R4 ;  /* 0x0000541003467816 */ /* 0x000fe20000000004 */
[----:B------:R-:W-:Y:S01]  /*cb00*/  IMAD.MOV.U32 R4, RZ, RZ, R61 ;  /* 0x000000ffff047224 */ /* 0x000fe200078e003d */
[----:B------:R-:W-:-:S02]  /*cb10*/  MOV R3, R60 ;  /* 0x0000003c00037202 */ /* 0x000fc40000000f00 */
[----:B------:R-:W-:Y:S01]  /*cb20*/  PRMT R66, R5, 0x5410, R6 ;  /* 0x0000541005427816 */ /* 0x000fe20000000006 */
[----:B------:R-:W-:Y:S01]  /*cb30*/  IMAD.MOV.U32 R6, RZ, RZ, R57 ;  /* 0x000000ffff067224 */ /* 0x000fe200078e0039 */
        /* <DEDUP_REMOVED lines=11> */
[----:B------:R-:W-:Y:S01]  /*cbf0*/  PRMT R75, R5, 0x5410, R6 ;  /* 0x00005410054b7816 */ /* 0x000fe20000000006 */
[----:B------:R-:W-:Y:S02]  /*cc00*/  IMAD.MOV.U32 R4, RZ, RZ, R45 ;  /* 0x000000ffff047224 */ /* 0x000fe400078e002d */
[----:B------:R-:W-:Y:S02]  /*cc10*/  IMAD.MOV.U32 R5, RZ, RZ, R36 ;  /* 0x000000ffff057224 */ /* 0x000fe400078e0024 */
[----:B------:R-:W-:Y:S01]  /*cc20*/  IMAD.MOV.U32 R6, RZ, RZ, R37 ;  /* 0x000000ffff067224 */ /* 0x000fe200078e0025 */
[----:B------:R-:W-:-:S04]  /*cc30*/  PRMT R71, R3, 0x5410, R4 ;  /* 0x0000541003477816 */ /* 0x000fc80000000004 */
[----:B------:R-:W-:Y:S01]  /*cc40*/  PRMT R69, R5, 0x5410, R6 ;  /* 0x0000541005457816 */ /* 0x000fe20000000006 */
[----:B------:R-:W-:Y:S06]  /*cc50*/  BRA.DIV UR4, `(.L_x_1698) ;  /* 0x0000021e04c07947 */ /* 0x000fec000b800000 */
[----:B0-----:R-:W0:Y:S04]  /*cc60*/  SHFL.IDX PT, R62, R62, 0x1, 0x1c1f ;  /* 0x003c1f003e3e7f89 */ /* 0x001e2800000e0000 */
[----:B------:R-:W1:Y:S04]  /*cc70*/  SHFL.IDX PT, R63, R63, 0x1, 0x1c1f ;  /* 0x003c1f003f3f7f89 */ /* 0x000e6800000e0000 */
[----:B------:R-:W2:Y:S04]  /*cc80*/  SHFL.IDX PT, R0, R0, 0x1, 0x1c1f ;  /* 0x003c1f0000007f89 */ /* 0x000ea800000e0000 */
[----:B------:R-:W0:Y:S02]  /*cc90*/  SHFL.IDX PT, R65, R65, 0x1, 0x1c1f ;  /* 0x003c1f0041417f89 */ /* 0x000e2400000e0000 */
.L_x_2040:
[----:B------:R-:W5:Y:S01]  /*cca0*/  LDL R4, [R1+0x30] ;  /* 0x0000300001047983 */ /* 0x000f620000100800 */
[----:B------:R-:W-:Y:S01]  /*ccb0*/  SHF.R.S32.HI R32, RZ, 0x1f, R32 ;  /* 0x0000001fff207819 */ /* 0x000fe20000011420 */
[----:B------:R-:W-:Y:S01]  /*ccc0*/  BSSY B1, `(.L_x_1699) ;  /* 0x0000060000017945 */ /* 0x000fe20003800000 */
[----:B------:R-:W-:Y:S02]  /*ccd0*/  IADD3 R67, R67, 0x40, RZ ;  /* 0x0000004043437810 */ /* 0x000fe40007ffe0ff */
[----:B------:R-:W-:Y:S02]  /*cce0*/  CS2R R26, SRZ ;  /* 0x00000000001a7805 */ /* 0x000fe4000001ff00 */
[----:B------:R-:W-:Y:S02]  /*ccf0*/  LEA.HI R32, R32, R219, RZ, 0x3 ;  /* 0x000000db20207211 */ /* 0x000fe400078f18ff */
[----:B------:R-:W-:Y:S02]  /*cd00*/  CS2R R20, SRZ ;  /* 0x0000000000147805 */ /* 0x000fe4000001ff00 */
[----:B------:R-:W-:-:S02]  /*cd10*/  ISETP.GE.AND P1, PT, R67, R64, PT ;  /* 0x000000404300720c */ /* 0x000fc40003f26270 */
[----:B------:R-:W-:Y:S02]  /*cd20*/  CS2R R12, SRZ ;  /* 0x00000000000c7805 */ /* 0x000fe4000001ff00 */
[----:B------:R-:W-:Y:S02]  /*cd30*/  LOP3.LUT R3, R229, 0x18, R18, 0xf8, !PT ;  /* 0x00000018e5037812 */ /* 0x000fe400078ef812 */
[----:B---34-:R-:W-:Y:S02]  /*cd40*/  CS2R R8, SRZ ;  /* 0x0000000000087805 */ /* 0x018fe4000001ff00 */
[----:B------:R-:W-:Y:S02]  /*cd50*/  SHF.R.U32.HI R5, RZ, 0x3, R229 ;  /* 0x00000003ff057819 */ /* 0x000fe400000116e5 */
[----:B------:R-:W-:Y:S02]  /*cd60*/  CS2R R40, SRZ ;  /* 0x0000000000287805 */ /* 0x000fe4000001ff00 */
[----:B------:R-:W-:-:S02]  /*cd70*/  LOP3.LUT R32, R32, 0xfffffff8, RZ, 0xc0, !PT ;  /* 0xfffffff820207812 */ /* 0x000fc400078ec0ff */
[----:B------:R-:W-:Y:S02]  /*cd80*/  CS2R R34, SRZ ;  /* 0x0000000000227805 */ /* 0x000fe4000001ff00 */
[----:B------:R-:W-:Y:S02]  /*cd90*/  LOP3.LUT R3, R3, R5, RZ, 0x3c, !PT ;  /* 0x0000000503037212 */ /* 0x000fe400078e3cff */
[----:B------:R-:W-:Y:S02]  /*cda0*/  CS2R R28, SRZ ;  /* 0x00000000001c7805 */ /* 0x000fe4000001ff00 */
[----:B------:R-:W-:Y:S01]  /*cdb0*/  CS2R R24, SRZ ;  /* 0x0000000000187805 */ /* 0x000fe2000001ff00 */
[----:B------:R-:W-:Y:S01]  /*cdc0*/  IMAD.IADD R32, R219, 0x1, -R32 ;  /* 0x00000001db207824 */ /* 0x000fe200078e0a20 */
[----:B------:R-:W-:Y:S02]  /*cdd0*/  CS2R R14, SRZ ;  /* 0x00000000000e7805 */ /* 0x000fe4000001ff00 */
[----:B------:R-:W-:-:S02]  /*cde0*/  CS2R R10, SRZ ;  /* 0x00000000000a7805 */ /* 0x000fc4000001ff00 */
[----:B------:R-:W-:Y:S02]  /*cdf0*/  LOP3.LUT P0, RZ, R32, 0x4, RZ, 0xc0, !PT ;  /* 0x0000000420ff7812 */ /* 0x000fe4000780c0ff */
[----:B------:R-:W-:Y:S01]  /*ce00*/  CS2R R32, SRZ ;  /* 0x0000000000207805 */ /* 0x000fe2000001ff00 */
[----:B-----5:R-:W-:-:S04]  /*ce10*/  IMAD.IADD R3, R4, 0x1, R3 ;  /* 0x0000000104037824 */ /* 0x020fc800078e0203 */
[----:B------:R-:W-:Y:S01]  /*ce20*/  IMAD R3, R3, 0x2, R2 ;  /* 0x0000000203037824 */ /* 0x000fe200078e0202 */
[----:B------:R-:W-:Y:S06]  /*ce30*/  @P1 BRA `(.L_x_1700) ;  /* 0x0000000400201947 */ /* 0x000fec0003800000 */
[----:B------:R-:W-:Y:S01]  /*ce40*/  ULDC UR4, c[0x0][0x3f4] ;  /* 0x0000fd0000047ab9 */ /* 0x000fe20000000800 */
[----:B------:R-:W-:Y:S02]  /*ce50*/  SHF.R.S32.HI R5, RZ, 0x1f, R224 ;  /* 0x0000001fff057819 */ /* 0x000fe400000114e0 */
[----:B------:R-:W-:Y:S02]  /*ce60*/  CS2R R40, SRZ ;  /* 0x0000000000287805 */ /* 0x000fe4000001ff00 */
[----:B------:R-:W-:Y:S02]  /*ce70*/  ISETP.GE.AND P4, PT, R224, UR4, PT ;  /* 0x00000004e0007c0c */ /* 0x000fe4000bf86270 */
[----:B------:R-:W-:Y:S02]  /*ce80*/  CS2R R30, SRZ ;  /* 0x00000000001e7805 */ /* 0x000fe4000001ff00 */
[----:B------:R-:W-:Y:S02]  /*ce90*/  ISETP.GE.AND P3, PT, R222, UR4, PT ;  /* 0x00000004de007c0c */ /* 0x000fe4000bf66270 */
[----:B------:R-:W-:-:S02]  /*cea0*/  ISETP.GE.AND P2, PT, R223, UR4, PT ;  /* 0x00000004df007c0c */ /* 0x000fc4000bf46270 */
[----:B------:R-:W-:Y:S02]  /*ceb0*/  ISETP.GE.AND P1, PT, R221, UR4, PT ;  /* 0x00000004dd007c0c */ /* 0x000fe4000bf26270 */
[----:B------:R-:W-:Y:S02]  /*cec0*/  SHF.R.S32.HI R7, RZ, 0x1f, R222 ;  /* 0x0000001fff077819 */ /* 0x000fe400000114de */
[----:B------:R-:W-:Y:S02]  /*ced0*/  SHF.R.S32.HI R4, RZ, 0x1f, R223 ;  /* 0x0000001fff047819 */ /* 0x000fe400000114df */
[----:B------:R-:W-:Y:S01]  /*cee0*/  SHF.R.S32.HI R6, RZ, 0x1f, R221 ;  /* 0x0000001fff067819 */ /* 0x000fe200000114dd */
[C---:B------:R-:W-:Y:S01]  /*cef0*/  @!P4 IMAD.SHL.U32 R24, R224.reuse, 0x2, RZ ;  /* 0x00000002e018c824 */ /* 0x040fe200078e00ff */
[----:B------:R-:W-:Y:S01]  /*cf00*/  @!P4 SHF.L.U64.HI R5, R224, 0x1, R5 ;  /* 0x00000001e005c819 */ /* 0x000fe20000010205 */
[C---:B------:R-:W-:Y:S01]  /*cf10*/  @!P3 IMAD.SHL.U32 R14, R222.reuse, 0x2, RZ ;  /* 0x00000002de0eb824 */ /* 0x040fe200078e00ff */
[----:B------:R-:W-:Y:S01]  /*cf20*/  @!P3 SHF.L.U64.HI R7, R222, 0x1, R7 ;  /* 0x00000001de07b819 */ /* 0x000fe20000010207 */
[----:B------:R-:W-:Y:S01]  /*cf30*/  @!P2 IMAD.SHL.U32 R10, R223, 0x2, RZ ;  /* 0x00000002df0aa824 */ /* 0x000fe200078e00ff */
[----:B-1----:R-:W-:-:S02]  /*cf40*/  @!P4 IADD3 R26, P5, R63, R24, RZ ;  /* 0x000000183f1ac210 */ /* 0x002fc40007fbe0ff */
[----:B0-----:R-:W-:Y:S02]  /*cf50*/  @!P4 IADD3 R24, P6, R65, R24, RZ ;  /* 0x000000184118c210 */ /* 0x001fe40007fde0ff */
[----:B------:R-:W-:Y:S02]  /*cf60*/  @!P4 IADD3.X R27, R62, R5, RZ, P5, !PT ;  /* 0x000000053e1bc210 */ /* 0x000fe40002ffe4ff */
[-C--:B------:R-:W-:Y:S01]  /*cf70*/  @!P3 IADD3 R20, P5, R63, R14.reuse, RZ ;  /* 0x0000000e3f14b210 */ /* 0x080fe20007fbe0ff */
[----:B--2---:R-:W-:Y:S01]  /*cf80*/  @!P4 IMAD.X R25, R0, 0x1, R5, P6 ;  /* 0x000000010019c824 */ /* 0x004fe200030e0605 */
[----:B------:R-:W-:Y:S02]  /*cf90*/  @!P3 IADD3 R14, P6, R65, R14, RZ ;  /* 0x0000000e410eb210 */ /* 0x000fe40007fde0ff */
[----:B------:R-:W-:Y:S01]  /*cfa0*/  @!P2 SHF.L.U64.HI R9, R223, 0x1, R4 ;  /* 0x00000001df09a819 */ /* 0x000fe20000010204 */
[--C-:B------:R-:W-:Y:S01]  /*cfb0*/  @!P3 IMAD.X R21, R62, 0x1, R7.reuse, P5 ;  /* 0x000000013e15b824 */ /* 0x100fe200028e0607 */
[-C--:B------:R-:W-:Y:S01]  /*cfc0*/  @!P2 IADD3 R12, P5, R63, R10.reuse, RZ ;  /* 0x0000000a3f0ca210 */ /* 0x080fe20007fbe0ff */
[C---:B------:R-:W-:Y:S01]  /*cfd0*/  @!P1 IMAD.SHL.U32 R4, R221.reuse, 0x2, RZ ;  /* 0x00000002dd049824 */ /* 0x040fe200078e00ff */
[----:B------:R-:W-:Y:S01]  /*cfe0*/  @!P1 SHF.L.U64.HI R29, R221, 0x1, R6 ;  /* 0x00000001dd1d9819 */ /* 0x000fe20000010206 */
[----:B------:R-:W-:Y:S01]  /*cff0*/  @!P3 IMAD.X R15, R0, 0x1, R7, P6 ;  /* 0x00000001000fb824 */ /* 0x000fe200030e0607 */
[----:B------:R-:W-:-:S02]  /*d000*/  @!P2 IADD3 R10, P6, R65, R10, RZ ;  /* 0x0000000a410aa210 */ /* 0x000fc40007fde0ff */
[----:B------:R-:W-:Y:S02]  /*d010*/  @!P2 IADD3.X R13, R62, R9, RZ, P5, !PT ;  /* 0x000000093e0da210 */ /* 0x000fe40002ffe4ff */
[-C--:B------:R-:W-:Y:S01]  /*d020*/  @!P1 IADD3 R8, P5, R63, R4.reuse, RZ ;  /* 0x000000043f089210 */ /* 0x080fe20007fbe0ff */
[----:B------:R-:W-:Y:S01]  /*d030*/  @!P2 IMAD.X R11, R0, 0x1, R9, P6 ;  /* 0x00000001000ba824 */ /* 0x000fe200030e0609 */
[----:B------:R-:W-:Y:S02]  /*d040*/  ISETP.GE.AND P6, PT, R196, UR4, PT ;  /* 0x00000004c4007c0c */ /* 0x000fe4000bfc6270 */
[----:B------:R-:W-:Y:S01]  /*d050*/  SHF.R.S32.HI R34, RZ, 0x1f, R225 ;  /* 0x0000001fff227819 */ /* 0x000fe200000114e1 */
[----:B------:R-:W-:Y:S01]  /*d060*/  @!P1 IMAD.X R9, R62, 0x1, R29, P5 ;  /* 0x000000013e099824 */ /* 0x000fe200028e061d */
[----:B------:R-:W-:-:S05]  /*d070*/  @!P1 IADD3 R4, P5, R65, R4, RZ ;  /* 0x0000000441049210 */ /* 0x000fca0007fbe0ff */
[----:B------:R-:W-:Y:S01]  /*d080*/  @!P1 IMAD.X R5, R0, 0x1, R29, P5 ;  /* 0x0000000100059824 */ /* 0x000fe200028e061d */
[----:B------:R-:W-:-:S03]  /*d090*/  ISETP.GE.AND P5, PT, R225, UR4, PT ;  /* 0x00000004e1007c0c */ /* 0x000fc6000bfa6270 */
[----:B------:R-:W-:Y:S01]  /*d0a0*/  @!P6 MOV R6, R65 ;  /* 0x000000410006e202 */ /* 0x000fe20000000f00 */
[----:B------:R-:W-:Y:S02]  /*d0b0*/  @!P6 IMAD.MOV.U32 R28, RZ, RZ, R63 ;  /* 0x000000ffff1ce224 */ /* 0x000fe400078e003f */
[----:B------:R-:W-:Y:S02]  /*d0c0*/  @!P6 IMAD.MOV.U32 R29, RZ, RZ, R62 ;  /* 0x000000ffff1de224 */ /* 0x000fe400078e003e */
[----:B------:R-:W-:Y:S02]  /*d0d0*/  @!P6 IMAD.MOV.U32 R7, RZ, RZ, R0 ;  /* 0x000000ffff07e224 */ /* 0x000fe400078e0000 */
[----:B------:R-:W-:-:S04]  /*d0e0*/  @!P6 IMAD.WIDE R28, R196, 0x2, R28 ;  /* 0x00000002c41ce825 */ /* 0x000fc800078e021c */
[----:B------:R-:W-:Y:S01]  /*d0f0*/  @!P6 IMAD.WIDE R6, R196, 0x2, R6 ;  /* 0x00000002c406e825 */ /* 0x000fe200078e0206 */
[----:B------:R0:W5:Y:S03]  /*d100*/  @!P6 LD.E.64 R40, desc[UR60][R28.64] ;  /* 0x0000003c1c28e980 */ /* 0x000166000c101b00 */
[C---:B------:R-:W-:Y:S01]  /*d110*/  @!P5 IMAD.SHL.U32 R32, R225.reuse, 0x2, RZ ;  /* 0x00000002e120d824 */ /* 0x040fe200078e00ff */
[----:B------:R1:W5:Y:S01]  /*d120*/  @!P6 LD.E.64 R30, desc[UR60][R6.64] ;  /* 0x0000003c061ee980 */ /* 0x000362000c101b00 */
[----:B------:R-:W-:Y:S02]  /*d130*/  @!P5 SHF.L.U64.HI R33, R225, 0x1, R34 ;  /* 0x00000001e121d819 */ /* 0x000fe40000010222 */
[----:B------:R-:W-:Y:S02]  /*d140*/  CS2R R34, SRZ ;  /* 0x0000000000227805 */ /* 0x000fe4000001ff00 */
[----:B0-----:R-:W-:-:S04]  /*d150*/  CS2R R28, SRZ ;  /* 0x00000000001c7805 */ /* 0x001fc8000001ff00 */
[----:B------:R0:W5:Y:S01]  /*d160*/  @!P4 LD.E.64 R34, desc[UR60][R26.64] ;  /* 0x0000003c1a22c980 */ /* 0x000162000c101b00 */
[----:B-1----:R-:W-:-:S03]  /*d170*/  @!P5 IADD3 R6, P6, R63, R32, RZ ;  /* 0x000000203f06d210 */ /* 0x002fc60007fde0ff */
[----:B------:R1:W5:Y:S02]  /*d180*/  @!P3 LD.E.64 R28, desc[UR60][R20.64] ;  /* 0x0000003c141cb980 */ /* 0x000364000c101b00 */
[----:B------:R-:W-:Y:S01]  /*d190*/  @!P5 IMAD.X R7, R62, 0x1, R33, P6 ;  /* 0x000000013e07d824 */ /* 0x000fe200030e0621 */
[----:B------:R-:W-:Y:S02]  /*d1a0*/  @!P5 IADD3 R62, P6, R65, R32, RZ ;  /* 0x00000020413ed210 */ /* 0x000fe40007fde0ff */
[----:B0-----:R-:W-:-:S03]  /*d1b0*/  CS2R R26, SRZ ;  /* 0x00000000001a7805 */ /* 0x001fc6000001ff00 */
[----:B------:R-:W-:Y:S01]  /*d1c0*/  @!P5 IMAD.X R63, R0, 0x1, R33, P6 ;  /* 0x00000001003fd824 */ /* 0x000fe200030e0621 */
[----:B------:R-:W-:Y:S02]  /*d1d0*/  CS2R R32, SRZ ;  /* 0x0000000000207805 */ /* 0x000fe4000001ff00 */
[----:B-1----:R-:W-:Y:S01]  /*d1e0*/  CS2R R20, SRZ ;  /* 0x0000000000147805 */ /* 0x002fe2000001ff00 */
[----:B------:R0:W5:Y:S04]  /*d1f0*/  @!P3 LD.E.64 R26, desc[UR60][R14.64] ;  /* 0x0000003c0e1ab980 */ /* 0x000168000c101b00 */
[----:B------:R1:W5:Y:S04]  /*d200*/  @!P4 LD.E.64 R32, desc[UR60][R24.64] ;  /* 0x0000003c1820c980 */ /* 0x000368000c101b00 */
[----:B------:R2:W5:Y:S01]  /*d210*/  @!P2 LD.E.64 R20, desc[UR60][R10.64] ;  /* 0x0000003c0a14a980 */ /* 0x000562000c101b00 */
[----:B0-----:R-:W-:-:S02]  /*d220*/  CS2R R14, SRZ ;  /* 0x00000000000e7805 */ /* 0x001fc4000001ff00 */
[----:B-1----:R-:W-:-:S04]  /*d230*/  CS2R R24, SRZ ;  /* 0x0000000000187805 */ /* 0x002fc8000001ff00 */
[----:B------:R0:W5:Y:S01]  /*d240*/  @!P1 LD.E.64 R14, desc[UR60][R8.64] ;  /* 0x0000003c080e9980 */ /* 0x000162000c101b00 */
[----:B--2---:R-:W-:-:S03]  /*d250*/  CS2R R10, SRZ ;  /* 0x00000000000a7805 */ /* 0x004fc6000001ff00 */
[----:B------:R1:W5:Y:S04]  /*d260*/  @!P2 LD.E.64 R24, desc[UR60][R12.64] ;  /* 0x0000003c0c18a980 */ /* 0x000368000c101b00 */
[----:B------:R3:W5:Y:S01]  /*d270*/  @!P5 LD.E.64 R10, desc[UR60][R6.64] ;  /* 0x0000003c060ad980 */ /* 0x000762000c101b00 */
[----:B0-----:R-:W-:Y:S02]  /*d280*/  CS2R R8, SRZ ;  /* 0x0000000000087805 */ /* 0x001fe4000001ff00 */
[----:B-1----:R-:W-:-:S04]  /*d290*/  CS2R R12, SRZ ;  /* 0x00000000000c7805 */ /* 0x002fc8000001ff00 */
[----:B------:R3:W5:Y:S04]  /*d2a0*/  @!P5 LD.E.64 R8, desc[UR60][R62.64] ;  /* 0x0000003c3e08d980 */ /* 0x000768000c101b00 */
[----:B------:R3:W5:Y:S02]  /*d2b0*/  @!P1 LD.E.64 R12, desc[UR60][R4.64] ;  /* 0x0000003c040c9980 */ /* 0x000764000c101b00 */
.L_x_1700:
[----:B------:R-:W-:Y:S05]  /*d2c0*/  BSYNC B1 ;  /* 0x0000000000017941 */ /* 0x000fea0003800000 */
.L_x_1699:
[----:B0--3--:R-:W3:Y:S01]  /*d2d0*/  LDL R62, [R1+0x50] ;  /* 0x00005000013e7983 */ /* 0x009ee20000100800 */
[----:B-----5:R-:W-:Y:S01]  /*d2e0*/  IMAD.MOV.U32 R5, RZ, RZ, R30 ;  /* 0x000000ffff057224 */ /* 0x020fe200078e001e */
[C---:B--2---:R-:W-:Y:S01]  /*d2f0*/  IADD3 R0, R3.reuse, 0x12440, RZ ;  /* 0x0001244003007810 */ /* 0x044fe20007ffe0ff */
[----:B------:R-:W-:Y:S01]  /*d300*/  VIADD R6, R3, 0x12400 ;  /* 0x0001240003067836 */ /* 0x000fe20000000000 */
[----:B------:R-:W-:Y:S01]  /*d310*/  VIADDMNMX R64, R64, -R81, 0x80, PT ;  /* 0x0000008040407446 */ /* 0x000fe20003800951 */
[----:B------:R-:W-:Y:S01]  /*d320*/  IMAD.MOV.U32 R7, RZ, RZ, R33 ;  /* 0x000000ffff077224 */ /* 0x000fe200078e0021 */
[----:B------:R-:W-:Y:S01]  /*d330*/  PRMT R86, R5, 0x7610, R86 ;  /* 0x0000761005567816 */ /* 0x000fe20000000056 */
[----:B------:R-:W-:Y:S01]  /*d340*/  IMAD.MOV.U32 R5, RZ, RZ, R31 ;  /* 0x000000ffff057224 */ /* 0x000fe200078e001f */
[----:B------:R-:W-:Y:S01]  /*d350*/  BSSY B1, `(.L_x_1701) ;  /* 0x000002b000017945 */ /* 0x000fe20003800000 */
[----:B------:R-:W-:Y:S01]  /*d360*/  @P0 VIADD R0, R6, 0xffffffc0 ;  /* 0xffffffc006000836 */ /* 0x000fe20000000000 */
[----:B------:R-:W-:Y:S01]  /*d370*/  ISETP.GE.AND P1, PT, R219, R64, PT ;  /* 0x00000040db00720c */ /* 0x000fe20003f26270 */
[----:B------:R-:W-:Y:S01]  /*d380*/  IMAD.MOV.U32 R6, RZ, RZ, R32 ;  /* 0x000000ffff067224 */ /* 0x000fe200078e0020 */
[----:B------:R-:W-:Y:S01]  /*d390*/  PRMT R86, R86, 0x5410, R5 ;  /* 0x0000541056567816 */ /* 0x000fe20000000005 */
[----:B-1----:R-:W-:-:S03]  /*d3a0*/  IMAD.MOV.U32 R63, RZ, RZ, R34 ;  /* 0x000000ffff3f7224 */ /* 0x002fc600078e0022 */
[----:B------:R-:W-:Y:S01]  /*d3b0*/  PRMT R83, R6, 0x5410, R7 ;  /* 0x0000541006537816 */ /* 0x000fe20000000007 */
[----:B------:R-:W-:Y:S01]  /*d3c0*/  IMAD.MOV.U32 R6, RZ, RZ, R26 ;  /* 0x000000ffff067224 */ /* 0x000fe200078e001a */
        /* <DEDUP_REMOVED lines=15> */
[----:B------:R-:W-:Y:S02]  /*d4c0*/  PRMT R67, R7, 0x5410, R63 ;  /* 0x0000541007437816 */ /* 0x000fe4000000003f */
[----:B---3--:R-:W-:-:S04]  /*d4d0*/  LEA.HI R4, R62, R62, RZ, 0x1 ;  /* 0x0000003e3e047211 */ /* 0x008fc800078f08ff */
[----:B------:R-:W-:-:S04]  /*d4e0*/  LOP3.LUT R4, R4, 0xfffffffe, RZ, 0xc0, !PT ;  /* 0xfffffffe04047812 */ /* 0x000fc800078ec0ff */
[----:B------:R-:W-:Y:S01]  /*d4f0*/  IADD3 R4, R62, -R4, RZ ;  /* 0x800000043e047210 */ /* 0x000fe20007ffe0ff */
[----:B------:R-:W-:-:S03]  /*d500*/  IMAD.MOV.U32 R62, RZ, RZ, R20 ;  /* 0x000000ffff3e7224 */ /* 0x000fc600078e0014 */
[----:B------:R-:W-:Y:S01]  /*d510*/  SHF.L.U32 R5, R4, 0x1f, RZ ;  /* 0x0000001f04057819 */ /* 0x000fe200000006ff */
[----:B------:R-:W-:Y:S01]  /*d520*/  IMAD.MOV.U32 R4, RZ, RZ, R21 ;  /* 0x000000ffff047224 */ /* 0x000fe200078e0015 */
[----:B------:R-:W-:Y:S01]  /*d530*/  PRMT R72, R62, 0x7610, R72 ;  /* 0x000076103e487816 */ /* 0x000fe20000000048 */
[----:B------:R-:W-:Y:S01]  /*d540*/  IMAD.MOV.U32 R62, RZ, RZ, R8 ;  /* 0x000000ffff3e7224 */ /* 0x000fe200078e0008 */
[----:B------:R-:W0:Y:S02]  /*d550*/  SYNCS.PHASECHK.TRANS64.TRYWAIT P0, [R2+URZ+0x30800], R5 ;  /* 0x03080005020075a7 */ /* 0x000e24000800017f */
[----:B------:R-:W-:Y:S01]  /*d560*/  PRMT R72, R72, 0x5410, R4 ;  /* 0x0000541048487816 */ /* 0x000fe20000000004 */
[----:B------:R-:W-:-:S05]  /*d570*/  IMAD.MOV.U32 R4, RZ, RZ, R9 ;  /* 0x000000ffff047224 */ /* 0x000fca00078e0009 */
[----:B------:R-:W-:Y:S02]  /*d580*/  PRMT R62, R62, 0x5410, R4 ;  /* 0x000054103e3e7816 */ /* 0x000fe40000000004 */
[----:B------:R-:W-:-:S04]  /*d590*/  MOV R4, R35 ;  /* 0x0000002300047202 */ /* 0x000fc80000000f00 */
[----:B------:R-:W-:Y:S01]  /*d5a0*/  PRMT R84, R84, 0x5410, R4 ;  /* 0x0000541054547816 */ /* 0x000fe20000000004 */
[----:B------:R-:W-:-:S05]  /*d5b0*/  IMAD.MOV.U32 R4, RZ, RZ, R24 ;  /* 0x000000ffff047224 */ /* 0x000fca00078e0018 */
[----:B------:R-:W-:Y:S01]  /*d5c0*/  PRMT R73, R4, 0x5410, R6 ;  /* 0x0000541004497816 */ /* 0x000fe20000000006 */
[----:B------:R-:W-:Y:S02]  /*d5d0*/  IMAD.MOV.U32 R4, RZ, RZ, R10 ;  /* 0x000000ffff047224 */ /* 0x000fe400078e000a */
[----:B------:R-:W-:Y:S01]  /*d5e0*/  IMAD.MOV.U32 R6, RZ, RZ, R11 ;  /* 0x000000ffff067224 */ /* 0x000fe200078e000b */
[----:B0-----:R-:W-:Y:S06]  /*d5f0*/  @!P0 BRA `(.L_x_1702) ;  /* 0x0000021400cc8947 */ /* 0x001fec0003800000 */
.L_x_2041:
[----:B------:R-:W-:Y:S05]  /*d600*/  BSYNC B1 ;  /* 0x0000000000017941 */ /* 0x000fea0003800000 */
.L_x_1701:
        /* <DEDUP_REMOVED lines=13> */
[--C-:B------:R-:W-:Y:S01]  /*d6e0*/  SHF.R.U32.HI R93, RZ, 0x10, R59.reuse ;  /* 0x00000010ff5d7819 */ /* 0x100fe2000001163b */
[----:B------:R-:W-:Y:S01]  /*d6f0*/  HADD2.F32 R89, -RZ, R89.H0_H0 ;  /* 0x20000059ff597230 */ /* 0x000fe20000004100 */
[----:B------:R-:W-:Y:S01]  /*d700*/  SHF.R.U64 R58, R58, 0x10, R59 ;  /* 0x000000103a3a7819 */ /* 0x000fe2000000123b */
[----:B------:R-:W-:Y:S01]  /*d710*/  HADD2.F32 R59, -RZ, R80.H0_H0 ;  /* 0x20000050ff3b7230 */ /* 0x000fe20000004100 */
[--C-:B------:R-:W-:Y:S01]  /*d720*/  SHF.R.U32.HI R91, RZ, 0x10, R61.reuse ;  /* 0x00000010ff5b7819 */ /* 0x100fe2000001163d */
[----:B------:R-:W-:Y:S01]  /*d730*/  HADD2.F32 R93, -RZ, R93.H0_H0 ;  /* 0x2000005dff5d7230 */ /* 0x000fe20000004100 */
[----:B------:R-:W-:Y:S01]  /*d740*/  SHF.R.U64 R60, R60, 0x10, R61 ;  /* 0x000000103c3c7819 */ /* 0x000fe2000000123d */
[----:B------:R-:W-:Y:S02]  /*d750*/  HADD2.F32 R58, -RZ, R58.H0_H0 ;  /* 0x2000003aff3a7230 */ /* 0x000fe40000004100 */
[----:B------:R-:W-:-:S02]  /*d760*/  HADD2.F32 R91, -RZ, R91.H0_H0 ;  /* 0x2000005bff5b7230 */ /* 0x000fc40000004100 */
[----:B------:R-:W-:Y:S02]  /*d770*/  HADD2.F32 R60, -RZ, R60.H0_H0 ;  /* 0x2000003cff3c7230 */ /* 0x000fe40000004100 */
[--C-:B0-----:R-:W-:Y:S02]  /*d780*/  HADD2.F32 R80, -RZ, R7.reuse.H0_H0 ;  /* 0x20000007ff507230 */ /* 0x101fe40000004100 */
[----:B------:R-:W-:Y:S02]  /*d790*/  HADD2.F32 R7, -RZ, R7.H1_H1 ;  /* 0x30000007ff077230 */ /* 0x000fe40000004100 */
[--C-:B------:R-:W-:Y:S02]  /*d7a0*/  HADD2.F32 R92, -RZ, R4.reuse.H1_H1 ;  /* 0x30000004ff5c7230 */ /* 0x100fe40000004100 */
[----:B------:R-:W-:Y:S02]  /*d7b0*/  HADD2.F32 R82, -RZ, R4.H0_H0 ;  /* 0x20000004ff527230 */ /* 0x000fe40000004100 */
[----:B------:R-:W-:Y:S01]  /*d7c0*/  FMUL.FTZ R95, R7, R93 ;  /* 0x0000005d075f7220 */ /* 0x000fe20000410000 */
[----:B------:R-:W-:-:S02]  /*d7d0*/  HADD2.F32 R4, -RZ, R6.H0_H0 ;  /* 0x20000006ff047230 */ /* 0x000fc40000004100 */
[-C--:B------:R-:W-:Y:S01]  /*d7e0*/  FMUL.FTZ R94, R7, R91.reuse ;  /* 0x0000005b075e7220 */ /* 0x080fe20000410000 */
[----:B------:R-:W-:Y:S02]  /*d7f0*/  HADD2.F32 R61, -RZ, R6.H1_H1 ;  /* 0x30000006ff3d7230 */ /* 0x000fe40000004100 */
[----:B------:R-:W-:Y:S01]  /*d800*/  FFMA.FTZ R7, R80, R91, -R95 ;  /* 0x0000005b50077223 */ /* 0x000fe2000001085f */
[--C-:B------:R-:W-:Y:S02]  /*d810*/  HADD2.F32 R6, -RZ, R5.reuse.H0_H0 ;  /* 0x20000005ff067230 */ /* 0x100fe40000004100 */
[C---:B------:R-:W-:Y:S01]  /*d820*/  FMUL.FTZ R91, R92.reuse, R89 ;  /* 0x000000595c5b7220 */ /* 0x040fe20000410000 */
[----:B------:R-:W-:Y:S02]  /*d830*/  HADD2.F32 R81, -RZ, R5.H1_H1 ;  /* 0x30000005ff517230 */ /* 0x000fe40000004100 */
[----:B------:R-:W-:Y:S01]  /*d840*/  FMUL.FTZ R5, R92, R59 ;  /* 0x0000003b5c057220 */ /* 0x000fe20000410000 */
[----:B------:R-:W-:-:S03]  /*d850*/  FFMA.FTZ R80, R80, R93, R94 ;  /* 0x0000005d50507223 */ /* 0x000fc6000001005e */
[C---:B------:R-:W-:Y:S01]  /*d860*/  FFMA.FTZ R5, R82.reuse, R89, -R5 ;  /* 0x0000005952057223 */ /* 0x040fe20000010805 */
[--C-:B------:R-:W-:Y:S02]  /*d870*/  HADD2.F32 R89, -RZ, R90.reuse.H1_H1 ;  /* 0x3000005aff597230 */ /* 0x100fe40000004100 */
[----:B------:R-:W-:Y:S01]  /*d880*/  FFMA.FTZ R82, R82, R59, R91 ;  /* 0x0000003b52527223 */ /* 0x000fe2000001005b */
[----:B------:R-:W-:Y:S02]  /*d890*/  HADD2.F32 R90, -RZ, R90.H0_H0 ;  /* 0x2000005aff5a7230 */ /* 0x000fe40000004100 */
[C---:B------:R-:W-:Y:S01]  /*d8a0*/  FMUL.FTZ R59, R81.reuse, R58 ;  /* 0x0000003a513b7220 */ /* 0x040fe20000410000 */
[----:B------:R-:W-:Y:S01]  /*d8b0*/  FMUL.FTZ R81, R81, R60 ;  /* 0x0000003c51517220 */ /* 0x000fe20000410000 */
[C---:B------:R-:W-:Y:S01]  /*d8c0*/  FMUL.FTZ R91, R61.reuse, R89 ;  /* 0x000000593d5b7220 */ /* 0x040fe20000410000 */
[----:B------:R-:W-:Y:S01]  /*d8d0*/  F2FP.F16.F32.PACK_AB R7, R80, R7 ;  /* 0x000000075007723e */ /* 0x000fe200000000ff */
[----:B------:R-:W-:Y:S01]  /*d8e0*/  FMUL.FTZ R92, R61, R90 ;  /* 0x0000005a3d5c7220 */ /* 0x000fe20000410000 */
[----:B------:R-:W-:Y:S01]  /*d8f0*/  FFMA.FTZ R59, R6, R60, -R59 ;  /* 0x0000003c063b7223 */ /* 0x000fe2000001083b */
[----:B------:R-:W-:Y:S01]  /*d900*/  FFMA.FTZ R91, R4, R90, -R91 ;  /* 0x0000005a045b7223 */ /* 0x000fe2000001085b */
[----:B------:R-:W-:Y:S01]  /*d910*/  FFMA.FTZ R58, R6, R58, R81 ;  /* 0x0000003a063a7223 */ /* 0x000fe20000010051 */
[----:B------:R-:W-:Y:S01]  /*d920*/  FFMA.FTZ R92, R4, R89, R92 ;  /* 0x00000059045c7223 */ /* 0x000fe2000001005c */
[----:B------:R-:W-:-:S03]  /*d930*/  F2FP.F16.F32.PACK_AB R4, R82, R5 ;  /* 0x000000055204723e */ /* 0x000fc600000000ff */
[----:B------:R-:W-:Y:S02]  /*d940*/  F2FP.F16.F32.PACK_AB R5, R58, R59 ;  /* 0x0000003b3a05723e */ /* 0x000fe400000000ff */
[----:B------:R-:W-:-:S05]  /*d950*/  F2FP.F16.F32.PACK_AB R6, R92, R91 ;  /* 0x0000005b5c06723e */ /* 0x000fca00000000ff */
[----:B------:R1:W-:Y:S02]  /*d960*/  STS.128 [R3+0x12400], R4 ;  /* 0x0124000403007388 */ /* 0x0003e40000000c00 */
.L_x_1706:
[----:B------:R-:W-:Y:S05]  /*d970*/  BSYNC B2 ;  /* 0x0000000000027941 */ /* 0x000fea0003800000 */
.L_x_1705:
[----:B------:R-:W-:Y:S04]  /*d980*/  BSSY B2, `(.L_x_1707) ;  /* 0x000002c000027945 */ /* 0x000fe80003800000 */
[----:B------:R-:W-:Y:S05]  /*d990*/  @P1 BRA `(.L_x_1708) ;  /* 0x0000000000a81947 */ /* 0x000fea0003800000 */
[----:B01----:R-:W0:Y:S01]  /*d9a0*/  LDS.128 R4, [R0] ;  /* 0x0000000000047984 */ /* 0x003e220000000c00 */
[----:B------:R-:W-:Y:S01]  /*d9b0*/  SHF.R.U32.HI R60, RZ, 0x10, R57 ;  /* 0x00000010ff3c7819 */ /* 0x000fe20000011639 */
[--C-:B------:R-:W-:Y:S01]  /*d9c0*/  HADD2.F32 R59, -RZ, R88.reuse.H1_H1 ;  /* 0x30000058ff3b7230 */ /* 0x100fe20000004100 */
[----:B------:R-:W-:Y:S01]  /*d9d0*/  SHF.R.U32.HI R61, RZ, 0x10, R55 ;  /* 0x00000010ff3d7819 */ /* 0x000fe20000011637 */
[----:B------:R-:W-:Y:S01]  /*d9e0*/  HADD2.F32 R88, -RZ, R88.H0_H0 ;  /* 0x20000058ff587230 */ /* 0x000fe20000004100 */
[----:B------:R-:W-:Y:S01]  /*d9f0*/  SHF.R.U64 R56, R56, 0x10, R57 ;  /* 0x0000001038387819 */ /* 0x000fe20000001239 */
[----:B------:R-:W-:Y:S01]  /*da00*/  HADD2.F32 R60, -RZ, R60.H0_H0 ;  /* 0x2000003cff3c7230 */ /* 0x000fe20000004100 */
[----:B------:R-:W-:Y:S01]  /*da10*/  SHF.R.U64 R89, R54, 0x10, R55 ;  /* 0x0000001036597819 */ /* 0x000fe20000001237 */
[----:B------:R-:W-:Y:S02]  /*da20*/  HADD2.F32 R61, -RZ, R61.H0_H0 ;  /* 0x2000003dff3d7230 */ /* 0x000fe40000004100 */
[----:B------:R-:W-:-:S02]  /*da30*/  HADD2.F32 R56, -RZ, R56.H0_H0 ;  /* 0x20000038ff387230 */ /* 0x000fc40000004100 */
[--C-:B0-----:R-:W-:Y:S02]  /*da40*/  HADD2.F32 R58, -RZ, R7.reuse.H1_H1 ;  /* 0x30000007ff3a7230 */ /* 0x101fe40000004100 */
[----:B------:R-:W-:Y:S02]  /*da50*/  HADD2.F32 R57, -RZ, R7.H0_H0 ;  /* 0x20000007ff397230 */ /* 0x000fe40000004100 */
[--C-:B------:R-:W-:Y:S02]  /*da60*/  HADD2.F32 R7, -RZ, R4.reuse.H0_H0 ;  /* 0x20000004ff077230 */ /* 0x100fe40000004100 */
[C---:B------:R-:W-:Y:S01]  /*da70*/  FMUL.FTZ R80, R58.reuse, R61 ;  /* 0x0000003d3a507220 */ /* 0x040fe20000410000 */
[----:B------:R-:W-:Y:S02]  /*da80*/  HADD2.F32 R4, -RZ, R4.H1_H1 ;  /* 0x30000004ff047230 */ /* 0x000fe40000004100 */
[----:B------:R-:W-:Y:S01]  /*da90*/  FMUL.FTZ R82, R58, R60 ;  /* 0x0000003c3a527220 */ /* 0x000fe20000410000 */
[----:B------:R-:W-:-:S02]  /*daa0*/  HADD2.F32 R54, -RZ, R6.H0_H0 ;  /* 0x20000006ff367230 */ /* 0x000fc40000004100 */
[C---:B------:R-:W-:Y:S01]  /*dab0*/  FFMA.FTZ R80, R57.reuse, R60, -R80 ;  /* 0x0000003c39507223 */ /* 0x040fe20000010850 */
[----:B------:R-:W-:Y:S02]  /*dac0*/  HADD2.F32 R55, -RZ, R6.H1_H1 ;  /* 0x30000006ff377230 */ /* 0x000fe40000004100 */
[----:B------:R-:W-:Y:S01]  /*dad0*/  FFMA.FTZ R81, R57, R61, R82 ;  /* 0x0000003d39517223 */ /* 0x000fe20000010052 */
[C---:B------:R-:W-:Y:S01]  /*dae0*/  FMUL.FTZ R58, R4.reuse, R88 ;  /* 0x00000058043a7220 */ /* 0x040fe20000410000 */
[----:B------:R-:W-:Y:S02]  /*daf0*/  HADD2.F32 R57, -RZ, R85.H1_H1 ;  /* 0x30000055ff397230 */ /* 0x000fe40000004100 */
[-C--:B------:R-:W-:Y:S01]  /*db00*/  FMUL.FTZ R60, R4, R59.reuse ;  /* 0x0000003b043c7220 */ /* 0x080fe20000410000 */
[----:B------:R-:W-:Y:S02]  /*db10*/  HADD2.F32 R6, -RZ, R5.H0_H0 ;  /* 0x20000005ff067230 */ /* 0x000fe40000004100 */
[----:B------:R-:W-:Y:S01]  /*db20*/  FFMA.FTZ R58, R7, R59, -R58 ;  /* 0x0000003b073a7223 */ /* 0x000fe2000001083a */
[----:B------:R-:W-:-:S02]  /*db30*/  HADD2.F32 R85, -RZ, R85.H0_H0 ;  /* 0x20000055ff557230 */ /* 0x000fc40000004100 */
[----:B------:R-:W-:Y:S01]  /*db40*/  FFMA.FTZ R59, R7, R88, R60 ;  /* 0x00000058073b7223 */ /* 0x000fe2000001003c */
[----:B------:R-:W-:Y:S02]  /*db50*/  HADD2.F32 R5, -RZ, R5.H1_H1 ;  /* 0x30000005ff057230 */ /* 0x000fe40000004100 */
[C---:B------:R-:W-:Y:S01]  /*db60*/  FMUL.FTZ R61, R55.reuse, R57 ;  /* 0x00000039373d7220 */ /* 0x040fe20000410000 */
[----:B------:R-:W-:Y:S02]  /*db70*/  HADD2.F32 R4, -RZ, R89.H0_H0 ;  /* 0x20000059ff047230 */ /* 0x000fe40000004100 */
[-C--:B------:R-:W-:Y:S01]  /*db80*/  FMUL.FTZ R60, R55, R85.reuse ;  /* 0x00000055373c7220 */ /* 0x080fe20000410000 */
[C---:B------:R-:W-:Y:S01]  /*db90*/  FMUL.FTZ R55, R5.reuse, R56 ;  /* 0x0000003805377220 */ /* 0x040fe20000410000 */
[C---:B------:R-:W-:Y:S01]  /*dba0*/  FFMA.FTZ R61, R54.reuse, R85, -R61 ;  /* 0x00000055363d7223 */ /* 0x040fe2000001083d */
[-C--:B------:R-:W-:Y:S01]  /*dbb0*/  FMUL.FTZ R7, R5, R4.reuse ;  /* 0x0000000405077220 */ /* 0x080fe20000410000 */
[----:B------:R-:W-:Y:S01]  /*dbc0*/  FFMA.FTZ R60, R54, R57, R60 ;  /* 0x00000039363c7223 */ /* 0x000fe2000001003c */
[C---:B------:R-:W-:Y:S01]  /*dbd0*/  FFMA.FTZ R54, R6.reuse, R4, R55 ;  /* 0x0000000406367223 */ /* 0x040fe20000010037 */
[----:B------:R-:W-:Y:S01]  /*dbe0*/  F2FP.F16.F32.PACK_AB R4, R59, R58 ;  /* 0x0000003a3b04723e */ /* 0x000fe200000000ff */
[----:B------:R-:W-:Y:S01]  /*dbf0*/  FFMA.FTZ R5, R6, R56, -R7 ;  /* 0x0000003806057223 */ /* 0x000fe20000010807 */
[----:B------:R-:W-:-:S02]  /*dc00*/  F2FP.F16.F32.PACK_AB R7, R81, R80 ;  /* 0x000000505107723e */ /* 0x000fc400000000ff */
[----:B------:R-:W-:Y:S02]  /*dc10*/  F2FP.F16.F32.PACK_AB R6, R60, R61 ;  /* 0x0000003d3c06723e */ /* 0x000fe400000000ff */
[----:B------:R-:W-:-:S05]  /*dc20*/  F2FP.F16.F32.PACK_AB R5, R54, R5 ;  /* 0x000000053605723e */ /* 0x000fca00000000ff */
[----:B------:R2:W-:Y:S02]  /*dc30*/  STS.128 [R0], R4 ;  /* 0x0000000400007388 */ /* 0x0005e40000000c00 */
.L_x_1708:
[----:B------:R-:W-:Y:S05]  /*dc40*/  BSYNC B2 ;  /* 0x0000000000027941 */ /* 0x000fea0003800000 */
.L_x_1707:
[----:B------:R-:W-:Y:S04]  /*dc50*/  BSSY B2, `(.L_x_1709) ;  /* 0x000002c000027945 */ /* 0x000fe80003800000 */
[----:B------:R-:W-:Y:S05]  /*dc60*/  @P2 BRA `(.L_x_1710) ;  /* 0x0000000000a82947 */ /* 0x000fea0003800000 */
[----:B012---:R-:W0:Y:S01]  /*dc70*/  LDS.128 R4, [R3+0x16400] ;  /* 0x0164000003047984 */ /* 0x007e220000000c00 */
[----:B------:R-:W-:Y:S01]  /*dc80*/  SHF.R.U32.HI R55, RZ, 0x10, R53 ;  /* 0x00000010ff377819 */ /* 0x000fe20000011635 */
[----:B------:R-:W-:Y:S01]  /*dc90*/  HADD2.F32 R54, -RZ, R79.H0_H0 ;  /* 0x2000004fff367230 */ /* 0x000fe20000004100 */
[----:B------:R-:W-:Y:S01]  /*dca0*/  SHF.R.U32.HI R57, RZ, 0x10, R51 ;  /* 0x00000010ff397819 */ /* 0x000fe20000011633 */
[--C-:B------:R-:W-:Y:S01]  /*dcb0*/  HADD2.F32 R56, -RZ, R78.reuse.H0_H0 ;  /* 0x2000004eff387230 */ /* 0x100fe20000004100 */
[----:B------:R-:W-:Y:S01]  /*dcc0*/  SHF.R.U64 R81, R52, 0x10, R53 ;  /* 0x0000001034517819 */ /* 0x000fe20000001235 */
[----:B------:R-:W-:Y:S01]  /*dcd0*/  HADD2.F32 R55, -RZ, R55.H0_H0 ;  /* 0x20000037ff377230 */ /* 0x000fe20000004100 */
[----:B------:R-:W-:Y:S01]  /*dce0*/  SHF.R.U64 R61, R50, 0x10, R51 ;  /* 0x00000010323d7819 */ /* 0x000fe20000001233 */
[----:B------:R-:W-:Y:S02]  /*dcf0*/  HADD2.F32 R57, -RZ, R57.H0_H0 ;  /* 0x20000039ff397230 */ /* 0x000fe40000004100 */
[----:B------:R-:W-:-:S02]  /*dd00*/  HADD2.F32 R78, -RZ, R78.H1_H1 ;  /* 0x3000004eff4e7230 */ /* 0x000fc40000004100 */
[----:B------:R-:W-:Y:S02]  /*dd10*/  HADD2.F32 R79, -RZ, R79.H1_H1 ;  /* 0x3000004fff4f7230 */ /* 0x000fe40000004100 */
[--C-:B0-----:R-:W-:Y:S02]  /*dd20*/  HADD2.F32 R53, -RZ, R7.reuse.H1_H1 ;  /* 0x30000007ff357230 */ /* 0x101fe40000004100 */
[----:B------:R-:W-:Y:S02]  /*dd30*/  HADD2.F32 R52, -RZ, R7.H0_H0 ;  /* 0x20000007ff347230 */ /* 0x000fe40000004100 */
[--C-:B------:R-:W-:Y:S02]  /*dd40*/  HADD2.F32 R7, -RZ, R4.reuse.H0_H0 ;  /* 0x20000004ff077230 */ /* 0x100fe40000004100 */
[C---:B------:R-:W-:Y:S01]  /*dd50*/  FMUL.FTZ R60, R53.reuse, R55 ;  /* 0x00000037353c7220 */ /* 0x040fe20000410000 */
[----:B------:R-:W-:Y:S02]  /*dd60*/  HADD2.F32 R4, -RZ, R4.H1_H1 ;  /* 0x30000004ff047230 */ /* 0x000fe40000004100 */
[----:B------:R-:W-:Y:S01]  /*dd70*/  FMUL.FTZ R59, R53, R57 ;  /* 0x00000039353b7220 */ /* 0x000fe20000410000 */
[----:B------:R-:W-:-:S02]  /*dd80*/  HADD2.F32 R50, -RZ, R6.H0_H0 ;  /* 0x20000006ff327230 */ /* 0x000fc40000004100 */
[----:B------:R-:W-:Y:S01]  /*dd90*/  FFMA.FTZ R80, R52, R57, R60 ;  /* 0x0000003934507223 */ /* 0x000fe2000001003c */
[----:B------:R-:W-:Y:S02]  /*dda0*/  HADD2.F32 R51, -RZ, R6.H1_H1 ;  /* 0x30000006ff337230 */ /* 0x000fe40000004100 */
[----:B------:R-:W-:Y:S01]  /*ddb0*/  FMUL.FTZ R58, R4, R56 ;  /* 0x00000038043a7220 */ /* 0x000fe20000410000 */
[--C-:B------:R-:W-:Y:S02]  /*ddc0*/  HADD2.F32 R6, -RZ, R5.reuse.H0_H0 ;  /* 0x20000005ff067230 */ /* 0x100fe40000004100 */
[----:B------:R-:W-:Y:S01]  /*ddd0*/  FFMA.FTZ R59, R52, R55, -R59 ;  /* 0x00000037343b7223 */ /* 0x000fe2000001083b */
[-C--:B------:R-:W-:Y:S01]  /*dde0*/  FMUL.FTZ R60, R4, R54.reuse ;  /* 0x00000036043c7220 */ /* 0x080fe20000410000 */
[----:B------:R-:W-:Y:S02]  /*ddf0*/  HADD2.F32 R5, -RZ, R5.H1_H1 ;  /* 0x30000005ff057230 */ /* 0x000fe40000004100 */
[----:B------:R-:W-:Y:S01]  /*de00*/  FFMA.FTZ R58, R7, R54, -R58 ;  /* 0x00000036073a7223 */ /* 0x000fe2000001083a */
[----:B------:R-:W-:-:S02]  /*de10*/  HADD2.F32 R52, -RZ, R61.H0_H0 ;  /* 0x2000003dff347230 */ /* 0x000fc40000004100 */
[----:B------:R-:W-:Y:S01]  /*de20*/  FFMA.FTZ R53, R7, R56, R60 ;  /* 0x0000003807357223 */ /* 0x000fe2000001003c */
[----:B------:R-:W-:Y:S02]  /*de30*/  HADD2.F32 R4, -RZ, R81.H0_H0 ;  /* 0x20000051ff047230 */ /* 0x000fe40000004100 */
[C---:B------:R-:W-:Y:S01]  /*de40*/  FMUL.FTZ R55, R51.reuse, R78 ;  /* 0x0000004e33377220 */ /* 0x040fe20000410000 */
[-C--:B------:R-:W-:Y:S01]  /*de50*/  FMUL.FTZ R57, R51, R79.reuse ;  /* 0x0000004f33397220 */ /* 0x080fe20000410000 */
[C---:B------:R-:W-:Y:S01]  /*de60*/  FMUL.FTZ R7, R5.reuse, R52 ;  /* 0x0000003405077220 */ /* 0x040fe20000410000 */
[----:B------:R-:W-:Y:S01]  /*de70*/  FMUL.FTZ R51, R5, R4 ;  /* 0x0000000405337220 */ /* 0x000fe20000410000 */
[C---:B------:R-:W-:Y:S01]  /*de80*/  FFMA.FTZ R55, R50.reuse, R79, -R55 ;  /* 0x0000004f32377223 */ /* 0x040fe20000010837 */
[----:B------:R-:W-:Y:S01]  /*de90*/  FFMA.FTZ R50, R50, R78, R57 ;  /* 0x0000004e32327223 */ /* 0x000fe20000010039 */
[C---:B------:R-:W-:Y:S01]  /*dea0*/  FFMA.FTZ R5, R6.reuse, R4, -R7 ;  /* 0x0000000406057223 */ /* 0x040fe20000010807 */
[----:B------:R-:W-:Y:S01]  /*deb0*/  FFMA.FTZ R52, R6, R52, R51 ;  /* 0x0000003406347223 */ /* 0x000fe20000010033 */
[----:B------:R-:W-:-:S02]  /*dec0*/  F2FP.F16.F32.PACK_AB R7, R80, R59 ;  /* 0x0000003b5007723e */ /* 0x000fc400000000ff */
[----:B------:R-:W-:Y:S02]  /*ded0*/  F2FP.F16.F32.PACK_AB R6, R50, R55 ;  /* 0x000000373206723e */ /* 0x000fe400000000ff */
[----:B------:R-:W-:Y:S02]  /*dee0*/  F2FP.F16.F32.PACK_AB R4, R53, R58 ;  /* 0x0000003a3504723e */ /* 0x000fe400000000ff */
[----:B------:R-:W-:-:S05]  /*def0*/  F2FP.F16.F32.PACK_AB R5, R52, R5 ;  /* 0x000000053405723e */ /* 0x000fca00000000ff */
[----:B------:R3:W-:Y:S02]  /*df00*/  STS.128 [R3+0x16400], R4 ;  /* 0x0164000403007388 */ /* 0x0007e40000000c00 */
.L_x_1710:
[----:B------:R-:W-:Y:S05]  /*df10*/  BSYNC B2 ;  /* 0x0000000000027941 */ /* 0x000fea0003800000 */
.L_x_1709:
[----:B------:R-:W-:Y:S04]  /*df20*/  BSSY B2, `(.L_x_1711) ;  /* 0x000002c000027945 */ /* 0x000fe80003800000 */
[----:B------:R-:W-:Y:S05]  /*df30*/  @P3 BRA `(.L_x_1712) ;  /* 0x0000000000a83947 */ /* 0x000fea0003800000 */
[----:B0123--:R-:W0:Y:S01]  /*df40*/  LDS.128 R4, [R0+0x4000] ;  /* 0x0040000000047984 */ /* 0x00fe220000000c00 */
        /* <DEDUP_REMOVED lines=41> */
.L_x_1712:
[----:B------:R-:W-:Y:S05]  /*e1e0*/  BSYNC B2 ;  /* 0x0000000000027941 */ /* 0x000fea0003800000 */
.L_x_1711:
[----:B------:R-:W-:Y:S04]  /*e1f0*/  BSSY B2, `(.L_x_1713) ;  /* 0x000002c000027945 */ /* 0x000fe80003800000 */
[----:B------:R-:W-:Y:S05]  /*e200*/  @P4 BRA `(.L_x_1714) ;  /* 0x0000000000a84947 */ /* 0x000fea0003800000 */
[----:B01234-:R-:W0:Y:S01]  /*e210*/  LDS.128 R4, [R3+0x1a400] ;  /* 0x01a4000003047984 */ /* 0x01fe220000000c00 */
        /* <DEDUP_REMOVED lines=41> */
.L_x_1714:
[----:B------:R-:W-:Y:S05]  /*e4b0*/  BSYNC B2 ;  /* 0x0000000000027941 */ /* 0x000fea0003800000 */
.L_x_1713:
[----:B------:R-:W-:Y:S05]  /*e4c0*/  @P5 BRA `(.L_x_1704) ;  /* 0x0000000000a85947 */ /* 0x000fea0003800000 */
[----:B01234-:R-:W0:Y:S01]  /*e4d0*/  LDS.128 R4, [R0+0x8000] ;  /* 0x0080000000047984 */ /* 0x01fe220000000c00 */
[----:B------:R-:W-:Y:S01]  /*e4e0*/  SHF.R.U32.HI R43, RZ, 0x10, R37 ;  /* 0x00000010ff2b7819 */ /* 0x000fe20000011625 */
[----:B------:R-:W-:Y:S01]  /*e4f0*/  HADD2.F32 R42, -RZ, R69.H0_H0 ;  /* 0x20000045ff2a7230 */ /* 0x000fe20000004100 */
[--C-:B------:R-:W-:Y:S01]  /*e500*/  SHF.R.U32.HI R45, RZ, 0x10, R39.reuse ;  /* 0x00000010ff2d7819 */ /* 0x100fe20000011627 */
        /* <DEDUP_REMOVED lines=38> */
.L_x_1704:
[----:B------:R-:W-:Y:S05]  /*e770*/  BSYNC B1 ;  /* 0x0000000000017941 */ /* 0x000fea0003800000 */
.L_x_1703:
        /* <DEDUP_REMOVED lines=13> */
[--C-:B------:R-:W-:Y:S01]  /*e850*/  SHF.R.U64 R47, R40, 0x10, R41.reuse ;  /* 0x00000010282f7819 */ /* 0x100fe20000001229 */
[----:B------:R-:W-:Y:S01]  /*e860*/  HADD2.F32 R38, -RZ, R87.H0_H0 ;  /* 0x20000057ff267230 */ /* 0x000fe20000004100 */
[----:B------:R-:W-:Y:S01]  /*e870*/  SHF.R.U32.HI R39, RZ, 0x10, R41 ;  /* 0x00000010ff277819 */ /* 0x000fe20000011629 */
[--C-:B------:R-:W-:Y:S01]  /*e880*/  HADD2.F32 R40, -RZ, R86.reuse.H0_H0 ;  /* 0x20000056ff287230 */ /* 0x100fe20000004100 */
[--C-:B------:R-:W-:Y:S01]  /*e890*/  SHF.R.U32.HI R41, RZ, 0x10, R31.reuse ;  /* 0x00000010ff297819 */ /* 0x100fe2000001161f */
[----:B------:R-:W-:Y:S01]  /*e8a0*/  HADD2.F32 R86, -RZ, R86.H1_H1 ;  /* 0x30000056ff567230 */ /* 0x000fe20000004100 */
[----:B------:R-:W-:Y:S01]  /*e8b0*/  SHF.R.U64 R45, R30, 0x10, R31 ;  /* 0x000000101e2d7819 */ /* 0x000fe2000000121f */
[----:B------:R-:W-:Y:S02]  /*e8c0*/  HADD2.F32 R39, -RZ, R39.H0_H0 ;  /* 0x20000027ff277230 */ /* 0x000fe40000004100 */
[----:B------:R-:W-:-:S02]  /*e8d0*/  HADD2.F32 R41, -RZ, R41.H0_H0 ;  /* 0x20000029ff297230 */ /* 0x000fc40000004100 */
        /* <DEDUP_REMOVED lines=32> */
.L_x_1717:
[----:B------:R-:W-:Y:S05]  /*eae0*/  BSYNC B1 ;  /* 0x0000000000017941 */ /* 0x000fea0003800000 */
.L_x_1716:
[----:B------:R-:W-:Y:S04]  /*eaf0*/  BSSY B1, `(.L_x_1718) ;  /* 0x000002c000017945 */ /* 0x000fe80003800000 */
[----:B------:R-:W-:Y:S05]  /*eb00*/  @P1 BRA `(.L_x_1719) ;  /* 0x0000000000a81947 */ /* 0x000fea0003800000 */
[----:B0-----:R-:W0:Y:S01]  /*eb10*/  LDS.128 R4, [R0+0x2000] ;  /* 0x0020000000047984 */ /* 0x001e220000000c00 */
        /* <DEDUP_REMOVED lines=28> */
[CC--:B------:R-:W-:Y:S01]  /*ece0*/  FMUL.FTZ R35, R31.reuse, R83.reuse ;  /* 0x000000531f237220 */ /* 0x0c0fe20000410000 */
[----:B------:R-:W-:Y:S01]  /*ecf0*/  FMUL.FTZ R34, R31, R84 ;  /* 0x000000541f227220 */ /* 0x000fe20000410000 */
        /* <DEDUP_REMOVED lines=11> */
.L_x_1719:
[----:B------:R-:W-:Y:S05]  /*edb0*/  BSYNC B1 ;  /* 0x0000000000017941 */ /* 0x000fea0003800000 */
.L_x_1718:
[----:B------:R-:W-:Y:S04]  /*edc0*/  BSSY B1, `(.L_x_1720) ;  /* 0x000002c000017945 */ /* 0x000fe80003800000 */
[----:B------:R-:W-:Y:S05]  /*edd0*/  @P2 BRA `(.L_x_1721) ;  /* 0x0000000000a82947 */ /* 0x000fea0003800000 */
[----:B01----:R-:W0:Y:S01]  /*ede0*/  LDS.128 R4, [R3+0x18400] ;  /* 0x0184000003047984 */ /* 0x003e220000000c00 */
        /* <DEDUP_REMOVED lines=41> */
.L_x_1721:
[----:B------:R-:W-:Y:S05]  /*f080*/  BSYNC B1 ;  /* 0x0000000000017941 */ /* 0x000fea0003800000 */
.L_x_1720:
        /* <DEDUP_REMOVED lines=44> */
.L_x_1723:
[----:B------:R-:W-:Y:S05]  /*f350*/  BSYNC B1 ;  /* 0x0000000000017941 */ /* 0x000fea0003800000 */
.L_x_1722:
[----:B------:R-:W-:Y:S04]  /*f360*/  BSSY B1, `(.L_x_1724) ;  /* 0x000002c000017945 */ /* 0x000fe80003800000 */
[----:B------:R-:W-:Y:S05]  /*f370*/  @P4 BRA `(.L_x_1725) ;  /* 0x0000000000a84947 */ /* 0x000fea0003800000 */
[----:B0123--:R-:W0:Y:S01]  /*f380*/  LDS.128 R4, [R3+0x1c400] ;  /* 0x01c4000003047984 */ /* 0x00fe220000000c00 */
[----:B------:R-:W-:Y:S01]  /*f390*/  SHF.R.U32.HI R21, RZ, 0x10, R15 ;  /* 0x00000010ff157819 */ /* 0x000fe2000001160f */
[----:B------:R-:W-:Y:S01]  /*f3a0*/  HADD2.F32 R20, -RZ, R67.H0_H0 ;  /* 0x20000043ff147230 */ /* 0x000fe20000004100 */
[----:B------:R-:W-:Y:S01]  /*f3b0*/  SHF.R.U32.HI R25, RZ, 0x10, R13 ;  /* 0x00000010ff197819 */ /* 0x000fe2000001160d */
[----:B------:R-:W-:Y:S01]  /*f3c0*/  HADD2.F32 R24, -RZ, R65.H0_H0 ;  /* 0x20000041ff187230 */ /* 0x000fe20000004100 */
        /* <DEDUP_REMOVED lines=27> */
[-C--:B------:R-:W-:Y:S01]  /*f580*/  FMUL.FTZ R13, R5, R4.reuse ;  /* 0x00000004050d7220 */ /* 0x080fe20000410000 */
        /* <DEDUP_REMOVED lines=9> */
.L_x_1725:
[----:B------:R-:W-:Y:S05]  /*f620*/  BSYNC B1 ;  /* 0x0000000000017941 */ /* 0x000fea0003800000 */
.L_x_1724:
[----:B------:R-:W-:Y:S05]  /*f630*/  @P5 BRA `(.L_x_1715) ;  /* 0x0000003800945947 */ /* 0x000fea0003800000 */
[----:B01234-:R-:W0:Y:S01]  /*f640*/  LDS.128 R4, [R0+0xa000] ;  /* 0x00a0000000047984 */ /* 0x01fe220000000c00 */
[----:B------:R-:W-:Y:S01]  /*f650*/  SHF.R.U32.HI R14, RZ, 0x10, R9 ;  /* 0x00000010ff0e7819 */ /* 0x000fe20000011609 */
[--C-:B------:R-:W-:Y:S01]  /*f660*/  HADD2.F32 R13, -RZ, R62.reuse.H0_H0 ;  /* 0x2000003eff0d7230 */ /* 0x100fe20000004100 */
[--C-:B------:R-:W-:Y:S01]  /*f670*/  SHF.R.U32.HI R12, RZ, 0x10, R11.reuse ;  /* 0x00000010ff0c7819 */ /* 0x100fe2000001160b */
[----:B------:R-:W-:Y:S01]  /*f680*/  HADD2.F32 R62, -RZ, R62.H1_H1 ;  /* 0x3000003eff3e7230 */ /* 0x000fe20000004100 */
[----:B------:R-:W-:Y:S01]  /*f690*/  SHF.R.U64 R24, R10, 0x10, R11 ;  /* 0x000000100a187819 */ /* 0x000fe2000000120b */
[----:B------:R-:W-:Y:S01]  /*f6a0*/  HADD2.F32 R14, -RZ, R14.H0_H0 ;  /* 0x2000000eff0e7230 */ /* 0x000fe20000004100 */
[----:B------:R-:W-:Y:S01]  /*f6b0*/  SHF.R.U64 R21, R8, 0x10, R9 ;  /* 0x0000001008157819 */ /* 0x000fe20000001209 */
[----:B------:R-:W-:Y:S02]  /*f6c0*/  HADD2.F32 R12, -RZ, R12.H0_H0 ;  /* 0x2000000cff0c7230 */ /* 0x000fe40000004100 */
[----:B------:R-:W-:-:S02]  /*f6d0*/  HADD2.F32 R11, -RZ, R63.H0_H0 ;  /* 0x2000003fff0b7230 */ /* 0x000fc40000004100 */
[----:B------:R-:W-:Y:S02]  /*f6e0*/  HADD2.F32 R63, -RZ, R63.H1_H1 ;  /* 0x3000003fff3f7230 */ /* 0x000fe40000004100 */
[--C-:B0-----:R-:W-:Y:S02]  /*f6f0*/  HADD2.F32 R10, -RZ, R7.reuse.H1_H1 ;  /* 0x30000007ff0a7230 */ /* 0x101fe40000004100 */
[--C-:B------:R-:W-:Y:S02]  /*f700*/  HADD2.F32 R3, -RZ, R4.reuse.H0_H0 ;  /* 0x20000004ff037230 */ /* 0x100fe40000004100 */
[----:B------:R-:W-:Y:S02]  /*f710*/  HADD2.F32 R9, -RZ, R7.H0_H0 ;  /* 0x20000007ff097230 */ /* 0x000fe40000004100 */
[C---:B------:R-:W-:Y:S01]  /*f720*/  FMUL.FTZ R20, R10.reuse, R14 ;  /* 0x0000000e0a147220 */ /* 0x040fe20000410000 */
[----:B------:R-:W-:Y:S02]  /*f730*/  HADD2.F32 R4, -RZ, R4.H1_H1 ;  /* 0x30000004ff047230 */ /* 0x000fe40000004100 */
[----:B------:R-:W-:Y:S01]  /*f740*/  FMUL.FTZ R15, R10, R12 ;  /* 0x0000000c0a0f7220 */ /* 0x000fe20000410000 */
[----:B------:R-:W-:-:S02]  /*f750*/  HADD2.F32 R7, -RZ, R6.H0_H0 ;  /* 0x20000006ff077230 */ /* 0x000fc40000004100 */
[C---:B------:R-:W-:Y:S01]  /*f760*/  FFMA.FTZ R20, R9.reuse, R12, -R20 ;  /* 0x0000000c09147223 */ /* 0x040fe20000010814 */
[----:B------:R-:W-:Y:S02]  /*f770*/  HADD2.F32 R8, -RZ, R6.H1_H1 ;  /* 0x30000006ff087230 */ /* 0x000fe40000004100 */
[C---:B------:R-:W-:Y:S01]  /*f780*/  FMUL.FTZ R10, R4.reuse, R13 ;  /* 0x0000000d040a7220 */ /* 0x040fe20000410000 */
[--C-:B------:R-:W-:Y:S02]  /*f790*/  HADD2.F32 R6, -RZ, R5.reuse.H0_H0 ;  /* 0x20000005ff067230 */ /* 0x100fe40000004100 */
[----:B------:R-:W-:Y:S01]  /*f7a0*/  FFMA.FTZ R15, R9, R14, R15 ;  /* 0x0000000e090f7223 */ /* 0x000fe2000001000f */
[-C--:B------:R-:W-:Y:S01]  /*f7b0*/  FMUL.FTZ R12, R4, R11.reuse ;  /* 0x0000000b040c7220 */ /* 0x080fe20000410000 */
[----:B------:R-:W-:Y:S02]  /*f7c0*/  HADD2.F32 R5, -RZ, R5.H1_H1 ;  /* 0x30000005ff057230 */ /* 0x000fe40000004100 */
[----:B------:R-:W-:Y:S01]  /*f7d0*/  FFMA.FTZ R10, R3, R11, -R10 ;  /* 0x0000000b030a7223 */ /* 0x000fe2000001080a */
[----:B------:R-:W-:-:S02]  /*f7e0*/  HADD2.F32 R9, -RZ, R21.H0_H0 ;  /* 0x20000015ff097230 */ /* 0x000fc40000004100 */
[----:B------:R-:W-:Y:S01]  /*f7f0*/  FFMA.FTZ R3, R3, R13, R12 ;  /* 0x0000000d03037223 */ /* 0x000fe2000001000c */
[----:B------:R-:W-:Y:S02]  /*f800*/  HADD2.F32 R4, -RZ, R24.H0_H0 ;  /* 0x20000018ff047230 */ /* 0x000fe40000004100 */
[C---:B------:R-:W-:Y:S01]  /*f810*/  FMUL.FTZ R12, R8.reuse, R62 ;  /* 0x0000003e080c7220 */ /* 0x040fe20000410000 */
        /* <DEDUP_REMOVED lines=11> */
[----:B------:R0:W-:Y:S01]  /*f8d0*/  STS.128 [R0+0xa000], R4 ;  /* 0x00a0000400007388 */ /* 0x0001e20000000c00 */
[----:B------:R-:W-:Y:S05]  /*f8e0*/  BRA `(.L_x_1715) ;  /* 0x0000003400e87947 */ /* 0x000fea0003800000 */
.L_x_1694:
[----:B------:R-:W0:Y:S01]  /*f8f0*/  LDC R64, c[0x0][0x448] ;  /* 0x00011200ff407b82 */ /* 0x000e220000000800 */
[----:B------:R-:W-:Y:S01]  /*f900*/  LEA.HI R33, R33, R28, RZ, 0x2 ;  /* 0x0000001c21217211 */ /* 0x000fe200078f10ff */
[----:B------:R-:W-:Y:S01]  /*f910*/  ULDC.64 UR4, c[0x0][0x3f8] ;  /* 0x0000fe0000047ab9 */ /* 0x000fe20000000a00 */
[----:B------:R-:W-:Y:S01]  /*f920*/  ULDC.64 UR6, c[0x0][0x408] ;  /* 0x0001020000067ab9 */ /* 0x000fe20000000a00 */
[----:B------:R-:W-:Y:S01]  /*f930*/  IMAD.MOV.U32 R6, RZ, RZ, R26 ;  /* 0x000000ffff067224 */ /* 0x000fe200078e001a */
[----:B------:R-:W-:Y:S01]  /*f940*/  LOP3.LUT R33, R33, 0xfffffffc, RZ, 0xc0, !PT ;  /* 0xfffffffc21217812 */ /* 0x000fe200078ec0ff */
[----:B------:R-:W-:-:S04]  /*f950*/  IMAD.MOV.U32 R7, RZ, RZ, R31 ;  /* 0x000000ffff077224 */ /* 0x000fc800078e001f */
[----:B------:R-:W-:-:S04]  /*f960*/  IMAD.IADD R0, R28, 0x1, -R33 ;  /* 0x000000011c007824 */ /* 0x000fc800078e0a21 */
[----:B------:R-:W-:Y:S01]  /*f970*/  IMAD R3, R0, 0x40, R67 ;  /* 0x0000004000037824 */ /* 0x000fe200078e0243 */
[----:B0-----:R-:W-:-:S13]  /*f980*/  ISETP.NE.AND P0, PT, R64, 0x1, PT ;  /* 0x000000014000780c */ /* 0x001fda0003f05270 */
[----:B------:R-:W0:Y:S08]  /*f990*/  @P0 LDC R4, c[0x0][0x44c] ;  /* 0x00011300ff040b82 */ /* 0x000e300000000800 */
[----:B------:R-:W1:Y:S01]  /*f9a0*/  @P0 LDC R5, c[0x0][0x450] ;  /* 0x00011400ff050b82 */ /* 0x000e620000000800 */
[----:B0-----:R-:W-:-:S05]  /*f9b0*/  @P0 IMAD.HI.U32 R4, R3, R4, RZ ;  /* 0x0000000403040227 */ /* 0x001fca00078e00ff */
[----:B-1----:R-:W-:Y:S01]  /*f9c0*/  @P0 SHF.R.U32.HI R3, RZ, R5, R4 ;  /* 0x00000005ff030219 */ /* 0x002fe20000011604 */
[----:B------:R-:W-:Y:S01]  /*f9d0*/  IMAD.MOV.U32 R5, RZ, RZ, R29 ;  /* 0x000000ffff057224 */ /* 0x000fe200078e001d */
[----:B------:R-:W-:Y:S02]  /*f9e0*/  MOV R4, R24 ;  /* 0x0000001800047202 */ /* 0x000fe40000000f00 */
[----:B------:R-:W-:Y:S01]  /*f9f0*/  SHF.R.S32.HI R8, RZ, 0x1f, R3 ;  /* 0x0000001fff087819 */ /* 0x000fe20000011403 */
[----:B------:R-:W-:-:S04]  /*fa00*/  IMAD.WIDE.U32 R6, R3, UR6, R6 ;  /* 0x0000000603067c25 */ /* 0x000fc8000f8e0006 */
[C---:B------:R-:W-:Y:S02]  /*fa10*/  IMAD R10, R8.reuse, UR4, RZ ;  /* 0x00000004080a7c24 */ /* 0x040fe4000f8e02ff */
[----:B------:R-:W-:Y:S02]  /*fa20*/  IMAD R8, R8, UR6, RZ ;  /* 0x0000000608087c24 */ /* 0x000fe4000f8e02ff */
[----:B------:R-:W-:-:S04]  /*fa30*/  IMAD.WIDE.U32 R4, R3, UR4, R4 ;  /* 0x0000000403047c25 */ /* 0x000fc8000f8e0004 */
[C---:B------:R-:W-:Y:S01]  /*fa40*/  IMAD R21, R3.reuse, UR5, R10 ;  /* 0x0000000503157c24 */ /* 0x040fe2000f8e020a */
[----:B------:R-:W-:Y:S01]  /*fa50*/  ULDC.64 UR4, c[0x0][0x3e8] ;  /* 0x0000fa0000047ab9 */ /* 0x000fe20000000a00 */
[----:B------:R-:W-:Y:S01]  /*fa60*/  IMAD R61, R3, UR7, R8 ;  /* 0x00000007033d7c24 */ /* 0x000fe2000f8e0208 */
[----:B------:R-:W-:Y:S01]  /*fa70*/  ULDC.64 UR6, c[0x0][0x400] ;  /* 0x0001000000067ab9 */ /* 0x000fe20000000a00 */
[----:B------:R-:W-:Y:S01]  /*fa80*/  IMAD.IADD R21, R5, 0x1, R21 ;  /* 0x0000000105157824 */ /* 0x000fe200078e0215 */
[----:B------:R-:W-:Y:S01]  /*fa90*/  LEA R20, P0, R4, UR4, 0x1 ;  /* 0x0000000404147c11 */ /* 0x000fe2000f8008ff */
[----:B------:R-:W-:Y:S01]  /*faa0*/  IMAD.IADD R61, R7, 0x1, R61 ;  /* 0x00000001073d7824 */ /* 0x000fe200078e023d */
[----:B------:R-:W-:Y:S01]  /*fab0*/  LEA R3, P1, R6, UR6, 0x1 ;  /* 0x0000000606037c11 */ /* 0x000fe2000f8208ff */
[----:B------:R-:W-:Y:S01]  /*fac0*/  UMOV UR4, 0xffffffff ;  /* 0xffffffff00047882 */ /* 0x000fe20000000000 */
[----:B------:R-:W-:Y:S02]  /*fad0*/  LEA.HI.X R21, R4, UR5, R21, 0x1, P0 ;  /* 0x0000000504157c11 */ /* 0x000fe400080f0c15 */
[----:B------:R-:W-:Y:S01]  /*fae0*/  LEA.HI.X R61, R6, UR7, R61, 0x1, P1 ;  /* 0x00000007063d7c11 */ /* 0x000fe200088f0c3d */
[----:B------:R-:W-:Y:S08]  /*faf0*/  BRA.DIV UR4, `(.L_x_1726) ;  /* 0x000001f204a07947 */ /* 0x000ff0000b800000 */
[----:B------:R0:W1:Y:S04]  /*fb00*/  SHFL.IDX PT, R5, R21, RZ, 0x1c1f ;  /* 0x001c1fff15057589 */ /* 0x00006800000e0000 */
[----:B------:R0:W2:Y:S04]  /*fb10*/  SHFL.IDX PT, R4, R20, RZ, 0x1c1f ;  /* 0x001c1fff14047589 */ /* 0x0000a800000e0000 */
[----:B------:R0:W3:Y:S04]  /*fb20*/  SHFL.IDX PT, R7, R61, RZ, 0x1c1f ;  /* 0x001c1fff3d077589 */ /* 0x0000e800000e0000 */
[----:B------:R0:W4:Y:S02]  /*fb30*/  SHFL.IDX PT, R8, R3, RZ, 0x1c1f ;  /* 0x001c1fff03087589 */ /* 0x00012400000e0000 */
.L_x_2047:
        /* <DEDUP_REMOVED lines=17> */
[----:B--2---:R-:W-:Y:S01]  /*fc50*/  IMAD.MOV.U32 R12, RZ, RZ, R4 ;  /* 0x000000ffff0c7224 */ /* 0x004fe200078e0004 */
[----:B------:R-:W-:Y:S01]  /*fc60*/  ISETP.GE.AND P2, PT, R18, UR4, PT ;  /* 0x0000000412007c0c */ /* 0x000fe2000bf46270 */
[----:B-1----:R-:W-:Y:S01]  /*fc70*/  IMAD.MOV.U32 R13, RZ, RZ, R5 ;  /* 0x000000ffff0d7224 */ /* 0x002fe200078e0005 */
[----:B------:R-:W-:Y:S02]  /*fc80*/  ISETP.GE.AND P3, PT, R195, UR4, PT ;  /* 0x00000004c3007c0c */ /* 0x000fe4000bf66270 */
[----:B------:R-:W-:Y:S02]  /*fc90*/  CS2R R28, SRZ ;  /* 0x00000000001c7805 */ /* 0x000fe4000001ff00 */
[----:B------:R-:W-:Y:S02]  /*fca0*/  ISETP.GE.AND P4, PT, R194, UR4, PT ;  /* 0x00000004c2007c0c */ /* 0x000fe4000bf86270 */
[----:B------:R-:W-:-:S02]  /*fcb0*/  CS2R R30, SRZ ;  /* 0x00000000001e7805 */ /* 0x000fc4000001ff00 */
[----:B------:R-:W-:Y:S02]  /*fcc0*/  CS2R R40, SRZ ;  /* 0x0000000000287805 */ /* 0x000fe4000001ff00 */
[----:B------:R-:W-:Y:S02]  /*fcd0*/  CS2R R42, SRZ ;  /* 0x00000000002a7805 */ /* 0x000fe4000001ff00 */
[----:B------:R-:W-:Y:S02]  /*fce0*/  CS2R R26, SRZ ;  /* 0x00000000001a7805 */ /* 0x000fe4000001ff00 */
[----:B------:R-:W-:Y:S01]  /*fcf0*/  @!P2 SHF.L.U32 R9, R18, 0x1, RZ ;  /* 0x000000011209a819 */ /* 0x000fe200000006ff */
[----:B------:R-:W-:Y:S01]  /*fd00*/  @!P3 IMAD.SHL.U32 R15, R202, 0x8, RZ ;  /* 0x00000008ca0fb824 */ /* 0x000fe200078e00ff */
[----:B------:R-:W-:Y:S01]  /*fd10*/  @!P2 SHF.L.U64.HI R32, R18, 0x1, R19 ;  /* 0x000000011220a819 */ /* 0x000fe20000010213 */
[----:B------:R-:W-:Y:S01]  /*fd20*/  @!P4 IMAD.SHL.U32 R25, R203, 0x8, RZ ;  /* 0x00000008cb19c824 */ /* 0x000fe200078e00ff */
[-C--:B------:R-:W-:Y:S01]  /*fd30*/  @!P2 IADD3 R4, P0, R4, R9.reuse, RZ ;  /* 0x000000090404a210 */ /* 0x080fe20007f1e0ff */
[----:B------:R-:W-:Y:S01]  /*fd40*/  @!P3 IMAD.WIDE R10, R15, 0x2, R12 ;  /* 0x000000020f0ab825 */ /* 0x000fe200078e020c */
[----:B----4-:R-:W-:-:S02]  /*fd50*/  @!P2 IADD3 R6, P1, R8, R9, RZ ;  /* 0x000000090806a210 */ /* 0x010fc40007f3e0ff */
[----:B------:R-:W-:Y:S02]  /*fd60*/  CS2R R36, SRZ ;  /* 0x0000000000247805 */ /* 0x000fe4000001ff00 */
[----:B------:R-:W-:Y:S01]  /*fd70*/  @!P2 IADD3.X R5, R5, R32, RZ, P0, !PT ;  /* 0x000000200505a210 */ /* 0x000fe200007fe4ff */
[----:B---3--:R-:W-:Y:S01]  /*fd80*/  IMAD.MOV.U32 R9, RZ, RZ, R7 ;  /* 0x000000ffff097224 */ /* 0x008fe200078e0007 */
[----:B------:R-:W-:Y:S01]  /*fd90*/  CS2R R38, SRZ ;  /* 0x0000000000267805 */ /* 0x000fe2000001ff00 */
[----:B------:R-:W-:Y:S01]  /*fda0*/  @!P4 IMAD.WIDE R12, R25, 0x2, R12 ;  /* 0x00000002190cc825 */ /* 0x000fe200078e020c */
[----:B------:R-:W-:Y:S02]  /*fdb0*/  CS2R R34, SRZ ;  /* 0x0000000000227805 */ /* 0x000fe4000001ff00 */
[----:B------:R-:W-:Y:S02]  /*fdc0*/  CS2R R44, SRZ ;  /* 0x00000000002c7805 */ /* 0x000fe4000001ff00 */
[----:B------:R-:W-:Y:S01]  /*fdd0*/  CS2R R46, SRZ ;  /* 0x00000000002e7805 */ /* 0x000fe2000001ff00 */
[--C-:B------:R-:W-:Y:S01]  /*fde0*/  @!P3 IMAD.WIDE R14, R15, 0x2, R8.reuse ;  /* 0x000000020f0eb825 */ /* 0x100fe200078e0208 */
[----:B------:R1:W5:Y:S03]  /*fdf0*/  @!P3 LD.E.128 R28, desc[UR60][R10.64] ;  /* 0x0000003c0a1cb980 */ /* 0x000366000c101d00 */
[----:B------:R-:W-:Y:S01]  /*fe00*/  @!P4 IMAD.WIDE R8, R25, 0x2, R8 ;  /* 0x000000021908c825 */ /* 0x000fe200078e0208 */
[----:B------:R-:W-:Y:S01]  /*fe10*/  CS2R R24, SRZ ;  /* 0x0000000000187805 */ /* 0x000fe2000001ff00 */
[----:B------:R1:W5:Y:S02]  /*fe20*/  @!P3 LD.E.128 R40, desc[UR60][R14.64] ;  /* 0x0000003c0e28b980 */ /* 0x000364000c101d00 */
[----:B------:R-:W-:Y:S01]  /*fe30*/  @!P2 IMAD.X R7, R7, 0x1, R32, P1 ;  /* 0x000000010707a824 */ /* 0x000fe200008e0620 */
[----:B------:R-:W-:Y:S01]  /*fe40*/  CS2R R32, SRZ ;  /* 0x0000000000207805 */ /* 0x000fe2000001ff00 */
[----:B------:R1:W5:Y:S04]  /*fe50*/  @!P4 LD.E.128 R36, desc[UR60][R8.64] ;  /* 0x0000003c0824c980 */ /* 0x000368000c101d00 */
[----:B------:R1:W5:Y:S04]  /*fe60*/  @!P4 LD.E.128 R24, desc[UR60][R12.64] ;  /* 0x0000003c0c18c980 */ /* 0x000368000c101d00 */
[----:B------:R1:W5:Y:S04]  /*fe70*/  @!P2 LD.E.128 R32, desc[UR60][R4.64] ;  /* 0x0000003c0420a980 */ /* 0x000368000c101d00 */
[----:B------:R1:W5:Y:S02]  /*fe80*/  @!P2 LD.E.128 R44, desc[UR60][R6.64] ;  /* 0x0000003c062ca980 */ /* 0x000364000c101d00 */
.L_x_1728:
[----:B------:R-:W-:Y:S05]  /*fe90*/  BSYNC B1 ;  /* 0x0000000000017941 */ /* 0x000fea0003800000 */
.L_x_1727:
[----:B-1---5:R-:W-:Y:S01]  /*fea0*/  IMAD.MOV.U32 R5, RZ, RZ, R45 ;  /* 0x000000ffff057224 */ /* 0x022fe200078e002d */
[----:B------:R-:W-:Y:S01]  /*feb0*/  UMOV UR4, 0xffffffff ;  /* 0xffffffff00047882 */ /* 0x000fe20000000000 */
[----:B--2---:R-:W-:Y:S02]  /*fec0*/  IMAD.MOV.U32 R4, RZ, RZ, R44 ;  /* 0x000000ffff047224 */ /* 0x004fe400078e002c */
[----:B------:R-:W-:Y:S01]  /*fed0*/  IMAD.MOV.U32 R6, RZ, RZ, R46 ;  /* 0x000000ffff067224 */ /* 0x000fe200078e002e */
[----:B------:R-:W-:Y:S01]  /*fee0*/  PRMT R88, R5, 0x7610, R88 ;  /* 0x0000761005587816 */ /* 0x000fe20000000058 */
[----:B---3--:R-:W-:Y:S01]  /*fef0*/  IMAD.MOV.U32 R7, RZ, RZ, R47 ;  /* 0x000000ffff077224 */ /* 0x008fe200078e002f */
[----:B------:R-:W-:Y:S01]  /*ff00*/  PRMT R104, R104, 0x5410, R4 ;  /* 0x0000541068687816 */ /* 0x000fe20000000004 */
[----:B------:R-:W-:Y:S01]  /*ff10*/  IMAD.MOV.U32 R5, RZ, RZ, R41 ;  /* 0x000000ffff057224 */ /* 0x000fe200078e0029 */
[----:B------:R-:W-:Y:S01]  /*ff20*/  PRMT R105, R105, 0x5410, R6 ;  /* 0x0000541069697816 */ /* 0x000fe20000000006 */
[----:B------:R-:W-:Y:S01]  /*ff30*/  IMAD.MOV.U32 R6, RZ, RZ, R42 ;  /* 0x000000ffff067224 */ /* 0x000fe200078e002a */
[----:B------:R-:W-:Y:S01]  /*ff40*/  PRMT R103, R7, 0x7610, R103 ;  /* 0x0000761007677816 */ /* 0x000fe20000000067 */
[----:B------:R-:W-:Y:S01]  /*ff50*/  IMAD.MOV.U32 R7, RZ, RZ, R43 ;  /* 0x000000ffff077224 */ /* 0x000fe200078e002b */
[----:B------:R-:W-:-:S04]  /*ff60*/  MOV R4, R40 ;  /* 0x0000002800047202 */ /* 0x000fc80000000f00 */
[----:B------:R-:W-:Y:S01]  /*ff70*/  PRMT R95, R4, 0x5410, R5 ;  /* 0x00005410045f7816 */ /* 0x000fe20000000005 */
[----:B------:R-:W-:Y:S01]  /*ff80*/  IMAD.MOV.U32 R4, RZ, RZ, R36 ;  /* 0x000000ffff047224 */ /* 0x000fe200078e0024 */
[----:B------:R-:W-:Y:S01]  /*ff90*/  PRMT R97, R6, 0x5410, R7 ;  /* 0x0000541006617816 */ /* 0x000fe20000000007 */
[----:B------:R-:W-:Y:S01]  /*ffa0*/  IMAD.MOV.U32 R5, RZ, RZ, R37 ;  /* 0x000000ffff057224 */ /* 0x000fe200078e0025 */
[----:B------:R-:W-:Y:S01]  /*ffb0*/  MOV R6, R38 ;  /* 0x0000002600067202 */ /* 0x000fe20000000f00 */
[----:B------:R-:W-:-:S03]  /*ffc0*/  IMAD.MOV.U32 R7, RZ, RZ, R39 ;  /* 0x000000ffff077224 */ /* 0x000fc600078e0027 */
[----:B------:R-:W-:Y:S01]  /*ffd0*/  PRMT R82, R4, 0x5410, R5 ;  /* 0x0000541004527816 */ /* 0x000fe20000000005 */
[----:B------:R-:W-:Y:S01]  /*ffe0*/  IMAD.MOV.U32 R5, RZ, RZ, R33 ;  /* 0x000000ffff057224 */ /* 0x000fe200078e0021 */
[----:B------:R-:W-:Y:S01]  /*fff0*/  PRMT R83, R6, 0x5410, R7 ;  /* 0x0000541006537816 */ /* 0x000fe20000000007 */
[----:B------:R-:W-:Y:S02]  /*10000*/  IMAD.MOV.U32 R4, RZ, RZ, R32 ;  /* 0x000000ffff047224 */ /* 0x000fe400078e0020 */
        /* <DEDUP_REMOVED lines=16> */
[----:B------:R-:W-:Y:S02]  /*10110*/  PRMT R84, R4, 0x5410, R5 ;  /* 0x0000541004547816 */ /* 0x000fe40000000005 */
[----:B------:R-:W-:Y:S02]  /*10120*/  CS2R R4, SRZ ;  /* 0x0000000000047805 */ /* 0x000fe4000001ff00 */
[----:B------:R-:W-:Y:S01]  /*10130*/  PRMT R85, R6, 0x5410, R7 ;  /* 0x0000541006557816 */ /* 0x000fe20000000007 */
[----:B------:R-:W-:Y:S06]  /*10140*/  BRA.DIV UR4, `(.L_x_1729) ;  /* 0x000001ee04807947 */ /* 0x000fec000b800000 */
[----:B0-----:R-:W0:Y:S04]  /*10150*/  SHFL.IDX PT, R21, R21, 0x1, 0x1c1f ;  /* 0x003c1f0015157f89 */ /* 0x001e2800000e0000 */
[----:B------:R-:W1:Y:S04]  /*10160*/  SHFL.IDX PT, R20, R20, 0x1, 0x1c1f ;  /* 0x003c1f0014147f89 */ /* 0x000e6800000e0000 */
[----:B------:R-:W2:Y:S04]  /*10170*/  SHFL.IDX PT, R61, R61, 0x1, 0x1c1f ;  /* 0x003c1f003d3d7f89 */ /* 0x000ea800000e0000 */
[----:B------:R3:W0:Y:S02]  /*10180*/  SHFL.IDX PT, R62, R3, 0x1, 0x1c1f ;  /* 0x003c1f00033e7f89 */ /* 0x00062400000e0000 */
.L_x_2053:
[----:B------:R-:W-:Y:S01]  /*10190*/  VIADD R67, R67, 0x40 ;  /* 0x0000004043437836 */ /* 0x000fe20000000000 */
[----:B------:R-:W-:Y:S01]  /*101a0*/  BSSY B1, `(.L_x_1730) ;  /* 0x0000034000017945 */ /* 0x000fe20003800000 */
[----:B------:R-:W-:Y:S02]  /*101b0*/  CS2R R6, SRZ ;  /* 0x0000000000067805 */ /* 0x000fe4000001ff00 */
[----:B----4-:R-:W-:Y:S02]  /*101c0*/  CS2R R8, SRZ ;  /* 0x0000000000087805 */ /* 0x010fe4000001ff00 */
        /* <DEDUP_REMOVED lines=11> */
[----:B------:R-:W-:Y:S01]  /*10280*/  ULDC UR4, c[0x0][0x3f4] ;  /* 0x0000fd0000047ab9 */ /* 0x000fe20000000800 */
[----:B-1----:R-:W-:Y:S01]  /*10290*/  IMAD.MOV.U32 R6, RZ, RZ, R20 ;  /* 0x000000ffff067224 */ /* 0x002fe200078e0014 */
[----:B------:R-:W-:Y:S01]  /*102a0*/  ISETP.GE.AND P3, PT, R195, UR4, PT ;  /* 0x00000004c3007c0c */ /* 0x000fe2000bf66270 */
[----:B0-----:R-:W-:Y:S01]  /*102b0*/  IMAD.MOV.U32 R7, RZ, RZ, R21 ;  /* 0x000000ffff077224 */ /* 0x001fe200078e0015 */
[----:B------:R-:W-:Y:S01]  /*102c0*/  ISETP.GE.AND P2, PT, R18, UR4, PT ;  /* 0x0000000412007c0c */ /* 0x000fe2000bf46270 */
[----:B------:R-:W-:Y:S01]  /*102d0*/  IMAD.MOV.U32 R8, RZ, RZ, R62 ;  /* 0x000000ffff087224 */ /* 0x000fe200078e003e */
[----:B------:R-:W-:Y:S01]  /*102e0*/  ISETP.GE.AND P4, PT, R194, UR4, PT ;  /* 0x00000004c2007c0c */ /* 0x000fe2000bf86270 */
[----:B--2---:R-:W-:Y:S01]  /*102f0*/  IMAD.MOV.U32 R9, RZ, RZ, R61 ;  /* 0x000000ffff097224 */ /* 0x004fe200078e003d */
[----:B------:R-:W-:Y:S02]  /*10300*/  CS2R R52, SRZ ;  /* 0x0000000000347805 */ /* 0x000fe4000001ff00 */
[----:B------:R-:W-:-:S02]  /*10310*/  CS2R R54, SRZ ;  /* 0x0000000000367805 */ /* 0x000fc4000001ff00 */
[----:B------:R-:W-:Y:S02]  /*10320*/  CS2R R10, SRZ ;  /* 0x00000000000a7805 */ /* 0x000fe4000001ff00 */
[----:B------:R-:W-:Y:S02]  /*10330*/  CS2R R56, SRZ ;  /* 0x0000000000387805 */ /* 0x000fe4000001ff00 */
[----:B------:R-:W-:Y:S02]  /*10340*/  CS2R R58, SRZ ;  /* 0x00000000003a7805 */ /* 0x000fe4000001ff00 */
[----:B------:R-:W-:Y:S01]  /*10350*/  @!P3 SHF.L.U32 R13, R202, 0x3, RZ ;  /* 0x00000003ca0db819 */ /* 0x000fe200000006ff */
[C---:B---3--:R-:W-:Y:S01]  /*10360*/  @!P2 IMAD.SHL.U32 R3, R18.reuse, 0x2, RZ ;  /* 0x000000021203a824 */ /* 0x048fe200078e00ff */
[----:B------:R-:W-:Y:S01]  /*10370*/  @!P2 SHF.L.U64.HI R14, R18, 0x1, R19 ;  /* 0x00000001120ea819 */ /* 0x000fe20000010213 */
[----:B------:R-:W-:Y:S02]  /*10380*/  @!P4 IMAD.SHL.U32 R63, R203, 0x8, RZ ;  /* 0x00000008cb3fc824 */ /* 0x000fe400078e00ff */
[----:B------:R-:W-:Y:S01]  /*10390*/  @!P3 IMAD.WIDE R4, R13, 0x2, R6 ;  /* 0x000000020d04b825 */ /* 0x000fe200078e0206 */
[----:B------:R-:W-:-:S02]  /*103a0*/  @!P2 IADD3 R60, P1, R62, R3, RZ ;  /* 0x000000033e3ca210 */ /* 0x000fc40007f3e0ff */
[----:B------:R-:W-:Y:S01]  /*103b0*/  @!P2 IADD3 R20, P0, R20, R3, RZ ;  /* 0x000000031414a210 */ /* 0x000fe20007f1e0ff */
[----:B------:R-:W-:Y:S01]  /*103c0*/  @!P4 IMAD.WIDE R6, R63, 0x2, R6 ;  /* 0x000000023f06c825 */ /* 0x000fe200078e0206 */
[----:B------:R0:W5:Y:S03]  /*103d0*/  @!P3 LD.E.128 R52, desc[UR60][R4.64] ;  /* 0x0000003c0434b980 */ /* 0x000166000c101d00 */
[--C-:B------:R-:W-:Y:S01]  /*103e0*/  @!P3 IMAD.WIDE R12, R13, 0x2, R8.reuse ;  /* 0x000000020d0cb825 */ /* 0x100fe200078e0208 */
[----:B------:R1:W5:Y:S03]  /*103f0*/  @!P4 LD.E.128 R56, desc[UR60][R6.64] ;  /* 0x0000003c0638c980 */ /* 0x000366000c101d00 */
[----:B------:R-:W-:Y:S01]  /*10400*/  @!P4 IMAD.WIDE R62, R63, 0x2, R8 ;  /* 0x000000023f3ec825 */ /* 0x000fe200078e0208 */
[----:B------:R-:W-:-:S02]  /*10410*/  CS2R R8, SRZ ;  /* 0x0000000000087805 */ /* 0x000fc4000001ff00 */
[----:B------:R-:W-:Y:S02]  /*10420*/  CS2R R48, SRZ ;  /* 0x0000000000307805 */ /* 0x000fe4000001ff00 */
[----:B------:R-:W-:Y:S01]  /*10430*/  CS2R R50, SRZ ;  /* 0x0000000000327805 */ /* 0x000fe2000001ff00 */
[--C-:B------:R-:W-:Y:S01]  /*10440*/  @!P2 IMAD.X R21, R21, 0x1, R14.reuse, P0 ;  /* 0x000000011515a824 */ /* 0x100fe200000e060e */
[----:B0-----:R-:W-:Y:S01]  /*10450*/  CS2R R4, SRZ ;  /* 0x0000000000047805 */ /* 0x001fe2000001ff00 */
[----:B------:R-:W-:Y:S01]  /*10460*/  @!P2 IMAD.X R61, R61, 0x1, R14, P1 ;  /* 0x000000013d3da824 */ /* 0x000fe200008e060e */
[----:B------:R0:W5:Y:S01]  /*10470*/  @!P3 LD.E.128 R8, desc[UR60][R12.64] ;  /* 0x0000003c0c08b980 */ /* 0x000162000c101d00 */
[----:B------:R-:W-:Y:S02]  /*10480*/  CS2R R14, SRZ ;  /* 0x00000000000e7805 */ /* 0x000fe4000001ff00 */
[----:B-1----:R-:W-:Y:S01]  /*10490*/  CS2R R6, SRZ ;  /* 0x0000000000067805 */ /* 0x002fe2000001ff00 */
[----:B------:R4:W5:Y:S05]  /*104a0*/  @!P2 LD.E.128 R48, desc[UR60][R20.64] ;  /* 0x0000003c1430a980 */ /* 0x00096a000c101d00 */
[----:B------:R4:W5:Y:S01]  /*104b0*/  @!P2 LD.E.128 R4, desc[UR60][R60.64] ;  /* 0x0000003c3c04a980 */ /* 0x000962000c101d00 */
[----:B0-----:R-:W-:-:S06]  /*104c0*/  CS2R R12, SRZ ;  /* 0x00000000000c7805 */ /* 0x001fcc000001ff00 */
[----:B------:R4:W5:Y:S02]  /*104d0*/  @!P4 LD.E.128 R12, desc[UR60][R62.64] ;  /* 0x0000003c3e0cc980 */ /* 0x000964000c101d00 */
.L_x_1731:
[----:B------:R-:W-:Y:S05]  /*104e0*/  BSYNC B1 ;  /* 0x0000000000017941 */ /* 0x000fea0003800000 */
.L_x_1730:
[----:B--2-4-:R-:W3:Y:S04]  /*104f0*/  LDL R61, [R1+0x50] ;  /* 0x00005000013d7983 */ /* 0x014ee80000100800 */
[----:B0-----:R-:W2:Y:S01]  /*10500*/  LDL R62, [R1+0x38] ;  /* 0x00003800013e7983 */ /* 0x001ea20000100800 */
[----:B-----5:R-:W-:Y:S01]  /*10510*/  IMAD.MOV.U32 R21, RZ, RZ, R5 ;  /* 0x000000ffff157224 */ /* 0x020fe200078e0005 */
[----:B-1----:R-:W-:Y:S01]  /*10520*/  MOV R20, R4 ;  /* 0x0000000400147202 */ /* 0x002fe20000000f00 */
[----:B------:R-:W-:Y:S01]  /*10530*/  IMAD.MOV.U32 R60, RZ, RZ, R7 ;  /* 0x000000ffff3c7224 */ /* 0x000fe200078e0007 */
[----:B------:R-:W-:Y:S02]  /*10540*/  BSSY B1, `(.L_x_1732) ;  /* 0x000002c000017945 */ /* 0x000fe40003800000 */
        /* <DEDUP_REMOVED lines=8> */
[----:B------:R-:W-:Y:S01]  /*105d0*/  PRMT R77, R60, 0x7610, R77 ;  /* 0x000076103c4d7816 */ /* 0x000fe2000000004d */
[----:B------:R-:W-:Y:S02]  /*105e0*/  IMAD.MOV.U32 R60, RZ, RZ, R13 ;  /* 0x000000ffff3c7224 */ /* 0x000fe400078e000d */
[----:B------:R-:W-:-:S03]  /*105f0*/  IMAD.MOV.U32 R20, RZ, RZ, R11 ;  /* 0x000000ffff147224 */ /* 0x000fc600078e000b */
[----:B------:R-:W-:Y:S01]  /*10600*/  PRMT R70, R21, 0x5410, R60 ;  /* 0x0000541015467816 */ /* 0x000fe2000000003c */
[----:B------:R-:W-:Y:S01]  /*10610*/  IMAD.MOV.U32 R21, RZ, RZ, R48 ;  /* 0x000000ffff157224 */ /* 0x000fe200078e0030 */
[----:B------:R-:W-:Y:S01]  /*10620*/  PRMT R77, R77, 0x5410, R20 ;  /* 0x000054104d4d7816 */ /* 0x000fe20000000014 */
[----:B------:R-:W-:Y:S01]  /*10630*/  IMAD.MOV.U32 R60, RZ, RZ, R49 ;  /* 0x000000ffff3c7224 */ /* 0x000fe200078e0031 */
[----:B------:R-:W-:-:S04]  /*10640*/  MOV R20, R15 ;  /* 0x0000000f00147202 */ /* 0x000fc80000000f00 */
[----:B------:R-:W-:Y:S01]  /*10650*/  PRMT R93, R21, 0x5410, R60 ;  /* 0x00005410155d7816 */ /* 0x000fe2000000003c */
[----:B------:R-:W-:Y:S02]  /*10660*/  IMAD.MOV.U32 R21, RZ, RZ, R51 ;  /* 0x000000ffff157224 */ /* 0x000fe400078e0033 */
[----:B------:R-:W-:Y:S01]  /*10670*/  IMAD.MOV.U32 R60, RZ, RZ, R52 ;  /* 0x000000ffff3c7224 */ /* 0x000fe200078e0034 */
[----:B---3--:R-:W-:-:S04]  /*10680*/  LEA.HI R3, R61, R61, RZ, 0x1 ;  /* 0x0000003d3d037211 */ /* 0x008fc800078f08ff */
[----:B------:R-:W-:-:S05]  /*10690*/  LOP3.LUT R3, R3, 0xfffffffe, RZ, 0xc0, !PT ;  /* 0xfffffffe03037812 */ /* 0x000fca00078ec0ff */
[----:B------:R-:W-:Y:S02]  /*106a0*/  IMAD.IADD R3, R61, 0x1, -R3 ;  /* 0x000000013d037824 */ /* 0x000fe400078e0a03 */
[----:B------:R-:W-:-:S03]  /*106b0*/  IMAD.MOV.U32 R61, RZ, RZ, R14 ;  /* 0x000000ffff3d7224 */ /* 0x000fc600078e000e */
[----:B------:R-:W-:Y:S02]  /*106c0*/  SHF.L.U32 R3, R3, 0x1f, RZ ;  /* 0x0000001f03037819 */ /* 0x000fe400000006ff */
[----:B------:R-:W-:Y:S01]  /*106d0*/  PRMT R71, R61, 0x7610, R71 ;  /* 0x000076103d477816 */ /* 0x000fe20000000047 */
[----:B------:R-:W-:Y:S01]  /*106e0*/  IMAD.MOV.U32 R61, RZ, RZ, R50 ;  /* 0x000000ffff3d7224 */ /* 0x000fe200078e0032 */
[----:B------:R-:W0:Y:S02]  /*106f0*/  SYNCS.PHASECHK.TRANS64.TRYWAIT P0, [R2+URZ+0x30800], R3 ;  /* 0x03080003020075a7 */ /* 0x000e24000800017f */
[----:B------:R-:W-:Y:S02]  /*10700*/  PRMT R71, R71, 0x5410, R20 ;  /* 0x0000541047477816 */ /* 0x000fe40000000014 */
[----:B------:R-:W-:Y:S02]  /*10710*/  PRMT R94, R61, 0x7610, R94 ;  /* 0x000076103d5e7816 */ /* 0x000fe4000000005e */
[----:B------:R-:W-:-:S02]  /*10720*/  MOV R61, R53 ;  /* 0x00000035003d7202 */ /* 0x000fc40000000f00 */
[----:B------:R-:W-:Y:S01]  /*10730*/  PRMT R94, R94, 0x5410, R21 ;  /* 0x000054105e5e7816 */ /* 0x000fe20000000015 */
[----:B------:R-:W-:Y:S01]  /*10740*/  IMAD.MOV.U32 R21, RZ, RZ, R54 ;  /* 0x000000ffff157224 */ /* 0x000fe200078e0036 */
[----:B------:R-:W-:Y:S01]  /*10750*/  PRMT R79, R60, 0x5410, R61 ;  /* 0x000054103c4f7816 */ /* 0x000fe2000000003d */
[----:B------:R-:W-:Y:S01]  /*10760*/  IMAD.MOV.U32 R60, RZ, RZ, R55 ;  /* 0x000000ffff3c7224 */ /* 0x000fe200078e0037 */
[----:B--2---:R-:W-:Y:S01]  /*10770*/  VIADDMNMX R20, R64, -R62, 0x80, PT ;  /* 0x0000008040147446 */ /* 0x004fe2000380093e */
[----:B------:R-:W-:Y:S02]  /*10780*/  IMAD.MOV.U32 R61, RZ, RZ, R56 ;  /* 0x000000ffff3d7224 */ /* 0x000fe400078e0038 */
[----:B------:R-:W-:Y:S01]  /*10790*/  IMAD.MOV.U32 R62, RZ, RZ, R57 ;  /* 0x000000ffff3e7224 */ /* 0x000fe200078e0039 */
[----:B------:R-:W-:Y:S01]  /*107a0*/  PRMT R80, R21, 0x5410, R60 ;  /* 0x0000541015507816 */ /* 0x000fe2000000003c */
[----:B------:R-:W-:Y:S01]  /*107b0*/  IMAD.MOV.U32 R21, RZ, RZ, R58 ;  /* 0x000000ffff157224 */ /* 0x000fe200078e003a */
[----:B------:R-:W-:-:S02]  /*107c0*/  ISETP.GE.AND P1, PT, R219, R20, PT ;  /* 0x00000014db00720c */ /* 0x000fc40003f26270 */
[----:B------:R-:W-:Y:S02]  /*107d0*/  PRMT R72, R61, 0x5410, R62 ;  /* 0x000054103d487816 */ /* 0x000fe4000000003e */
[----:B------:R-:W-:Y:S01]  /*107e0*/  MOV R60, R59 ;  /* 0x0000003b003c7202 */ /* 0x000fe20000000f00 */
[----:B0-----:R-:W-:Y:S08]  /*107f0*/  @!P0 BRA `(.L_x_1733) ;  /* 0x000001e800488947 */ /* 0x001ff00003800000 */
.L_x_2054:
[----:B------:R-:W-:Y:S05]  /*10800*/  BSYNC B1 ;  /* 0x0000000000017941 */ /* 0x000fea0003800000 */
.L_x_1732:
[----:B------:R-:W-:Y:S01]  /*10810*/  BSSY B1, `(.L_x_1734) ;  /* 0x0000144000017945 */ /* 0x000fe20003800000 */
[----:B------:R-:W-:-:S03]  /*10820*/  PRMT R73, R21, 0x5410, R60 ;  /* 0x0000541015497816 */ /* 0x000fc6000000003c */
[----:B------:R-:W-:Y:S05]  /*10830*/  @P1 BRA `(.L_x_1735) ;  /* 0x0000001400041947 */ /* 0x000fea0003800000 */
[----:B------:R1:W5:Y:S01]  /*10840*/  LDL R106, [R1+0x30] ;  /* 0x00003000016a7983 */ /* 0x0003620000100800 */
[----:B0-----:R-:W0:Y:S01]  /*10850*/  LDC R3, c[0x0][0x3f4] ;  /* 0x0000fd00ff037b82 */ /* 0x001e220000000800 */
[----:B------:R-:W-:Y:S01]  /*10860*/  BSSY B2, `(.L_x_1736) ;  /* 0x0000068000027945 */ /* 0x000fe20003800000 */
[----:B------:R-:W-:Y:S02]  /*10870*/  SHF.R.U32.HI R107, RZ, 0x3, R229 ;  /* 0x00000003ff6b7819 */ /* 0x000fe400000116e5 */
[-C--:B0-----:R-:W-:Y:S02]  /*10880*/  ISETP.GE.AND P0, PT, R18, R3.reuse, PT ;  /* 0x000000031200720c */ /* 0x081fe40003f06270 */
[-C--:B------:R-:W-:Y:S02]  /*10890*/  ISETP.GE.AND P1, PT, R195, R3.reuse, PT ;  /* 0x00000003c300720c */ /* 0x080fe40003f26270 */
[----:B------:R-:W-:-:S09]  /*108a0*/  ISETP.GE.AND P2, PT, R194, R3, PT ;  /* 0x00000003c200720c */ /* 0x000fd20003f46270 */
[----:B-1----:R-:W-:Y:S05]  /*108b0*/  @P0 BRA `(.L_x_1737) ;  /* 0x0000000400880947 */ /* 0x002fea0003800000 */
[----:B------:R-:W-:Y:S01]  /*108c0*/  LEA.HI R60, R3, R0, RZ, 0x1d ;  /* 0x00000000033c7211 */ /* 0x000fe200078fe8ff */
[----:B------:R-:W-:Y:S01]  /*108d0*/  HADD2.F32 R88, -RZ, R88.H0_H0 ;  /* 0x20000058ff587230 */ /* 0x000fe20000004100 */
[----:B------:R-:W-:Y:S01]  /*108e0*/  LOP3.LUT R21, R229, 0x38, R18, 0xf8, !PT ;  /* 0x00000038e5157812 */ /* 0x000fe200078ef812 */
[----:B------:R-:W-:Y:S01]  /*108f0*/  HADD2.F32 R96, -RZ, R96.H0_H0 ;  /* 0x20000060ff607230 */ /* 0x000fe20000004100 */
[----:B------:R-:W-:Y:S01]  /*10900*/  SHF.R.S32.HI R61, RZ, 0x1f, R60 ;  /* 0x0000001fff3d7819 */ /* 0x000fe2000001143c */
[----:B------:R-:W-:Y:S01]  /*10910*/  IMAD.SHL.U32 R62, R60, 0x8, RZ ;  /* 0x000000083c3e7824 */ /* 0x000fe200078e00ff */
[-C--:B------:R-:W-:Y:S02]  /*10920*/  LOP3.LUT R21, R21, R107.reuse, RZ, 0x3c, !PT ;  /* 0x0000006b15157212 */ /* 0x080fe400078e3cff */
[----:B------:R-:W-:Y:S02]  /*10930*/  LEA.HI R61, R61, R60, RZ, 0x3 ;  /* 0x0000003c3d3d7211 */ /* 0x000fe400078f18ff */
[----:B------:R-:W-:Y:S01]  /*10940*/  LOP3.LUT R62, R229, 0x38, R62, 0xf8, !PT ;  /* 0x00000038e53e7812 */ /* 0x000fe200078ef83e */
[----:B-----5:R-:W-:Y:S01]  /*10950*/  IMAD.IADD R21, R106, 0x1, R21 ;  /* 0x000000016a157824 */ /* 0x020fe200078e0215 */
[--C-:B------:R-:W-:Y:S01]  /*10960*/  SHF.R.U64 R32, R32, 0x10, R33.reuse ;  /* 0x0000001020207819 */ /* 0x100fe20000001221 */
[----:B------:R-:W-:Y:S01]  /*10970*/  IMAD.SHL.U32 R61, R61, 0x400, RZ ;  /* 0x000004003d3d7824 */ /* 0x000fe200078e00ff */
[----:B------:R-:W-:Y:S01]  /*10980*/  LOP3.LUT R65, R62, R107, RZ, 0x3c, !PT ;  /* 0x0000006b3e417212 */ /* 0x000fe200078e3cff */
[----:B------:R-:W-:Y:S01]  /*10990*/  IMAD R21, R21, 0x2, R2 ;  /* 0x0000000215157824 */ /* 0x000fe200078e0202 */
[----:B------:R-:W-:-:S02]  /*109a0*/  SHF.R.U32.HI R74, RZ, 0x10, R33 ;  /* 0x00000010ff4a7819 */ /* 0x000fc40000011621 */
[----:B------:R-:W-:Y:S02]  /*109b0*/  LOP3.LUT R64, R61, 0x7fffe000, RZ, 0xc0, !PT ;  /* 0x7fffe0003d407812 */ /* 0x000fe400078ec0ff */
[----:B------:R-:W0:Y:S01]  /*109c0*/  LDS.128 R60, [R21+0x12400] ;  /* 0x01240000153c7984 */ /* 0x000e220000000c00 */
[--C-:B------:R-:W-:Y:S02]  /*109d0*/  SHF.R.U64 R33, R44, 0x10, R45.reuse ;  /* 0x000000102c217819 */ /* 0x100fe4000000122d */
[----:B------:R-:W-:Y:S02]  /*109e0*/  IADD3 R65, R65, R64, R106 ;  /* 0x0000004041417210 */ /* 0x000fe40007ffe06a */
[----:B------:R-:W-:Y:S02]  /*109f0*/  SHF.R.U32.HI R45, RZ, 0x10, R45 ;  /* 0x00000010ff2d7819 */ /* 0x000fe4000001162d */
[--C-:B------:R-:W-:Y:S01]  /*10a00*/  SHF.R.U64 R44, R46, 0x10, R47.reuse ;  /* 0x000000102e2c7819 */ /* 0x100fe2000000122f */
[----:B------:R-:W-:Y:S01]  /*10a10*/  IMAD R69, R65, 0x2, R2 ;  /* 0x0000000241457824 */ /* 0x000fe200078e0202 */
[----:B------:R-:W-:Y:S01]  /*10a20*/  SHF.R.U32.HI R46, RZ, 0x10, R47 ;  /* 0x00000010ff2e7819 */ /* 0x000fe2000001162f */
[----:B------:R-:W-:Y:S01]  /*10a30*/  HADD2.F32 R90, -RZ, R45.H0_H0 ;  /* 0x2000002dff5a7230 */ /* 0x000fe20000004100 */
[----:B------:R-:W-:-:S02]  /*10a40*/  SHF.R.U64 R34, R34, 0x10, R35 ;  /* 0x0000001022227819 */ /* 0x000fc40000001223 */
[----:B------:R-:W1:Y:S01]  /*10a50*/  LDS.128 R64, [R69+0x12400] ;  /* 0x0124000045407984 */ /* 0x000e620000000c00 */
[----:B------:R-:W-:Y:S01]  /*10a60*/  SHF.R.U32.HI R35, RZ, 0x10, R35 ;  /* 0x00000010ff237819 */ /* 0x000fe20000011623 */
[--C-:B0-----:R-:W-:Y:S02]  /*10a70*/  HADD2.F32 R47, -RZ, R61.reuse.H0_H0 ;  /* 0x2000003dff2f7230 */ /* 0x101fe40000004100 */
[----:B------:R-:W-:Y:S02]  /*10a80*/  HADD2.F32 R61, -RZ, R61.H1_H1 ;  /* 0x3000003dff3d7230 */ /* 0x000fe40000004100 */
[----:B------:R-:W-:Y:S02]  /*10a90*/  HADD2.F32 R75, -RZ, R60.H0_H0 ;  /* 0x2000003cff4b7230 */ /* 0x000fe40000004100 */
[----:B------:R-:W-:Y:S02]  /*10aa0*/  HADD2.F32 R78, -RZ, R62.H0_H0 ;  /* 0x2000003eff4e7230 */ /* 0x000fe40000004100 */
[----:B------:R-:W-:-:S02]  /*10ab0*/  HADD2.F32 R81, -RZ, R63.H0_H0 ;  /* 0x2000003fff517230 */ /* 0x000fc40000004100 */
[----:B------:R-:W-:Y:S02]  /*10ac0*/  HADD2.F32 R63, -RZ, R63.H1_H1 ;  /* 0x3000003fff3f7230 */ /* 0x000fe40000004100 */
[----:B------:R-:W-:Y:S02]  /*10ad0*/  HADD2.F32 R60, -RZ, R60.H1_H1 ;  /* 0x3000003cff3c7230 */ /* 0x000fe40000004100 */
[--C-:B-1----:R-:W-:Y:S02]  /*10ae0*/  HADD2.F32 R101, -RZ, R65.reuse.H0_H0 ;  /* 0x20000041ff657230 */ /* 0x102fe40000004100 */
[----:B------:R-:W-:Y:S02]  /*10af0*/  HADD2.F32 R89, -RZ, R65.H1_H1 ;  /* 0x30000041ff597230 */ /* 0x000fe40000004100 */
[----:B------:R-:W-:Y:S02]  /*10b00*/  HADD2.F32 R87, -RZ, R64.H0_H0 ;  /* 0x20000040ff577230 */ /* 0x000fe40000004100 */
[C---:B------:R-:W-:Y:S01]  /*10b10*/  FMUL.FTZ R102, R101.reuse, R88 ;  /* 0x0000005865667220 */ /* 0x040fe20000410000 */
[----:B------:R-:W-:Y:S01]  /*10b20*/  FMUL.FTZ R100, R101, R96 ;  /* 0x0000006065647220 */ /* 0x000fe20000410000 */
[----:B------:R-:W-:-:S02]  /*10b30*/  HADD2.F32 R65, -RZ, R66.H0_H0 ;  /* 0x20000042ff417230 */ /* 0x000fc40000004100 */
[C---:B------:R-:W-:Y:S01]  /*10b40*/  FFMA.FTZ R45, R47.reuse, R96, -R102 ;  /* 0x000000602f2d7223 */ /* 0x040fe20000010866 */
[----:B------:R-:W-:Y:S02]  /*10b50*/  HADD2.F32 R96, -RZ, R74.H0_H0 ;  /* 0x2000004aff607230 */ /* 0x000fe40000004100 */
[----:B------:R-:W-:Y:S01]  /*10b60*/  FFMA.FTZ R88, R47, R88, R100 ;  /* 0x000000582f587223 */ /* 0x000fe20000010064 */
[--C-:B------:R-:W-:Y:S02]  /*10b70*/  HADD2.F32 R74, -RZ, R104.reuse.H1_H1 ;  /* 0x30000068ff4a7230 */ /* 0x100fe40000004100 */
[C---:B------:R-:W-:Y:S01]  /*10b80*/  FMUL.FTZ R102, R89.reuse, R90 ;  /* 0x0000005a59667220 */ /* 0x040fe20000410000 */
[----:B------:R-:W-:Y:S02]  /*10b90*/  HADD2.F32 R100, -RZ, R104.H0_H0 ;  /* 0x20000068ff647230 */ /* 0x000fe40000004100 */
[----:B------:R-:W-:Y:S01]  /*10ba0*/  FMUL.FTZ R104, R89, R96 ;  /* 0x0000006059687220 */ /* 0x000fe20000410000 */
[----:B------:R-:W-:-:S02]  /*10bb0*/  HADD2.F32 R47, -RZ, R105.H1_H1 ;  /* 0x30000069ff2f7230 */ /* 0x000fc40000004100 */
[----:B------:R-:W-:Y:S01]  /*10bc0*/  FFMA.FTZ R96, R61, R96, -R102 ;  /* 0x000000603d607223 */ /* 0x000fe20000010866 */
[C---:B------:R-:W-:Y:S01]  /*10bd0*/  FMUL.FTZ R102, R87.reuse, R74 ;  /* 0x0000004a57667220 */ /* 0x040fe20000410000 */
[----:B------:R-:W-:Y:S01]  /*10be0*/  FMUL.FTZ R89, R87, R100 ;  /* 0x0000006457597220 */ /* 0x000fe20000410000 */
[----:B------:R-:W-:Y:S02]  /*10bf0*/  HADD2.F32 R86, -RZ, R67.H0_H0 ;  /* 0x20000043ff567230 */ /* 0x000fe40000004100 */
[----:B------:R-:W-:Y:S01]  /*10c00*/  FFMA.FTZ R61, R61, R90, R104 ;  /* 0x0000005a3d3d7223 */ /* 0x000fe20000010068 */
[C---:B------:R-:W-:Y:S01]  /*10c10*/  FFMA.FTZ R87, R75.reuse, R100, -R102 ;  /* 0x000000644b577223 */ /* 0x040fe20000010866 */
[----:B------:R-:W-:Y:S01]  /*10c20*/  FFMA.FTZ R74, R75, R74, R89 ;  /* 0x0000004a4b4a7223 */ /* 0x000fe20000010059 */
[----:B------:R-:W-:Y:S02]  /*10c30*/  HADD2.F32 R75, -RZ, R103.H1_H1 ;  /* 0x30000067ff4b7230 */ /* 0x000fe40000004100 */
[----:B------:R-:W-:Y:S01]  /*10c40*/  FMUL.FTZ R89, R65, R47 ;  /* 0x0000002f41597220 */ /* 0x000fe20000410000 */
[----:B------:R-:W-:-:S02]  /*10c50*/  HADD2.F32 R105, -RZ, R105.H0_H0 ;  /* 0x20000069ff697230 */ /* 0x000fc40000004100 */
[----:B------:R-:W-:Y:S02]  /*10c60*/  HADD2.F32 R103, -RZ, R103.H0_H0 ;  /* 0x20000067ff677230 */ /* 0x000fe40000004100 */
[----:B------:R-:W-:Y:S02]  /*10c70*/  HADD2.F32 R67, -RZ, R67.H1_H1 ;  /* 0x30000043ff437230 */ /* 0x000fe40000004100 */
[----:B------:R-:W-:Y:S01]  /*10c80*/  FMUL.FTZ R101, R65, R105 ;  /* 0x0000006941657220 */ /* 0x000fe20000410000 */
[----:B------:R-:W-:Y:S02]  /*10c90*/  HADD2.F32 R90, -RZ, R46.H0_H0 ;  /* 0x2000002eff5a7230 */ /* 0x000fe40000004100 */
[C---:B------:R-:W-:Y:S01]  /*10ca0*/  FMUL.FTZ R102, R86.reuse, R103 ;  /* 0x0000006756667220 */ /* 0x040fe20000410000 */
[----:B------:R-:W-:Y:S02]  /*10cb0*/  HADD2.F32 R100, -RZ, R35.H0_H0 ;  /* 0x20000023ff647230 */ /* 0x000fe40000004100 */
[----:B------:R-:W-:Y:S01]  /*10cc0*/  FMUL.FTZ R86, R86, R75 ;  /* 0x0000004b56567220 */ /* 0x000fe20000410000 */
[C---:B------:R-:W-:Y:S01]  /*10cd0*/  FFMA.FTZ R46, R78.reuse, R47, R101 ;  /* 0x0000002f4e2e7223 */ /* 0x040fe20000010065 */
[----:B------:R-:W-:Y:S01]  /*10ce0*/  FFMA.FTZ R65, R78, R105, -R89 ;  /* 0x000000694e417223 */ /* 0x000fe20000010859 */
[C---:B------:R-:W-:Y:S01]  /*10cf0*/  FFMA.FTZ R35, R81.reuse, R75, -R102 ;  /* 0x0000004b51237223 */ /* 0x040fe20000010866 */
[----:B------:R-:W-:Y:S01]  /*10d00*/  FFMA.FTZ R47, R81, R103, R86 ;  /* 0x00000067512f7223 */ /* 0x000fe20000010056 */
[----:B------:R-:W-:-:S02]  /*10d10*/  HADD2.F32 R64, -RZ, R64.H1_H1 ;  /* 0x30000040ff407230 */ /* 0x000fc40000004100 */
[C---:B------:R-:W-:Y:S01]  /*10d20*/  FMUL.FTZ R78, R67.reuse, R90 ;  /* 0x0000005a434e7220 */ /* 0x040fe20000410000 */
[----:B------:R-:W-:Y:S02]  /*10d30*/  HADD2.F32 R66, -RZ, R66.H1_H1 ;  /* 0x30000042ff427230 */ /* 0x000fe40000004100 */
[-C--:B------:R-:W-:Y:S01]  /*10d40*/  FMUL.FTZ R86, R67, R100.reuse ;  /* 0x0000006443567220 */ /* 0x080fe20000410000 */
[----:B------:R-:W-:Y:S02]  /*10d50*/  HADD2.F32 R75, -RZ, R33.H0_H0 ;  /* 0x20000021ff4b7230 */ /* 0x000fe40000004100 */
[C---:B------:R-:W-:Y:S01]  /*10d60*/  FFMA.FTZ R78, R63.reuse, R100, -R78 ;  /* 0x000000643f4e7223 */ /* 0x040fe2000001084e */
[----:B------:R-:W-:Y:S02]  /*10d70*/  HADD2.F32 R81, -RZ, R44.H0_H0 ;  /* 0x2000002cff517230 */ /* 0x000fe40000004100 */
[----:B------:R-:W-:Y:S01]  /*10d80*/  FFMA.FTZ R86, R63, R90, R86 ;  /* 0x0000005a3f567223 */ /* 0x000fe20000010056 */
[----:B------:R-:W-:-:S02]  /*10d90*/  HADD2.F32 R33, -RZ, R32.H0_H0 ;  /* 0x20000020ff217230 */ /* 0x000fc40000004100 */
[----:B------:R-:W-:Y:S01]  /*10da0*/  FMUL.FTZ R63, R64, R75 ;  /* 0x0000004b403f7220 */ /* 0x000fe20000410000 */
[----:B------:R-:W-:Y:S02]  /*10db0*/  HADD2.F32 R67, -RZ, R34.H0_H0 ;  /* 0x20000022ff437230 */ /* 0x000fe40000004100 */
[----:B------:R-:W-:Y:S01]  /*10dc0*/  FMUL.FTZ R89, R66, R81 ;  /* 0x0000005142597220 */ /* 0x000fe20000410000 */
[----:B------:R-:W-:Y:S02]  /*10dd0*/  HADD2.F32 R62, -RZ, R62.H1_H1 ;  /* 0x3000003eff3e7230 */ /* 0x000fe40000004100 */
[-C--:B------:R-:W-:Y:S01]  /*10de0*/  FMUL.FTZ R64, R64, R33.reuse ;  /* 0x0000002140407220 */ /* 0x080fe20000410000 */
[----:B------:R-:W-:Y:S01]  /*10df0*/  FFMA.FTZ R32, R60, R33, -R63 ;  /* 0x000000213c207223 */ /* 0x000fe2000001083f */
[----:B------:R-:W-:Y:S01]  /*10e00*/  FMUL.FTZ R66, R66, R67 ;  /* 0x0000004342427220 */ /* 0x000fe20000410000 */
[----:B------:R-:W-:Y:S01]  /*10e10*/  F2FP.F16.F32.PACK_AB R35, R78, R35 ;  /* 0x000000234e23723e */ /* 0x000fe200000000ff */
[----:B------:R-:W-:Y:S01]  /*10e20*/  FFMA.FTZ R34, R62, R67, -R89 ;  /* 0x000000433e227223 */ /* 0x000fe20000010859 */
[----:B------:R-:W-:Y:S01]  /*10e30*/  FFMA.FTZ R75, R60, R75, R64 ;  /* 0x0000004b3c4b7223 */ /* 0x000fe20000010040 */
[----:B------:R-:W-:Y:S01]  /*10e40*/  FFMA.FTZ R81, R62, R81, R66 ;  /* 0x000000513e517223 */ /* 0x000fe20000010042 */
[----:B------:R-:W-:-:S02]  /*10e50*/  F2FP.F16.F32.PACK_AB R33, R96, R45 ;  /* 0x0000002d6021723e */ /* 0x000fc400000000ff */
[----:B------:R-:W-:Y:S02]  /*10e60*/  F2FP.F16.F32.PACK_AB R32, R32, R87 ;  /* 0x000000572020723e */ /* 0x000fe400000000ff */
[----:B------:R-:W-:Y:S02]  /*10e70*/  F2FP.F16.F32.PACK_AB R34, R34, R65 ;  /* 0x000000412222723e */ /* 0x000fe400000000ff */
[----:B------:R-:W-:Y:S02]  /*10e80*/  F2FP.F16.F32.PACK_AB R47, R86, R47 ;  /* 0x0000002f562f723e */ /* 0x000fe400000000ff */
[----:B------:R-:W-:Y:S01]  /*10e90*/  F2FP.F16.F32.PACK_AB R45, R61, R88 ;  /* 0x000000583d2d723e */ /* 0x000fe200000000ff */
[----:B------:R0:W-:Y:S01]  /*10ea0*/  STS.128 [R21+0x12400], R32 ;  /* 0x0124002015007388 */ /* 0x0001e20000000c00 */
[----:B------:R-:W-:Y:S02]  /*10eb0*/  F2FP.F16.F32.PACK_AB R44, R75, R74 ;  /* 0x0000004a4b2c723e */ /* 0x000fe400000000ff */
[----:B------:R-:W-:-:S05]  /*10ec0*/  F2FP.F16.F32.PACK_AB R46, R81, R46 ;  /* 0x0000002e512e723e */ /* 0x000fca00000000ff */
[----:B------:R0:W-:Y:S02]  /*10ed0*/  STS.128 [R69+0x12400], R44 ;  /* 0x0124002c45007388 */ /* 0x0001e40000000c00 */
.L_x_1737:
[----:B------:R-:W-:Y:S05]  /*10ee0*/  BSYNC B2 ;  /* 0x0000000000027941 */ /* 0x000fea0003800000 */
.L_x_1736:
[----:B------:R-:W-:Y:S04]  /*10ef0*/  BSSY B2, `(.L_x_1738) ;  /* 0x000006b000027945 */ /* 0x000fe80003800000 */
[----:B------:R-:W-:Y:S05]  /*10f00*/  @P1 BRA `(.L_x_1739) ;  /* 0x0000000400a41947 */ /* 0x000fea0003800000 */
[----:B0-----:R-:W2:Y:S01]  /*10f10*/  LDL R21, [R1+0x58] ;  /* 0x0000580001157983 */ /* 0x001ea20000100800 */
[----:B------:R-:W-:Y:S01]  /*10f20*/  SHF.R.S32.HI R32, RZ, 0x1f, R195 ;  /* 0x0000001fff207819 */ /* 0x000fe200000114c3 */
[--C-:B------:R-:W-:Y:S01]  /*10f30*/  HADD2.F32 R75, -RZ, R98.reuse.H1_H1 ;  /* 0x30000062ff4b7230 */ /* 0x100fe20000004100 */
[----:B------:R-:W-:Y:S01]  /*10f40*/  SHF.R.U32.HI R64, RZ, 0x10, R29 ;  /* 0x00000010ff407819 */ /* 0x000fe2000001161d */
[--C-:B------:R-:W-:Y:S01]  /*10f50*/  HADD2.F32 R81, -RZ, R95.reuse.H1_H1 ;  /* 0x3000005fff517230 */ /* 0x100fe20000004100 */
[CC--:B------:R-:W-:Y:S01]  /*10f60*/  LEA.HI R33, R32.reuse, R195.reuse, RZ, 0x6 ;  /* 0x000000c320217211 */ /* 0x0c0fe200078f30ff */
[----:B------:R-:W-:Y:S01]  /*10f70*/  HADD2.F32 R78, -RZ, R95.H0_H0 ;  /* 0x2000005fff4e7230 */ /* 0x000fe20000004100 */
[----:B------:R-:W-:Y:S01]  /*10f80*/  LEA.HI R32, R32, R195, RZ, 0x3 ;  /* 0x000000c320207211 */ /* 0x000fe200078f18ff */
[----:B------:R-:W-:Y:S01]  /*10f90*/  HADD2.F32 R98, -RZ, R98.H0_H0 ;  /* 0x20000062ff627230 */ /* 0x000fe20000004100 */
[----:B------:R-:W-:Y:S01]  /*10fa0*/  SHF.L.U32 R33, R33, 0x7, RZ ;  /* 0x0000000721217819 */ /* 0x000fe200000006ff */
[--C-:B------:R-:W-:Y:S01]  /*10fb0*/  HADD2.F32 R86, -RZ, R97.reuse.H0_H0 ;  /* 0x20000061ff567230 */ /* 0x100fe20000004100 */
[----:B------:R-:W-:Y:S01]  /*10fc0*/  LOP3.LUT R32, R229, 0x38, R32, 0xf8, !PT ;  /* 0x00000038e5207812 */ /* 0x000fe200078ef820 */
[----:B------:R-:W-:Y:S01]  /*10fd0*/  HADD2.F32 R88, -RZ, R97.H1_H1 ;  /* 0x30000061ff587230 */ /* 0x000fe20000004100 */
[----:B------:R-:W-:-:S02]  /*10fe0*/  LOP3.LUT R33, R33, 0xffffe000, RZ, 0xc0, !PT ;  /* 0xffffe00021217812 */ /* 0x000fc400078ec0ff */
[----:B------:R-:W-:Y:S02]  /*10ff0*/  LOP3.LUT R44, R32, R107, RZ, 0x3c, !PT ;  /* 0x0000006b202c7212 */ /* 0x000fe400078e3cff */
[----:B------:R-:W-:Y:S02]  /*11000*/  SHF.R.U32.HI R87, RZ, 0x10, R41 ;  /* 0x00000010ff577819 */ /* 0x000fe40000011629 */
[----:B------:R-:W-:Y:S02]  /*11010*/  SHF.R.U64 R28, R28, 0x10, R29 ;  /* 0x000000101c1c7819 */ /* 0x000fe4000000121d */
[----:B------:R-:W-:Y:S01]  /*11020*/  SHF.R.U64 R29, R40, 0x10, R41 ;  /* 0x00000010281d7819 */ /* 0x000fe20000001229 */
[----:B------:R-:W-:Y:S01]  /*11030*/  HADD2.F32 R87, -RZ, R87.H0_H0 ;  /* 0x20000057ff577230 */ /* 0x000fe20000004100 */
[--C-:B------:R-:W-:Y:S02]  /*11040*/  SHF.R.U64 R30, R30, 0x10, R31.reuse ;  /* 0x000000101e1e7819 */ /* 0x100fe4000000121f */
[----:B------:R-:W-:-:S02]  /*11050*/  SHF.R.U32.HI R40, RZ, 0x10, R31 ;  /* 0x00000010ff287819 */ /* 0x000fc4000001161f */
[--C-:B------:R-:W-:Y:S02]  /*11060*/  SHF.R.U64 R31, R42, 0x10, R43.reuse ;  /* 0x000000102a1f7819 */ /* 0x100fe4000000122b */
[----:B------:R-:W-:Y:S01]  /*11070*/  SHF.R.U32.HI R42, RZ, 0x10, R43 ;  /* 0x00000010ff2a7819 */ /* 0x000fe2000001162b */
[----:B------:R-:W-:-:S04]  /*11080*/  HADD2.F32 R40, -RZ, R40.H0_H0 ;  /* 0x20000028ff287230 */ /* 0x000fc80000004100 */
[----:B------:R-:W-:Y:S01]  /*11090*/  HADD2.F32 R42, -RZ, R42.H0_H0 ;  /* 0x2000002aff2a7230 */ /* 0x000fe20000004100 */
[----:B--2---:R-:W-:Y:S02]  /*110a0*/  R2UR UR4, R21 ;  /* 0x00000000150472ca */ /* 0x004fe400000e0000 */
[----:B------:R-:W-:-:S04]  /*110b0*/  LEA.HI R21, R3, R202, RZ, 0x1d ;  /* 0x000000ca03157211 */ /* 0x000fc800078fe8ff */
[----:B------:R-:W-:Y:S01]  /*110c0*/  SHF.R.S32.HI R34, RZ, 0x1f, R21 ;  /* 0x0000001fff227819 */ /* 0x000fe20000011415 */
[----:B------:R-:W-:-:S03]  /*110d0*/  IMAD.SHL.U32 R32, R21, 0x8, RZ ;  /* 0x0000000815207824 */ /* 0x000fc600078e00ff */
[----:B------:R-:W-:Y:S02]  /*110e0*/  LEA.HI R34, R34, R21, RZ, 0x3 ;  /* 0x0000001522227211 */ /* 0x000fe400078f18ff */
[----:B------:R-:W-:Y:S02]  /*110f0*/  LOP3.LUT R32, R229, 0x38, R32, 0xf8, !PT ;  /* 0x00000038e5207812 */ /* 0x000fe400078ef820 */
[----:B-----5:R-:W-:Y:S01]  /*11100*/  IADD3 R21, R44, R33, R106 ;  /* 0x000000212c157210 */ /* 0x020fe20007ffe06a */
[----:B------:R-:W-:Y:S01]  /*11110*/  IMAD.SHL.U32 R34, R34, 0x400, RZ ;  /* 0x0000040022227824 */ /* 0x000fe200078e00ff */
[----:B------:R-:W-:Y:S02]  /*11120*/  LOP3.LUT R45, R32, R107, RZ, 0x3c, !PT ;  /* 0x0000006b202d7212 */ /* 0x000fe400078e3cff */
[----:B------:R-:W-:Y:S02]  /*11130*/  LEA R21, R21, UR4, 0x1 ;  /* 0x0000000415157c11 */ /* 0x000fe4000f8e08ff */
[----:B------:R-:W-:-:S03]  /*11140*/  LOP3.LUT R44, R34, 0x7fffe000, RZ, 0xc0, !PT ;  /* 0x7fffe000222c7812 */ /* 0x000fc600078ec0ff */
[----:B------:R-:W0:Y:S01]  /*11150*/  LDS.128 R32, [R21] ;  /* 0x0000000015207984 */ /* 0x000e220000000c00 */
[----:B------:R-:W-:-:S05]  /*11160*/  IADD3 R45, R45, R44, R106 ;  /* 0x0000002c2d2d7210 */ /* 0x000fca0007ffe06a */
[----:B------:R-:W-:-:S05]  /*11170*/  IMAD R60, R45, 0x2, R2 ;  /* 0x000000022d3c7824 */ /* 0x000fca00078e0202 */
[----:B------:R-:W1:Y:S01]  /*11180*/  LDS.128 R44, [R60+0x12400] ;  /* 0x012400003c2c7984 */ /* 0x000e620000000c00 */
[--C-:B0-----:R-:W-:Y:S02]  /*11190*/  HADD2.F32 R66, -RZ, R33.reuse.H0_H0 ;  /* 0x20000021ff427230 */ /* 0x101fe40000004100 */
[----:B------:R-:W-:Y:S02]  /*111a0*/  HADD2.F32 R43, -RZ, R32.H0_H0 ;  /* 0x20000020ff2b7230 */ /* 0x000fe40000004100 */
[----:B------:R-:W-:Y:S02]  /*111b0*/  HADD2.F32 R62, -RZ, R33.H1_H1 ;  /* 0x30000021ff3e7230 */ /* 0x000fe40000004100 */
[----:B------:R-:W-:Y:S02]  /*111c0*/  HADD2.F32 R33, -RZ, R34.H0_H0 ;  /* 0x20000022ff217230 */ /* 0x000fe40000004100 */
[--C-:B------:R-:W-:Y:S02]  /*111d0*/  HADD2.F32 R41, -RZ, R35.reuse.H0_H0 ;  /* 0x20000023ff297230 */ /* 0x100fe40000004100 */
[----:B------:R-:W-:-:S02]  /*111e0*/  HADD2.F32 R35, -RZ, R35.H1_H1 ;  /* 0x30000023ff237230 */ /* 0x000fc40000004100 */
[--C-:B-1----:R-:W-:Y:S02]  /*111f0*/  HADD2.F32 R69, -RZ, R45.reuse.H0_H0 ;  /* 0x2000002dff457230 */ /* 0x102fe40000004100 */
[----:B------:R-:W-:Y:S02]  /*11200*/  HADD2.F32 R74, -RZ, R45.H1_H1 ;  /* 0x3000002dff4a7230 */ /* 0x000fe40000004100 */
[--C-:B------:R-:W-:Y:S02]  /*11210*/  HADD2.F32 R61, -RZ, R47.reuse.H0_H0 ;  /* 0x2000002fff3d7230 */ /* 0x100fe40000004100 */
[C---:B------:R-:W-:Y:S01]  /*11220*/  FMUL.FTZ R45, R69.reuse, R81 ;  /* 0x00000051452d7220 */ /* 0x040fe20000410000 */
[----:B------:R-:W-:Y:S02]  /*11230*/  HADD2.F32 R63, -RZ, R47.H1_H1 ;  /* 0x3000002fff3f7230 */ /* 0x000fe40000004100 */
[----:B------:R-:W-:Y:S01]  /*11240*/  FMUL.FTZ R47, R69, R75 ;  /* 0x0000004b452f7220 */ /* 0x000fe20000410000 */
[----:B------:R-:W-:-:S02]  /*11250*/  HADD2.F32 R67, -RZ, R44.H0_H0 ;  /* 0x2000002cff437230 */ /* 0x000fc40000004100 */
[C---:B------:R-:W-:Y:S01]  /*11260*/  FFMA.FTZ R45, R66.reuse, R75, -R45 ;  /* 0x0000004b422d7223 */ /* 0x040fe2000001082d */
[----:B------:R-:W-:Y:S02]  /*11270*/  HADD2.F32 R69, -RZ, R64.H0_H0 ;  /* 0x20000040ff457230 */ /* 0x000fe40000004100 */
[----:B------:R-:W-:Y:S01]  /*11280*/  FFMA.FTZ R47, R66, R81, R47 ;  /* 0x00000051422f7223 */ /* 0x000fe2000001002f */
[----:B------:R-:W-:Y:S02]  /*11290*/  HADD2.F32 R65, -RZ, R46.H0_H0 ;  /* 0x2000002eff417230 */ /* 0x000fe40000004100 */
[C---:B------:R-:W-:Y:S01]  /*112a0*/  FMUL.FTZ R66, R67.reuse, R78 ;  /* 0x0000004e43427220 */ /* 0x040fe20000410000 */
[----:B------:R-:W-:Y:S01]  /*112b0*/  FMUL.FTZ R67, R67, R98 ;  /* 0x0000006243437220 */ /* 0x000fe20000410000 */
[C---:B------:R-:W-:Y:S01]  /*112c0*/  FMUL.FTZ R75, R74.reuse, R87 ;  /* 0x000000574a4b7220 */ /* 0x040fe20000410000 */
[----:B------:R-:W-:Y:S01]  /*112d0*/  FMUL.FTZ R81, R74, R69 ;  /* 0x000000454a517220 */ /* 0x000fe20000410000 */
[----:B------:R-:W-:-:S02]  /*112e0*/  HADD2.F32 R74, -RZ, R99.H0_H0 ;  /* 0x20000063ff4a7230 */ /* 0x000fc40000004100 */
[C---:B------:R-:W-:Y:S01]  /*112f0*/  FFMA.FTZ R66, R43.reuse, R98, -R66 ;  /* 0x000000622b427223 */ /* 0x040fe20000010842 */
[----:B------:R-:W-:Y:S01]  /*11300*/  FFMA.FTZ R43, R43, R78, R67 ;  /* 0x0000004e2b2b7223 */ /* 0x000fe20000010043 */
[C---:B------:R-:W-:Y:S01]  /*11310*/  FMUL.FTZ R90, R65.reuse, R86 ;  /* 0x00000056415a7220 */ /* 0x040fe20000410000 */
[----:B------:R-:W-:Y:S02]  /*11320*/  HADD2.F32 R78, -RZ, R99.H1_H1 ;  /* 0x30000063ff4e7230 */ /* 0x000fe40000004100 */
[-C--:B------:R-:W-:Y:S01]  /*11330*/  FMUL.FTZ R96, R65, R74.reuse ;  /* 0x0000004a41607220 */ /* 0x080fe20000410000 */
[----:B------:R-:W-:Y:S02]  /*11340*/  HADD2.F32 R44, -RZ, R44.H1_H1 ;  /* 0x3000002cff2c7230 */ /* 0x000fe40000004100 */
[----:B------:R-:W-:Y:S01]  /*11350*/  FFMA.FTZ R65, R33, R74, -R90 ;  /* 0x0000004a21417223 */ /* 0x000fe2000001085a */
[C---:B------:R-:W-:Y:S01]  /*11360*/  FMUL.FTZ R74, R61.reuse, R88 ;  /* 0x000000583d4a7220 */ /* 0x040fe20000410000 */
[----:B------:R-:W-:Y:S01]  /*11370*/  FMUL.FTZ R61, R61, R78 ;  /* 0x0000004e3d3d7220 */ /* 0x000fe20000410000 */
[----:B------:R-:W-:Y:S01]  /*11380*/  FFMA.FTZ R96, R33, R86, R96 ;  /* 0x0000005621607223 */ /* 0x000fe20000010060 */
[----:B------:R-:W-:-:S02]  /*11390*/  HADD2.F32 R46, -RZ, R46.H1_H1 ;  /* 0x3000002eff2e7230 */ /* 0x000fc40000004100 */
[C---:B------:R-:W-:Y:S01]  /*113a0*/  FFMA.FTZ R74, R41.reuse, R78, -R74 ;  /* 0x0000004e294a7223 */ /* 0x040fe2000001084a */
[----:B------:R-:W-:Y:S01]  /*113b0*/  FFMA.FTZ R88, R41, R88, R61 ;  /* 0x0000005829587223 */ /* 0x000fe2000001003d */
[C---:B------:R-:W-:Y:S01]  /*113c0*/  FMUL.FTZ R86, R63.reuse, R42 ;  /* 0x0000002a3f567220 */ /* 0x040fe20000410000 */
[-C--:B------:R-:W-:Y:S01]  /*113d0*/  FMUL.FTZ R78, R63, R40.reuse ;  /* 0x000000283f4e7220 */ /* 0x080fe20000410000 */
[----:B------:R-:W-:Y:S02]  /*113e0*/  HADD2.F32 R33, -RZ, R29.H0_H0 ;  /* 0x2000001dff217230 */ /* 0x000fe40000004100 */
[----:B------:R-:W-:Y:S01]  /*113f0*/  FFMA.FTZ R64, R62, R69, -R75 ;  /* 0x000000453e407223 */ /* 0x000fe2000001084b */
[----:B------:R-:W-:Y:S02]  /*11400*/  HADD2.F32 R41, -RZ, R31.H0_H0 ;  /* 0x2000001fff297230 */ /* 0x000fe40000004100 */
[----:B------:R-:W-:Y:S01]  /*11410*/  FFMA.FTZ R67, R35, R40, -R86 ;  /* 0x0000002823437223 */ /* 0x000fe20000010856 */
[----:B------:R-:W-:-:S02]  /*11420*/  HADD2.F32 R29, -RZ, R28.H0_H0 ;  /* 0x2000001cff1d7230 */ /* 0x000fc40000004100 */
[----:B------:R-:W-:Y:S01]  /*11430*/  FFMA.FTZ R69, R35, R42, R78 ;  /* 0x0000002a23457223 */ /* 0x000fe2000001004e */
[----:B------:R-:W-:Y:S02]  /*11440*/  HADD2.F32 R31, -RZ, R30.H0_H0 ;  /* 0x2000001eff1f7230 */ /* 0x000fe40000004100 */
[----:B------:R-:W-:Y:S01]  /*11450*/  FMUL.FTZ R35, R44, R33 ;  /* 0x000000212c237220 */ /* 0x000fe20000410000 */
[----:B------:R-:W-:Y:S02]  /*11460*/  HADD2.F32 R32, -RZ, R32.H1_H1 ;  /* 0x30000020ff207230 */ /* 0x000fe40000004100 */
[----:B------:R-:W-:Y:S01]  /*11470*/  FMUL.FTZ R63, R46, R41 ;  /* 0x000000292e3f7220 */ /* 0x000fe20000410000 */
[----:B------:R-:W-:Y:S02]  /*11480*/  HADD2.F32 R34, -RZ, R34.H1_H1 ;  /* 0x30000022ff227230 */ /* 0x000fe40000004100 */
[----:B------:R-:W-:Y:S01]  /*11490*/  FMUL.FTZ R44, R44, R29 ;  /* 0x0000001d2c2c7220 */ /* 0x000fe20000410000 */
[----:B------:R-:W-:Y:S01]  /*114a0*/  FMUL.FTZ R46, R46, R31 ;  /* 0x0000001f2e2e7220 */ /* 0x000fe20000410000 */
[----:B------:R-:W-:Y:S01]  /*114b0*/  FFMA.FTZ R61, R32, R29, -R35 ;  /* 0x0000001d203d7223 */ /* 0x000fe20000010823 */
[----:B------:R-:W-:Y:S01]  /*114c0*/  FFMA.FTZ R62, R62, R87, R81 ;  /* 0x000000573e3e7223 */ /* 0x000fe20000010051 */
        /* <DEDUP_REMOVED lines=13> */
.L_x_1739:
[----:B------:R-:W-:Y:S05]  /*115a0*/  BSYNC B2 ;  /* 0x0000000000027941 */ /* 0x000fea0003800000 */
.L_x_1738:
[----:B------:R-:W-:Y:S05]  /*115b0*/  @P2 BRA `(.L_x_1735) ;  /* 0x0000000400a42947 */ /* 0x000fea0003800000 */
[----:B01----:R-:W2:Y:S01]  /*115c0*/  LDL R21, [R1+0x58] ;  /* 0x0000580001157983 */ /* 0x003ea20000100800 */
[----:B------:R-:W-:Y:S01]  /*115d0*/  LEA.HI R3, R3, R203, RZ, 0x1d ;  /* 0x000000cb03037211 */ /* 0x000fe200078fe8ff */
[----:B------:R-:W-:Y:S01]  /*115e0*/  HADD2.F32 R60, -RZ, R82.H1_H1 ;  /* 0x30000052ff3c7230 */ /* 0x000fe20000004100 */
[----:B------:R-:W-:Y:S01]  /*115f0*/  SHF.R.U64 R24, R24, 0x10, R25 ;  /* 0x0000001018187819 */ /* 0x000fe20000001219 */
[----:B------:R-:W-:Y:S01]  /*11600*/  HADD2.F32 R46, -RZ, R84.H1_H1 ;  /* 0x30000054ff2e7230 */ /* 0x000fe20000004100 */
[----:B------:R-:W-:Y:S01]  /*11610*/  SHF.R.S32.HI R30, RZ, 0x1f, R3 ;  /* 0x0000001fff1e7819 */ /* 0x000fe20000011403 */
[----:B------:R-:W-:Y:S01]  /*11620*/  HADD2.F32 R82, -RZ, R82.H0_H0 ;  /* 0x20000052ff527230 */ /* 0x000fe20000004100 */
[----:B------:R-:W-:Y:S01]  /*11630*/  SHF.R.U32.HI R47, RZ, 0x10, R25 ;  /* 0x00000010ff2f7819 */ /* 0x000fe20000011619 */
[----:B------:R-:W-:Y:S01]  /*11640*/  HADD2.F32 R84, -RZ, R84.H0_H0 ;  /* 0x20000054ff547230 */ /* 0x000fe20000004100 */
[----:B------:R-:W-:Y:S01]  /*11650*/  LEA.HI R30, R30, R3, RZ, 0x3 ;  /* 0x000000031e1e7211 */ /* 0x000fe200078f18ff */
[----:B------:R-:W-:Y:S01]  /*11660*/  HADD2.F32 R24, -RZ, R24.H0_H0 ;  /* 0x20000018ff187230 */ /* 0x000fe20000004100 */
[----:B------:R-:W-:-:S02]  /*11670*/  SHF.R.U64 R25, R26, 0x10, R27 ;  /* 0x000000101a197819 */ /* 0x000fc4000000121b */
[----:B------:R-:W-:Y:S02]  /*11680*/  SHF.L.U32 R30, R30, 0xa, RZ ;  /* 0x0000000a1e1e7819 */ /* 0x000fe400000006ff */
[--C-:B------:R-:W-:Y:S01]  /*11690*/  SHF.R.U64 R26, R38, 0x10, R39.reuse ;  /* 0x00000010261a7819 */ /* 0x100fe20000001227 */
[----:B------:R-:W-:Y:S01]  /*116a0*/  HADD2.F32 R25, -RZ, R25.H0_H0 ;  /* 0x20000019ff197230 */ /* 0x000fe20000004100 */
[----:B------:R-:W-:Y:S02]  /*116b0*/  SHF.R.U32.HI R65, RZ, 0x10, R39 ;  /* 0x00000010ff417819 */ /* 0x000fe40000011627 */
[----:B------:R-:W-:Y:S02]  /*116c0*/  SHF.R.U32.HI R62, RZ, 0x10, R37 ;  /* 0x00000010ff3e7819 */ /* 0x000fe40000011625 */
[----:B------:R-:W-:Y:S02]  /*116d0*/  SHF.R.U32.HI R40, RZ, 0x10, R27 ;  /* 0x00000010ff287819 */ /* 0x000fe4000001161b */
[----:B------:R-:W-:Y:S01]  /*116e0*/  SHF.R.U64 R36, R36, 0x10, R37 ;  /* 0x0000001024247819 */ /* 0x000fe20000001225 */
[----:B------:R-:W-:-:S02]  /*116f0*/  HADD2.F32 R62, -RZ, R62.H0_H0 ;  /* 0x2000003eff3e7230 */ /* 0x000fc40000004100 */
[----:B------:R-:W-:Y:S02]  /*11700*/  HADD2.F32 R40, -RZ, R40.H0_H0 ;  /* 0x20000028ff287230 */ /* 0x000fe40000004100 */
[----:B------:R-:W-:Y:S01]  /*11710*/  HADD2.F32 R36, -RZ, R36.H0_H0 ;  /* 0x20000024ff247230 */ /* 0x000fe20000004100 */
[----:B--2---:R-:W-:Y:S02]  /*11720*/  R2UR UR4, R21 ;  /* 0x00000000150472ca */ /* 0x004fe400000e0000 */
[----:B------:R-:W-:-:S04]  /*11730*/  SHF.R.S32.HI R21, RZ, 0x1f, R194 ;  /* 0x0000001fff157819 */ /* 0x000fc800000114c2 */
[CC--:B------:R-:W-:Y:S02]  /*11740*/  LEA.HI R28, R21.reuse, R194.reuse, RZ, 0x3 ;  /* 0x000000c2151c7211 */ /* 0x0c0fe400078f18ff */
[----:B------:R-:W-:Y:S02]  /*11750*/  LEA.HI R29, R21, R194, RZ, 0x6 ;  /* 0x000000c2151d7211 */ /* 0x000fe400078f30ff */
[----:B------:R-:W-:Y:S02]  /*11760*/  LOP3.LUT R28, R229, 0x38, R28, 0xf8, !PT ;  /* 0x00000038e51c7812 */ /* 0x000fe400078ef81c */
[----:B------:R-:W-:Y:S01]  /*11770*/  LOP3.LUT R21, R30, 0x7fffe000, RZ, 0xc0, !PT ;  /* 0x7fffe0001e157812 */ /* 0x000fe200078ec0ff */
[----:B------:R-:W-:Y:S01]  /*11780*/  IMAD.SHL.U32 R29, R29, 0x80, RZ ;  /* 0x000000801d1d7824 */ /* 0x000fe200078e00ff */
[----:B------:R-:W-:Y:S01]  /*11790*/  LOP3.LUT R32, R28, R107, RZ, 0x3c, !PT ;  /* 0x0000006b1c207212 */ /* 0x000fe200078e3cff */
[----:B------:R-:W-:-:S03]  /*117a0*/  IMAD.SHL.U32 R28, R3, 0x8, RZ ;  /* 0x00000008031c7824 */ /* 0x000fc600078e00ff */
[----:B------:R-:W-:Y:S02]  /*117b0*/  LOP3.LUT R29, R29, 0xffffe000, RZ, 0xc0, !PT ;  /* 0xffffe0001d1d7812 */ /* 0x000fe400078ec0ff */
[----:B------:R-:W-:Y:S02]  /*117c0*/  LOP3.LUT R28, R229, 0x38, R28, 0xf8, !PT ;  /* 0x00000038e51c7812 */ /* 0x000fe400078ef81c */
[--C-:B-----5:R-:W-:Y:S02]  /*117d0*/  IADD3 R3, R32, R29, R106.reuse ;  /* 0x0000001d20037210 */ /* 0x120fe40007ffe06a */
        /* <DEDUP_REMOVED lines=8> */
[----:B------:R-:W-:Y:S02]  /*11860*/  HADD2.F32 R38, -RZ, R28.H0_H0 ;  /* 0x2000001cff267230 */ /* 0x000fe40000004100 */
[----:B------:R-:W-:Y:S02]  /*11870*/  HADD2.F32 R42, -RZ, R30.H0_H0 ;  /* 0x2000001eff2a7230 */ /* 0x000fe40000004100 */
[--C-:B-1----:R-:W-:Y:S02]  /*11880*/  HADD2.F32 R29, -RZ, R33.reuse.H0_H0 ;  /* 0x20000021ff1d7230 */ /* 0x102fe40000004100 */
[----:B------:R-:W-:-:S02]  /*11890*/  HADD2.F32 R43, -RZ, R33.H1_H1 ;  /* 0x30000021ff2b7230 */ /* 0x000fc40000004100 */
[--C-:B------:R-:W-:Y:S02]  /*118a0*/  HADD2.F32 R33, -RZ, R32.reuse.H0_H0 ;  /* 0x20000020ff217230 */ /* 0x100fe40000004100 */
[C---:B------:R-:W-:Y:S01]  /*118b0*/  FMUL.FTZ R64, R29.reuse, R46 ;  /* 0x0000002e1d407220 */ /* 0x040fe20000410000 */
[----:B------:R-:W-:Y:S02]  /*118c0*/  HADD2.F32 R27, -RZ, R32.H1_H1 ;  /* 0x30000020ff1b7230 */ /* 0x000fe40000004100 */
[----:B------:R-:W-:Y:S01]  /*118d0*/  FMUL.FTZ R32, R29, R60 ;  /* 0x0000003c1d207220 */ /* 0x000fe20000410000 */
[----:B------:R-:W-:Y:S01]  /*118e0*/  FMUL.FTZ R66, R43, R62 ;  /* 0x0000003e2b427220 */ /* 0x000fe20000410000 */
[----:B------:R-:W-:Y:S02]  /*118f0*/  HADD2.F32 R44, -RZ, R34.H0_H0 ;  /* 0x20000022ff2c7230 */ /* 0x000fe40000004100 */
[----:B------:R-:W-:Y:S01]  /*11900*/  FFMA.FTZ R29, R39, R46, -R32 ;  /* 0x0000002e271d7223 */ /* 0x000fe20000010820 */
[----:B------:R-:W-:-:S02]  /*11910*/  HADD2.F32 R46, -RZ, R47.H0_H0 ;  /* 0x2000002fff2e7230 */ /* 0x000fc40000004100 */
[----:B------:R-:W-:Y:S01]  /*11920*/  FFMA.FTZ R32, R39, R60, R64 ;  /* 0x0000003c27207223 */ /* 0x000fe20000010040 */
[----:B------:R-:W-:Y:S01]  /*11930*/  FMUL.FTZ R47, R33, R84 ;  /* 0x00000054212f7220 */ /* 0x000fe20000410000 */
[----:B------:R-:W-:Y:S02]  /*11940*/  HADD2.F32 R39, -RZ, R83.H0_H0 ;  /* 0x20000053ff277230 */ /* 0x000fe40000004100 */
[----:B------:R-:W-:Y:S01]  /*11950*/  FMUL.FTZ R60, R43, R46 ;  /* 0x0000002e2b3c7220 */ /* 0x000fe20000410000 */
[----:B------:R-:W-:Y:S01]  /*11960*/  FMUL.FTZ R43, R33, R82 ;  /* 0x00000052212b7220 */ /* 0x000fe20000410000 */
[----:B------:R-:W-:Y:S01]  /*11970*/  FFMA.FTZ R66, R41, R46, -R66 ;  /* 0x0000002e29427223 */ /* 0x000fe20000010842 */
[----:B------:R-:W-:Y:S02]  /*11980*/  HADD2.F32 R33, -RZ, R85.H0_H0 ;  /* 0x20000055ff217230 */ /* 0x000fe40000004100 */
[----:B------:R-:W-:Y:S01]  /*11990*/  FFMA.FTZ R47, R38, R82, R47 ;  /* 0x00000052262f7223 */ /* 0x000fe2000001002f */
[----:B------:R-:W-:-:S02]  /*119a0*/  HADD2.F32 R45, -RZ, R35.H0_H0 ;  /* 0x20000023ff2d7230 */ /* 0x000fc40000004100 */
[----:B------:R-:W-:Y:S01]  /*119b0*/  FFMA.FTZ R43, R38, R84, -R43 ;  /* 0x00000054262b7223 */ /* 0x000fe2000001082b */
[----:B------:R-:W-:Y:S02]  /*119c0*/  HADD2.F32 R46, -RZ, R83.H1_H1 ;  /* 0x30000053ff2e7230 */ /* 0x000fe40000004100 */
[----:B------:R-:W-:Y:S01]  /*119d0*/  FFMA.FTZ R41, R41, R62, R60 ;  /* 0x0000003e29297223 */ /* 0x000fe2000001003c */
[----:B------:R-:W-:Y:S02]  /*119e0*/  HADD2.F32 R37, -RZ, R31.H0_H0 ;  /* 0x2000001fff257230 */ /* 0x000fe40000004100 */
[C---:B------:R-:W-:Y:S01]  /*119f0*/  FMUL.FTZ R61, R44.reuse, R39 ;  /* 0x000000272c3d7220 */ /* 0x040fe20000410000 */
[----:B------:R-:W-:Y:S02]  /*11a00*/  HADD2.F32 R38, -RZ, R85.H1_H1 ;  /* 0x30000055ff267230 */ /* 0x000fe40000004100 */
[----:B------:R-:W-:Y:S01]  /*11a10*/  FMUL.FTZ R63, R44, R33 ;  /* 0x000000212c3f7220 */ /* 0x000fe20000410000 */
[----:B------:R-:W-:-:S02]  /*11a20*/  HADD2.F32 R35, -RZ, R35.H1_H1 ;  /* 0x30000023ff237230 */ /* 0x000fc40000004100 */
[C---:B------:R-:W-:Y:S01]  /*11a30*/  FMUL.FTZ R60, R45.reuse, R46 ;  /* 0x0000002e2d3c7220 */ /* 0x040fe20000410000 */
[----:B------:R-:W-:Y:S02]  /*11a40*/  HADD2.F32 R44, -RZ, R65.H0_H0 ;  /* 0x20000041ff2c7230 */ /* 0x000fe40000004100 */
[C---:B------:R-:W-:Y:S01]  /*11a50*/  FFMA.FTZ R61, R42.reuse, R33, -R61 ;  /* 0x000000212a3d7223 */ /* 0x040fe2000001083d */
[----:B------:R-:W-:Y:S02]  /*11a60*/  HADD2.F32 R31, -RZ, R31.H1_H1 ;  /* 0x3000001fff1f7230 */ /* 0x000fe40000004100 */
[-C--:B------:R-:W-:Y:S01]  /*11a70*/  FMUL.FTZ R45, R45, R38.reuse ;  /* 0x000000262d2d7220 */ /* 0x080fe20000410000 */
[----:B------:R-:W-:Y:S01]  /*11a80*/  FFMA.FTZ R63, R42, R39, R63 ;  /* 0x000000272a3f7223 */ /* 0x000fe2000001003f */
[----:B------:R-:W-:Y:S01]  /*11a90*/  FFMA.FTZ R60, R37, R38, -R60 ;  /* 0x00000026253c7223 */ /* 0x000fe2000001083c */
[----:B------:R-:W-:Y:S02]  /*11aa0*/  HADD2.F32 R34, -RZ, R34.H1_H1 ;  /* 0x30000022ff227230 */ /* 0x000fe40000004100 */
[C---:B------:R-:W-:Y:S01]  /*11ab0*/  FMUL.FTZ R42, R35.reuse, R44 ;  /* 0x0000002c232a7220 */ /* 0x040fe20000410000 */
[----:B------:R-:W-:Y:S01]  /*11ac0*/  FMUL.FTZ R38, R35, R40 ;  /* 0x0000002823267220 */ /* 0x000fe20000410000 */
[----:B------:R-:W-:-:S02]  /*11ad0*/  HADD2.F32 R33, -RZ, R26.H0_H0 ;  /* 0x2000001aff217230 */ /* 0x000fc40000004100 */
[----:B------:R-:W-:Y:S01]  /*11ae0*/  FFMA.FTZ R45, R37, R46, R45 ;  /* 0x0000002e252d7223 */ /* 0x000fe2000001002d */
[----:B------:R-:W-:Y:S02]  /*11af0*/  HADD2.F32 R28, -RZ, R28.H1_H1 ;  /* 0x3000001cff1c7230 */ /* 0x000fe40000004100 */
[C---:B------:R-:W-:Y:S01]  /*11b00*/  FFMA.FTZ R37, R31.reuse, R40, -R42 ;  /* 0x000000281f257223 */ /* 0x040fe2000001082a */
[----:B------:R-:W-:Y:S02]  /*11b10*/  HADD2.F32 R30, -RZ, R30.H1_H1 ;  /* 0x3000001eff1e7230 */ /* 0x000fe40000004100 */
[----:B------:R-:W-:Y:S01]  /*11b20*/  FFMA.FTZ R38, R31, R44, R38 ;  /* 0x0000002c1f267223 */ /* 0x000fe20000010026 */
[C---:B------:R-:W-:Y:S01]  /*11b30*/  FMUL.FTZ R31, R27.reuse, R36 ;  /* 0x000000241b1f7220 */ /* 0x040fe20000410000 */
[C---:B------:R-:W-:Y:S01]  /*11b40*/  FMUL.FTZ R35, R34.reuse, R33 ;  /* 0x0000002122237220 */ /* 0x040fe20000410000 */
[-C--:B------:R-:W-:Y:S01]  /*11b50*/  FMUL.FTZ R27, R27, R24.reuse ;  /* 0x000000181b1b7220 */ /* 0x080fe20000410000 */
[-C--:B------:R-:W-:Y:S01]  /*11b60*/  FMUL.FTZ R34, R34, R25.reuse ;  /* 0x0000001922227220 */ /* 0x080fe20000410000 */
        /* <DEDUP_REMOVED lines=14> */
.L_x_1735:
[----:B------:R-:W-:Y:S05]  /*11c50*/  BSYNC B1 ;  /* 0x0000000000017941 */ /* 0x000fea0003800000 */
.L_x_1734:
[----:B0-2---:R-:W-:-:S05]  /*11c60*/  VIADD R3, R219, 0x40 ;  /* 0x00000040db037836 */ /* 0x005fca0000000000 */
[----:B------:R-:W-:-:S13]  /*11c70*/  ISETP.GE.AND P0, PT, R3, R20, PT ;  /* 0x000000140300720c */ /* 0x000fda0003f06270 */
[----:B------:R-:W-:Y:S05]  /*11c80*/  @P0 BRA `(.L_x_1715) ;  /* 0x0000001400000947 */ /* 0x000fea0003800000 */
[----:B------:R0:W5:Y:S01]  /*11c90*/  LDL R61, [R1+0x58] ;  /* 0x00005800013d7983 */ /* 0x0001620000100800 */
[----:B------:R-:W2:Y:S03]  /*11ca0*/  LDC R3, c[0x0][0x3f4] ;  /* 0x0000fd00ff037b82 */ /* 0x000ea60000000800 */
[----:B------:R0:W5:Y:S01]  /*11cb0*/  LDL R47, [R1+0x34] ;  /* 0x00003400012f7983 */ /* 0x0001620000100800 */
[----:B------:R-:W-:Y:S01]  /*11cc0*/  BSSY B1, `(.L_x_1740) ;  /* 0x0000068000017945 */ /* 0x000fe20003800000 */
[----:B-1----:R-:W-:Y:S02]  /*11cd0*/  SHF.R.U32.HI R60, RZ, 0x3, R226 ;  /* 0x00000003ff3c7819 */ /* 0x002fe400000116e2 */
[-C--:B--2---:R-:W-:Y:S02]  /*11ce0*/  ISETP.GE.AND P0, PT, R18, R3.reuse, PT ;  /* 0x000000031200720c */ /* 0x084fe40003f06270 */
[----:B------:R-:W-:-:S02]  /*11cf0*/  ISETP.GE.AND P1, PT, R195, R3, PT ;  /* 0x00000003c300720c */ /* 0x000fc40003f26270 */
[----:B------:R-:W-:-:S09]  /*11d00*/  ISETP.GE.AND P2, PT, R194, R3, PT ;  /* 0x00000003c200720c */ /* 0x000fd20003f46270 */
[----:B0-----:R-:W-:Y:S05]  /*11d10*/  @P0 BRA `(.L_x_1741) ;  /* 0x0000000400880947 */ /* 0x001fea0003800000 */
[----:B------:R-:W-:Y:S01]  /*11d20*/  LEA.HI R0, R3, R0, RZ, 0x1d ;  /* 0x0000000003007211 */ /* 0x000fe200078fe8ff */
[----:B------:R-:W-:Y:S01]  /*11d30*/  HADD2.F32 R35, -RZ, R93.H1_H1 ;  /* 0x3000005dff237230 */ /* 0x000fe20000004100 */
[----:B------:R-:W-:Y:S01]  /*11d40*/  LOP3.LUT R20, R226, 0x38, R18, 0xf8, !PT ;  /* 0x00000038e2147812 */ /* 0x000fe200078ef812 */
[--C-:B------:R-:W-:Y:S01]  /*11d50*/  HADD2.F32 R36, -RZ, R91.reuse.H1_H1 ;  /* 0x3000005bff247230 */ /* 0x100fe20000004100 */
[----:B------:R-:W-:Y:S01]  /*11d60*/  SHF.R.S32.HI R25, RZ, 0x1f, R0 ;  /* 0x0000001fff197819 */ /* 0x000fe20000011400 */
[----:B------:R-:W-:Y:S01]  /*11d70*/  IMAD.SHL.U32 R21, R0, 0x8, RZ ;  /* 0x0000000800157824 */ /* 0x000fe200078e00ff */
[----:B-----5:R-:W-:Y:S01]  /*11d80*/  R2UR UR4, R61 ;  /* 0x000000003d0472ca */ /* 0x020fe200000e0000 */
[----:B------:R-:W-:Y:S01]  /*11d90*/  HADD2.F32 R91, -RZ, R91.H0_H0 ;  /* 0x2000005bff5b7230 */ /* 0x000fe20000004100 */
[----:B------:R-:W-:Y:S01]  /*11da0*/  LEA.HI R25, R25, R0, RZ, 0x3 ;  /* 0x0000000019197211 */ /* 0x000fe200078f18ff */
[----:B------:R-:W-:Y:S01]  /*11db0*/  HADD2.F32 R93, -RZ, R93.H0_H0 ;  /* 0x2000005dff5d7230 */ /* 0x000fe20000004100 */
[----:B------:R-:W-:-:S02]  /*11dc0*/  LOP3.LUT R0, R47, R20, R60, 0xf6, !PT ;  /* 0x000000142f007212 */ /* 0x000fc400078ef63c */
[----:B------:R-:W-:Y:S01]  /*11dd0*/  LOP3.LUT R20, R226, 0x38, R21, 0xf8, !PT ;  /* 0x00000038e2147812 */ /* 0x000fe200078ef815 */
[----:B------:R-:W-:Y:S01]  /*11de0*/  IMAD.SHL.U32 R25, R25, 0x400, RZ ;  /* 0x0000040019197824 */ /* 0x000fe200078e00ff */
[----:B------:R-:W-:Y:S02]  /*11df0*/  SHF.R.U32.HI R38, RZ, 0x10, R5 ;  /* 0x00000010ff267819 */ /* 0x000fe40000011605 */
[----:B------:R-:W-:Y:S02]  /*11e00*/  LOP3.LUT R20, R20, R60, RZ, 0x3c, !PT ;  /* 0x0000003c14147212 */ /* 0x000fe400078e3cff */
[----:B------:R-:W-:Y:S01]  /*11e10*/  LOP3.LUT R21, R25, 0x7fffe000, RZ, 0xc0, !PT ;  /* 0x7fffe00019157812 */ /* 0x000fe200078ec0ff */
[----:B------:R-:W-:Y:S01]  /*11e20*/  HADD2.F32 R38, -RZ, R38.H0_H0 ;  /* 0x20000026ff267230 */ /* 0x000fe20000004100 */
[----:B------:R-:W-:Y:S02]  /*11e30*/  LEA R0, R0, UR4, 0x1 ;  /* 0x0000000400007c11 */ /* 0x000fe4000f8e08ff */
[----:B------:R-:W-:-:S02]  /*11e40*/  IADD3 R21, R20, R21, R47 ;  /* 0x0000001514157210 */ /* 0x000fc40007ffe02f */
[--C-:B------:R-:W-:Y:S01]  /*11e50*/  SHF.R.U64 R46, R48, 0x10, R49.reuse ;  /* 0x00000010302e7819 */ /* 0x100fe20000001231 */
[----:B------:R-:W0:Y:S01]  /*11e60*/  LDS.128 R24, [R0] ;  /* 0x0000000000187984 */ /* 0x000e220000000c00 */
[----:B------:R-:W-:Y:S01]  /*11e70*/  SHF.R.U32.HI R48, RZ, 0x10, R49 ;  /* 0x00000010ff307819 */ /* 0x000fe20000011631 */
[----:B------:R-:W-:Y:S01]  /*11e80*/  IMAD R20, R21, 0x2, R2 ;  /* 0x0000000215147824 */ /* 0x000fe200078e0202 */
[----:B------:R-:W-:Y:S02]  /*11e90*/  SHF.R.U64 R43, R4, 0x10, R5 ;  /* 0x00000010042b7819 */ /* 0x000fe40000001205 */
[----:B------:R-:W-:Y:S02]  /*11ea0*/  SHF.R.U64 R45, R50, 0x10, R51 ;  /* 0x00000010322d7819 */ /* 0x000fe40000001233 */
[----:B------:R-:W1:Y:S01]  /*11eb0*/  LDS.128 R28, [R20+0x12400] ;  /* 0x01240000141c7984 */ /* 0x000e620000000c00 */
[----:B------:R-:W-:Y:S02]  /*11ec0*/  SHF.R.U64 R41, R6, 0x10, R7 ;  /* 0x0000001006297819 */ /* 0x000fe40000001207 */
[----:B------:R-:W-:-:S02]  /*11ed0*/  SHF.R.U32.HI R50, RZ, 0x10, R51 ;  /* 0x00000010ff327819 */ /* 0x000fc40000011633 */
[----:B------:R-:W-:Y:S01]  /*11ee0*/  SHF.R.U32.HI R39, RZ, 0x10, R7 ;  /* 0x00000010ff277819 */ /* 0x000fe20000011607 */
[--C-:B0-----:R-:W-:Y:S02]  /*11ef0*/  HADD2.F32 R5, -RZ, R25.reuse.H0_H0 ;  /* 0x20000019ff057230 */ /* 0x101fe40000004100 */
[----:B------:R-:W-:Y:S02]  /*11f00*/  HADD2.F32 R25, -RZ, R25.H1_H1 ;  /* 0x30000019ff197230 */ /* 0x000fe40000004100 */
[----:B------:R-:W-:Y:S02]  /*11f10*/  HADD2.F32 R4, -RZ, R24.H0_H0 ;  /* 0x20000018ff047230 */ /* 0x000fe40000004100 */
[----:B------:R-:W-:Y:S02]  /*11f20*/  HADD2.F32 R6, -RZ, R26.H0_H0 ;  /* 0x2000001aff067230 */ /* 0x000fe40000004100 */
[--C-:B-1----:R-:W-:Y:S02]  /*11f30*/  HADD2.F32 R32, -RZ, R29.reuse.H0_H0 ;  /* 0x2000001dff207230 */ /* 0x102fe40000004100 */
[----:B------:R-:W-:-:S02]  /*11f40*/  HADD2.F32 R29, -RZ, R29.H1_H1 ;  /* 0x3000001dff1d7230 */ /* 0x000fc40000004100 */
[----:B------:R-:W-:Y:S02]  /*11f50*/  HADD2.F32 R21, -RZ, R28.H0_H0 ;  /* 0x2000001cff157230 */ /* 0x000fe40000004100 */
[C---:B------:R-:W-:Y:S01]  /*11f60*/  FMUL.FTZ R40, R32.reuse, R36 ;  /* 0x0000002420287220 */ /* 0x040fe20000410000 */
[-C--:B------:R-:W-:Y:S01]  /*11f70*/  FMUL.FTZ R42, R32, R35.reuse ;  /* 0x00000023202a7220 */ /* 0x080fe20000410000 */
[----:B------:R-:W-:Y:S02]  /*11f80*/  HADD2.F32 R32, -RZ, R48.H0_H0 ;  /* 0x20000030ff207230 */ /* 0x000fe40000004100 */
[----:B------:R-:W-:Y:S01]  /*11f90*/  FMUL.FTZ R44, R29, R38 ;  /* 0x000000261d2c7220 */ /* 0x000fe20000410000 */
[C---:B------:R-:W-:Y:S01]  /*11fa0*/  FFMA.FTZ R40, R5.reuse, R35, -R40 ;  /* 0x0000002305287223 */ /* 0x040fe20000010828 */
[----:B------:R-:W-:Y:S01]  /*11fb0*/  FFMA.FTZ R42, R5, R36, R42 ;  /* 0x00000024052a7223 */ /* 0x000fe2000001002a */
[----:B------:R-:W-:Y:S01]  /*11fc0*/  FMUL.FTZ R5, R21, R91 ;  /* 0x0000005b15057220 */ /* 0x000fe20000410000 */
[----:B------:R-:W-:Y:S01]  /*11fd0*/  FMUL.FTZ R36, R29, R32 ;  /* 0x000000201d247220 */ /* 0x000fe20000410000 */
[----:B------:R-:W-:-:S02]  /*11fe0*/  HADD2.F32 R33, -RZ, R30.H0_H0 ;  /* 0x2000001eff217230 */ /* 0x000fc40000004100 */
[----:B------:R-:W-:Y:S01]  /*11ff0*/  FFMA.FTZ R35, R25, R32, -R44 ;  /* 0x0000002019237223 */ /* 0x000fe2000001082c */
[----:B------:R-:W-:Y:S02]  /*12000*/  HADD2.F32 R29, -RZ, R92.H0_H0 ;  /* 0x2000005cff1d7230 */ /* 0x000fe40000004100 */
[-C--:B------:R-:W-:Y:S01]  /*12010*/  FMUL.FTZ R32, R21, R93.reuse ;  /* 0x0000005d15207220 */ /* 0x080fe20000410000 */
[----:B------:R-:W-:Y:S01]  /*12020*/  FFMA.FTZ R93, R4, R93, -R5 ;  /* 0x0000005d045d7223 */ /* 0x000fe20000010805 */
[--C-:B------:R-:W-:Y:S02]  /*12030*/  HADD2.F32 R5, -RZ, R94.reuse.H0_H0 ;  /* 0x2000005eff057230 */ /* 0x100fe40000004100 */
[----:B------:R-:W-:Y:S01]  /*12040*/  FFMA.FTZ R37, R25, R38, R36 ;  /* 0x0000002619257223 */ /* 0x000fe20000010024 */
[----:B------:R-:W-:Y:S02]  /*12050*/  HADD2.F32 R34, -RZ, R31.H0_H0 ;  /* 0x2000001fff227230 */ /* 0x000fe40000004100 */
[----:B------:R-:W-:Y:S01]  /*12060*/  FMUL.FTZ R21, R33, R29 ;  /* 0x0000001d21157220 */ /* 0x000fe20000410000 */
[----:B------:R-:W-:-:S02]  /*12070*/  HADD2.F32 R94, -RZ, R94.H1_H1 ;  /* 0x3000005eff5e7230 */ /* 0x000fc40000004100 */
[----:B------:R-:W-:Y:S01]  /*12080*/  FFMA.FTZ R91, R4, R91, R32 ;  /* 0x0000005b045b7223 */ /* 0x000fe20000010020 */
[----:B------:R-:W-:Y:S02]  /*12090*/  HADD2.F32 R92, -RZ, R92.H1_H1 ;  /* 0x3000005cff5c7230 */ /* 0x000fe40000004100 */
[-C--:B------:R-:W-:Y:S01]  /*120a0*/  FMUL.FTZ R25, R33, R5.reuse ;  /* 0x0000000521197220 */ /* 0x080fe20000410000 */
[----:B------:R-:W-:Y:S02]  /*120b0*/  HADD2.F32 R7, -RZ, R27.H0_H0 ;  /* 0x2000001bff077230 */ /* 0x000fe40000004100 */
[----:B------:R-:W-:Y:S01]  /*120c0*/  FFMA.FTZ R33, R6, R5, -R21 ;  /* 0x0000000506217223 */ /* 0x000fe20000010815 */
[----:B------:R-:W-:Y:S02]  /*120d0*/  HADD2.F32 R31, -RZ, R31.H1_H1 ;  /* 0x3000001fff1f7230 */ /* 0x000fe40000004100 */
[----:B------:R-:W-:Y:S01]  /*120e0*/  FMUL.FTZ R36, R34, R92 ;  /* 0x0000005c22247220 */ /* 0x000fe20000410000 */
[----:B------:R-:W-:-:S02]  /*120f0*/  HADD2.F32 R32, -RZ, R39.H0_H0 ;  /* 0x20000027ff207230 */ /* 0x000fc40000004100 */
[----:B------:R-:W-:Y:S01]  /*12100*/  FMUL.FTZ R5, R34, R94 ;  /* 0x0000005e22057220 */ /* 0x000fe20000410000 */
[----:B------:R-:W-:Y:S02]  /*12110*/  HADD2.F32 R4, -RZ, R50.H0_H0 ;  /* 0x20000032ff047230 */ /* 0x000fe40000004100 */
[----:B------:R-:W-:Y:S01]  /*12120*/  FFMA.FTZ R29, R6, R29, R25 ;  /* 0x0000001d061d7223 */ /* 0x000fe20000010019 */
[----:B------:R-:W-:Y:S02]  /*12130*/  HADD2.F32 R27, -RZ, R27.H1_H1 ;  /* 0x3000001bff1b7230 */ /* 0x000fe40000004100 */
[----:B------:R-:W-:Y:S01]  /*12140*/  FMUL.FTZ R6, R31, R32 ;  /* 0x000000201f067220 */ /* 0x000fe20000410000 */
[----:B------:R-:W-:Y:S02]  /*12150*/  HADD2.F32 R28, -RZ, R28.H1_H1 ;  /* 0x3000001cff1c7230 */ /* 0x000fe40000004100 */
[----:B------:R-:W-:Y:S01]  /*12160*/  FFMA.FTZ R36, R7, R94, -R36 ;  /* 0x0000005e07247223 */ /* 0x000fe20000010824 */
[----:B------:R-:W-:-:S02]  /*12170*/  HADD2.F32 R30, -RZ, R30.H1_H1 ;  /* 0x3000001eff1e7230 */ /* 0x000fc40000004100 */
[----:B------:R-:W-:Y:S01]  /*12180*/  FFMA.FTZ R92, R7, R92, R5 ;  /* 0x0000005c075c7223 */ /* 0x000fe20000010005 */
[-C--:B------:R-:W-:Y:S01]  /*12190*/  FMUL.FTZ R34, R31, R4.reuse ;  /* 0x000000041f227220 */ /* 0x080fe20000410000 */
[----:B------:R-:W-:Y:S02]  /*121a0*/  HADD2.F32 R21, -RZ, R43.H0_H0 ;  /* 0x2000002bff157230 */ /* 0x000fe40000004100 */
[C---:B------:R-:W-:Y:S01]  /*121b0*/  FFMA.FTZ R39, R27.reuse, R4, -R6 ;  /* 0x000000041b277223 */ /* 0x040fe20000010806 */
[----:B------:R-:W-:Y:S02]  /*121c0*/  HADD2.F32 R25, -RZ, R41.H0_H0 ;  /* 0x20000029ff197230 */ /* 0x000fe40000004100 */
[----:B------:R-:W-:Y:S01]  /*121d0*/  FFMA.FTZ R41, R27, R32, R34 ;  /* 0x000000201b297223 */ /* 0x000fe20000010022 */
[----:B------:R-:W-:Y:S02]  /*121e0*/  HADD2.F32 R5, -RZ, R46.H0_H0 ;  /* 0x2000002eff057230 */ /* 0x000fe40000004100 */
[----:B------:R-:W-:Y:S01]  /*121f0*/  FMUL.FTZ R27, R28, R21 ;  /* 0x000000151c1b7220 */ /* 0x000fe20000410000 */
[----:B------:R-:W-:-:S02]  /*12200*/  HADD2.F32 R7, -RZ, R45.H0_H0 ;  /* 0x2000002dff077230 */ /* 0x000fc40000004100 */
[----:B------:R-:W-:Y:S01]  /*12210*/  FMUL.FTZ R31, R30, R25 ;  /* 0x000000191e1f7220 */ /* 0x000fe20000410000 */
[----:B------:R-:W-:Y:S02]  /*12220*/  HADD2.F32 R24, -RZ, R24.H1_H1 ;  /* 0x30000018ff187230 */ /* 0x000fe40000004100 */
[----:B------:R-:W-:Y:S01]  /*12230*/  FMUL.FTZ R28, R28, R5 ;  /* 0x000000051c1c7220 */ /* 0x000fe20000410000 */
[----:B------:R-:W-:Y:S02]  /*12240*/  HADD2.F32 R26, -RZ, R26.H1_H1 ;  /* 0x3000001aff1a7230 */ /* 0x000fe40000004100 */
        /* <DEDUP_REMOVED lines=15> */
.L_x_1741:
[----:B------:R-:W-:Y:S05]  /*12340*/  BSYNC B1 ;  /* 0x0000000000017941 */ /* 0x000fea0003800000 */
.L_x_1740:
[----:B------:R-:W-:Y:S04]  /*12350*/  BSSY B1, `(.L_x_1742) ;  /* 0x000006a000017945 */ /* 0x000fe80003800000 */
[----:B------:R-:W-:Y:S05]  /*12360*/  @P1 BRA `(.L_x_1743) ;  /* 0x0000000400a01947 */ /* 0x000fea0003800000 */
[----:B0-----:R-:W-:Y:S01]  /*12370*/  SHF.R.S32.HI R0, RZ, 0x1f, R195 ;  /* 0x0000001fff007819 */ /* 0x001fe200000114c3 */
[----:B------:R-:W-:Y:S01]  /*12380*/  HADD2.F32 R31, -RZ, R79.H1_H1 ;  /* 0x3000004fff1f7230 */ /* 0x000fe20000004100 */
[----:B-----5:R-:W-:Y:S01]  /*12390*/  R2UR UR4, R61 ;  /* 0x000000003d0472ca */ /* 0x020fe200000e0000 */
[--C-:B------:R-:W-:Y:S01]  /*123a0*/  HADD2.F32 R33, -RZ, R76.reuse.H1_H1 ;  /* 0x3000004cff217230 */ /* 0x100fe20000004100 */
[CC--:B------:R-:W-:Y:S01]  /*123b0*/  LEA.HI R4, R0.reuse, R195.reuse, RZ, 0x6 ;  /* 0x000000c300047211 */ /* 0x0c0fe200078f30ff */
[----:B------:R-:W-:Y:S01]  /*123c0*/  HADD2.F32 R76, -RZ, R76.H0_H0 ;  /* 0x2000004cff4c7230 */ /* 0x000fe20000004100 */
[----:B------:R-:W-:Y:S02]  /*123d0*/  LEA.HI R5, R0, R195, RZ, 0x3 ;  /* 0x000000c300057211 */ /* 0x000fe400078f18ff */
[----:B------:R-:W-:Y:S02]  /*123e0*/  LEA.HI R0, R3, R202, RZ, 0x1d ;  /* 0x000000ca03007211 */ /* 0x000fe400078fe8ff */
[----:B------:R-:W-:-:S02]  /*123f0*/  LOP3.LUT R5, R226, 0x38, R5, 0xf8, !PT ;  /* 0x00000038e2057812 */ /* 0x000fc400078ef805 */
[----:B------:R-:W-:Y:S02]  /*12400*/  SHF.R.S32.HI R7, RZ, 0x1f, R0 ;  /* 0x0000001fff077819 */ /* 0x000fe40000011400 */
[----:B------:R-:W-:Y:S02]  /*12410*/  SHF.L.U32 R4, R4, 0x7, RZ ;  /* 0x0000000704047819 */ /* 0x000fe400000006ff */
[----:B------:R-:W-:Y:S01]  /*12420*/  LOP3.LUT R21, R5, R60, RZ, 0x3c, !PT ;  /* 0x0000003c05157212 */ /* 0x000fe200078e3cff */
[----:B------:R-:W-:Y:S01]  /*12430*/  IMAD.SHL.U32 R5, R0, 0x8, RZ ;  /* 0x0000000800057824 */ /* 0x000fe200078e00ff */
[----:B------:R-:W-:Y:S02]  /*12440*/  LEA.HI R7, R7, R0, RZ, 0x3 ;  /* 0x0000000007077211 */ /* 0x000fe400078f18ff */
[----:B------:R-:W-:Y:S02]  /*12450*/  LOP3.LUT R4, R4, 0xffffe000, RZ, 0xc0, !PT ;  /* 0xffffe00004047812 */ /* 0x000fe400078ec0ff */
[----:B------:R-:W-:Y:S01]  /*12460*/  SHF.R.U32.HI R32, RZ, 0x10, R9 ;  /* 0x00000010ff207819 */ /* 0x000fe20000011609 */
[----:B------:R-:W-:Y:S01]  /*12470*/  IMAD.SHL.U32 R7, R7, 0x400, RZ ;  /* 0x0000040007077824 */ /* 0x000fe200078e00ff */
[----:B------:R-:W-:-:S02]  /*12480*/  IADD3 R0, R21, R4, R47 ;  /* 0x0000000415007210 */ /* 0x000fc40007ffe02f */
[----:B------:R-:W-:Y:S01]  /*12490*/  LOP3.LUT R4, R226, 0x38, R5, 0xf8, !PT ;  /* 0x00000038e2047812 */ /* 0x000fe200078ef805 */
[----:B------:R-:W-:Y:S01]  /*124a0*/  HADD2.F32 R32, -RZ, R32.H0_H0 ;  /* 0x20000020ff207230 */ /* 0x000fe20000004100 */
[----:B------:R-:W-:Y:S02]  /*124b0*/  LOP3.LUT R21, R7, 0x7fffe000, RZ, 0xc0, !PT ;  /* 0x7fffe00007157812 */ /* 0x000fe400078ec0ff */
[----:B------:R-:W-:Y:S02]  /*124c0*/  LOP3.LUT R20, R4, R60, RZ, 0x3c, !PT ;  /* 0x0000003c04147212 */ /* 0x000fe400078e3cff */
[----:B------:R-:W-:Y:S02]  /*124d0*/  LEA R0, R0, UR4, 0x1 ;  /* 0x0000000400007c11 */ /* 0x000fe4000f8e08ff */
[----:B------:R-:W-:Y:S02]  /*124e0*/  IADD3 R21, R20, R21, R47 ;  /* 0x0000001514157210 */ /* 0x000fe40007ffe02f */
[--C-:B------:R-:W-:Y:S01]  /*124f0*/  SHF.R.U64 R43, R52, 0x10, R53.reuse ;  /* 0x00000010342b7819 */ /* 0x100fe20000001235 */
[----:B------:R-:W0:Y:S01]  /*12500*/  LDS.128 R4, [R0] ;  /* 0x0000000000047984 */ /* 0x000e220000000c00 */
[----:B------:R-:W-:Y:S01]  /*12510*/  SHF.R.U32.HI R52, RZ, 0x10, R53 ;  /* 0x00000010ff347819 */ /* 0x000fe20000011635 */
[----:B------:R-:W-:Y:S01]  /*12520*/  IMAD R20, R21, 0x2, R2 ;  /* 0x0000000215147824 */ /* 0x000fe200078e0202 */
[----:B------:R-:W-:-:S02]  /*12530*/  SHF.R.U64 R41, R8, 0x10, R9 ;  /* 0x0000001008297819 */ /* 0x000fc40000001209 */
[----:B------:R-:W-:Y:S02]  /*12540*/  SHF.R.U64 R39, R10, 0x10, R11 ;  /* 0x000000100a277819 */ /* 0x000fe4000000120b */
[----:B------:R-:W1:Y:S01]  /*12550*/  LDS.128 R24, [R20+0x12400] ;  /* 0x0124000014187984 */ /* 0x000e620000000c00 */
[--C-:B------:R-:W-:Y:S02]  /*12560*/  SHF.R.U64 R42, R54, 0x10, R55.reuse ;  /* 0x00000010362a7819 */ /* 0x100fe40000001237 */
[----:B------:R-:W-:Y:S02]  /*12570*/  SHF.R.U32.HI R54, RZ, 0x10, R55 ;  /* 0x00000010ff367819 */ /* 0x000fe40000011637 */
[----:B------:R-:W-:Y:S01]  /*12580*/  SHF.R.U32.HI R38, RZ, 0x10, R11 ;  /* 0x00000010ff267819 */ /* 0x000fe2000001160b */
[--C-:B0-----:R-:W-:Y:S02]  /*12590*/  HADD2.F32 R8, -RZ, R5.reuse.H0_H0 ;  /* 0x20000005ff087230 */ /* 0x101fe40000004100 */
[----:B------:R-:W-:-:S02]  /*125a0*/  HADD2.F32 R9, -RZ, R5.H1_H1 ;  /* 0x30000005ff097230 */ /* 0x000fc40000004100 */
[----:B------:R-:W-:Y:S02]  /*125b0*/  HADD2.F32 R5, -RZ, R4.H0_H0 ;  /* 0x20000004ff057230 */ /* 0x000fe40000004100 */
[----:B------:R-:W-:Y:S02]  /*125c0*/  HADD2.F32 R10, -RZ, R6.H0_H0 ;  /* 0x20000006ff0a7230 */ /* 0x000fe40000004100 */
[--C-:B-1----:R-:W-:Y:S02]  /*125d0*/  HADD2.F32 R28, -RZ, R25.reuse.H0_H0 ;  /* 0x20000019ff1c7230 */ /* 0x102fe40000004100 */
[----:B------:R-:W-:Y:S02]  /*125e0*/  HADD2.F32 R25, -RZ, R25.H1_H1 ;  /* 0x30000019ff197230 */ /* 0x000fe40000004100 */
[----:B------:R-:W-:Y:S02]  /*125f0*/  HADD2.F32 R21, -RZ, R24.H0_H0 ;  /* 0x20000018ff157230 */ /* 0x000fe40000004100 */
[C---:B------:R-:W-:Y:S01]  /*12600*/  FMUL.FTZ R35, R28.reuse, R33 ;  /* 0x000000211c237220 */ /* 0x040fe20000410000 */
[----:B------:R-:W-:Y:S01]  /*12610*/  FMUL.FTZ R37, R28, R31 ;  /* 0x0000001f1c257220 */ /* 0x000fe20000410000 */
[----:B------:R-:W-:-:S02]  /*12620*/  HADD2.F32 R28, -RZ, R52.H0_H0 ;  /* 0x20000034ff1c7230 */ /* 0x000fc40000004100 */
[C---:B------:R-:W-:Y:S01]  /*12630*/  FMUL.FTZ R34, R25.reuse, R32 ;  /* 0x0000002019227220 */ /* 0x040fe20000410000 */
[C---:B------:R-:W-:Y:S01]  /*12640*/  FFMA.FTZ R35, R8.reuse, R31, -R35 ;  /* 0x0000001f08237223 */ /* 0x040fe20000010823 */
[----:B------:R-:W-:Y:S01]  /*12650*/  FFMA.FTZ R37, R8, R33, R37 ;  /* 0x0000002108257223 */ /* 0x000fe20000010025 */
[----:B------:R-:W-:Y:S02]  /*12660*/  HADD2.F32 R8, -RZ, R79.H0_H0 ;  /* 0x2000004fff087230 */ /* 0x000fe40000004100 */
[-C--:B------:R-:W-:Y:S01]  /*12670*/  FMUL.FTZ R36, R25, R28.reuse ;  /* 0x0000001c19247220 */ /* 0x080fe20000410000 */
[----:B------:R-:W-:Y:S01]  /*12680*/  FFMA.FTZ R34, R9, R28, -R34 ;  /* 0x0000001c09227223 */ /* 0x000fe20000010822 */
[C---:B------:R-:W-:Y:S01]  /*12690*/  FMUL.FTZ R28, R21.reuse, R76 ;  /* 0x0000004c151c7220 */ /* 0x040fe20000410000 */
[----:B------:R-:W-:Y:S02]  /*126a0*/  HADD2.F32 R29, -RZ, R26.H0_H0 ;  /* 0x2000001aff1d7230 */ /* 0x000fe40000004100 */
[----:B------:R-:W-:Y:S01]  /*126b0*/  FMUL.FTZ R21, R21, R8 ;  /* 0x0000000815157220 */ /* 0x000fe20000410000 */
[----:B------:R-:W-:-:S02]  /*126c0*/  HADD2.F32 R25, -RZ, R77.H0_H0 ;  /* 0x2000004dff197230 */ /* 0x000fc40000004100 */
[C---:B------:R-:W-:Y:S01]  /*126d0*/  FFMA.FTZ R31, R5.reuse, R8, -R28 ;  /* 0x00000008051f7223 */ /* 0x040fe2000001081c */
[--C-:B------:R-:W-:Y:S02]  /*126e0*/  HADD2.F32 R8, -RZ, R80.reuse.H0_H0 ;  /* 0x20000050ff087230 */ /* 0x100fe40000004100 */
[----:B------:R-:W-:Y:S01]  /*126f0*/  FFMA.FTZ R76, R5, R76, R21 ;  /* 0x0000004c054c7223 */ /* 0x000fe20000010015 */
[----:B------:R-:W-:Y:S02]  /*12700*/  HADD2.F32 R30, -RZ, R27.H0_H0 ;  /* 0x2000001bff1e7230 */ /* 0x000fe40000004100 */
[----:B------:R-:W-:Y:S01]  /*12710*/  FMUL.FTZ R5, R29, R25 ;  /* 0x000000191d057220 */ /* 0x000fe20000410000 */
[----:B------:R-:W-:Y:S02]  /*12720*/  HADD2.F32 R77, -RZ, R77.H1_H1 ;  /* 0x3000004dff4d7230 */ /* 0x000fe40000004100 */
[----:B------:R-:W-:Y:S01]  /*12730*/  FFMA.FTZ R36, R9, R32, R36 ;  /* 0x0000002009247223 */ /* 0x000fe20000010024 */
[----:B------:R-:W-:-:S02]  /*12740*/  HADD2.F32 R80, -RZ, R80.H1_H1 ;  /* 0x30000050ff507230 */ /* 0x000fc40000004100 */
[-C--:B------:R-:W-:Y:S01]  /*12750*/  FMUL.FTZ R9, R29, R8.reuse ;  /* 0x000000081d097220 */ /* 0x080fe20000410000 */
[----:B------:R-:W-:Y:S02]  /*12760*/  HADD2.F32 R11, -RZ, R7.H0_H0 ;  /* 0x20000007ff0b7230 */ /* 0x000fe40000004100 */
[----:B------:R-:W-:Y:S01]  /*12770*/  FFMA.FTZ R29, R10, R8, -R5 ;  /* 0x000000080a1d7223 */ /* 0x000fe20000010805 */
        /* <DEDUP_REMOVED lines=9> */
[----:B------:R-:W-:Y:S02]  /*12810*/  HADD2.F32 R24, -RZ, R24.H1_H1 ;  /* 0x30000018ff187230 */ /* 0x000fe40000004100 */
[----:B------:R-:W-:Y:S01]  /*12820*/  FMUL.FTZ R40, R27, R8 ;  /* 0x000000081b287220 */ /* 0x000fe20000410000 */
[----:B------:R-:W-:Y:S02]  /*12830*/  HADD2.F32 R11, -RZ, R41.H0_H0 ;  /* 0x20000029ff0b7230 */ /* 0x000fe40000004100 */
[----:B------:R-:W-:Y:S01]  /*12840*/  FFMA.FTZ R10, R10, R25, R9 ;  /* 0x000000190a0a7223 */ /* 0x000fe20000010009 */
[----:B------:R-:W-:-:S02]  /*12850*/  HADD2.F32 R5, -RZ, R43.H0_H0 ;  /* 0x2000002bff057230 */ /* 0x000fc40000004100 */
[C---:B------:R-:W-:Y:S01]  /*12860*/  FFMA.FTZ R33, R7.reuse, R8, -R38 ;  /* 0x0000000807217223 */ /* 0x040fe20000010826 */
[----:B------:R-:W-:Y:S02]  /*12870*/  HADD2.F32 R26, -RZ, R26.H1_H1 ;  /* 0x3000001aff1a7230 */ /* 0x000fe40000004100 */
[----:B------:R-:W-:Y:S02]  /*12880*/  HADD2.F32 R21, -RZ, R39.H0_H0 ;  /* 0x20000027ff157230 */ /* 0x000fe40000004100 */
[----:B------:R-:W-:Y:S01]  /*12890*/  FFMA.FTZ R39, R7, R28, R40 ;  /* 0x0000001c07277223 */ /* 0x000fe20000010028 */
[----:B------:R-:W-:Y:S02]  /*128a0*/  HADD2.F32 R9, -RZ, R42.H0_H0 ;  /* 0x2000002aff097230 */ /* 0x000fe40000004100 */
[C---:B------:R-:W-:Y:S01]  /*128b0*/  FMUL.FTZ R7, R24.reuse, R11 ;  /* 0x0000000b18077220 */ /* 0x040fe20000410000 */
[----:B------:R-:W-:Y:S02]  /*128c0*/  HADD2.F32 R4, -RZ, R4.H1_H1 ;  /* 0x30000004ff047230 */ /* 0x000fe40000004100 */
[----:B------:R-:W-:Y:S01]  /*128d0*/  FMUL.FTZ R24, R24, R5 ;  /* 0x0000000518187220 */ /* 0x000fe20000410000 */
[----:B------:R-:W-:-:S02]  /*128e0*/  HADD2.F32 R6, -RZ, R6.H1_H1 ;  /* 0x30000006ff067230 */ /* 0x000fc40000004100 */
[C---:B------:R-:W-:Y:S01]  /*128f0*/  FMUL.FTZ R27, R26.reuse, R21 ;  /* 0x000000151a1b7220 */ /* 0x040fe20000410000 */
[----:B------:R-:W-:Y:S01]  /*12900*/  FMUL.FTZ R26, R26, R9 ;  /* 0x000000091a1a7220 */ /* 0x000fe20000410000 */
[C---:B------:R-:W-:Y:S01]  /*12910*/  FFMA.FTZ R25, R4.reuse, R11, R24 ;  /* 0x0000000b04197223 */ /* 0x040fe20000010018 */
[----:B------:R-:W-:Y:S01]  /*12920*/  FFMA.FTZ R8, R4, R5, -R7 ;  /* 0x0000000504087223 */ /* 0x000fe20000010807 */
[C---:B------:R-:W-:Y:S01]  /*12930*/  FFMA.FTZ R24, R6.reuse, R9, -R27 ;  /* 0x0000000906187223 */ /* 0x040fe2000001081b */
[----:B------:R-:W-:Y:S01]  /*12940*/  FFMA.FTZ R21, R6, R21, R26 ;  /* 0x0000001506157223 */ /* 0x000fe2000001001a */
[----:B------:R-:W-:Y:S02]  /*12950*/  F2FP.F16.F32.PACK_AB R7, R33, R32 ;  /* 0x000000202107723e */ /* 0x000fe400000000ff */
[----:B------:R-:W-:Y:S02]  /*12960*/  F2FP.F16.F32.PACK_AB R5, R34, R35 ;  /* 0x000000232205723e */ /* 0x000fe400000000ff */
[----:B------:R-:W-:-:S02]  /*12970*/  F2FP.F16.F32.PACK_AB R4, R8, R31 ;  /* 0x0000001f0804723e */ /* 0x000fc400000000ff */
[----:B------:R-:W-:Y:S02]  /*12980*/  F2FP.F16.F32.PACK_AB R6, R24, R29 ;  /* 0x0000001d1806723e */ /* 0x000fe400000000ff */
[----:B------:R-:W-:Y:S02]  /*12990*/  F2FP.F16.F32.PACK_AB R11, R39, R30 ;  /* 0x0000001e270b723e */ /* 0x000fe400000000ff */
[----:B------:R-:W-:Y:S01]  /*129a0*/  F2FP.F16.F32.PACK_AB R9, R36, R37 ;  /* 0x000000252409723e */ /* 0x000fe200000000ff */
[----:B------:R1:W-:Y:S01]  /*129b0*/  STS.128 [R0], R4 ;  /* 0x0000000400007388 */ /* 0x0003e20000000c00 */
[----:B------:R-:W-:Y:S02]  /*129c0*/  F2FP.F16.F32.PACK_AB R8, R25, R76 ;  /* 0x0000004c1908723e */ /* 0x000fe400000000ff */
[----:B------:R-:W-:-:S05]  /*129d0*/  F2FP.F16.F32.PACK_AB R10, R21, R10 ;  /* 0x0000000a150a723e */ /* 0x000fca00000000ff */
[----:B------:R1:W-:Y:S02]  /*129e0*/  STS.128 [R20+0x12400], R8 ;  /* 0x0124000814007388 */ /* 0x0003e40000000c00 */
.L_x_1743:
[----:B------:R-:W-:Y:S05]  /*129f0*/  BSYNC B1 ;  /* 0x0000000000017941 */ /* 0x000fea0003800000 */
.L_x_1742:
[----:B------:R-:W-:Y:S05]  /*12a00*/  @P2 BRA `(.L_x_1715) ;  /* 0x0000000400a02947 */ /* 0x000fea0003800000 */
[----:B01----:R-:W-:Y:S01]  /*12a10*/  SHF.R.S32.HI R5, RZ, 0x1f, R194 ;  /* 0x0000001fff057819 */ /* 0x003fe200000114c2 */
[----:B------:R-:W-:Y:S01]  /*12a20*/  HADD2.F32 R25, -RZ, R72.H1_H1 ;  /* 0x30000048ff197230 */ /* 0x000fe20000004100 */
[----:B------:R-:W-:Y:S01]  /*12a30*/  LEA.HI R3, R3, R203, RZ, 0x1d ;  /* 0x000000cb03037211 */ /* 0x000fe200078fe8ff */
[--C-:B------:R-:W-:Y:S01]  /*12a40*/  HADD2.F32 R26, -RZ, R70.reuse.H1_H1 ;  /* 0x30000046ff1a7230 */ /* 0x100fe20000004100 */
[CC--:B------:R-:W-:Y:S01]  /*12a50*/  LEA.HI R0, R5.reuse, R194.reuse, RZ, 0x6 ;  /* 0x000000c205007211 */ /* 0x0c0fe200078f30ff */
[----:B------:R-:W-:Y:S01]  /*12a60*/  HADD2.F32 R70, -RZ, R70.H0_H0 ;  /* 0x20000046ff467230 */ /* 0x000fe20000004100 */
[----:B------:R-:W-:Y:S01]  /*12a70*/  LEA.HI R5, R5, R194, RZ, 0x3 ;  /* 0x000000c205057211 */ /* 0x000fe200078f18ff */
[----:B------:R-:W-:Y:S01]  /*12a80*/  HADD2.F32 R72, -RZ, R72.H0_H0 ;  /* 0x20000048ff487230 */ /* 0x000fe20000004100 */
[----:B-----5:R-:W-:Y:S01]  /*12a90*/  R2UR UR4, R61 ;  /* 0x000000003d0472ca */ /* 0x020fe200000e0000 */
[----:B------:R-:W-:Y:S01]  /*12aa0*/  IMAD.SHL.U32 R4, R0, 0x80, RZ ;  /* 0x0000008000047824 */ /* 0x000fe200078e00ff */
[----:B------:R-:W-:-:S02]  /*12ab0*/  LOP3.LUT R5, R226, 0x38, R5, 0xf8, !PT ;  /* 0x00000038e2057812 */ /* 0x000fc400078ef805 */
[----:B------:R-:W-:Y:S02]  /*12ac0*/  SHF.R.S32.HI R0, RZ, 0x1f, R3 ;  /* 0x0000001fff007819 */ /* 0x000fe40000011403 */
[----:B------:R-:W-:Y:S01]  /*12ad0*/  LOP3.LUT R7, R5, R60, RZ, 0x3c, !PT ;  /* 0x0000003c05077212 */ /* 0x000fe200078e3cff */
[----:B------:R-:W-:Y:S01]  /*12ae0*/  IMAD.SHL.U32 R5, R3, 0x8, RZ ;  /* 0x0000000803057824 */ /* 0x000fe200078e00ff */
[----:B------:R-:W-:Y:S02]  /*12af0*/  LEA.HI R3, R0, R3, RZ, 0x3 ;  /* 0x0000000300037211 */ /* 0x000fe400078f18ff */
[----:B------:R-:W-:Y:S02]  /*12b00*/  LOP3.LUT R4, R4, 0xffffe000, RZ, 0xc0, !PT ;  /* 0xffffe00004047812 */ /* 0x000fe400078ec0ff */
[----:B------:R-:W-:Y:S02]  /*12b10*/  LOP3.LUT R0, R226, 0x38, R5, 0xf8, !PT ;  /* 0x00000038e2007812 */ /* 0x000fe400078ef805 */
[----:B------:R-:W-:-:S02]  /*12b20*/  SHF.L.U32 R3, R3, 0xa, RZ ;  /* 0x0000000a03037819 */ /* 0x000fc400000006ff */
[----:B------:R-:W-:Y:S02]  /*12b30*/  LOP3.LUT R0, R0, R60, RZ, 0x3c, !PT ;  /* 0x0000003c00007212 */ /* 0x000fe400078e3cff */
[----:B------:R-:W-:Y:S02]  /*12b40*/  LOP3.LUT R3, R3, 0x7fffe000, RZ, 0xc0, !PT ;  /* 0x7fffe00003037812 */ /* 0x000fe400078ec0ff */
[--C-:B------:R-:W-:Y:S02]  /*12b50*/  IADD3 R4, R7, R4, R47.reuse ;  /* 0x0000000407047210 */ /* 0x100fe40007ffe02f */
[----:B------:R-:W-:Y:S02]  /*12b60*/  IADD3 R3, R0, R3, R47 ;  /* 0x0000000300037210 */ /* 0x000fe40007ffe02f */
[----:B------:R-:W-:Y:S02]  /*12b70*/  LEA R37, R4, UR4, 0x1 ;  /* 0x0000000404257c11 */ /* 0x000fe4000f8e08ff */
[----:B------:R-:W-:Y:S01]  /*12b80*/  SHF.R.U32.HI R27, RZ, 0x10, R13 ;  /* 0x00000010ff1b7819 */ /* 0x000fe2000001160d */
[----:B------:R-:W-:Y:S01]  /*12b90*/  IMAD R3, R3, 0x2, R2 ;  /* 0x0000000203037824 */ /* 0x000fe200078e0202 */
[--C-:B------:R-:W-:Y:S01]  /*12ba0*/  SHF.R.U64 R33, R14, 0x10, R15.reuse ;  /* 0x000000100e217819 */ /* 0x100fe2000000120f */
[----:B------:R-:W0:Y:S01]  /*12bb0*/  LDS.128 R4, [R37] ;  /* 0x0000000025047984 */ /* 0x000e220000000c00 */
[----:B------:R-:W-:Y:S01]  /*12bc0*/  SHF.R.U32.HI R32, RZ, 0x10, R15 ;  /* 0x00000010ff207819 */ /* 0x000fe2000001160f */
[----:B------:R-:W-:Y:S01]  /*12bd0*/  HADD2.F32 R27, -RZ, R27.H0_H0 ;  /* 0x2000001bff1b7230 */ /* 0x000fe20000004100 */
[--C-:B------:R-:W-:Y:S01]  /*12be0*/  SHF.R.U64 R36, R56, 0x10, R57.reuse ;  /* 0x0000001038247819 */ /* 0x100fe20000001239 */
[----:B------:R-:W1:Y:S01]  /*12bf0*/  LDS.128 R8, [R3+0x12400] ;  /* 0x0124000003087984 */ /* 0x000e620000000c00 */
[----:B------:R-:W-:-:S02]  /*12c00*/  SHF.R.U32.HI R56, RZ, 0x10, R57 ;  /* 0x00000010ff387819 */ /* 0x000fc40000011639 */
[----:B------:R-:W-:Y:S02]  /*12c10*/  SHF.R.U64 R34, R12, 0x10, R13 ;  /* 0x000000100c227819 */ /* 0x000fe4000000120d */
[--C-:B------:R-:W-:Y:S02]  /*12c20*/  SHF.R.U64 R35, R58, 0x10, R59.reuse ;  /* 0x000000103a237819 */ /* 0x100fe4000000123b */
[----:B------:R-:W-:Y:S01]  /*12c30*/  SHF.R.U32.HI R58, RZ, 0x10, R59 ;  /* 0x00000010ff3a7819 */ /* 0x000fe2000001163b */
[--C-:B0-----:R-:W-:Y:S02]  /*12c40*/  HADD2.F32 R12, -RZ, R5.reuse.H0_H0 ;  /* 0x20000005ff0c7230 */ /* 0x101fe40000004100 */
[----:B------:R-:W-:Y:S02]  /*12c50*/  HADD2.F32 R5, -RZ, R5.H1_H1 ;  /* 0x30000005ff057230 */ /* 0x000fe40000004100 */
[--C-:B-1----:R-:W-:Y:S02]  /*12c60*/  HADD2.F32 R15, -RZ, R9.reuse.H0_H0 ;  /* 0x20000009ff0f7230 */ /* 0x102fe40000004100 */
[----:B------:R-:W-:-:S02]  /*12c70*/  HADD2.F32 R20, -RZ, R9.H1_H1 ;  /* 0x30000009ff147230 */ /* 0x000fc40000004100 */
[----:B------:R-:W-:Y:S02]  /*12c80*/  HADD2.F32 R9, -RZ, R8.H0_H0 ;  /* 0x20000008ff097230 */ /* 0x000fe40000004100 */
[CC--:B------:R-:W-:Y:S01]  /*12c90*/  FMUL.FTZ R29, R15.reuse, R26.reuse ;  /* 0x0000001a0f1d7220 */ /* 0x0c0fe20000410000 */
[----:B------:R-:W-:Y:S01]  /*12ca0*/  FMUL.FTZ R31, R15, R25 ;  /* 0x000000190f1f7220 */ /* 0x000fe20000410000 */
[----:B------:R-:W-:Y:S02]  /*12cb0*/  HADD2.F32 R15, -RZ, R56.H0_H0 ;  /* 0x20000038ff0f7230 */ /* 0x000fe40000004100 */
[----:B------:R-:W-:Y:S01]  /*12cc0*/  FMUL.FTZ R28, R20, R27 ;  /* 0x0000001b141c7220 */ /* 0x000fe20000410000 */
[C---:B------:R-:W-:Y:S01]  /*12cd0*/  FFMA.FTZ R29, R12.reuse, R25, -R29 ;  /* 0x000000190c1d7223 */ /* 0x040fe2000001081d */
[----:B------:R-:W-:Y:S01]  /*12ce0*/  FFMA.FTZ R31, R12, R26, R31 ;  /* 0x0000001a0c1f7223 */ /* 0x000fe2000001001f */
[----:B------:R-:W-:Y:S02]  /*12cf0*/  HADD2.F32 R0, -RZ, R4.H0_H0 ;  /* 0x20000004ff007230 */ /* 0x000fe40000004100 */
[-C--:B------:R-:W-:Y:S01]  /*12d00*/  FMUL.FTZ R12, R20, R15.reuse ;  /* 0x0000000f140c7220 */ /* 0x080fe20000410000 */
[----:B------:R-:W-:Y:S01]  /*12d10*/  FFMA.FTZ R28, R5, R15, -R28 ;  /* 0x0000000f051c7223 */ /* 0x000fe2000001081c */
[----:B------:R-:W-:Y:S01]  /*12d20*/  FMUL.FTZ R15, R9, R70 ;  /* 0x00000046090f7220 */ /* 0x000fe20000410000 */
[----:B------:R-:W-:-:S02]  /*12d30*/  HADD2.F32 R21, -RZ, R10.H0_H0 ;  /* 0x2000000aff157230 */ /* 0x000fc40000004100 */
[-C--:B------:R-:W-:Y:S01]  /*12d40*/  FMUL.FTZ R9, R9, R72.reuse ;  /* 0x0000004809097220 */ /* 0x080fe20000410000 */
[----:B------:R-:W-:Y:S02]  /*12d50*/  HADD2.F32 R20, -RZ, R71.H0_H0 ;  /* 0x20000047ff147230 */ /* 0x000fe40000004100 */
[----:B------:R-:W-:Y:S01]  /*12d60*/  FFMA.FTZ R26, R5, R27, R12 ;  /* 0x0000001b051a7223 */ /* 0x000fe2000001000c */
[----:B------:R-:W-:Y:S02]  /*12d70*/  HADD2.F32 R13, -RZ, R6.H0_H0 ;  /* 0x20000006ff0d7230 */ /* 0x000fe40000004100 */
[C---:B------:R-:W-:Y:S01]  /*12d80*/  FFMA.FTZ R15, R0.reuse, R72, -R15 ;  /* 0x00000048000f7223 */ /* 0x040fe2000001080f */
[----:B------:R-:W-:Y:S02]  /*12d90*/  HADD2.F32 R24, -RZ, R11.H0_H0 ;  /* 0x2000000bff187230 */ /* 0x000fe40000004100 */
[----:B------:R-:W-:Y:S01]  /*12da0*/  FFMA.FTZ R70, R0, R70, R9 ;  /* 0x0000004600467223 */ /* 0x000fe20000010009 */
[----:B------:R-:W-:-:S02]  /*12db0*/  HADD2.F32 R12, -RZ, R73.H0_H0 ;  /* 0x20000049ff0c7230 */ /* 0x000fc40000004100 */
[C---:B------:R-:W-:Y:S01]  /*12dc0*/  FMUL.FTZ R0, R21.reuse, R20 ;  /* 0x0000001415007220 */ /* 0x040fe20000410000 */
[----:B------:R-:W-:Y:S02]  /*12dd0*/  HADD2.F32 R71, -RZ, R71.H1_H1 ;  /* 0x30000047ff477230 */ /* 0x000fe40000004100 */
[----:B------:R-:W-:Y:S02]  /*12de0*/  HADD2.F32 R73, -RZ, R73.H1_H1 ;  /* 0x30000049ff497230 */ /* 0x000fe40000004100 */
[-C--:B------:R-:W-:Y:S01]  /*12df0*/  FMUL.FTZ R30, R21, R12.reuse ;  /* 0x0000000c151e7220 */ /* 0x080fe20000410000 */
[----:B------:R-:W-:Y:S02]  /*12e00*/  HADD2.F32 R14, -RZ, R7.H0_H0 ;  /* 0x20000007ff0e7230 */ /* 0x000fe40000004100 */
[----:B------:R-:W-:Y:S01]  /*12e10*/  FFMA.FTZ R25, R13, R12, -R0 ;  /* 0x0000000c0d197223 */ /* 0x000fe20000010800 */
[----:B------:R-:W-:Y:S01]  /*12e20*/  FMUL.FTZ R5, R24, R71 ;  /* 0x0000004718057220 */ /* 0x000fe20000410000 */
[----:B------:R-:W-:-:S02]  /*12e30*/  HADD2.F32 R11, -RZ, R11.H1_H1 ;  /* 0x3000000bff0b7230 */ /* 0x000fc40000004100 */
[-C--:B------:R-:W-:Y:S01]  /*12e40*/  FMUL.FTZ R24, R24, R73.reuse ;  /* 0x0000004918187220 */ /* 0x080fe20000410000 */
[----:B------:R-:W-:Y:S02]  /*12e50*/  HADD2.F32 R12, -RZ, R32.H0_H0 ;  /* 0x20000020ff0c7230 */ /* 0x000fe40000004100 */
[----:B------:R-:W-:Y:S01]  /*12e60*/  FFMA.FTZ R30, R13, R20, R30 ;  /* 0x000000140d1e7223 */ /* 0x000fe2000001001e */
[----:B------:R-:W-:Y:S02]  /*12e70*/  HADD2.F32 R0, -RZ, R58.H0_H0 ;  /* 0x2000003aff007230 */ /* 0x000fe40000004100 */
[C---:B------:R-:W-:Y:S01]  /*12e80*/  FFMA.FTZ R73, R14.reuse, R73, -R5 ;  /* 0x000000490e497223 */ /* 0x040fe20000010805 */
[----:B------:R-:W-:Y:S01]  /*12e90*/  FFMA.FTZ R24, R14, R71, R24 ;  /* 0x000000470e187223 */ /* 0x000fe20000010018 */
[----:B------:R-:W-:Y:S02]  /*12ea0*/  HADD2.F32 R7, -RZ, R7.H1_H1 ;  /* 0x30000007ff077230 */ /* 0x000fe40000004100 */
[C---:B------:R-:W-:Y:S01]  /*12eb0*/  FMUL.FTZ R20, R11.reuse, R12 ;  /* 0x0000000c0b147220 */ /* 0x040fe20000410000 */
[----:B------:R-:W-:Y:S01]  /*12ec0*/  FMUL.FTZ R14, R11, R0 ;  /* 0x000000000b0e7220 */ /* 0x000fe20000410000 */
[----:B------:R-:W-:-:S02]  /*12ed0*/  HADD2.F32 R8, -RZ, R8.H1_H1 ;  /* 0x30000008ff087230 */ /* 0x000fc40000004100 */
[----:B------:R-:W-:Y:S02]  /*12ee0*/  HADD2.F32 R10, -RZ, R10.H1_H1 ;  /* 0x3000000aff0a7230 */ /* 0x000fe40000004100 */
[C---:B------:R-:W-:Y:S01]  /*12ef0*/  FFMA.FTZ R20, R7.reuse, R0, -R20 ;  /* 0x0000000007147223 */ /* 0x040fe20000010814 */
[----:B------:R-:W-:Y:S02]  /*12f00*/  HADD2.F32 R11, -RZ, R34.H0_H0 ;  /* 0x20000022ff0b7230 */ /* 0x000fe40000004100 */
        /* <DEDUP_REMOVED lines=24> */
.L_x_1715:
[----:B------:R-:W-:Y:S05]  /*13090*/  BSYNC B0 ;  /* 0x0000000000007941 */ /* 0x000fea0003800000 */
.L_x_1693:
[----:B------:R-:W-:Y:S01]  /*130a0*/  @!PT LDS RZ, [RZ] ;  /* 0x00000000fffff984 */ /* 0x000fe20000000800 */
[----:B------:R-:W-:Y:S01]  /*130b0*/  @!PT LDS RZ, [RZ] ;  /* 0x00000000fffff984 */ /* 0x000fe20000000800 */
[----:B------:R-:W-:Y:S01]  /*130c0*/  @!PT LDS RZ, [RZ] ;  /* 0x00000000fffff984 */ /* 0x000fe20000000800 */
[----:B------:R-:W-:Y:S01]  /*130d0*/  @!PT LDS RZ, [RZ] ;  /* 0x00000000fffff984 */ /* 0x000fe20000000800 */
[----:B------:R1:W-:Y:S06]  /*130e0*/  MEMBAR.ALL.CTA ;  /* 0x0000000000007992 */ /* 0x0003ec0000008000 */
[----:B-1----:R-:W1:Y:S01]  /*130f0*/  FENCE.VIEW.ASYNC.S ;  /* 0x00000000000073c6 */ /* 0x002e620000000000 */
[----:B------:R-:W-:Y:S05]  /*13100*/  WARPSYNC.ALL ;  /* 0x0000000000007948 */ /* 0x000fea0003800000 */
[----:B-1----:R-:W-:Y:S06]  /*13110*/  BAR.SYNC.DEFER_BLOCKING 0xd, 0x100 ;  /* 0x0344000000007b1d */ /* 0x002fec0000010000 */
.L_x_1691:
[----:B0--3--:R-:W3:Y:S02]  /*13120*/  LDL R0, [R1+0x3c] ;  /* 0x00003c0001007983 */ /* 0x009ee40000100800 */
[----:B---3--:R-:W-:-:S13]  /*13130*/  R2UR UR4, R0 ;  /* 0x00000000000472ca */ /* 0x008fda00000e0000 */
[----:B------:R-:W-:-:S05]  /*13140*/  IMAD.U32 R0, RZ, RZ, UR4 ;  /* 0x00000004ff007e24 */ /* 0x000fca000f8e00ff */
[----:B------:R-:W-:-:S13]  /*13150*/  ISETP.NE.AND P0, PT, R0, 0x3, PT ;  /* 0x000000030000780c */ /* 0x000fda0003f05270 */
[----:B------:R-:W-:Y:S05]  /*13160*/  @!P0 BRA `(.L_x_1744) ;  /* 0x0000000000048947 */ /* 0x000fea0003800000 */
[----:B------:R-:W-:Y:S01]  /*13170*/  BPT.TRAP 0x1 ;  /* 0x000000040000795c */ /* 0x000fe20000300000 */
.L_x_1744:
[----:B------:R-:W-:Y:S01]  /*13180*/  IMAD R15, R193, 0x8, R2 ;  /* 0x00000008c10f7824 */ /* 0x000fe200078e0202 */
[----:B------:R-:W-:-:S04]  /*13190*/  SHF.L.U32 R0, R198, 0x1f, RZ ;  /* 0x0000001fc6007819 */ /* 0x000fc800000006ff */
[----:B------:R0:W3:Y:S01]  /*131a0*/  SYNCS.PHASECHK.TRANS64.TRYWAIT P1, [R15+URZ+0x30830], R0 ;  /* 0x030830000f0075a7 */ /* 0x0000e2000802017f */
[----:B------:R-:W-:Y:S05]  /*131b0*/  @!P0 BRA `(.L_x_1745) ;  /* 0x0000000000048947 */ /* 0x000fea0003800000 */
[----:B------:R-:W-:Y:S01]  /*131c0*/  BPT.TRAP 0x1 ;  /* 0x000000040000795c */ /* 0x000fe20000300000 */
.L_x_1745:
[----:B---3--:R-:W-:Y:S05]  /*131d0*/  @P1 BRA `(.L_x_1746) ;  /* 0x0000000000081947 */ /* 0x008fea0003800000 */
[----:B------:R-:W3:Y:S02]  /*131e0*/  SYNCS.PHASECHK.TRANS64.TRYWAIT P1, [R15+URZ+0x30830], R0 ;  /* 0x030830000f0075a7 */ /* 0x000ee4000802017f */
[----:B---3--:R-:W-:Y:S05]  /*131f0*/  @!P1 BRA `(.L_x_1747) ;  /* 0x000001bc00dc9947 */ /* 0x008fea0003800000 */
.L_x_1746:
[----:B------:R-:W-:Y:S05]  /*13200*/  WARPSYNC.ALL ;  /* 0x0000000000007948 */ /* 0x000fea0003800000 */
[----:B0--3--:R-:W-:Y:S01]  /*13210*/  VIADD R0, R2, 0x1e400 ;  /* 0x0001e40002007836 */ /* 0x009fe20000000000 */
[----:B------:R-:W-:Y:S01]  /*13220*/  R2UR UR4, R68 ;  /* 0x00000000440472ca */ /* 0x000fe200000e0000 */
[----:B--2-4-:R-:W-:Y:S01]  /*13230*/  IMAD.MOV.U32 R5, RZ, RZ, 0x40000040 ;  /* 0x40000040ff057424 */ /* 0x014fe200078e00ff */
[----:B-----5:R-:W-:Y:S01]  /*13240*/  WARPGROUP.ARRIVE ;  /* 0x00000000000079c5 */ /* 0x020fe20000000000 */
[----:B------:R-:W-:Y:S01]  /*13250*/  UMOV UR9, 0x40000040 ;  /* 0x4000004000097882 */ /* 0x000fe20000000000 */
[----:B------:R-:W-:Y:S01]  /*13260*/  SHF.R.U32.HI R0, RZ, 0x4, R0 ;  /* 0x00000004ff007819 */ /* 0x000fe20000011600 */
[----:B------:R-:W-:Y:S01]  /*13270*/  IMAD.MOV.U32 R7, RZ, RZ, 0x40000040 ;  /* 0x40000040ff077424 */ /* 0x000fe200078e00ff */
[----:B------:R-:W-:Y:S01]  /*13280*/  R2UR UR11, R5 ;  /* 0x00000000050b72ca */ /* 0x000fe200000e0000 */
[----:B------:R-:W-:Y:S01]  /*13290*/  IMAD.U32 R9, RZ, RZ, UR9 ;  /* 0x00000009ff097e24 */ /* 0x000fe2000f8e00ff */
[----:B------:R-:W-:Y:S01]  /*132a0*/  LOP3.LUT R0, R0, 0x3fff, RZ, 0xc0, !PT ;  /* 0x00003fff00007812 */ /* 0x000fe200078ec0ff */
[----:B------:R-:W-:Y:S01]  /*132b0*/  UMOV UR57, 0x40000040 ;  /* 0x4000004000397882 */ /* 0x000fe20000000000 */
[----:B------:R-:W-:Y:S01]  /*132c0*/  UMOV UR53, 0x40000040 ;  /* 0x4000004000357882 */ /* 0x000fe20000000000 */
[----:B------:R-:W-:Y:S01]  /*132d0*/  UMOV UR49, 0x40000040 ;  /* 0x4000004000317882 */ /* 0x000fe20000000000 */
[----:B------:R-:W-:Y:S01]  /*132e0*/  LOP3.LUT R218, R0, 0x10000, RZ, 0xfc, !PT ;  /* 0x0001000000da7812 */ /* 0x000fe200078efcff */
[----:B------:R-:W-:Y:S01]  /*132f0*/  ULOP3.LUT UR4, UR4, 0x10000, URZ, 0xfc, !UPT ;  /* 0x0001000004047892 */ /* 0x000fe2000f8efc3f */
[----:B------:R-:W-:Y:S01]  /*13300*/  IMAD.MOV.U32 R5, RZ, RZ, 0x40000040 ;  /* 0x40000040ff057424 */ /* 0x000fe200078e00ff */
[----:B------:R-:W-:Y:S01]  /*13310*/  UMOV UR45, 0x40000040 ;  /* 0x40000040002d7882 */ /* 0x000fe20000000000 */
[----:B------:R-:W-:Y:S01]  /*13320*/  UMOV UR41, 0x40000040 ;  /* 0x4000004000297882 */ /* 0x000fe20000000000 */
[----:B------:R-:W-:Y:S01]  /*13330*/  IMAD R4, R193, 0x900, R218 ;  /* 0x00000900c1047824 */ /* 0x000fe200078e02da */
[----:B------:R-:W-:Y:S01]  /*13340*/  UIADD3 UR5, UR4, 0x2, URZ ;  /* 0x0000000204057890 */ /* 0x000fe2000fffe03f */
[----:B------:R-:W-:Y:S01]  /*13350*/  R2UR UR39, R5 ;  /* 0x00000000052772ca */ /* 0x000fe200000e0000 */
[----:B------:R-:W-:Y:S01]  /*13360*/  UMOV UR8, UR4 ;  /* 0x0000000400087c82 */ /* 0x000fe20008000000 */
[C---:B------:R-:W-:Y:S01]  /*13370*/  VIADD R6, R4.reuse, 0x2 ;  /* 0x0000000204067836 */ /* 0x040fe20000000000 */
[----:B------:R-:W-:Y:S01]  /*13380*/  R2UR UR10, R4 ;  /* 0x00000000040a72ca */ /* 0x000fe200000e0000 */
[----:B------:R-:W-:Y:S01]  /*13390*/  UIADD3 UR56, UR4, 0x404, URZ ;  /* 0x0000040404387890 */ /* 0x000fe2000fffe03f */
[----:B------:R-:W-:Y:S01]  /*133a0*/  MOV R8, UR8 ;  /* 0x0000000800087c02 */ /* 0x000fe20008000f00 */
[----:B------:R-:W-:-:S02]  /*133b0*/  UIADD3 UR52, UR4, 0x406, URZ ;  /* 0x0000040604347890 */ /* 0x000fc4000fffe03f */
[----:B------:R-:W-:Y:S02]  /*133c0*/  UIADD3 UR48, UR4, 0x800, URZ ;  /* 0x0000080004307890 */ /* 0x000fe4000fffe03f */
[----:B------:R0:W-:Y:S01]  /*133d0*/  STL.64 [R1+0x28], R8 ;  /* 0x0000280801007387 */ /* 0x0001e20000100a00 */
[----:B------:R-:W-:Y:S02]  /*133e0*/  UIADD3 UR44, UR4, 0x802, URZ ;  /* 0x00000802042c7890 */ /* 0x000fe4000fffe03f */
[----:B------:R-:W-:Y:S02]  /*133f0*/  UIADD3 UR40, UR4, 0x804, URZ ;  /* 0x0000080404287890 */ /* 0x000fe4000fffe03f */
[----:B------:R-:W-:Y:S01]  /*13400*/  UIADD3 UR36, UR4, 0x806, URZ ;  /* 0x0000080604247890 */ /* 0x000fe2000fffe03f */
[----:B------:R-:W-:Y:S01]  /*13410*/  HGMMA.64x96x16.F32 R24, gdesc[UR8], RZ, !UPT, gsb0 ;  /* 0x01600000081879f0 */ /* 0x000fe2000c0008ff */
[----:B------:R-:W-:Y:S01]  /*13420*/  R2UR UR10, R6 ;  /* 0x00000000060a72ca */ /* 0x000fe200000e0000 */
[----:B------:R-:W-:Y:S01]  /*13430*/  UMOV UR8, UR5 ;  /* 0x0000000500087c82 */ /* 0x000fe20008000000 */
[----:B------:R-:W-:Y:S01]  /*13440*/  R2UR UR11, R7 ;  /* 0x00000000070b72ca */ /* 0x000fe200000e0000 */
[----:B------:R-:W-:Y:S01]  /*13450*/  UMOV UR9, 0x40000040 ;  /* 0x4000004000097882 */ /* 0x000fe20000000000 */
[----:B------:R-:W-:Y:S01]  /*13460*/  IMAD.MOV.U32 R7, RZ, RZ, 0x40000040 ;  /* 0x40000040ff077424 */ /* 0x000fe200078e00ff */
[----:B------:R-:W-:Y:S01]  /*13470*/  IADD3 R6, R4, 0x4, RZ ;  /* 0x0000000404067810 */ /* 0x000fe20007ffe0ff */
[----:B------:R-:W-:Y:S01]  /*13480*/  UIADD3 UR5, UR4, 0x4, URZ ;  /* 0x0000000404057890 */ /* 0x000fe2000fffe03f */
[----:B0-----:R-:W-:Y:S01]  /*13490*/  IMAD.U32 R8, RZ, RZ, UR8 ;  /* 0x00000008ff087e24 */ /* 0x001fe2000f8e00ff */
[----:B------:R-:W-:Y:S01]  /*134a0*/  UMOV UR37, 0x40000040 ;  /* 0x4000004000257882 */ /* 0x000fe20000000000 */
        /* <DEDUP_REMOVED lines=11> */
[----:B------:R-:W-:Y:S02]  /*13560*/  IMAD.MOV.U32 R7, RZ, RZ, 0x40000040 ;  /* 0x40000040ff077424 */ /* 0x000fe400078e00ff */
        /* <DEDUP_REMOVED lines=36> */
[----:B------:R-:W-:Y:S02]  /*137b0*/  VIADD R6, R4, 0x304 ;  /* 0x0000030404067836 */ /* 0x000fe40000000000 */
[----:B------:R-:W-:Y:S02]  /*137c0*/  IMAD.MOV.U32 R7, RZ, RZ, 0x40000040 ;  /* 0x40000040ff077424 */ /* 0x000fe400078e00ff */
[----:B0-----:R-:W-:Y:S01]  /*137d0*/  IMAD.U32 R8, RZ, RZ, UR8 ;  /* 0x00000008ff087e24 */ /* 0x001fe2000f8e00ff */
[----:B------:R-:W-:Y:S01]  /*137e0*/  R2UR UR58, R6 ;  /* 0x00000000063a72ca */ /* 0x000fe200000e0000 */
[----:B------:R-:W-:Y:S01]  /*137f0*/  IMAD.U32 R9, RZ, RZ, UR9 ;  /* 0x00000009ff097e24 */ /* 0x000fe2000f8e00ff */
[----:B------:R-:W-:Y:S01]  /*13800*/  R2UR UR59, R7 ;  /* 0x00000000073b72ca */ /* 0x000fe200000e0000 */
[----:B------:R-:W-:Y:S01]  /*13810*/  IMAD.MOV.U32 R7, RZ, RZ, 0x40000040 ;  /* 0x40000040ff077424 */ /* 0x000fe200078e00ff */
[----:B------:R-:W-:-:S02]  /*13820*/  IADD3 R6, R4, 0x306, RZ ;  /* 0x0000030604067810 */ /* 0x000fc40007ffe0ff */
[----:B------:R0:W-:Y:S02]  /*13830*/  STL.64 [R1], R8 ;  /* 0x0000000801007387 */ /* 0x0001e40000100a00 */
[----:B------:R-:W-:Y:S01]  /*13840*/  R2UR UR54, R6 ;  /* 0x00000000063672ca */ /* 0x000fe200000e0000 */
[----:B------:R-:W-:Y:S01]  /*13850*/  VIADD R6, R4, 0x600 ;  /* 0x0000060004067836 */ /* 0x000fe20000000000 */
[----:B------:R-:W-:Y:S01]  /*13860*/  R2UR UR55, R7 ;  /* 0x00000000073772ca */ /* 0x000fe200000e0000 */
[----:B------:R-:W-:-:S03]  /*13870*/  IMAD.MOV.U32 R7, RZ, RZ, 0x40000040 ;  /* 0x40000040ff077424 */ /* 0x000fc600078e00ff */
[----:B------:R-:W-:Y:S01]  /*13880*/  R2UR UR50, R6 ;  /* 0x00000000063272ca */ /* 0x000fe200000e0000 */
[----:B------:R-:W-:Y:S01]  /*13890*/  VIADD R6, R4, 0x602 ;  /* 0x0000060204067836 */ /* 0x000fe20000000000 */
[----:B------:R-:W-:Y:S01]  /*138a0*/  R2UR UR51, R7 ;  /* 0x00000000073372ca */ /* 0x000fe200000e0000 */
[----:B------:R-:W-:-:S03]  /*138b0*/  IMAD.MOV.U32 R7, RZ, RZ, 0x40000040 ;  /* 0x40000040ff077424 */ /* 0x000fc600078e00ff */
[----:B------:R-:W-:Y:S02]  /*138c0*/  R2UR UR46, R6 ;  /* 0x00000000062e72ca */ /* 0x000fe400000e0000 */
[----:B------:R-:W-:Y:S01]  /*138d0*/  R2UR UR47, R7 ;  /* 0x00000000072f72ca */ /* 0x000fe200000e0000 */
[----:B------:R-:W-:Y:S01]  /*138e0*/  IMAD.MOV.U32 R7, RZ, RZ, 0x40000040 ;  /* 0x40000040ff077424 */ /* 0x000fe200078e00ff */
[C---:B------:R-:W-:Y:S01]  /*138f0*/  IADD3 R6, R4.reuse, 0x604, RZ ;  /* 0x0000060404067810 */ /* 0x040fe20007ffe0ff */
[----:B------:R-:W-:-:S03]  /*13900*/  VIADD R4, R4, 0x606 ;  /* 0x0000060604047836 */ /* 0x000fc60000000000 */
        /* <DEDUP_REMOVED lines=27> */
.L_x_1748:
[----:B------:R-:W2:Y:S01]  /*13ac0*/  LDL R10, [R1+0x40] ;  /* 0x00004000010a7983 */ /* 0x000ea20000100800 */
[----:B------:R-:W0:Y:S01]  /*13ad0*/  LDC R95, c[0x0][0x448] ;  /* 0x00011200ff5f7b82 */ /* 0x000e220000000800 */
[----:B------:R-:W-:Y:S02]  /*13ae0*/  ULDC UR4, c[0x0][0x9d8] ;  /* 0x0002760000047ab9 */ /* 0x000fe40000000800 */
[----:B------:R-:W2:Y:S01]  /*13af0*/  LDL R93, [R1+0x38] ;  /* 0x00003800015d7983 */ /* 0x000ea20000100800 */
[----:B-1----:R-:W-:Y:S01]  /*13b00*/  FMUL.FTZ R3, R27, UR4 ;  /* 0x000000041b037c20 */ /* 0x002fe20008410000 */
[----:B------:R-:W-:Y:S01]  /*13b10*/  FMUL.FTZ R27, R46, UR4 ;  /* 0x000000042e1b7c20 */ /* 0x000fe20008410000 */
[----:B------:R-:W-:Y:S01]  /*13b20*/  FMUL.FTZ R46, R53, UR4 ;  /* 0x00000004352e7c20 */ /* 0x000fe20008410000 */
[----:B------:R-:W-:Y:S01]  /*13b30*/  FMUL.FTZ R12, R24, UR4 ;  /* 0x00000004180c7c20 */ /* 0x000fe20008410000 */
[----:B------:R-:W-:Y:S02]  /*13b40*/  VIADD R15, R15, 0x30840 ;  /* 0x000308400f0f7836 */ /* 0x000fe40000000000 */
[----:B------:R-:W-:Y:S01]  /*13b50*/  FMUL.FTZ R24, R42, UR4 ;  /* 0x000000042a187c20 */ /* 0x000fe20008410000 */
[----:B------:R-:W-:Y:S01]  /*13b60*/  FMUL.FTZ R42, R45, UR4 ;  /* 0x000000042d2a7c20 */ /* 0x000fe20008410000 */
[----:B------:R-:W-:Y:S01]  /*13b70*/  FMUL.FTZ R45, R52, UR4 ;  /* 0x00000004342d7c20 */ /* 0x000fe20008410000 */
[----:B------:R-:W-:Y:S01]  /*13b80*/  FMUL.FTZ R13, R39, UR4 ;  /* 0x00000004270d7c20 */ /* 0x000fe20008410000 */
[----:B------:R-:W-:Y:S01]  /*13b90*/  PRMT R15, R204, 0x654, R15 ;  /* 0x00000654cc0f7816 */ /* 0x000fe2000000000f */
        /* <DEDUP_REMOVED lines=10> */
[----:B0-----:R-:W-:Y:S01]  /*13c40*/  ISETP.NE.AND P1, PT, R95, 0x1, PT ;  /* 0x000000015f00780c */ /* 0x001fe20003f25270 */
[----:B------:R-:W-:Y:S01]  /*13c50*/  FMUL.FTZ R26, R47, UR4 ;  /* 0x000000042f1a7c20 */ /* 0x000fe20008410000 */
[----:B------:R-:W-:Y:S01]  /*13c60*/  FMUL.FTZ R44, R49, UR4 ;  /* 0x00000004312c7c20 */ /* 0x000fe20008410000 */
[----:B------:R-:W-:Y:S01]  /*13c70*/  LOP3.LUT R16, R16, 0xffefffff, RZ, 0xc0, !PT ;  /* 0xffefffff10107812 */ /* 0x000fe200078ec0ff */
        /* <DEDUP_REMOVED lines=9> */
[----:B------:R-:W0:Y:S01]  /*13d10*/  @P1 LDC R4, c[0x0][0x44c] ;  /* 0x00011300ff041b82 */ /* 0x000e220000000800 */
[----:B------:R-:W-:Y:S01]  /*13d20*/  FMUL.FTZ R31, R54, UR4 ;  /* 0x00000004361f7c20 */ /* 0x000fe20008410000 */
[----:B------:R-:W-:Y:S01]  /*13d30*/  FMUL.FTZ R32, R55, UR4 ;  /* 0x0000000437207c20 */ /* 0x000fe20008410000 */
[----:B------:R-:W-:Y:S01]  /*13d40*/  FMUL.FTZ R47, R56, UR4 ;  /* 0x00000004382f7c20 */ /* 0x000fe20008410000 */
[----:B------:R-:W-:Y:S01]  /*13d50*/  FMUL.FTZ R49, R57, UR4 ;  /* 0x0000000439317c20 */ /* 0x000fe20008410000 */
[----:B------:R-:W-:Y:S01]  /*13d60*/  FMUL.FTZ R43, R48, UR4 ;  /* 0x00000004302b7c20 */ /* 0x000fe20008410000 */
[----:B------:R-:W-:Y:S01]  /*13d70*/  FMUL.FTZ R36, R58, UR4 ;  /* 0x000000043a247c20 */ /* 0x000fe20008410000 */
[----:B------:R-:W-:Y:S01]  /*13d80*/  FMUL.FTZ R37, R59, UR4 ;  /* 0x000000043b257c20 */ /* 0x000fe20008410000 */
[----:B------:R-:W1:Y:S01]  /*13d90*/  @P1 LDC R5, c[0x0][0x450] ;  /* 0x00011400ff051b82 */ /* 0x000e620000000800 */
[----:B------:R-:W-:Y:S01]  /*13da0*/  FMUL.FTZ R50, R60, UR4 ;  /* 0x000000043c327c20 */ /* 0x000fe20008410000 */
[----:B------:R-:W-:Y:S01]  /*13db0*/  FMUL.FTZ R56, R61, UR4 ;  /* 0x000000043d387c20 */ /* 0x000fe20008410000 */
[----:B------:R-:W-:Y:S01]  /*13dc0*/  FMUL.FTZ R40, R62, UR4 ;  /* 0x000000043e287c20 */ /* 0x000fe20008410000 */
[----:B------:R-:W-:Y:S01]  /*13dd0*/  FMUL.FTZ R33, R63, UR4 ;  /* 0x000000043f217c20 */ /* 0x000fe20008410000 */
[----:B------:R-:W-:Y:S01]  /*13de0*/  FMUL.FTZ R51, R64, UR4 ;  /* 0x0000000440337c20 */ /* 0x000fe20008410000 */
[----:B------:R-:W-:Y:S01]  /*13df0*/  FMUL.FTZ R54, R65, UR4 ;  /* 0x0000000441367c20 */ /* 0x000fe20008410000 */
[----:B------:R-:W-:Y:S01]  /*13e00*/  FMUL.FTZ R25, R66, UR4 ;  /* 0x0000000442197c20 */ /* 0x000fe20008410000 */
[----:B------:R3:W-:Y:S01]  /*13e10*/  SYNCS.ARRIVE.TRANS64.RED.A1T0 RZ, [R15+URZ], RZ ;  /* 0x000000ff0fff79a7 */ /* 0x0007e2000810043f */
[----:B------:R-:W-:Y:S01]  /*13e20*/  FMUL.FTZ R20, R67, UR4 ;  /* 0x0000000443147c20 */ /* 0x000fe20008410000 */
[----:B------:R-:W-:Y:S01]  /*13e30*/  FMUL.FTZ R55, R68, UR4 ;  /* 0x0000000444377c20 */ /* 0x000fe20008410000 */
[----:B------:R-:W-:Y:S01]  /*13e40*/  FMUL.FTZ R57, R69, UR4 ;  /* 0x0000000445397c20 */ /* 0x000fe20008410000 */
[----:B------:R-:W-:Y:S01]  /*13e50*/  FMUL.FTZ R28, R70, UR4 ;  /* 0x00000004461c7c20 */ /* 0x000fe20008410000 */
[----:B------:R-:W-:Y:S01]  /*13e60*/  @P1 LOP3.LUT R16, R16, 0x100000, RZ, 0xfc, !PT ;  /* 0x0010000010101812 */ /* 0x000fe200078efcff */
[----:B------:R-:W-:Y:S01]  /*13e70*/  ULDC UR38, c[0x0][0x9dc] ;  /* 0x0002770000267ab9 */ /* 0x000fe20000000800 */
[----:B------:R-:W4:Y:S01]  /*13e80*/  MUFU.TANH R12, R12 ;  /* 0x0000000c000c7308 */ /* 0x000f220000002400 */
[----:B---3--:R-:W-:Y:S01]  /*13e90*/  FMUL.FTZ R15, R71, UR4 ;  /* 0x00000004470f7c20 */ /* 0x008fe20008410000 */
[----:B------:R-:W-:Y:S01]  /*13ea0*/  ULOP3.LUT UR38, URZ, UR38, URZ, 0x33, !UPT ;  /* 0x000000263f267292 */ /* 0x000fe2000f8e333f */
[----:B------:R-:W-:-:S05]  /*13eb0*/  LOP3.LUT R16, R16, 0xfff7ffff, RZ, 0xc0, !PT ;  /* 0xfff7ffff10107812 */ /* 0x000fca00078ec0ff */
        /* <DEDUP_REMOVED lines=28> */
[----:B------:R-:W1:Y:S08]  /*14080*/  MUFU.TANH R46, R46 ;  /* 0x0000002e002e7308 */ /* 0x000e700000002400 */
[----:B------:R-:W3:Y:S01]  /*14090*/  MUFU.TANH R31, R31 ;  /* 0x0000001f001f7308 */ /* 0x000ee20000002400 */
[----:B--2---:R-:W-:-:S02]  /*140a0*/  IMAD.IADD R53, R10, 0x1, R93 ;  /* 0x000000010a357824 */ /* 0x004fc400078e025d */
[----:B------:R-:W2:Y:S02]  /*140b0*/  LDC.64 R10, c[0x0][0x9e0] ;  /* 0x00027800ff0a7b82 */ /* 0x000ea40000000a00 */
[----:B0-----:R-:W-:-:S03]  /*140c0*/  @P1 IMAD.HI.U32 R4, R53, R4, RZ ;  /* 0x0000000435041227 */ /* 0x001fc600078e00ff */
[----:B------:R-:W0:Y:S02]  /*140d0*/  MUFU.TANH R32, R32 ;  /* 0x0000002000207308 */ /* 0x000e240000002400 */
[----:B-1----:R-:W-:Y:S01]  /*140e0*/  @P1 SHF.R.U32.HI R53, RZ, R5, R4 ;  /* 0x00000005ff351219 */ /* 0x002fe20000011604 */
[----:B------:R-:W-:Y:S01]  /*140f0*/  IMAD R4, R126, -0x60, R200 ;  /* 0xffffffa07e047824 */ /* 0x000fe200078e02c8 */
[----:B------:R-:W-:-:S04]  /*14100*/  MOV R5, 0xffffffa0 ;  /* 0xffffffa000057802 */ /* 0x000fc80000000f00 */
[----:B------:R-:W1:Y:S01]  /*14110*/  MUFU.TANH R47, R47 ;  /* 0x0000002f002f7308 */ /* 0x000e620000002400 */
[----:B------:R-:W5:Y:S01]  /*14120*/  SHFL.IDX PT, R52, R53, RZ, 0x1c1f ;  /* 0x001c1fff35347589 */ /* 0x000f6200000e0000 */
[----:B------:R-:W-:Y:S01]  /*14130*/  IADD3 R98, -R227, 0x60, R4 ;  /* 0x00000060e3627810 */ /* 0x000fe20007ffe104 */
[----:B------:R-:W-:-:S04]  /*14140*/  IMAD R5, R126, R5, 0x61 ;  /* 0x000000617e057424 */ /* 0x000fc800078e0205 */
[----:B------:R-:W-:Y:S01]  /*14150*/  VIADD R86, R5, 0xffffffff ;  /* 0xffffffff05567836 */ /* 0x000fe20000000000 */
[--C-:B------:R-:W-:Y:S01]  /*14160*/  IADD3 R48, R200, R5, -R227.reuse ;  /* 0x00000005c8307210 */ /* 0x100fe20007ffe8e3 */
[----:B------:R-:W0:Y:S02]  /*14170*/  MUFU.TANH R49, R49 ;  /* 0x0000003100317308 */ /* 0x000e240000002400 */
[----:B------:R-:W-:Y:S01]  /*14180*/  IMAD.IADD R82, R86, 0x1, -R227 ;  /* 0x0000000156527824 */ /* 0x000fe200078e0ae3 */
[----:B--2---:R-:W-:Y:S01]  /*14190*/  ISETP.GE.AND P1, PT, R11, 0x1, PT ;  /* 0x000000010b00780c */ /* 0x004fe20003f26270 */
[----:B------:R-:W-:-:S04]  /*141a0*/  IMAD.IADD R59, R48, 0x1, -R199 ;  /* 0x00000001303b7824 */ /* 0x000fc800078e0ac7 */
[----:B------:R-:W2:Y:S01]  /*141b0*/  MUFU.TANH R36, R36 ;  /* 0x0000002400247308 */ /* 0x000ea20000002400 */
[C---:B------:R-:W-:Y:S02]  /*141c0*/  VIADD R65, R59.reuse, UR38 ;  /* 0x000000263b417c36 */ /* 0x040fe40008000000 */
[----:B------:R-:W-:-:S05]  /*141d0*/  IMAD.IADD R63, R59, 0x1, R10 ;  /* 0x000000013b3f7824 */ /* 0x000fca00078e020a */
[----:B------:R-:W0:Y:S01]  /*141e0*/  MUFU.TANH R37, R37 ;  /* 0x0000002500257308 */ /* 0x000e220000002400 */
[----:B------:R-:W-:Y:S02]  /*141f0*/  @P1 LOP3.LUT R16, R16, 0x80000, RZ, 0xfc, !PT ;  /* 0x0008000010101812 */ /* 0x000fe400078efcff */
[----:B-----5:R-:W-:Y:S02]  /*14200*/  IADD3 R59, R65, R52, RZ ;  /* 0x00000034413b7210 */ /* 0x020fe40007ffe0ff */
[----:B------:R-:W-:-:S03]  /*14210*/  VIADDMNMX R84, R52, R63, R98, PT ;  /* 0x0000003f34547246 */ /* 0x000fc60003800162 */
        /* <DEDUP_REMOVED lines=12> */
[----:B-1234-:R-:W-:Y:S05]  /*142e0*/  @!P1 BRA `(.L_x_1749) ;  /* 0x00000000004c9947 */ /* 0x01efea0003800000 */
[----:B------:R-:W-:Y:S01]  /*142f0*/  IADD3 R61, -R199, R200, R52 ;  /* 0x000000c8c73d7210 */ /* 0x000fe20007ffe134 */
[----:B------:R-:W-:Y:S03]  /*14300*/  BSSY B0, `(.L_x_1750) ;  /* 0x000000e000007945 */ /* 0x000fe60003800000 */
[----:B------:R-:W-:-:S13]  /*14310*/  ISETP.GT.AND P1, PT, R61, -0x1, PT ;  /* 0xffffffff3d00780c */ /* 0x000fda0003f24270 */
[----:B------:R-:W-:Y:S05]  /*14320*/  @P1 BRA `(.L_x_1751) ;  /* 0x00000000001c1947 */ /* 0x000fea0003800000 */
[----:B------:R-:W-:Y:S02]  /*14330*/  ISETP.NE.AND P1, PT, R11, 0x1, PT ;  /* 0x000000010b00780c */ /* 0x000fe40003f25270 */
[----:B------:R-:W-:-:S11]  /*14340*/  LOP3.LUT R61, RZ, R61, RZ, 0x33, !PT ;  /* 0x0000003dff3d7212 */ /* 0x000fd600078e33ff */
[----:B------:R-:W1:Y:S02]  /*14350*/  @P1 LDC.64 R4, c[0x0][0x9e8] ;  /* 0x00027a00ff041b82 */ /* 0x000e640000000a00 */
[----:B-1----:R-:W-:-:S05]  /*14360*/  @P1 IMAD.HI.U32 R4, R61, R4, RZ ;  /* 0x000000043d041227 */ /* 0x002fca00078e00ff */
[----:B------:R-:W-:-:S04]  /*14370*/  @P1 SHF.R.U32.HI R61, RZ, R5, R4 ;  /* 0x00000005ff3d1219 */ /* 0x000fc80000011604 */
[----:B------:R-:W-:Y:S01]  /*14380*/  LOP3.LUT R61, RZ, R61, RZ, 0x33, !PT ;  /* 0x0000003dff3d7212 */ /* 0x000fe200078e33ff */
[----:B------:R-:W-:Y:S06]  /*14390*/  BRA `(.L_x_1752) ;  /* 0x0000000000107947 */ /* 0x000fec0003800000 */
.L_x_1751:
[----:B------:R-:W-:-:S13]  /*143a0*/  ISETP.NE.AND P1, PT, R11, 0x1, PT ;  /* 0x000000010b00780c */ /* 0x000fda0003f25270 */
[----:B------:R-:W1:Y:S02]  /*143b0*/  @P1 LDC.64 R4, c[0x0][0x9e8] ;  /* 0x00027a00ff041b82 */ /* 0x000e640000000a00 */
[----:B-1----:R-:W-:-:S05]  /*143c0*/  @P1 IMAD.HI.U32 R4, R61, R4, RZ ;  /* 0x000000043d041227 */ /* 0x002fca00078e00ff */
[----:B------:R-:W-:-:S07]  /*143d0*/  @P1 SHF.R.U32.HI R61, RZ, R5, R4 ;  /* 0x00000005ff3d1219 */ /* 0x000fce0000011604 */
.L_x_1752:
[----:B------:R-:W-:Y:S05]  /*143e0*/  BSYNC B0 ;  /* 0x0000000000007941 */ /* 0x000fea0003800000 */
.L_x_1750:
[----:B------:R-:W-:-:S05]  /*143f0*/  IMAD R4, R61, R11, R82 ;  /* 0x0000000b3d047224 */ /* 0x000fca00078e0252 */
[----:B------:R-:W-:Y:S02]  /*14400*/  VIMNMX R59, R59, R4, !PT ;  /* 0x000000043b3b7248 */ /* 0x000fe40007fe0100 */
[----:B------:R-:W-:-:S07]  /*14410*/  VIADDMNMX R84, R4, R11, R84, PT ;  /* 0x0000000b04547246 */ /* 0x000fce0003800154 */
.L_x_1749:
[C---:B------:R-:W-:Y:S01]  /*14420*/  ISETP.GE.AND P6, PT, R86.reuse, 0x9, PT ;  /* 0x000000095600780c */ /* 0x040fe20003fc6270 */
[----:B------:R-:W1:Y:S01]  /*14430*/  SHFL.IDX PT, R4, R53, 0x1, 0x1c1f ;  /* 0x003c1f0035047f89 */ /* 0x000e6200000e0000 */
        /* <DEDUP_REMOVED lines=8> */
[----:B------:R-:W-:Y:S02]  /*144c0*/  FSEL R72, R72, -INF , !P3 ;  /* 0xff80000048487808 */ /* 0x000fe40005800000 */
        /* <DEDUP_REMOVED lines=22> */
[----:B------:R-:W-:Y:S01]  /*14630*/  FSEL R66, R35, -INF , !P2 ;  /* 0xff80000023427808 */ /* 0x000fe20005000000 */
[----:B-1----:R-:W-:Y:S01]  /*14640*/  IMAD.IADD R35, R65, 0x1, R4 ;  /* 0x0000000141237824 */ /* 0x002fe200078e0204 */
        /* <DEDUP_REMOVED lines=49> */
[----:B0-----:R-:W-:Y:S02]  /*14960*/  FSEL R58, R49, -INF , !P2 ;  /* 0xff800000313a7808 */ /* 0x001fe40005000000 */
        /* <DEDUP_REMOVED lines=16> */
[----:B------:R-:W-:Y:S02]  /*14a70*/  VIADDMNMX R98, R4, R63, R98, PT ;  /* 0x0000003f04627246 */ /* 0x000fe40003800162 */
        /* <DEDUP_REMOVED lines=16> */
[----:B------:R-:W-:-:S13]  /*14b80*/  ISETP.GE.AND P5, PT, R11, 0x1, PT ;  /* 0x000000010b00780c */ /* 0x000fda0003fa6270 */
[----:B------:R-:W-:Y:S05]  /*14b90*/  @!P5 BRA `(.L_x_1753) ;  /* 0x00000000004cd947 */ /* 0x000fea0003800000 */
[----:B------:R-:W-:Y:S01]  /*14ba0*/  IADD3 R39, -R199, R200, R4 ;  /* 0x000000c8c7277210 */ /* 0x000fe20007ffe104 */
[----:B------:R-:W-:Y:S03]  /*14bb0*/  BSSY B0, `(.L_x_1754) ;  /* 0x000000e000007945 */ /* 0x000fe60003800000 */
        /* <DEDUP_REMOVED lines=9> */
.L_x_1755:
[----:B------:R-:W-:-:S13]  /*14c50*/  ISETP.NE.AND P5, PT, R11, 0x1, PT ;  /* 0x000000010b00780c */ /* 0x000fda0003fa5270 */
[----:B------:R-:W0:Y:S02]  /*14c60*/  @P5 LDC.64 R4, c[0x0][0x9e8] ;  /* 0x00027a00ff045b82 */ /* 0x000e240000000a00 */
[----:B0-----:R-:W-:-:S05]  /*14c70*/  @P5 IMAD.HI.U32 R4, R39, R4, RZ ;  /* 0x0000000427045227 */ /* 0x001fca00078e00ff */
[----:B------:R-:W-:-:S07]  /*14c80*/  @P5 SHF.R.U32.HI R39, RZ, R5, R4 ;  /* 0x00000005ff275219 */ /* 0x000fce0000011604 */
.L_x_1756:
[----:B------:R-:W-:Y:S05]  /*14c90*/  BSYNC B0 ;  /* 0x0000000000007941 */ /* 0x000fea0003800000 */
.L_x_1754:
[----:B------:R-:W-:-:S05]  /*14ca0*/  IMAD R82, R39, R11, R82 ;  /* 0x0000000b27527224 */ /* 0x000fca00078e0252 */
[----:B------:R-:W-:Y:S02]  /*14cb0*/  VIMNMX R35, R35, R82, !PT ;  /* 0x0000005223237248 */ /* 0x000fe40007fe0100 */
[----:B------:R-:W-:-:S07]  /*14cc0*/  VIADDMNMX R98, R82, R11, R98, PT ;  /* 0x0000000b52627246 */ /* 0x000fce0003800162 */
.L_x_1753:
[C---:B------:R-:W-:Y:S01]  /*14cd0*/  ISETP.GT.AND P1, PT, R35.reuse, 0x1, !P1 ;  /* 0x000000012300780c */ /* 0x040fe20004f24270 */
[----:B------:R-:W-:Y:S01]  /*14ce0*/  ULDC UR4, c[0x0][0x988] ;  /* 0x0002620000047ab9 */ /* 0x000fe20000000800 */
[----:B------:R-:W-:Y:S01]  /*14cf0*/  ISETP.GT.AND P6, PT, R35, 0x8, !P6 ;  /* 0x000000082300780c */ /* 0x000fe200077c4270 */
[----:B------:R-:W-:Y:S01]  /*14d00*/  IMAD.U32 R5, RZ, RZ, UR4 ;  /* 0x00000004ff057e24 */ /* 0x000fe2000f8e00ff */
[C---:B------:R-:W-:Y:S02]  /*14d10*/  ISETP.LT.OR P1, PT, R98.reuse, 0x2, P1 ;  /* 0x000000026200780c */ /* 0x040fe40000f21670 */
[----:B------:R-:W-:Y:S02]  /*14d20*/  ISETP.LT.OR P6, PT, R98, 0x9, P6 ;  /* 0x000000096200780c */ /* 0x000fe400037c1670 */
        /* <DEDUP_REMOVED lines=11> */
[----:B------:R-:W-:Y:S02]  /*14de0*/  FMNMX.FTZ R3, R76, R3, !PT ;  /* 0x000000034c037209 */ /* 0x000fe40007810000 */
[----:B------:R-:W-:Y:S02]  /*14df0*/  ISETP.LT.OR P1, PT, R98, 0x11, P1 ;  /* 0x000000116200780c */ /* 0x000fe40000f21670 */
[----:B------:R-:W-:-:S02]  /*14e00*/  FMNMX.FTZ R3, R70, R3, !PT ;  /* 0x0000000346037209 */ /* 0x000fc40007810000 */
[----:B------:R-:W-:Y:S02]  /*14e10*/  FSEL R6, R9, -INF , !P1 ;  /* 0xff80000009067808 */ /* 0x000fe40004800000 */
[----:B------:R-:W-:Y:S02]  /*14e20*/  ISETP.NE.AND P1, PT, R69, RZ, PT ;  /* 0x000000ff4500720c */ /* 0x000fe40003f25270 */
[----:B------:R-:W-:Y:S02]  /*14e30*/  FMNMX.FTZ R3, R66, R3, !PT ;  /* 0x0000000342037209 */ /* 0x000fe40007810000 */
[----:B------:R-:W-:Y:S02]  /*14e40*/  ISETP.GT.AND P1, PT, R35, 0x11, !P1 ;  /* 0x000000112300780c */ /* 0x000fe40004f24270 */
[----:B------:R-:W-:Y:S02]  /*14e50*/  FSEL R4, R7, -INF , !P6 ;  /* 0xff80000007047808 */ /* 0x000fe40007000000 */
[----:B------:R-:W-:-:S02]  /*14e60*/  ISETP.LT.OR P1, PT, R98, 0x12, P1 ;  /* 0x000000126200780c */ /* 0x000fc40000f21670 */
[----:B------:R-:W-:Y:S02]  /*14e70*/  ISETP.NE.AND P6, PT, R71, RZ, PT ;  /* 0x000000ff4700720c */ /* 0x000fe40003fc5270 */
[----:B------:R-:W-:Y:S02]  /*14e80*/  FMNMX.FTZ R3, R68, R3, !PT ;  /* 0x0000000344037209 */ /* 0x000fe40007810000 */
[----:B------:R-:W-:Y:S02]  /*14e90*/  FSEL R92, R8, -INF , !P1 ;  /* 0xff800000085c7808 */ /* 0x000fe40004800000 */
[----:B------:R-:W-:Y:S02]  /*14ea0*/  ISETP.GT.AND P1, PT, R35, 0x18, !P6 ;  /* 0x000000182300780c */ /* 0x000fe40007724270 */
[----:B------:R-:W-:Y:S02]  /*14eb0*/  FMNMX.FTZ R3, R64, R3, !PT ;  /* 0x0000000340037209 */ /* 0x000fe40007810000 */
[----:B------:R-:W-:-:S02]  /*14ec0*/  ISETP.LT.OR P1, PT, R98, 0x19, P1 ;  /* 0x000000196200780c */ /* 0x000fc40000f21670 */
[----:B------:R-:W-:Y:S02]  /*14ed0*/  FMNMX.FTZ R3, R38, R3, !PT ;  /* 0x0000000326037209 */ /* 0x000fe40007810000 */
[----:B------:R-:W-:Y:S02]  /*14ee0*/  ISETP.NE.AND P5, PT, R73, RZ, PT ;  /* 0x000000ff4900720c */ /* 0x000fe40003fa5270 */
[----:B------:R-:W-:Y:S02]  /*14ef0*/  FSEL R14, R14, -INF , !P1 ;  /* 0xff8000000e0e7808 */ /* 0x000fe40004800000 */
[----:B------:R-:W-:Y:S02]  /*14f00*/  FMNMX.FTZ R3, R52, R3, !PT ;  /* 0x0000000334037209 */ /* 0x000fe40007810000 */
[----:B------:R-:W-:Y:S02]  /*14f10*/  ISETP.GT.AND P1, PT, R35, 0x19, !P5 ;  /* 0x000000192300780c */ /* 0x000fe40006f24270 */
[----:B------:R-:W-:-:S02]  /*14f20*/  FMNMX.FTZ R3, R48, R3, !PT ;  /* 0x0000000330037209 */ /* 0x000fc40007810000 */
[----:B------:R-:W-:Y:S02]  /*14f30*/  ISETP.LT.OR P1, PT, R98, 0x1a, P1 ;  /* 0x0000001a6200780c */ /* 0x000fe40000f21670 */
[----:B------:R-:W-:Y:S02]  /*14f40*/  FMNMX.FTZ R3, R62, R3, !PT ;  /* 0x000000033e037209 */ /* 0x000fe40007810000 */
[----:B------:R-:W-:Y:S02]  /*14f50*/  FSEL R90, R13, -INF , !P1 ;  /* 0xff8000000d5a7808 */ /* 0x000fe40004800000 */
[----:B------:R-:W-:Y:S02]  /*14f60*/  ISETP.NE.AND P1, PT, R75, RZ, PT ;  /* 0x000000ff4b00720c */ /* 0x000fe40003f25270 */
[----:B------:R-:W-:Y:S02]  /*14f70*/  FMNMX.FTZ R3, R42, R3, !PT ;  /* 0x000000032a037209 */ /* 0x000fe40007810000 */
[----:B------:R-:W-:-:S02]  /*14f80*/  ISETP.GT.AND P1, PT, R35, 0x20, !P1 ;  /* 0x000000202300780c */ /* 0x000fc40004f24270 */
[----:B------:R-:W-:Y:S02]  /*14f90*/  FMNMX.FTZ R3, R60, R3, !PT ;  /* 0x000000033c037209 */ /* 0x000fe40007810000 */
[----:B------:R-:W-:Y:S02]  /*14fa0*/  ISETP.LT.OR P1, PT, R98, 0x21, P1 ;  /* 0x000000216200780c */ /* 0x000fe40000f21670 */
[----:B------:R-:W-:Y:S02]  /*14fb0*/  FMNMX.FTZ R3, R46, R3, !PT ;  /* 0x000000032e037209 */ /* 0x000fe40007810000 */
[----:B------:R-:W-:Y:S02]  /*14fc0*/  FSEL R24, R24, -INF , !P1 ;  /* 0xff80000018187808 */ /* 0x000fe40004800000 */
        /* <DEDUP_REMOVED lines=9> */
[C---:B------:R-:W-:Y:S02]  /*15060*/  ISETP.GT.AND P4, PT, R35.reuse, RZ, !P4 ;  /* 0x000000ff2300720c */ /* 0x040fe40006784270 */
[----:B------:R-:W-:Y:S02]  /*15070*/  ISETP.GT.AND P1, PT, R35, 0x28, !P1 ;  /* 0x000000282300780c */ /* 0x000fe40004f24270 */
[----:B------:R-:W-:Y:S02]  /*15080*/  FMNMX.FTZ R3, R54, R3, !PT ;  /* 0x0000000336037209 */ /* 0x000fe40007810000 */
[C---:B------:R-:W-:Y:S02]  /*15090*/  ISETP.LT.OR P4, PT, R98.reuse, 0x1, P4 ;  /* 0x000000016200780c */ /* 0x040fe40002781670 */
[----:B------:R-:W-:-:S02]  /*150a0*/  ISETP.LT.OR P1, PT, R98, 0x29, P1 ;  /* 0x000000296200780c */ /* 0x000fc40000f21670 */
[----:B------:R-:W-:Y:S02]  /*150b0*/  FMNMX.FTZ R3, R34, R3, !PT ;  /* 0x0000000322037209 */ /* 0x000fe40007810000 */
[----:B------:R-:W-:Y:S02]  /*150c0*/  FSEL R7, R0, -INF , !P4 ;  /* 0xff80000000077808 */ /* 0x000fe40006000000 */
[----:B------:R-:W-:Y:S02]  /*150d0*/  FSEL R8, R27, -INF , !P1 ;  /* 0xff8000001b087808 */ /* 0x000fe40004800000 */
[----:B------:R-:W-:Y:S02]  /*150e0*/  FMNMX.FTZ R0, R12, R3, !PT ;  /* 0x000000030c007209 */ /* 0x000fe40007810000 */
[----:B------:R-:W-:Y:S02]  /*150f0*/  ISETP.NE.AND P1, PT, R81, RZ, PT ;  /* 0x000000ff5100720c */ /* 0x000fe40003f25270 */
[----:B------:R-:W-:Y:S01]  /*15100*/  FMNMX.FTZ R9, R7, R96, !PT ;  /* 0x0000006007097209 */ /* 0x000fe20007810000 */
[----:B------:R-:W0:Y:S01]  /*15110*/  SHFL.BFLY PT, R3, R0, 0x2, 0x1f ;  /* 0x0c401f0000037f89 */ /* 0x000e2200000e0000 */
[----:B------:R-:W-:-:S02]  /*15120*/  ISETP.GT.AND P1, PT, R35, 0x29, !P1 ;  /* 0x000000292300780c */ /* 0x000fc40004f24270 */
[----:B------:R-:W-:Y:S02]  /*15130*/  FMNMX.FTZ R9, R4, R9, !PT ;  /* 0x0000000904097209 */ /* 0x000fe40007810000 */
[----:B------:R-:W-:Y:S02]  /*15140*/  ISETP.LT.OR P1, PT, R98, 0x2a, P1 ;  /* 0x0000002a6200780c */ /* 0x000fe40000f21670 */
[----:B------:R-:W-:Y:S02]  /*15150*/  FMNMX.FTZ R9, R94, R9, !PT ;  /* 0x000000095e097209 */ /* 0x000fe40007810000 */
[----:B------:R-:W-:Y:S02]  /*15160*/  FSEL R86, R26, -INF , !P1 ;  /* 0xff8000001a567808 */ /* 0x000fe40004800000 */
[----:B------:R-:W-:Y:S02]  /*15170*/  ISETP.NE.AND P1, PT, R83, RZ, PT ;  /* 0x000000ff5300720c */ /* 0x000fe40003f25270 */
[----:B------:R-:W-:-:S02]  /*15180*/  ISETP.NE.AND P6, PT, R47, RZ, PT ;  /* 0x000000ff2f00720c */ /* 0x000fc40003fc5270 */
[----:B------:R-:W-:Y:S02]  /*15190*/  ISETP.GT.AND P1, PT, R35, 0x30, !P1 ;  /* 0x000000302300780c */ /* 0x000fe40004f24270 */
[----:B------:R-:W-:Y:S02]  /*151a0*/  ISETP.NE.AND P5, PT, R49, RZ, PT ;  /* 0x000000ff3100720c */ /* 0x000fe40003fa5270 */
[----:B------:R-:W-:Y:S02]  /*151b0*/  ISETP.LT.OR P1, PT, R98, 0x31, P1 ;  /* 0x000000316200780c */ /* 0x000fe40000f21670 */
[----:B------:R-:W-:Y:S02]  /*151c0*/  ISETP.GT.AND P2, PT, R35, 0x51, !P2 ;  /* 0x000000512300780c */ /* 0x000fe40005744270 */
[----:B------:R-:W-:Y:S02]  /*151d0*/  FSEL R30, R30, -INF , !P1 ;  /* 0xff8000001e1e7808 */ /* 0x000fe40004800000 */
[----:B------:R-:W-:-:S02]  /*151e0*/  ISETP.NE.AND P1, PT, R85, RZ, PT ;  /* 0x000000ff5500720c */ /* 0x000fc40003f25270 */
[----:B0-----:R-:W-:Y:S02]  /*151f0*/  FMNMX.FTZ R13, R0, R3, !PT ;  /* 0x00000003000d7209 */ /* 0x001fe40007810000 */
[C---:B------:R-:W-:Y:S02]  /*15200*/  ISETP.GT.AND P1, PT, R35.reuse, 0x31, !P1 ;  /* 0x000000312300780c */ /* 0x040fe40004f24270 */
[----:B------:R-:W-:Y:S01]  /*15210*/  ISETP.GT.AND P3, PT, R35, 0x58, !P3 ;  /* 0x000000582300780c */ /* 0x000fe20005f64270 */
[----:B------:R-:W0:Y:S01]  /*15220*/  SHFL.BFLY PT, R100, R13, 0x1, 0x1f ;  /* 0x0c201f000d647f89 */ /* 0x000e2200000e0000 */
[C---:B------:R-:W-:Y:S02]  /*15230*/  ISETP.LT.OR P1, PT, R98.reuse, 0x32, P1 ;  /* 0x000000326200780c */ /* 0x040fe40000f21670 */
[----:B------:R-:W-:Y:S02]  /*15240*/  ISETP.LT.OR P2, PT, R98, 0x52, P2 ;  /* 0x000000526200780c */ /* 0x000fe40001741670 */
[----:B------:R-:W-:-:S02]  /*15250*/  FSEL R26, R29, -INF , !P1 ;  /* 0xff8000001d1a7808 */ /* 0x000fc40004800000 */
[----:B------:R-:W-:Y:S02]  /*15260*/  ISETP.NE.AND P1, PT, R87, RZ, PT ;  /* 0x000000ff5700720c */ /* 0x000fe40003f25270 */
[----:B------:R-:W-:Y:S02]  /*15270*/  ISETP.LT.OR P3, PT, R98, 0x59, P3 ;  /* 0x000000596200780c */ /* 0x000fe40001f61670 */
[----:B------:R-:W-:Y:S02]  /*15280*/  ISETP.GT.AND P1, PT, R35, 0x38, !P1 ;  /* 0x000000382300780c */ /* 0x000fe40004f24270 */
[----:B------:R-:W-:Y:S02]  /*15290*/  FSEL R20, R20, -INF , !P2 ;  /* 0xff80000014147808 */ /* 0x000fe40005000000 */
[----:B------:R-:W-:Y:S02]  /*152a0*/  ISETP.LT.OR P1, PT, R98, 0x39, P1 ;  /* 0x000000396200780c */ /* 0x000fe40000f21670 */
[----:B------:R-:W-:-:S02]  /*152b0*/  FSEL R28, R28, -INF , !P3 ;  /* 0xff8000001c1c7808 */ /* 0x000fc40005800000 */
[----:B------:R-:W-:Y:S02]  /*152c0*/  FSEL R82, R31, -INF , !P1 ;  /* 0xff8000001f527808 */ /* 0x000fe40004800000 */
[----:B------:R-:W-:Y:S02]  /*152d0*/  ISETP.NE.AND P1, PT, R45, RZ, PT ;  /* 0x000000ff2d00720c */ /* 0x000fe40003f25270 */
[----:B0-----:R-:W-:Y:S02]  /*152e0*/  FMNMX.FTZ R3, R13, R100, !PT ;  /* 0x000000640d037209 */ /* 0x001fe40007810000 */
[----:B------:R-:W-:Y:S02]  /*152f0*/  ISETP.GT.AND P1, PT, R35, 0x39, !P1 ;  /* 0x000000392300780c */ /* 0x000fe40004f24270 */
[----:B------:R-:W-:Y:S01]  /*15300*/  FMNMX.FTZ R13, R6, R9, !PT ;  /* 0x00000009060d7209 */ /* 0x000fe20007810000 */
[----:B------:R-:W-:Y:S01]  /*15310*/  FMUL.FTZ R21, R3, R5 ;  /* 0x0000000503157220 */ /* 0x000fe20000410000 */
        /* <DEDUP_REMOVED lines=15> */
[----:B------:R-:W-:Y:S02]  /*15410*/  FMNMX.FTZ R27, R86, R27, !PT ;  /* 0x0000001b561b7209 */ /* 0x000fe40007810000 */
[----:B------:R-:W-:Y:S02]  /*15420*/  ISETP.GT.AND P1, PT, R35, 0x48, !P5 ;  /* 0x000000482300780c */ /* 0x000fe40006f24270 */
[----:B------:R-:W-:Y:S02]  /*15430*/  FMNMX.FTZ R29, R30, R27, !PT ;  /* 0x0000001b1e1d7209 */ /* 0x000fe40007810000 */
[----:B------:R-:W-:-:S02]  /*15440*/  ISETP.LT.OR P1, PT, R98, 0x49, P1 ;  /* 0x000000496200780c */ /* 0x000fc40000f21670 */
[----:B------:R-:W-:Y:S02]  /*15450*/  FMNMX.FTZ R29, R26, R29, !PT ;  /* 0x0000001d1a1d7209 */ /* 0x000fe40007810000 */
[----:B------:R-:W-:Y:S02]  /*15460*/  FSEL R40, R40, -INF , !P1 ;  /* 0xff80000028287808 */ /* 0x000fe40004800000 */
[----:B------:R-:W-:Y:S02]  /*15470*/  FSETP.NEU.FTZ.AND P1, PT, R3, -INF , PT ;  /* 0xff8000000300780b */ /* 0x000fe40003f3d000 */
[----:B------:R-:W-:Y:S02]  /*15480*/  ISETP.NE.AND P5, PT, R91, RZ, PT ;  /* 0x000000ff5b00720c */ /* 0x000fe40003fa5270 */
[----:B------:R-:W-:Y:S02]  /*15490*/  FMNMX.FTZ R29, R82, R29, !PT ;  /* 0x0000001d521d7209 */ /* 0x000fe40007810000 */
[----:B------:R-:W-:-:S02]  /*154a0*/  FSEL R21, R21, RZ, P1 ;  /* 0x000000ff15157208 */ /* 0x000fc40000800000 */
[----:B------:R-:W-:Y:S02]  /*154b0*/  ISETP.GT.AND P1, PT, R35, 0x49, !P5 ;  /* 0x000000492300780c */ /* 0x000fe40006f24270 */
[----:B------:R-:W-:Y:S01]  /*154c0*/  FMNMX.FTZ R29, R32, R29, !PT ;  /* 0x0000001d201d7209 */ /* 0x000fe20007810000 */
[-CC-:B------:R-:W-:Y:S01]  /*154d0*/  FFMA.FTZ R0, R66, R5.reuse, -R21.reuse ;  /* 0x0000000542007223 */ /* 0x180fe20000010815 */
[----:B------:R-:W-:Y:S01]  /*154e0*/  ISETP.LT.OR P1, PT, R98, 0x4a, P1 ;  /* 0x0000004a6200780c */ /* 0x000fe20000f21670 */
[-CC-:B------:R-:W-:Y:S01]  /*154f0*/  FFMA.FTZ R182, R38, R5.reuse, -R21.reuse ;  /* 0x0000000526b67223 */ /* 0x180fe20000010815 */
[----:B------:R-:W-:Y:S01]  /*15500*/  ISETP.NE.AND P6, PT, R41, RZ, PT ;  /* 0x000000ff2900720c */ /* 0x000fe20003fc5270 */
[--C-:B------:R-:W-:Y:S01]  /*15510*/  FFMA.FTZ R188, R102, R5, -R21.reuse ;  /* 0x0000000566bc7223 */ /* 0x100fe20000010815 */
[----:B------:R-:W-:Y:S01]  /*15520*/  FMNMX.FTZ R31, R36, R29, !PT ;  /* 0x0000001d241f7209 */ /* 0x000fe20007810000 */
[-CC-:B------:R-:W-:Y:S01]  /*15530*/  FFMA.FTZ R72, R72, R5.reuse, -R21.reuse ;  /* 0x0000000548487223 */ /* 0x180fe20000010815 */
[----:B------:R-:W-:Y:S01]  /*15540*/  FSEL R100, R33, -INF , !P1 ;  /* 0xff80000021647808 */ /* 0x000fe20004800000 */
[----:B------:R0:W-:Y:S01]  /*15550*/  MUFU.EX2 R29, R0 ;  /* 0x00000000001d7308 */ /* 0x0001e20000000800 */
[----:B------:R-:W-:Y:S01]  /*15560*/  ISETP.GT.AND P1, PT, R35, 0x50, !P6 ;  /* 0x000000502300780c */ /* 0x000fe20007724270 */
[--C-:B------:R-:W-:Y:S01]  /*15570*/  FFMA.FTZ R190, R80, R5, -R21.reuse ;  /* 0x0000000550be7223 */ /* 0x100fe20000010815 */
[----:B------:R-:W-:Y:S01]  /*15580*/  FMNMX.FTZ R31, R84, R31, !PT ;  /* 0x0000001f541f7209 */ /* 0x000fe20007810000 */
[-CC-:B------:R-:W-:Y:S01]  /*15590*/  FFMA.FTZ R74, R74, R5.reuse, -R21.reuse ;  /* 0x000000054a4a7223 */ /* 0x180fe20000010815 */
[----:B------:R-:W-:Y:S01]  /*155a0*/  ISETP.LT.OR P1, PT, R98, 0x51, P1 ;  /* 0x000000516200780c */ /* 0x000fe20000f21670 */
[--C-:B------:R-:W-:Y:S01]  /*155b0*/  FFMA.FTZ R184, R78, R5, -R21.reuse ;  /* 0x000000054eb87223 */ /* 0x100fe20000010815 */
[----:B------:R-:W-:Y:S01]  /*155c0*/  FMNMX.FTZ R31, R40, R31, !PT ;  /* 0x0000001f281f7209 */ /* 0x000fe20007810000 */
[----:B------:R-:W-:Y:S01]  /*155d0*/  MUFU.EX2 R188, R188 ;  /* 0x000000bc00bc7308 */ /* 0x000fe20000000800 */
[----:B------:R-:W-:Y:S01]  /*155e0*/  ISETP.NE.AND P5, PT, R43, RZ, PT ;  /* 0x000000ff2b00720c */ /* 0x000fe20003fa5270 */
[-CC-:B------:R-:W-:Y:S01]  /*155f0*/  FFMA.FTZ R76, R76, R5.reuse, -R21.reuse ;  /* 0x000000054c4c7223 */ /* 0x180fe20000010815 */
[----:B------:R-:W-:Y:S01]  /*15600*/  FSEL R66, R25, -INF , !P1 ;  /* 0xff80000019427808 */ /* 0x000fe20004800000 */
[--C-:B------:R-:W-:Y:S01]  /*15610*/  FFMA.FTZ R25, R64, R5, -R21.reuse ;  /* 0x0000000540197223 */ /* 0x100fe20000010815 */
[----:B------:R-:W-:Y:S01]  /*15620*/  FMNMX.FTZ R31, R100, R31, !PT ;  /* 0x0000001f641f7209 */ /* 0x000fe20007810000 */
[--C-:B------:R-:W-:Y:S01]  /*15630*/  FFMA.FTZ R186, R70, R5, -R21.reuse ;  /* 0x0000000546ba7223 */ /* 0x100fe20000010815 */
[----:B------:R-:W-:Y:S01]  /*15640*/  ISETP.GT.AND P4, PT, R35, 0x59, !P5 ;  /* 0x000000592300780c */ /* 0x000fe20006f84270 */
[----:B------:R-:W1:Y:S01]  /*15650*/  MUFU.EX2 R9, R72 ;  /* 0x0000004800097308 */ /* 0x000e620000000800 */
[----:B------:R-:W-:Y:S01]  /*15660*/  FMNMX.FTZ R31, R66, R31, !PT ;  /* 0x0000001f421f7209 */ /* 0x000fe20007810000 */
[-CC-:B------:R-:W-:Y:S01]  /*15670*/  FFMA.FTZ R180, R68, R5.reuse, -R21.reuse ;  /* 0x0000000544b47223 */ /* 0x180fe20000010815 */
[----:B------:R-:W-:Y:S01]  /*15680*/  ISETP.LT.OR P4, PT, R98, 0x5a, P4 ;  /* 0x0000005a6200780c */ /* 0x000fe20002781670 */
[--C-:B------:R-:W-:Y:S01]  /*15690*/  FFMA.FTZ R176, R48, R5, -R21.reuse ;  /* 0x0000000530b07223 */ /* 0x100fe20000010815 */
[----:B------:R-:W-:Y:S01]  /*156a0*/  FMNMX.FTZ R31, R20, R31, !PT ;  /* 0x0000001f141f7209 */ /* 0x000fe20007810000 */
[--C-:B------:R-:W-:Y:S01]  /*156b0*/  FFMA.FTZ R178, R42, R5, -R21.reuse ;  /* 0x000000052ab27223 */ /* 0x100fe20000010815 */
[----:B------:R-:W-:Y:S01]  /*156c0*/  FSEL R64, R15, -INF , !P4 ;  /* 0xff8000000f407808 */ /* 0x000fe20006000000 */
[----:B------:R-:W2:Y:S01]  /*156d0*/  MUFU.EX2 R190, R190 ;  /* 0x000000be00be7308 */ /* 0x000ea20000000800 */
[----:B------:R-:W-:Y:S01]  /*156e0*/  FMNMX.FTZ R31, R28, R31, !PT ;  /* 0x0000001f1c1f7209 */ /* 0x000fe20007810000 */
[-CC-:B------:R-:W-:Y:S01]  /*156f0*/  FFMA.FTZ R15, R52, R5.reuse, -R21.reuse ;  /* 0x00000005340f7223 */ /* 0x180fe20000010815 */
[-CC-:B------:R-:W-:Y:S01]  /*15700*/  FFMA.FTZ R33, R60, R5.reuse, -R21.reuse ;  /* 0x000000053c217223 */ /* 0x180fe20000010815 */
[--C-:B------:R-:W-:Y:S01]  /*15710*/  FFMA.FTZ R172, R46, R5, -R21.reuse ;  /* 0x000000052eac7223 */ /* 0x100fe20000010815 */
[----:B0-----:R-:W-:Y:S01]  /*15720*/  FMNMX.FTZ R0, R64, R31, !PT ;  /* 0x0000001f40007209 */ /* 0x001fe20007810000 */
[-CC-:B------:R-:W-:Y:S01]  /*15730*/  FFMA.FTZ R31, R62, R5.reuse, -R21.reuse ;  /* 0x000000053e1f7223 */ /* 0x180fe20000010815 */
[-CC-:B------:R-:W-:Y:S01]  /*15740*/  FFMA.FTZ R174, R50, R5.reuse, -R21.reuse ;  /* 0x0000000532ae7223 */ /* 0x180fe20000010815 */
[-CC-:B------:R-:W-:Y:S01]  /*15750*/  FFMA.FTZ R37, R56, R5.reuse, -R21.reuse ;  /* 0x0000000538257223 */ /* 0x180fe20000010815 */
[-CC-:B------:R-:W-:Y:S01]  /*15760*/  FFMA.FTZ R168, R44, R5.reuse, -R21.reuse ;  /* 0x000000052ca87223 */ /* 0x180fe20000010815 */
[----:B------:R-:W0:Y:S01]  /*15770*/  SHFL.BFLY PT, R35, R0, 0x2, 0x1f ;  /* 0x0c401f0000237f89 */ /* 0x000e2200000e0000 */
[-CC-:B------:R-:W-:Y:S01]  /*15780*/  FFMA.FTZ R39, R54, R5.reuse, -R21.reuse ;  /* 0x0000000536277223 */ /* 0x180fe20000010815 */
[----:B------:R-:W-:Y:S01]  /*15790*/  FFMA.FTZ R170, R34, R5, -R21 ;  /* 0x0000000522aa7223 */ /* 0x000fe20000010815 */
[----:B------:R-:W3:Y:S01]  /*157a0*/  MUFU.EX2 R13, R74 ;  /* 0x0000004a000d7308 */ /* 0x000ee20000000800 */
[----:B------:R-:W-:-:S07]  /*157b0*/  ISETP.NE.AND P5, PT, R95, 0x1, PT ;  /* 0x000000015f00780c */ /* 0x000fce0003fa5270 */
[----:B------:R-:W4:Y:S06]  /*157c0*/  MUFU.EX2 R184, R184 ;  /* 0x000000b800b87308 */ /* 0x000f2c0000000800 */
[----:B------:R-:W5:Y:S02]  /*157d0*/  @P5 LDC R42, c[0x0][0x44c] ;  /* 0x00011300ff2a5b82 */ /* 0x000f640000000800 */
[----:B------:R-:W4:Y:S01]  /*157e0*/  MUFU.EX2 R27, R76 ;  /* 0x0000004c001b7308 */ /* 0x000f220000000800 */
[----:B0-----:R-:W-:Y:S01]  /*157f0*/  FMNMX.FTZ R38, R0, R35, !PT ;  /* 0x0000002300267209 */ /* 0x001fe20007810000 */
[-CC-:B------:R-:W-:Y:S01]  /*15800*/  FFMA.FTZ R35, R58, R5.reuse, -R21.reuse ;  /* 0x000000053a237223 */ /* 0x180fe20000010815 */
[----:B------:R-:W-:-:S05]  /*15810*/  FFMA.FTZ R21, R12, R5, -R21 ;  /* 0x000000050c157223 */ /* 0x000fca0000010815 */
[----:B------:R-:W0:Y:S01]  /*15820*/  MUFU.EX2 R186, R186 ;  /* 0x000000ba00ba7308 */ /* 0x000e220000000800 */
[----:B------:R-:W1:Y:S01]  /*15830*/  @P5 LDC R45, c[0x0][0x450] ;  /* 0x00011400ff2d5b82 */ /* 0x000e620000000800 */
[----:B------:R-:W2:Y:S06]  /*15840*/  SHFL.BFLY PT, R41, R38, 0x1, 0x1f ;  /* 0x0c201f0026297f89 */ /* 0x000eac00000e0000 */
[----:B------:R-:W-:Y:S01]  /*15850*/  MUFU.EX2 R180, R180 ;  /* 0x000000b400b47308 */ /* 0x000fe20000000800 */
[----:B-----5:R-:W-:-:S07]  /*15860*/  @P5 IMAD.HI.U32 R42, R93, R42, RZ ;  /* 0x0000002a5d2a5227 */ /* 0x020fce00078e00ff */
[----:B------:R-:W-:Y:S08]  /*15870*/  MUFU.EX2 R25, R25 ;  /* 0x0000001900197308 */ /* 0x000ff00000000800 */
[----:B------:R-:W-:Y:S01]  /*15880*/  MUFU.EX2 R182, R182 ;  /* 0x000000b600b67308 */ /* 0x000fe20000000800 */
[----:B--2---:R-:W-:Y:S01]  /*15890*/  FMNMX.FTZ R0, R38, R41, !PT ;  /* 0x0000002926007209 */ /* 0x004fe20007810000 */
[----:B------:R-:W-:Y:S01]  /*158a0*/  IMAD.MOV.U32 R38, RZ, RZ, R93 ;  /* 0x000000ffff267224 */ /* 0x000fe200078e005d */
[----:B-1----:R-:W-:-:S02]  /*158b0*/  @P5 SHF.R.U32.HI R38, RZ, R45, R42 ;  /* 0x0000002dff265219 */ /* 0x002fc4000001162a */
[C---:B------:R-:W-:Y:S01]  /*158c0*/  FSETP.NEU.FTZ.AND P1, PT, R0.reuse, -INF , PT ;  /* 0xff8000000000780b */ /* 0x040fe20003f3d000 */
[----:B------:R-:W-:Y:S02]  /*158d0*/  FMUL.FTZ R41, R0, R5 ;  /* 0x0000000500297220 */ /* 0x000fe40000410000 */
[----:B------:R-:W-:Y:S01]  /*158e0*/  MUFU.EX2 R15, R15 ;  /* 0x0000000f000f7308 */ /* 0x000fe20000000800 */
[----:B------:R-:W-:Y:S01]  /*158f0*/  ISETP.GE.AND P5, PT, R11, 0x1, PT ;  /* 0x000000010b00780c */ /* 0x000fe20003fa6270 */
[----:B------:R-:W-:Y:S01]  /*15900*/  IMAD.IADD R137, R137, 0x1, R38 ;  /* 0x0000000189897824 */ /* 0x000fe200078e0226 */
[----:B------:R-:W-:-:S04]  /*15910*/  FSEL R41, R41, RZ, P1 ;  /* 0x000000ff29297208 */ /* 0x000fc80000800000 */
[----:B------:R-:W-:Y:S01]  /*15920*/  IADD3 R10, R137, R10, RZ ;  /* 0x0000000a890a7210 */ /* 0x000fe20007ffe0ff */
[----:B------:R-:W-:Y:S01]  /*15930*/  MUFU.EX2 R176, R176 ;  /* 0x000000b000b07308 */ /* 0x000fe20000000800 */
[-CC-:B------:R-:W-:Y:S01]  /*15940*/  FFMA.FTZ R189, R7, R5.reuse, -R41.reuse ;  /* 0x0000000507bd7223 */ /* 0x180fe20000010829 */
[-CC-:B------:R-:W-:Y:S01]  /*15950*/  FFMA.FTZ R12, R96, R5.reuse, -R41.reuse ;  /* 0x00000005600c7223 */ /* 0x180fe20000010829 */
[-CC-:B------:R-:W-:Y:S01]  /*15960*/  FFMA.FTZ R191, R4, R5.reuse, -R41.reuse ;  /* 0x0000000504bf7223 */ /* 0x180fe20000010829 */
[-C--:B------:R-:W-:Y:S01]  /*15970*/  FFMA.FTZ R4, R94, R5.reuse, -R41 ;  /* 0x000000055e047223 */ /* 0x080fe20000010829 */
[----:B------:R-:W-:Y:S01]  /*15980*/  FADD.FTZ R7, R188, R9 ;  /* 0x00000009bc077221 */ /* 0x000fe20000010000 */
[-CC-:B------:R-:W-:Y:S01]  /*15990*/  FFMA.FTZ R185, R6, R5.reuse, -R41.reuse ;  /* 0x0000000506b97223 */ /* 0x180fe20000010829 */
[-C--:B------:R-:W-:Y:S01]  /*159a0*/  FFMA.FTZ R183, R8, R5.reuse, -R41 ;  /* 0x0000000508b77223 */ /* 0x080fe20000010829 */
[----:B------:R-:W-:Y:S01]  /*159b0*/  MUFU.EX2 R189, R189 ;  /* 0x000000bd00bd7308 */ /* 0x000fe20000000800 */
[----:B------:R-:W-:Y:S01]  /*159c0*/  FADD.FTZ R8, R190, R7 ;  /* 0x00000007be087221 */ /* 0x000fe20000010000 */
[-CC-:B------:R-:W-:Y:S01]  /*159d0*/  FFMA.FTZ R6, R92, R5.reuse, -R41.reuse ;  /* 0x000000055c067223 */ /* 0x180fe20000010829 */
[-CC-:B------:R-:W-:Y:S01]  /*159e0*/  FFMA.FTZ R187, R14, R5.reuse, -R41.reuse ;  /* 0x000000050ebb7223 */ /* 0x180fe20000010829 */
[-CC-:B------:R-:W-:Y:S01]  /*159f0*/  FFMA.FTZ R177, R30, R5.reuse, -R41.reuse ;  /* 0x000000051eb17223 */ /* 0x180fe20000010829 */
[----:B---3--:R-:W-:Y:S01]  /*15a00*/  FADD.FTZ R7, R13, R8 ;  /* 0x000000080d077221 */ /* 0x008fe20000010000 */
[-CC-:B------:R-:W-:Y:S01]  /*15a10*/  FFMA.FTZ R14, R90, R5.reuse, -R41.reuse ;  /* 0x000000055a0e7223 */ /* 0x180fe20000010829 */
[-C--:B------:R-:W-:Y:S01]  /*15a20*/  FFMA.FTZ R181, R24, R5.reuse, -R41 ;  /* 0x0000000518b57223 */ /* 0x080fe20000010829 */
[----:B------:R-:W1:Y:S01]  /*15a30*/  MUFU.EX2 R12, R12 ;  /* 0x0000000c000c7308 */ /* 0x000e620000000800 */
[----:B----4-:R-:W-:Y:S01]  /*15a40*/  FADD.FTZ R30, R184, R7 ;  /* 0x00000007b81e7221 */ /* 0x010fe20000010000 */
[-CC-:B------:R-:W-:Y:S01]  /*15a50*/  FFMA.FTZ R24, R88, R5.reuse, -R41.reuse ;  /* 0x0000000558187223 */ /* 0x180fe20000010829 */
[-CC-:B------:R-:W-:Y:S01]  /*15a60*/  FFMA.FTZ R34, R86, R5.reuse, -R41.reuse ;  /* 0x0000000556227223 */ /* 0x180fe20000010829 */
[-CC-:B------:R-:W-:Y:S01]  /*15a70*/  FFMA.FTZ R173, R36, R5.reuse, -R41.reuse ;  /* 0x0000000524ad7223 */ /* 0x180fe20000010829 */
[----:B------:R-:W-:Y:S01]  /*15a80*/  FADD.FTZ R43, R27, R30 ;  /* 0x0000001e1b2b7221 */ /* 0x000fe20000010000 */
[-CC-:B------:R-:W-:Y:S01]  /*15a90*/  FFMA.FTZ R30, R32, R5.reuse, -R41.reuse ;  /* 0x00000005201e7223 */ /* 0x180fe20000010829 */
[-C--:B------:R-:W-:Y:S01]  /*15aa0*/  FFMA.FTZ R26, R26, R5.reuse, -R41 ;  /* 0x000000051a1a7223 */ /* 0x080fe20000010829 */
[----:B------:R-:W2:Y:S01]  /*15ab0*/  MUFU.EX2 R191, R191 ;  /* 0x000000bf00bf7308 */ /* 0x000ea20000000800 */
[----:B0-----:R-:W-:Y:S01]  /*15ac0*/  FADD.FTZ R32, R186, R43 ;  /* 0x0000002bba207221 */ /* 0x001fe20000010000 */
[-CC-:B------:R-:W-:Y:S01]  /*15ad0*/  FFMA.FTZ R179, R82, R5.reuse, -R41.reuse ;  /* 0x0000000552b37223 */ /* 0x180fe20000010829 */
[-CC-:B------:R-:W-:Y:S01]  /*15ae0*/  FFMA.FTZ R40, R40, R5.reuse, -R41.reuse ;  /* 0x0000000528287223 */ /* 0x180fe20000010829 */
[----:B------:R-:W-:Y:S01]  /*15af0*/  F2FP.F16.F32.PACK_AB R188, R9, R188 ;  /* 0x000000bc09bc723e */ /* 0x000fe200000000ff */
[----:B------:R-:W-:Y:S01]  /*15b00*/  FADD.FTZ R43, R29, R32 ;  /* 0x000000201d2b7221 */ /* 0x000fe20000010000 */
[-CC-:B------:R-:W-:Y:S01]  /*15b10*/  FFMA.FTZ R100, R100, R5.reuse, -R41.reuse ;  /* 0x0000000564647223 */ /* 0x180fe20000010829 */
[-C--:B------:R-:W-:Y:S01]  /*15b20*/  FFMA.FTZ R66, R66, R5.reuse, -R41 ;  /* 0x0000000542427223 */ /* 0x080fe20000010829 */
[----:B------:R-:W0:Y:S01]  /*15b30*/  MUFU.EX2 R4, R4 ;  /* 0x0000000400047308 */ /* 0x000e220000000800 */
[----:B-1----:R-:W-:Y:S01]  /*15b40*/  FADD.FTZ R8, R189, R12 ;  /* 0x0000000cbd087221 */ /* 0x002fe20000010000 */
[----:B------:R-:W-:Y:S01]  /*15b50*/  FADD.FTZ R32, R180, R43 ;  /* 0x0000002bb4207221 */ /* 0x000fe20000010000 */
[-CC-:B------:R-:W-:Y:S01]  /*15b60*/  FFMA.FTZ R20, R20, R5.reuse, -R41.reuse ;  /* 0x0000000514147223 */ /* 0x180fe20000010829 */
[-CC-:B------:R-:W-:Y:S01]  /*15b70*/  FFMA.FTZ R28, R28, R5.reuse, -R41.reuse ;  /* 0x000000051c1c7223 */ /* 0x180fe20000010829 */
[----:B------:R-:W-:Y:S01]  /*15b80*/  F2FP.F16.F32.PACK_AB R190, R13, R190 ;  /* 0x000000be0dbe723e */ /* 0x000fe200000000ff */
[----:B------:R-:W-:Y:S01]  /*15b90*/  FADD.FTZ R43, R25, R32 ;  /* 0x00000020192b7221 */ /* 0x000fe20000010000 */
[-C--:B------:R-:W-:Y:S01]  /*15ba0*/  FFMA.FTZ R32, R84, R5.reuse, -R41 ;  /* 0x0000000554207223 */ /* 0x080fe20000010829 */
[----:B------:R-:W1:Y:S01]  /*15bb0*/  MUFU.EX2 R185, R185 ;  /* 0x000000b900b97308 */ /* 0x000e620000000800 */
[----:B--2---:R-:W-:Y:S01]  /*15bc0*/  FADD.FTZ R7, R191, R8 ;  /* 0x00000008bf077221 */ /* 0x004fe20000010000 */
[----:B------:R-:W-:Y:S01]  /*15bd0*/  FADD.FTZ R36, R182, R43 ;  /* 0x0000002bb6247221 */ /* 0x000fe20000010000 */
[----:B------:R-:W-:Y:S01]  /*15be0*/  FFMA.FTZ R41, R64, R5, -R41 ;  /* 0x0000000540297223 */ /* 0x000fe20000010829 */
[----:B------:R-:W-:-:S02]  /*15bf0*/  F2FP.F16.F32.PACK_AB R184, R27, R184 ;  /* 0x000000b81bb8723e */ /* 0x000fc400000000ff */
[----:B------:R-:W-:Y:S01]  /*15c00*/  FADD.FTZ R43, R15, R36 ;  /* 0x000000240f2b7221 */ /* 0x000fe20000010000 */
[----:B------:R-:W-:Y:S01]  /*15c10*/  F2FP.F16.F32.PACK_AB R186, R29, R186 ;  /* 0x000000ba1dba723e */ /* 0x000fe200000000ff */
[----:B------:R-:W2:Y:S01]  /*15c20*/  MUFU.EX2 R6, R6 ;  /* 0x0000000600067308 */ /* 0x000ea20000000800 */
[----:B0-----:R-:W-:Y:S01]  /*15c30*/  FADD.FTZ R8, R4, R7 ;  /* 0x0000000704087221 */ /* 0x001fe20000010000 */
[----:B------:R-:W-:Y:S01]  /*15c40*/  FADD.FTZ R36, R176, R43 ;  /* 0x0000002bb0247221 */ /* 0x000fe20000010000 */
[----:B------:R-:W-:Y:S02]  /*15c50*/  F2FP.F16.F32.PACK_AB R191, R4, R191 ;  /* 0x000000bf04bf723e */ /* 0x000fe400000000ff */
[----:B------:R-:W-:Y:S02]  /*15c60*/  F2FP.F16.F32.PACK_AB R180, R25, R180 ;  /* 0x000000b419b4723e */ /* 0x000fe400000000ff */
[----:B------:R-:W-:Y:S01]  /*15c70*/  F2FP.F16.F32.PACK_AB R182, R15, R182 ;  /* 0x000000b60fb6723e */ /* 0x000fe200000000ff */
[----:B------:R-:W0:Y:S01]  /*15c80*/  MUFU.EX2 R187, R187 ;  /* 0x000000bb00bb7308 */ /* 0x000e220000000800 */
[----:B-1----:R-:W-:Y:S01]  /*15c90*/  FADD.FTZ R7, R185, R8 ;  /* 0x00000008b9077221 */ /* 0x002fe20000010000 */
[----:B------:R-:W-:-:S06]  /*15ca0*/  F2FP.F16.F32.PACK_AB R189, R12, R189 ;  /* 0x000000bd0cbd723e */ /* 0x000fcc00000000ff */
        /* <DEDUP_REMOVED lines=14> */
[C---:B-1----:R-:W-:Y:S01]  /*15d90*/  FADD.FTZ R43, R31.reuse, R36 ;  /* 0x000000241f2b7221 */ /* 0x042fe20000010000 */
[----:B------:R-:W-:-:S06]  /*15da0*/  F2FP.F16.F32.PACK_AB R176, R31, R176 ;  /* 0x000000b01fb0723e */ /* 0x000fcc00000000ff */
[----:B------:R-:W1:Y:S01]  /*15db0*/  MUFU.EX2 R34, R34 ;  /* 0x0000002200227308 */ /* 0x000e620000000800 */
[----:B--2---:R-:W-:-:S07]  /*15dc0*/  FADD.FTZ R7, R183, R8 ;  /* 0x00000008b7077221 */ /* 0x004fce0000010000 */
[----:B------:R-:W2:Y:S01]  /*15dd0*/  MUFU.EX2 R33, R33 ;  /* 0x0000002100217308 */ /* 0x000ea20000000800 */
[----:B0-----:R-:W-:-:S07]  /*15de0*/  FADD.FTZ R36, R178, R43 ;  /* 0x0000002bb2247221 */ /* 0x001fce0000010000 */
[----:B------:R-:W0:Y:S01]  /*15df0*/  MUFU.EX2 R177, R177 ;  /* 0x000000b100b17308 */ /* 0x000e220000000800 */
[C---:B-1----:R-:W-:Y:S01]  /*15e00*/  FADD.FTZ R8, R34.reuse, R7 ;  /* 0x0000000722087221 */ /* 0x042fe20000010000 */
[----:B------:R-:W-:-:S06]  /*15e10*/  F2FP.F16.F32.PACK_AB R183, R34, R183 ;  /* 0x000000b722b7723e */ /* 0x000fcc00000000ff */
        /* <DEDUP_REMOVED lines=9> */
[----:B------:R-:W-:-:S06]  /*15eb0*/  F2FP.F16.F32.PACK_AB R177, R26, R177 ;  /* 0x000000b11ab1723e */ /* 0x000fcc00000000ff */
[----:B------:R-:W2:Y:S01]  /*15ec0*/  MUFU.EX2 R174, R174 ;  /* 0x000000ae00ae7308 */ /* 0x000ea20000000800 */
[C---:B0-----:R-:W-:Y:S01]  /*15ed0*/  FADD.FTZ R9, R35.reuse, R36 ;  /* 0x0000002423097221 */ /* 0x041fe20000010000 */
[----:B------:R-:W-:-:S06]  /*15ee0*/  F2FP.F16.F32.PACK_AB R172, R35, R172 ;  /* 0x000000ac23ac723e */ /* 0x000fcc00000000ff */
[----:B------:R-:W0:Y:S01]  /*15ef0*/  MUFU.EX2 R30, R30 ;  /* 0x0000001e001e7308 */ /* 0x000e220000000800 */
[----:B-1----:R-:W-:-:S07]  /*15f00*/  FADD.FTZ R7, R179, R8 ;  /* 0x00000008b3077221 */ /* 0x002fce0000010000 */
        /* <DEDUP_REMOVED lines=31> */
[----:B--2---:R-:W-:Y:S01]  /*16100*/  FADD.FTZ R20, R170, R9 ;  /* 0x00000009aa147221 */ /* 0x004fe20000010000 */
[C---:B0-----:R-:W-:Y:S01]  /*16110*/  FADD.FTZ R7, R41.reuse, R4 ;  /* 0x0000000429077221 */ /* 0x041fe20000010000 */
[----:B------:R-:W-:Y:S01]  /*16120*/  F2FP.F16.F32.PACK_AB R171, R41, R28 ;  /* 0x0000001c29ab723e */ /* 0x000fe200000000ff */
[----:B------:R-:W-:Y:S02]  /*16130*/  VIADD R4, R126, 0xfffffffe ;  /* 0xfffffffe7e047836 */ /* 0x000fe40000000000 */
[C---:B-1----:R-:W-:Y:S01]  /*16140*/  FADD.FTZ R8, R21.reuse, R20 ;  /* 0x0000001415087221 */ /* 0x042fe20000010000 */
[----:B------:R-:W-:Y:S01]  /*16150*/  F2FP.F16.F32.PACK_AB R170, R21, R170 ;  /* 0x000000aa15aa723e */ /* 0x000fe200000000ff */
        /* <DEDUP_REMOVED lines=12> */
.L_x_1759:
[----:B------:R-:W-:-:S13]  /*16220*/  ISETP.NE.AND P1, PT, R11, 0x1, PT ;  /* 0x000000010b00780c */ /* 0x000fda0003f25270 */
[----:B------:R-:W0:Y:S02]  /*16230*/  @P1 LDC.64 R12, c[0x0][0x9e8] ;  /* 0x00027a00ff0c1b82 */ /* 0x000e240000000a00 */
[----:B0-----:R-:W-:-:S05]  /*16240*/  @P1 IMAD.HI.U32 R12, R6, R12, RZ ;  /* 0x0000000c060c1227 */ /* 0x001fca00078e00ff */
[----:B------:R-:W-:-:S07]  /*16250*/  @P1 SHF.R.U32.HI R6, RZ, R13, R12 ;  /* 0x0000000dff061219 */ /* 0x000fce000001160c */
.L_x_1760:
[----:B------:R-:W-:Y:S05]  /*16260*/  BSYNC B0 ;  /* 0x0000000000007941 */ /* 0x000fea0003800000 */
.L_x_1758:
[----:B------:R-:W-:-:S05]  /*16270*/  IMAD R11, R6, R11, R11 ;  /* 0x0000000b060b7224 */ /* 0x000fca00078e020b */
[----:B------:R-:W-:-:S07]  /*16280*/  VIMNMX R10, R10, R11, PT ;  /* 0x0000000b0a0a7248 */ /* 0x000fce0003fe0100 */
.L_x_1757:
[----:B------:R-:W2:Y:S01]  /*16290*/  LDL R12, [R1+0x44] ;  /* 0x00004400010c7983 */ /* 0x000ea20000100800 */
[----:B------:R-:W-:Y:S01]  /*162a0*/  IMAD.HI R10, R10, 0x2aaaaaab, RZ ;  /* 0x2aaaaaab0a0a7827 */ /* 0x000fe200078e02ff */
[----:B------:R-:W-:Y:S01]  /*162b0*/  ULDC UR47, c[0x0][0x9e4] ;  /* 0x00027900002f7ab9 */ /* 0x000fe20000000800 */
[----:B------:R-:W-:Y:S01]  /*162c0*/  ULDC UR46, c[0x0][0x9e4] ;  /* 0x00027900002e7ab9 */ /* 0x000fe20000000800 */
[----:B------:R-:W-:Y:S01]  /*162d0*/  ULDC UR39, c[0x0][0x9d8] ;  /* 0x0002760000277ab9 */ /* 0x000fe20000000800 */
[----:B------:R-:W-:Y:S01]  /*162e0*/  ULDC UR43, c[0x0][0x9d8] ;  /* 0x00027600002b7ab9 */ /* 0x000fe20000000800 */
[----:B------:R-:W-:Y:S01]  /*162f0*/  SHF.R.U32.HI R9, RZ, 0x1f, R10 ;  /* 0x0000001fff097819 */ /* 0x000fe2000001160a */
[----:B------:R-:W-:Y:S01]  /*16300*/  ULDC UR42, c[0x0][0x9d8] ;  /* 0x00027600002a7ab9 */ /* 0x000fe20000000800 */
[----:B------:R-:W-:Y:S01]  /*16310*/  ULDC UR50, c[0x0][0x988] ;  /* 0x0002620000327ab9 */ /* 0x000fe20000000800 */
[----:B------:R-:W-:Y:S01]  /*16320*/  ULDC UR54, c[0x0][0x988] ;  /* 0x0002620000367ab9 */ /* 0x000fe20000000800 */
[----:B------:R-:W-:Y:S01]  /*16330*/  LEA.HI.SX32 R9, R10, R9, 0x1c ;  /* 0x000000090a097211 */ /* 0x000fe200078fe2ff */
[----:B------:R-:W-:Y:S01]  /*16340*/  ULDC UR51, c[0x0][0x988] ;  /* 0x0002620000337ab9 */ /* 0x000fe20000000800 */
[----:B------:R-:W-:Y:S01]  /*16350*/  ULDC UR58, c[0x0][0x9e0] ;  /* 0x00027800003a7ab9 */ /* 0x000fe20000000800 */
[----:B------:R-:W-:Y:S01]  /*16360*/  ULDC UR55, c[0x0][0x9e0] ;  /* 0x0002780000377ab9 */ /* 0x000fe20000000800 */
[----:B------:R-:W-:Y:S01]  /*16370*/  BSSY B1, `(.L_x_1761) ;  /* 0x000040b000017945 */ /* 0x000fe20003800000 */
[----:B------:R-:W-:Y:S01]  /*16380*/  IMAD.MOV.U32 R6, RZ, RZ, 0x3f800000 ;  /* 0x3f800000ff067424 */ /* 0x000fe200078e00ff */
[----:B------:R-:W-:Y:S01]  /*16390*/  CS2R R118, SRZ ;  /* 0x0000000000767805 */ /* 0x000fe2000001ff00 */
[----:B------:R-:W-:Y:S01]  /*163a0*/  IMAD.MOV.U32 R11, RZ, RZ, 0x3f800000 ;  /* 0x3f800000ff0b7424 */ /* 0x000fe200078e00ff */
        /* <DEDUP_REMOVED lines=47> */
[----:B--2---:R-:W-:-:S04]  /*166a0*/  VIMNMX R228, R12, R9, !PT ;  /* 0x000000090ce47248 */ /* 0x004fc80007fe0100 */
[----:B------:R-:W-:-:S13]  /*166b0*/  ISETP.GE.AND P1, PT, R4, R228, PT ;  /* 0x000000e40400720c */ /* 0x000fda0003f26270 */
[----:B------:R-:W-:Y:S05]  /*166c0*/  @!P1 BRA `(.L_x_1762) ;  /* 0x0000003c00549947 */ /* 0x000fea0003800000 */
[----:B------:R-:W-:Y:S01]  /*166d0*/  BSSY B0, `(.L_x_1763) ;  /* 0x00003d0000007945 */ /* 0x000fe20003800000 */
[----:B------:R-:W-:Y:S01]  /*166e0*/  IMAD.MOV.U32 R6, RZ, RZ, 0x3f800000 ;  /* 0x3f800000ff067424 */ /* 0x000fe200078e00ff */
[----:B------:R-:W-:-:S07]  /*166f0*/  MOV R119, RZ ;  /* 0x000000ff00777202 */ /* 0x000fce0000000f00 */
.L_x_1784:
[----:B------:R-:W-:-:S05]  /*16700*/  VIADD R9, R193, 0x1 ;  /* 0x00000001c1097836 */ /* 0x000fca0000000000 */
[----:B------:R-:W-:-:S04]  /*16710*/  ISETP.NE.AND P1, PT, R9, 0x2, PT ;  /* 0x000000020900780c */ /* 0x000fc80003f25270 */
[----:B------:R-:W-:Y:S02]  /*16720*/  SEL R12, RZ, 0x1, P1 ;  /* 0x00000001ff0c7807 */ /* 0x000fe40000800000 */
[----:B------:R-:W-:Y:S02]  /*16730*/  SEL R9, R9, RZ, P1 ;  /* 0x000000ff09097207 */ /* 0x000fe40000800000 */
[----:B------:R-:W-:Y:S01]  /*16740*/  LOP3.LUT R12, R198, R12, RZ, 0x3c, !PT ;  /* 0x0000000cc60c7212 */ /* 0x000fe200078e3cff */
[----:B------:R-:W-:Y:S06]  /*16750*/  @!P0 BRA `(.L_x_1764) ;  /* 0x0000000000048947 */ /* 0x000fec0003800000 */
[----:B------:R-:W-:Y:S01]  /*16760*/  BPT.TRAP 0x1 ;  /* 0x000000040000795c */ /* 0x000fe20000300000 */
.L_x_1764:
[----:B------:R-:W-:Y:S01]  /*16770*/  IMAD R5, R9, 0x8, R2 ;  /* 0x0000000809057824 */ /* 0x000fe200078e0202 */
[----:B------:R-:W-:-:S04]  /*16780*/  SHF.L.U32 R10, R12, 0x1f, RZ ;  /* 0x0000001f0c0a7819 */ /* 0x000fc800000006ff */
[----:B------:R0:W1:Y:S01]  /*16790*/  SYNCS.PHASECHK.TRANS64.TRYWAIT P1, [R5+URZ+0x30830], R10 ;  /* 0x0308300a050075a7 */ /* 0x000062000802017f */
[----:B------:R-:W-:Y:S05]  /*167a0*/  @!P0 BRA `(.L_x_1765) ;  /* 0x0000000000048947 */ /* 0x000fea0003800000 */
[----:B------:R-:W-:Y:S01]  /*167b0*/  BPT.TRAP 0x1 ;  /* 0x000000040000795c */ /* 0x000fe20000300000 */
.L_x_1765:
[----:B------:R-:W-:Y:S01]  /*167c0*/  IMAD R126, R9, 0x900, R218 ;  /* 0x00000900097e7824 */ /* 0x000fe200078e02da */
[----:B------:R-:W-:Y:S03]  /*167d0*/  BSSY B2, `(.L_x_1766) ;  /* 0x0000006000027945 */ /* 0x000fe60003800000 */
[C---:B------:R-:W-:Y:S02]  /*167e0*/  VIADD R122, R126.reuse, 0x2 ;  /* 0x000000027e7a7836 */ /* 0x040fe40000000000 */
[----:B------:R-:W-:Y:S01]  /*167f0*/  VIADD R124, R126, 0x4 ;  /* 0x000000047e7c7836 */ /* 0x000fe20000000000 */
[----:B-1----:R-:W-:Y:S06]  /*16800*/  @P1 BRA `(.L_x_1767) ;  /* 0x0000000000081947 */ /* 0x002fec0003800000 */
[----:B------:R-:W1:Y:S02]  /*16810*/  SYNCS.PHASECHK.TRANS64.TRYWAIT P1, [R5+URZ+0x30830], R10 ;  /* 0x0308300a050075a7 */ /* 0x000e64000802017f */
[----:B-1----:R-:W-:Y:S05]  /*16820*/  @!P1 BRA `(.L_x_1768) ;  /* 0x0000018800649947 */ /* 0x002fea0003800000 */
.L_x_1767:
[----:B------:R-:W-:Y:S05]  /*16830*/  BSYNC B2 ;  /* 0x0000000000027941 */ /* 0x000fea0003800000 */
.L_x_1766:
[----:B------:R-:W2:Y:S01]  /*16840*/  LDL.64 R128, [R1+0x28] ;  /* 0x0000280001807983 */ /* 0x000ea20000100a00 */
[----:B------:R-:W-:Y:S01]  /*16850*/  IMAD.MOV.U32 R120, RZ, RZ, R126 ;  /* 0x000000ffff787224 */ /* 0x000fe200078e007e */
[----:B------:R-:W-:Y:S01]  /*16860*/  MOV R209, UR46 ;  /* 0x0000002e00d17c02 */ /* 0x000fe20008000f00 */
[----:B------:R-:W-:Y:S01]  /*16870*/  IMAD.MOV.U32 R123, RZ, RZ, 0x40000040 ;  /* 0x40000040ff7b7424 */ /* 0x000fe200078e00ff */
[----:B------:R-:W-:Y:S01]  /*16880*/  R2UR UR46, R122 ;  /* 0x000000007a2e72ca */ /* 0x000fe200000e0000 */
[----:B------:R-:W-:Y:S01]  /*16890*/  IMAD.MOV.U32 R122, RZ, RZ, R124 ;  /* 0x000000ffff7a7224 */ /* 0x000fe200078e007c */
[----:B------:R-:W-:Y:S01]  /*168a0*/  MOV R213, UR50 ;  /* 0x0000003200d57c02 */ /* 0x000fe20008000f00 */
[----:B------:R-:W-:Y:S01]  /*168b0*/  VIADD R124, R126, 0x300 ;  /* 0x000003007e7c7836 */ /* 0x000fe20000000000 */
[----:B------:R-:W-:Y:S01]  /*168c0*/  R2UR UR50, R120 ;  /* 0x00000000783272ca */ /* 0x000fe200000e0000 */
[----:B------:R-:W-:Y:S01]  /*168d0*/  VIADD R120, R126, 0x6 ;  /* 0x000000067e787836 */ /* 0x000fe20000000000 */
[----:B------:R-:W-:Y:S01]  /*168e0*/  MOV R21, UR42 ;  /* 0x0000002a00157c02 */ /* 0x000fe20008000f00 */
[----:B------:R-:W-:Y:S01]  /*168f0*/  IMAD.MOV.U32 R125, RZ, RZ, 0x40000040 ;  /* 0x40000040ff7d7424 */ /* 0x000fe200078e00ff */
[----:B------:R-:W-:Y:S01]  /*16900*/  MOV R13, UR38 ;  /* 0x00000026000d7c02 */ /* 0x000fe20008000f00 */
[----:B------:R-:W-:Y:S01]  /*16910*/  IMAD.MOV.U32 R127, RZ, RZ, 0x40000040 ;  /* 0x40000040ff7f7424 */ /* 0x000fe200078e00ff */
[----:B------:R-:W-:Y:S01]  /*16920*/  R2UR UR42, R122 ;  /* 0x000000007a2a72ca */ /* 0x000fe200000e0000 */
[----:B------:R-:W-:Y:S01]  /*16930*/  VIADD R122, R126, 0x302 ;  /* 0x000003027e7a7836 */ /* 0x000fe20000000000 */
[----:B------:R-:W-:Y:S01]  /*16940*/  R2UR UR34, R124 ;  /* 0x000000007c2272ca */ /* 0x000fe200000e0000 */
[----:B------:R-:W-:Y:S01]  /*16950*/  VIADD R124, R126, 0x306 ;  /* 0x000003067e7c7836 */ /* 0x000fe20000000000 */
[----:B------:R-:W-:Y:S01]  /*16960*/  R2UR UR38, R120 ;  /* 0x00000000782672ca */ /* 0x000fe200000e0000 */
[-C--:B------:R-:W-:Y:S01]  /*16970*/  FMUL.FTZ R24, R24, R11.reuse ;  /* 0x0000000b18187220 */ /* 0x080fe20000410000 */
[----:B------:R-:W-:Y:S01]  /*16980*/  IADD3 R120, R126, 0x304, RZ ;  /* 0x000003047e787810 */ /* 0x000fe20007ffe0ff */
[-C--:B------:R-:W-:Y:S01]  /*16990*/  FMUL.FTZ R25, R25, R11.reuse ;  /* 0x0000000b19197220 */ /* 0x080fe20000410000 */
[----:B------:R-:W-:Y:S01]  /*169a0*/  MOV R121, 0x40000040 ;  /* 0x4000004000797802 */ /* 0x000fe20000000f00 */
[-C--:B------:R-:W-:Y:S01]  /*169b0*/  FMUL.FTZ R28, R28, R11.reuse ;  /* 0x0000000b1c1c7220 */ /* 0x080fe20000410000 */
[----:B------:R-:W-:Y:S01]  /*169c0*/  MOV R212, UR51 ;  /* 0x0000003300d47c02 */ /* 0x000fe20008000f00 */
[-C--:B------:R-:W-:Y:S01]  /*169d0*/  FMUL.FTZ R29, R29, R11.reuse ;  /* 0x0000000b1d1d7220 */ /* 0x080fe20000410000 */
[----:B------:R-:W-:Y:S01]  /*169e0*/  MOV R214, UR49 ;  /* 0x0000003100d67c02 */ /* 0x000fe20008000f00 */
[-C--:B------:R-:W-:Y:S01]  /*169f0*/  FMUL.FTZ R32, R32, R11.reuse ;  /* 0x0000000b20207220 */ /* 0x080fe20000410000 */
[----:B------:R-:W-:Y:S01]  /*16a00*/  MOV R215, UR48 ;  /* 0x0000003000d77c02 */ /* 0x000fe20008000f00 */
[-C--:B------:R-:W-:Y:S01]  /*16a10*/  FMUL.FTZ R33, R33, R11.reuse ;  /* 0x0000000b21217220 */ /* 0x080fe20000410000 */
[----:B------:R-:W-:Y:S01]  /*16a20*/  R2UR UR30, R122 ;  /* 0x000000007a1e72ca */ /* 0x000fe200000e0000 */
[----:B------:R-:W-:Y:S01]  /*16a30*/  VIADD R122, R126, 0x602 ;  /* 0x000006027e7a7836 */ /* 0x000fe20000000000 */
        /* <DEDUP_REMOVED lines=8> */
[----:B------:R-:W-:Y:S01]  /*16ac0*/  MOV R208, UR47 ;  /* 0x0000002f00d07c02 */ /* 0x000fe20008000f00 */
[-C--:B------:R-:W-:Y:S01]  /*16ad0*/  FMUL.FTZ R40, R40, R11.reuse ;  /* 0x0000000b28287220 */ /* 0x080fe20000410000 */
[----:B------:R-:W-:Y:S01]  /*16ae0*/  MOV R20, UR43 ;  /* 0x0000002b00147c02 */ /* 0x000fe20008000f00 */
[-C--:B------:R-:W-:Y:S01]  /*16af0*/  FMUL.FTZ R41, R41, R11.reuse ;  /* 0x0000000b29297220 */ /* 0x080fe20000410000 */
[----:B01----:R-:W-:Y:S01]  /*16b00*/  MOV R10, UR39 ;  /* 0x00000027000a7c02 */ /* 0x003fe20008000f00 */
        /* <DEDUP_REMOVED lines=109> */
[----:B------:R-:W-:-:S11]  /*171e0*/  WARPGROUP.ARRIVE ;  /* 0x00000000000079c5 */ /* 0x000fd60000000000 */
[----:B------:R-:W-:Y:S01]  /*171f0*/  HGMMA.64x96x16.F32 R120, gdesc[UR48], RZ, !UPT, gsb0 ;  /* 0x01600000307879f0 */ /* 0x000fe2000c0008ff */
[----:B------:R-:W-:Y:S02]  /*17200*/  R2UR UR51, R212 ;  /* 0x00000000d43372ca */ /* 0x000fe400000e0000 */
[----:B------:R-:W-:Y:S02]  /*17210*/  R2UR UR50, R213 ;  /* 0x00000000d53272ca */ /* 0x000fe400000e0000 */
[----:B------:R-:W2:Y:S01]  /*17220*/  LDL.64 R212, [R1+0x20] ;  /* 0x0000200001d47983 */ /* 0x000ea20000100a00 */
[----:B------:R-:W-:Y:S02]  /*17230*/  WARPGROUP.DEPBAR.LE gsb0, 0x0 ;  /* 0x00008000000079c5 */ /* 0x000fe40000010000 */
[----:B------:R-:W-:Y:S01]  /*17240*/  WARPGROUP.ARRIVE ;  /* 0x00000000000079c5 */ /* 0x000fe20000000000 */
[----:B--2---:R-:W-:Y:S02]  /*17250*/  R2UR UR44, R212 ;  /* 0x00000000d42c72ca */ /* 0x004fe400000e0000 */
[----:B------:R-:W-:-:S02]  /*17260*/  R2UR UR45, R213 ;  /* 0x00000000d52d72ca */ /* 0x000fc400000e0000 */
[----:B------:R-:W-:Y:S01]  /*17270*/  R2UR UR49, R214 ;  /* 0x00000000d63172ca */ /* 0x000fe200000e0000 */
[----:B------:R-:W2:Y:S10]  /*17280*/  LDL.64 R212, [R1] ;  /* 0x0000000001d47983 */ /* 0x000eb40000100a00 */
[----:B------:R-:W-:Y:S01]  /*17290*/  HGMMA.64x96x16.F32 R120, gdesc[UR44], R120, gsb0 ;  /* 0x016000002c7879f0 */ /* 0x000fe20008000878 */
[----:B------:R-:W-:-:S02]  /*172a0*/  R2UR UR45, R210 ;  /* 0x00000000d22d72ca */ /* 0x000fc400000e0000 */
[----:B------:R-:W-:Y:S02]  /*172b0*/  R2UR UR44, R211 ;  /* 0x00000000d32c72ca */ /* 0x000fe400000e0000 */
[----:B------:R-:W3:Y:S01]  /*172c0*/  LDL.64 R210, [R1+0x18] ;  /* 0x0000180001d27983 */ /* 0x000ee20000100a00 */
[----:B------:R-:W-:Y:S02]  /*172d0*/  R2UR UR47, R208 ;  /* 0x00000000d02f72ca */ /* 0x000fe400000e0000 */
[----:B------:R-:W-:Y:S02]  /*172e0*/  R2UR UR46, R209 ;  /* 0x00000000d12e72ca */ /* 0x000fe400000e0000 */
[----:B------:R-:W4:Y:S01]  /*172f0*/  LDL.64 R208, [R1+0x10] ;  /* 0x0000100001d07983 */ /* 0x000f220000100a00 */
[----:B------:R-:W-:-:S03]  /*17300*/  R2UR UR48, R215 ;  /* 0x00000000d73072ca */ /* 0x000fc600000e0000 */
[----:B------:R-:W5:Y:S01]  /*17310*/  LDL.64 R214, [R1+0x8] ;  /* 0x0000080001d67983 */ /* 0x000f620000100a00 */
[----:B------:R-:W-:Y:S02]  /*17320*/  WARPGROUP.DEPBAR.LE gsb0, 0x0 ;  /* 0x00008000000079c5 */ /* 0x000fe40000010000 */
[----:B------:R-:W-:Y:S01]  /*17330*/  WARPGROUP.ARRIVE ;  /* 0x00000000000079c5 */ /* 0x000fe20000000000 */
[----:B---3--:R-:W-:Y:S02]  /*17340*/  R2UR UR40, R210 ;  /* 0x00000000d22872ca */ /* 0x008fe400000e0000 */
[----:B------:R-:W-:-:S13]  /*17350*/  R2UR UR41, R211 ;  /* 0x00000000d32972ca */ /* 0x000fda00000e0000 */
[----:B------:R-:W-:Y:S01]  /*17360*/  HGMMA.64x96x16.F32 R120, gdesc[UR40], R120, gsb0 ;  /* 0x01600000287879f0 */ /* 0x000fe20008000878 */
[----:B----4-:R-:W-:Y:S02]  /*17370*/  R2UR UR36, R208 ;  /* 0x00000000d02472ca */ /* 0x010fe400000e0000 */
[----:B------:R-:W-:Y:S02]  /*17380*/  R2UR UR37, R209 ;  /* 0x00000000d12572ca */ /* 0x000fe400000e0000 */
[----:B-----5:R-:W-:Y:S02]  /*17390*/  R2UR UR32, R214 ;  /* 0x00000000d62072ca */ /* 0x020fe400000e0000 */
[----:B------:R-:W-:Y:S01]  /*173a0*/  R2UR UR33, R215 ;  /* 0x00000000d72172ca */ /* 0x000fe200000e0000 */
[----:B------:R-:W-:Y:S02]  /*173b0*/  WARPGROUP.DEPBAR.LE gsb0, 0x0 ;  /* 0x00008000000079c5 */ /* 0x000fe40000010000 */
[----:B------:R-:W-:-:S06]  /*173c0*/  WARPGROUP.ARRIVE ;  /* 0x00000000000079c5 */ /* 0x000fcc0000000000 */
[----:B------:R-:W-:Y:S01]  /*173d0*/  HGMMA.64x96x16.F32 R120, gdesc[UR36], R120, gsb0 ;  /* 0x01600000247879f0 */ /* 0x000fe20008000878 */
[----:B--2---:R-:W-:Y:S02]  /*173e0*/  R2UR UR28, R212 ;  /* 0x00000000d41c72ca */ /* 0x004fe400000e0000 */
[----:B------:R-:W-:Y:S01]  /*173f0*/  R2UR UR29, R213 ;  /* 0x00000000d51d72ca */ /* 0x000fe200000e0000 */
        /* <DEDUP_REMOVED lines=23> */
[----:B------:R-:W-:Y:S02]  /*17570*/  R2UR UR41, R206 ;  /* 0x00000000ce2972ca */ /* 0x000fe400000e0000 */
[----:B------:R-:W-:Y:S01]  /*17580*/  R2UR UR40, R207 ;  /* 0x00000000cf2872ca */ /* 0x000fe200000e0000 */
[----:B------:R-:W-:Y:S02]  /*17590*/  WARPGROUP.DEPBAR.LE gsb0, 0x0 ;  /* 0x00008000000079c5 */ /* 0x000fe40000010000 */
[----:B------:R-:W-:-:S06]  /*175a0*/  WARPGROUP.ARRIVE ;  /* 0x00000000000079c5 */ /* 0x000fcc0000000000 */
[----:B------:R-:W-:Y:S04]  /*175b0*/  HGMMA.64x96x16.F32 R120, gdesc[UR12], R120, gsb0 ;  /* 0x016000000c7879f0 */ /* 0x000fe80008000878 */
        /* <DEDUP_REMOVED lines=15> */
[----:B------:R-:W-:Y:S01]  /*176b0*/  R2UR UR38, R13 ;  /* 0x000000000d2672ca */ /* 0x000fe200000e0000 */
[----:B------:R-:W-:Y:S02]  /*176c0*/  WARPGROUP.DEPBAR.LE gsb0, 0x0 ;  /* 0x00008000000079c5 */ /* 0x000fe40000010000 */
[----:B------:R-:W-:-:S12]  /*176d0*/  @!P0 BRA `(.L_x_1769) ;  /* 0x0000000000048947 */ /* 0x000fd80003800000 */
[----:B------:R-:W-:Y:S01]  /*176e0*/  BPT.TRAP 0x1 ;  /* 0x000000040000795c */ /* 0x000fe20000300000 */
.L_x_1769:
[----:B------:R-:W-:Y:S01]  /*176f0*/  SHF.L.U32 R6, R198, 0x1f, RZ ;  /* 0x0000001fc6067819 */ /* 0x000fe200000006ff */
[----:B------:R-:W-:-:S04]  /*17700*/  IMAD R13, R193, 0x8, R2 ;  /* 0x00000008c10d7824 */ /* 0x000fc800078e0202 */
[----:B------:R0:W1:Y:S01]  /*17710*/  SYNCS.PHASECHK.TRANS64.TRYWAIT P1, [R13+URZ+0x30850], R6 ;  /* 0x030850060d0075a7 */ /* 0x000062000802017f */
[----:B------:R-:W-:Y:S05]  /*17720*/  @!P0 BRA `(.L_x_1770) ;  /* 0x0000000000048947 */ /* 0x000fea0003800000 */
[----:B------:R-:W-:Y:S01]  /*17730*/  BPT.TRAP 0x1 ;  /* 0x000000040000795c */ /* 0x000fe20000300000 */
.L_x_1770:
[----:B------:R-:W-:Y:S04]  /*17740*/  BSSY B2, `(.L_x_1771) ;  /* 0x0000004000027945 */ /* 0x000fe80003800000 */
[----:B-1----:R-:W-:Y:S05]  /*17750*/  @P1 BRA `(.L_x_1772) ;  /* 0x0000000000081947 */ /* 0x002fea0003800000 */
[----:B------:R-:W1:Y:S02]  /*17760*/  SYNCS.PHASECHK.TRANS64.TRYWAIT P1, [R13+URZ+0x30850], R6 ;  /* 0x030850060d0075a7 */ /* 0x000e64000802017f */
[----:B-1----:R-:W-:Y:S05]  /*17770*/  @!P1 BRA `(.L_x_1773) ;  /* 0x0000017800a49947 */ /* 0x002fea0003800000 */
.L_x_1772:
[----:B------:R-:W-:Y:S05]  /*17780*/  BSYNC B2 ;  /* 0x0000000000027941 */ /* 0x000fea0003800000 */
.L_x_1771:
[----:B01----:R-:W-:Y:S01]  /*17790*/  VIADD R6, R2, 0x400 ;  /* 0x0000040002067836 */ /* 0x003fe20000000000 */
[----:B------:R-:W-:Y:S01]  /*177a0*/  WARPGROUP.ARRIVE ;  /* 0x00000000000079c5 */ /* 0x000fe20000000000 */
[----:B------:R-:W-:Y:S01]  /*177b0*/  IMAD.MOV.U32 R11, RZ, RZ, 0x40000040 ;  /* 0x40000040ff0b7424 */ /* 0x000fe200078e00ff */
[----:B------:R-:W-:Y:S02]  /*177c0*/  MOV R15, 0x40000040 ;  /* 0x40000040000f7802 */ /* 0x000fe40000000f00 */
[----:B------:R-:W-:Y:S02]  /*177d0*/  SHF.R.U32.HI R6, RZ, 0x4, R6 ;  /* 0x00000004ff067819 */ /* 0x000fe40000011606 */
[----:B------:R-:W-:Y:S01]  /*177e0*/  R2UR UR7, R11 ;  /* 0x000000000b0772ca */ /* 0x000fe200000e0000 */
[----:B------:R-:W-:Y:S01]  /*177f0*/  IMAD.MOV.U32 R11, RZ, RZ, 0x40000040 ;  /* 0x40000040ff0b7424 */ /* 0x000fe200078e00ff */
[----:B------:R-:W-:-:S04]  /*17800*/  LOP3.LUT R6, R6, 0x3fff, RZ, 0xc0, !PT ;  /* 0x00003fff06067812 */ /* 0x000fc800078ec0ff */
[----:B------:R-:W-:-:S05]  /*17810*/  LOP3.LUT R6, R6, 0x3000000, RZ, 0xfc, !PT ;  /* 0x0300000006067812 */ /* 0x000fca00078efcff */
[----:B------:R-:W-:-:S04]  /*17820*/  IMAD R10, R193, 0x900, R6 ;  /* 0x00000900c10a7824 */ /* 0x000fc800078e0206 */
[C---:B------:R-:W-:Y:S01]  /*17830*/  VIADD R14, R10.reuse, 0x80 ;  /* 0x000000800a0e7836 */ /* 0x040fe20000000000 */
[----:B------:R-:W-:-:S13]  /*17840*/  R2UR UR6, R10 ;  /* 0x000000000a0672ca */ /* 0x000fda00000e0000 */
        /* <DEDUP_REMOVED lines=16> */
[C---:B------:R-:W-:Y:S01]  /*17950*/  VIADD R14, R10.reuse, 0x200 ;  /* 0x000002000a0e7836 */ /* 0x040fe20000000000 */
[----:B------:R-:W-:Y:S01]  /*17960*/  R2UR UR7, R15 ;  /* 0x000000000f0772ca */ /* 0x000fe200000e0000 */
[----:B------:R-:W-:Y:S01]  /*17970*/  VIADD R10, R10, 0x280 ;  /* 0x000002800a0a7836 */ /* 0x000fe20000000000 */
[----:B------:R-:W-:Y:S01]  /*17980*/  MOV R15, 0x40000040 ;  /* 0x40000040000f7802 */ /* 0x000fe20000000f00 */
[----:B------:R-:W-:Y:S02]  /*17990*/  WARPGROUP.DEPBAR.LE gsb0, 0x0 ;  /* 0x00008000000079c5 */ /* 0x000fe40000010000 */
[----:B------:R-:W-:-:S12]  /*179a0*/  WARPGROUP.ARRIVE ;  /* 0x00000000000079c5 */ /* 0x000fd80000000000 */
        /* <DEDUP_REMOVED lines=14> */
.L_x_1774:
[----:B------:R-:W2:Y:S01]  /*17a90*/  LDL R14, [R1+0x38] ;  /* 0x00003800010e7983 */ /* 0x000ea20000100800 */
[----:B------:R-:W0:Y:S03]  /*17aa0*/  LDC R10, c[0x0][0x448] ;  /* 0x00011200ff0a7b82 */ /* 0x000e260000000800 */
[----:B------:R-:W2:Y:S01]  /*17ab0*/  LDL R6, [R1+0x40] ;  /* 0x0000400001067983 */ /* 0x000ea20000100800 */
[----:B0-----:R-:W-:-:S13]  /*17ac0*/  ISETP.NE.AND P1, PT, R10, 0x1, PT ;  /* 0x000000010a00780c */ /* 0x001fda0003f25270 */
[----:B------:R-:W0:Y:S08]  /*17ad0*/  @P1 LDC R11, c[0x0][0x44c] ;  /* 0x00011300ff0b1b82 */ /* 0x000e300000000800 */
        /* <DEDUP_REMOVED lines=23> */
[----:B------:R-:W-:Y:S01]  /*17c50*/  FMUL.FTZ R157, R163, UR43 ;  /* 0x0000002ba39d7c20 */ /* 0x000fe20008410000 */
[----:B------:R-:W-:Y:S01]  /*17c60*/  FMUL.FTZ R123, R129, UR43 ;  /* 0x0000002b817b7c20 */ /* 0x000fe20008410000 */
[----:B------:R-:W-:Y:S01]  /*17c70*/  FMUL.FTZ R163, R165, UR43 ;  /* 0x0000002ba5a37c20 */ /* 0x000fe20008410000 */
[----:B------:R-:W3:Y:S01]  /*17c80*/  MUFU.TANH R20, R20 ;  /* 0x0000001400147308 */ /* 0x000ee20000002400 */
[----:B------:R-:W-:-:S07]  /*17c90*/  VIADD R5, R5, 0x30840 ;  /* 0x0003084005057836 */ /* 0x000fce0000000000 */
[----:B------:R-:W4:Y:S01]  /*17ca0*/  MUFU.TANH R15, R15 ;  /* 0x0000000f000f7308 */ /* 0x000f220000002400 */
[----:B------:R-:W-:-:S04]  /*17cb0*/  PRMT R5, R204, 0x654, R5 ;  /* 0x00000654cc057816 */ /* 0x000fc80000000005 */
[----:B------:R5:W-:Y:S03]  /*17cc0*/  SYNCS.ARRIVE.TRANS64.RED.A1T0 RZ, [R5+URZ], RZ ;  /* 0x000000ff05ff79a7 */ /* 0x000be6000810043f */
        /* <DEDUP_REMOVED lines=22> */
[----:B-----5:R-:W-:-:S02]  /*17e30*/  IMAD.IADD R5, R164, 0x1, -R227 ;  /* 0x00000001a4057824 */ /* 0x020fc400078e0ae3 */
[----:B--2---:R-:W-:-:S04]  /*17e40*/  IMAD.IADD R6, R6, 0x1, R14 ;  /* 0x0000000106067824 */ /* 0x004fc800078e020e */
[----:B0-----:R-:W-:-:S04]  /*17e50*/  @P1 IMAD.HI.U32 R11, R6, R11, RZ ;  /* 0x0000000b060b1227 */ /* 0x001fc800078e00ff */
[----:B------:R-:W-:Y:S01]  /*17e60*/  FMUL.FTZ R14, R121, UR43 ;  /* 0x0000002b790e7c20 */ /* 0x000fe20008410000 */
[----:B-1----:R-:W-:Y:S01]  /*17e70*/  @P1 SHF.R.U32.HI R6, RZ, R10, R11 ;  /* 0x0000000aff061219 */ /* 0x002fe2000001160b */
        /* <DEDUP_REMOVED lines=24> */
[----:B------:R-:W-:-:S02]  /*18000*/  LOP3.LUT P1, RZ, R16, 0x80000, RZ, 0xc0, !PT ;  /* 0x0008000010ff7812 */ /* 0x000fc4000782c0ff */
[----:B------:R-:W-:Y:S01]  /*18010*/  IADD3 R167, -R227, 0x1, R164 ;  /* 0x00000001e3a77810 */ /* 0x000fe20007ffe1a4 */
[----:B------:R-:W1:Y:S03]  /*18020*/  MUFU.TANH R10, R10 ;  /* 0x0000000a000a7308 */ /* 0x000e660000002400 */
[----:B------:R-:W-:-:S05]  /*18030*/  IADD3 R167, -R199, R167, R200 ;  /* 0x000000a7c7a77210 */ /* 0x000fca0007ffe1c8 */
[----:B------:R-:W2:Y:S01]  /*18040*/  MUFU.TANH R14, R14 ;  /* 0x0000000e000e7308 */ /* 0x000ea20000002400 */
[----:B------:R-:W-:-:S07]  /*18050*/  VIADD R168, R167, UR58 ;  /* 0x0000003aa7a87c36 */ /* 0x000fce0008000000 */
[----:B------:R-:W0:Y:S01]  /*18060*/  MUFU.TANH R11, R11 ;  /* 0x0000000b000b7308 */ /* 0x000e220000002400 */
[----:B------:R-:W-:-:S07]  /*18070*/  IADD3 R167, R167, UR38, RZ ;  /* 0x00000026a7a77c10 */ /* 0x000fce000fffe0ff */
        /* <DEDUP_REMOVED lines=20> */
[----:B------:R-:W1:Y:S01]  /*181c0*/  MUFU.TANH R161, R161 ;  /* 0x000000a100a17308 */ /* 0x000e620000002400 */
[----:B0-----:R-:W-:-:S02]  /*181d0*/  IMAD.IADD R166, R168, 0x1, R169 ;  /* 0x00000001a8a67824 */ /* 0x001fc400078e02a9 */
[----:B------:R-:W-:Y:S01]  /*181e0*/  IMAD.IADD R165, R167, 0x1, R169 ;  /* 0x00000001a7a57824 */ /* 0x000fe200078e02a9 */
[----:B--234-:R-:W-:Y:S06]  /*181f0*/  @!P1 BRA `(.L_x_1775) ;  /* 0x0000000000549947 */ /* 0x01cfec0003800000 */
        /* <DEDUP_REMOVED lines=12> */
.L_x_1777:
[----:B------:R-:W-:-:S05]  /*182c0*/  IMAD.U32 R170, RZ, RZ, UR47 ;  /* 0x0000002fffaa7e24 */ /* 0x000fca000f8e00ff */
[----:B------:R-:W-:-:S13]  /*182d0*/  ISETP.NE.AND P1, PT, R170, 0x1, PT ;  /* 0x00000001aa00780c */ /* 0x000fda0003f25270 */
[----:B------:R-:W0:Y:S02]  /*182e0*/  @P1 LDC.64 R128, c[0x0][0x9e8] ;  /* 0x00027a00ff801b82 */ /* 0x000e240000000a00 */
[----:B0-----:R-:W-:-:S05]  /*182f0*/  @P1 IMAD.HI.U32 R128, R169, R128, RZ ;  /* 0x00000080a9801227 */ /* 0x001fca00078e00ff */
[----:B------:R-:W-:-:S07]  /*18300*/  @P1 SHF.R.U32.HI R169, RZ, R129, R128 ;  /* 0x00000081ffa91219 */ /* 0x000fce0000011680 */
.L_x_1778:
[----:B------:R-:W-:Y:S05]  /*18310*/  BSYNC B2 ;  /* 0x0000000000027941 */ /* 0x000fea0003800000 */
.L_x_1776:
[----:B------:R-:W-:-:S05]  /*18320*/  IMAD R169, R169, R170, R5 ;  /* 0x000000aaa9a97224 */ /* 0x000fca00078e0205 */
[----:B------:R-:W-:Y:S02]  /*18330*/  VIMNMX R165, R165, R169, !PT ;  /* 0x000000a9a5a57248 */ /* 0x000fe40007fe0100 */
[----:B------:R-:W-:-:S07]  /*18340*/  VIADDMNMX R166, R169, R170, R166, PT ;  /* 0x000000aaa9a67246 */ /* 0x000fce00038001a6 */
.L_x_1775:
[C---:B------:R-:W-:Y:S01]  /*18350*/  ISETP.GE.AND P1, PT, R164.reuse, 0x2, PT ;  /* 0x00000002a400780c */ /* 0x040fe20003f26270 */
[----:B------:R-:W0:Y:S01]  /*18360*/  SHFL.IDX PT, R6, R6, 0x1, 0x1c1f ;  /* 0x003c1f0006067f89 */ /* 0x000e2200000e0000 */
[----:B------:R-:W-:Y:S02]  /*18370*/  ISETP.GE.AND P2, PT, R164, 0x9, PT ;  /* 0x00000009a400780c */ /* 0x000fe40003f46270 */
[C---:B------:R-:W-:Y:S02]  /*18380*/  ISETP.GT.AND P3, PT, R165.reuse, 0x1, !P1 ;  /* 0x00000001a500780c */ /* 0x040fe40004f64270 */
[----:B------:R-:W-:Y:S02]  /*18390*/  ISETP.GT.AND P4, PT, R165, 0x8, !P2 ;  /* 0x00000008a500780c */ /* 0x000fe40005784270 */
[C---:B------:R-:W-:Y:S02]  /*183a0*/  ISETP.LT.OR P3, PT, R166.reuse, 0x2, P3 ;  /* 0x00000002a600780c */ /* 0x040fe40001f61670 */
[----:B------:R-:W-:-:S02]  /*183b0*/  ISETP.LT.OR P4, PT, R166, 0x9, P4 ;  /* 0x00000009a600780c */ /* 0x000fc40002781670 */
[----:B------:R-:W-:Y:S02]  /*183c0*/  FSEL R14, R14, -INF , !P3 ;  /* 0xff8000000e0e7808 */ /* 0x000fe40005800000 */
[----:B------:R-:W-:Y:S02]  /*183d0*/  ISETP.GE.AND P3, PT, R164, 0xa, PT ;  /* 0x0000000aa400780c */ /* 0x000fe40003f66270 */
[----:B------:R-:W-:Y:S02]  /*183e0*/  FSEL R128, R20, -INF , !P4 ;  /* 0xff80000014807808 */ /* 0x000fe40006000000 */
[----:B------:R-:W-:Y:S02]  /*183f0*/  ISETP.GT.AND P4, PT, R165, 0x9, !P3 ;  /* 0x00000009a500780c */ /* 0x000fe40005f84270 */
[----:B------:R-:W-:Y:S02]  /*18400*/  LOP3.LUT R16, R16, 0xfffdffff, RZ, 0xc0, !PT ;  /* 0xfffdffff10107812 */ /* 0x000fe400078ec0ff */
[----:B------:R-:W-:-:S02]  /*18410*/  ISETP.LT.OR P4, PT, R166, 0xa, P4 ;  /* 0x0000000aa600780c */ /* 0x000fc40002781670 */
[----:B0-----:R-:W-:Y:S01]  /*18420*/  IADD3 R168, R168, R6, RZ ;  /* 0x00000006a8a87210 */ /* 0x001fe20007ffe0ff */
[----:B------:R-:W-:Y:S01]  /*18430*/  IMAD.IADD R167, R167, 0x1, R6 ;  /* 0x00000001a7a77824 */ /* 0x000fe200078e0206 */
        /* <DEDUP_REMOVED lines=11> */
[----:B------:R-:W-:Y:S02]  /*184f0*/  ISETP.GT.AND P6, PT, R165, 0x18, !P6 ;  /* 0x00000018a500780c */ /* 0x000fe400077c4270 */
[----:B------:R-:W-:Y:S02]  /*18500*/  LOP3.LUT R16, R16, 0xfffeffff, RZ, 0xc0, !PT ;  /* 0xfffeffff10107812 */ /* 0x000fe400078ec0ff */
        /* <DEDUP_REMOVED lines=100> */
[----:B------:R-:W-:Y:S02]  /*18b50*/  ISETP.GT.AND P6, PT, R165, RZ, !P6 ;  /* 0x000000ffa500720c */ /* 0x000fe400077c4270 */
[----:B------:R-:W-:Y:S02]  /*18b60*/  LOP3.LUT R16, R16, 0xfffbffff, RZ, 0xc0, !PT ;  /* 0xfffbffff10107812 */ /* 0x000fe400078ec0ff */
[----:B------:R-:W-:-:S04]  /*18b70*/  ISETP.LT.OR P6, PT, R166, 0x1, P6 ;  /* 0x00000001a600780c */ /* 0x000fc800037c1670 */
[----:B-1----:R-:W-:Y:S02]  /*18b80*/  FSEL R169, R10, -INF , !P6 ;  /* 0xff8000000aa97808 */ /* 0x002fe40007000000 */
[----:B------:R-:W-:-:S13]  /*18b90*/  ISETP.GE.AND P6, PT, R164, 0x5a, PT ;  /* 0x0000005aa400780c */ /* 0x000fda0003fc6270 */
[----:B------:R-:W-:Y:S02]  /*18ba0*/  @P6 LOP3.LUT R16, R16, 0x40000, RZ, 0xfc, !PT ;  /* 0x0004000010106812 */ /* 0x000fe400078efcff */
[----:B------:R-:W-:-:S04]  /*18bb0*/  ISETP.GT.AND P6, PT, R165, 0x59, !P6 ;  /* 0x00000059a500780c */ /* 0x000fc800077c4270 */
[----:B------:R-:W-:-:S04]  /*18bc0*/  ISETP.LT.OR P6, PT, R166, 0x5a, P6 ;  /* 0x0000005aa600780c */ /* 0x000fc800037c1670 */
[----:B------:R-:W-:Y:S02]  /*18bd0*/  FSEL R163, R163, -INF , !P6 ;  /* 0xff800000a3a37808 */ /* 0x000fe40007000000 */
[----:B------:R-:W-:-:S13]  /*18be0*/  LOP3.LUT P6, RZ, R16, 0x80000, RZ, 0xc0, !PT ;  /* 0x0008000010ff7812 */ /* 0x000fda00078cc0ff */
[----:B------:R-:W-:Y:S05]  /*18bf0*/  @!P6 BRA `(.L_x_1779) ;  /* 0x000000000054e947 */ /* 0x000fea0003800000 */
        /* <DEDUP_REMOVED lines=12> */
.L_x_1781:
[----:B------:R-:W-:-:S05]  /*18cc0*/  IMAD.U32 R10, RZ, RZ, UR47 ;  /* 0x0000002fff0a7e24 */ /* 0x000fca000f8e00ff */
[----:B------:R-:W-:-:S13]  /*18cd0*/  ISETP.NE.AND P6, PT, R10, 0x1, PT ;  /* 0x000000010a00780c */ /* 0x000fda0003fc5270 */
[----:B------:R-:W0:Y:S02]  /*18ce0*/  @P6 LDC.64 R20, c[0x0][0x9e8] ;  /* 0x00027a00ff146b82 */ /* 0x000e240000000a00 */
[----:B0-----:R-:W-:-:S05]  /*18cf0*/  @P6 IMAD.HI.U32 R20, R6, R20, RZ ;  /* 0x0000001406146227 */ /* 0x001fca00078e00ff */
[----:B------:R-:W-:-:S07]  /*18d00*/  @P6 SHF.R.U32.HI R6, RZ, R21, R20 ;  /* 0x00000015ff066219 */ /* 0x000fce0000011614 */
.L_x_1782:
[----:B------:R-:W-:Y:S05]  /*18d10*/  BSYNC B2 ;  /* 0x0000000000027941 */ /* 0x000fea0003800000 */
.L_x_1780:
[----:B------:R-:W-:-:S05]  /*18d20*/  IMAD R5, R6, R10, R5 ;  /* 0x0000000a06057224 */ /* 0x000fca00078e0205 */
[----:B------:R-:W-:Y:S02]  /*18d30*/  VIMNMX R167, R167, R5, !PT ;  /* 0x00000005a7a77248 */ /* 0x000fe40007fe0100 */
[----:B------:R-:W-:-:S07]  /*18d40*/  VIADDMNMX R168, R5, R10, R168, PT ;  /* 0x0000000a05a87246 */ /* 0x000fce00038001a8 */
.L_x_1779:
[C---:B------:R-:W-:Y:S02]  /*18d50*/  LOP3.LUT P6, RZ, R16.reuse, 0x4000, RZ, 0xc0, !PT ;  /* 0x0000400010ff7812 */ /* 0x040fe400078cc0ff */
[----:B------:R-:W-:Y:S02]  /*18d60*/  ISETP.GT.AND P1, PT, R167, 0x1, !P1 ;  /* 0x00000001a700780c */ /* 0x000fe40004f24270 */
[----:B------:R-:W-:Y:S02]  /*18d70*/  LOP3.LUT R16, R16, 0xffdfffff, RZ, 0xc0, !PT ;  /* 0xffdfffff10107812 */ /* 0x000fe400078ec0ff */
[----:B------:R-:W-:Y:S02]  /*18d80*/  ISETP.LT.OR P1, PT, R168, 0x2, P1 ;  /* 0x00000002a800780c */ /* 0x000fe40000f21670 */
[----:B------:R-:W-:Y:S02]  /*18d90*/  @P0 LOP3.LUT R16, R16, 0x200000, RZ, 0xfc, !PT ;  /* 0x0020000010100812 */ /* 0x000fe400078efcff */
[----:B------:R-:W-:-:S02]  /*18da0*/  FSEL R15, R15, -INF , !P1 ;  /* 0xff8000000f0f7808 */ /* 0x000fc40004800000 */
[----:B------:R-:W-:Y:S02]  /*18db0*/  LOP3.LUT P1, RZ, R16, 0x20000, RZ, 0xc0, !PT ;  /* 0x0002000010ff7812 */ /* 0x000fe4000782c0ff */
[C---:B------:R-:W-:Y:S02]  /*18dc0*/  ISETP.GT.AND P2, PT, R167.reuse, 0x8, !P2 ;  /* 0x00000008a700780c */ /* 0x040fe40005744270 */
[----:B------:R-:W-:Y:S02]  /*18dd0*/  ISETP.GT.AND P1, PT, R167, 0x18, !P1 ;  /* 0x00000018a700780c */ /* 0x000fe40004f24270 */
[C---:B------:R-:W-:Y:S02]  /*18de0*/  ISETP.LT.OR P2, PT, R168.reuse, 0x9, P2 ;  /* 0x00000009a800780c */ /* 0x040fe40001741670 */
[----:B------:R-:W-:Y:S02]  /*18df0*/  ISETP.LT.OR P1, PT, R168, 0x19, P1 ;  /* 0x00000019a800780c */ /* 0x000fe40000f21670 */
[----:B------:R-:W-:-:S02]  /*18e00*/  FSEL R120, R120, -INF , !P2 ;  /* 0xff80000078787808 */ /* 0x000fc40005000000 */
[----:B------:R-:W-:Y:S02]  /*18e10*/  LOP3.LUT P2, RZ, R16, 0x10000, RZ, 0xc0, !PT ;  /* 0x0001000010ff7812 */ /* 0x000fe4000784c0ff */
[----:B------:R-:W-:Y:S02]  /*18e20*/  FSEL R130, R130, -INF , !P1 ;  /* 0xff80000082827808 */ /* 0x000fe40004800000 */
[----:B------:R-:W-:Y:S02]  /*18e30*/  ISETP.GT.AND P1, PT, R167, 0x19, !P2 ;  /* 0x00000019a700780c */ /* 0x000fe40005724270 */
[----:B------:R-:W-:Y:S02]  /*18e40*/  LOP3.LUT P0, RZ, R16, 0x8000, RZ, 0xc0, !PT ;  /* 0x0000800010ff7812 */ /* 0x000fe4000780c0ff */
        /* <DEDUP_REMOVED lines=13> */
[----:B------:R-:W-:-:S02]  /*18f20*/  LOP3.LUT P1, RZ, R16, 0x2000, RZ, 0xc0, !PT ;  /* 0x0000200010ff7812 */ /* 0x000fc4000782c0ff */
[----:B------:R-:W-:Y:S02]  /*18f30*/  FMNMX.FTZ R5, R123, R5, !PT ;  /* 0x000000057b057209 */ /* 0x000fe40007810000 */
        /* <DEDUP_REMOVED lines=31> */
[----:B------:R-:W-:Y:S02]  /*19130*/  ISETP.GT.AND P5, PT, R167, 0x11, !P5 ;  /* 0x00000011a700780c */ /* 0x000fe40006fa4270 */
[----:B------:R-:W-:Y:S02]  /*19140*/  FSEL R144, R144, -INF , !P1 ;  /* 0xff80000090907808 */ /* 0x000fe40004800000 */
[----:B------:R-:W-:Y:S02]  /*19150*/  LOP3.LUT P1, RZ, R16, 0x100, RZ, 0xc0, !PT ;  /* 0x0000010010ff7812 */ /* 0x000fe4000782c0ff */
[----:B------:R-:W-:-:S02]  /*19160*/  FMNMX.FTZ R5, R156, R5, !PT ;  /* 0x000000059c057209 */ /* 0x000fc40007810000 */
[----:B------:R-:W-:Y:S02]  /*19170*/  ISETP.GT.AND P1, PT, R167, 0x39, !P1 ;  /* 0x00000039a700780c */ /* 0x000fe40004f24270 */
[C---:B------:R-:W-:Y:S02]  /*19180*/  ISETP.LT.OR P5, PT, R168.reuse, 0x12, P5 ;  /* 0x00000012a800780c */ /* 0x040fe40002fa1670 */
[----:B------:R-:W-:Y:S02]  /*19190*/  ISETP.LT.OR P1, PT, R168, 0x3a, P1 ;  /* 0x0000003aa800780c */ /* 0x000fe40000f21670 */
[----:B------:R-:W-:Y:S02]  /*191a0*/  FMNMX.FTZ R5, R158, R5, !PT ;  /* 0x000000059e057209 */ /* 0x000fe40007810000 */
[----:B------:R-:W-:Y:S02]  /*191b0*/  FSEL R145, R145, -INF , !P1 ;  /* 0xff80000091917808 */ /* 0x000fe40004800000 */
[----:B------:R-:W-:-:S02]  /*191c0*/  FSEL R125, R125, -INF , !P5 ;  /* 0xff8000007d7d7808 */ /* 0x000fc40006800000 */
[C---:B------:R-:W-:Y:S02]  /*191d0*/  LOP3.LUT P1, RZ, R16.reuse, 0x80, RZ, 0xc0, !PT ;  /* 0x0000008010ff7812 */ /* 0x040fe4000782c0ff */
[----:B------:R-:W-:Y:S02]  /*191e0*/  LOP3.LUT P5, RZ, R16, 0x40, RZ, 0xc0, !PT ;  /* 0x0000004010ff7812 */ /* 0x000fe400078ac0ff */
[----:B------:R-:W-:Y:S02]  /*191f0*/  FMNMX.FTZ R5, R159, R5, !PT ;  /* 0x000000059f057209 */ /* 0x000fe40007810000 */
[C---:B------:R-:W-:Y:S02]  /*19200*/  ISETP.GT.AND P3, PT, R167.reuse, 0x9, !P3 ;  /* 0x00000009a700780c */ /* 0x040fe40005f64270 */
[C---:B------:R-:W-:Y:S02]  /*19210*/  ISETP.GT.AND P4, PT, R167.reuse, 0x10, !P4 ;  /* 0x00000010a700780c */ /* 0x040fe40006784270 */
[----:B------:R-:W-:-:S02]  /*19220*/  ISETP.GT.AND P1, PT, R167, 0x40, !P1 ;  /* 0x00000040a700780c */ /* 0x000fc40004f24270 */
[----:B------:R-:W-:Y:S02]  /*19230*/  ISETP.GT.AND P5, PT, R167, 0x41, !P5 ;  /* 0x00000041a700780c */ /* 0x000fe40006fa4270 */
[----:B------:R-:W-:Y:S02]  /*19240*/  FMNMX.FTZ R5, R162, R5, !PT ;  /* 0x00000005a2057209 */ /* 0x000fe40007810000 */
[C---:B------:R-:W-:Y:S02]  /*19250*/  ISETP.LT.OR P3, PT, R168.reuse, 0xa, P3 ;  /* 0x0000000aa800780c */ /* 0x040fe40001f61670 */
[C---:B------:R-:W-:Y:S02]  /*19260*/  ISETP.LT.OR P4, PT, R168.reuse, 0x11, P4 ;  /* 0x00000011a800780c */ /* 0x040fe40002781670 */
[----:B------:R-:W-:Y:S02]  /*19270*/  ISETP.LT.OR P1, PT, R168, 0x41, P1 ;  /* 0x00000041a800780c */ /* 0x000fe40000f21670 */
[----:B------:R-:W-:-:S02]  /*19280*/  FMNMX.FTZ R5, R163, R5, !PT ;  /* 0x00000005a3057209 */ /* 0x000fc40007810000 */
[----:B------:R-:W-:Y:S02]  /*19290*/  LOP3.LUT P0, RZ, R16, 0x1, RZ, 0xc0, !PT ;  /* 0x0000000110ff7812 */ /* 0x000fe4000780c0ff */
[----:B------:R-:W-:Y:S01]  /*192a0*/  FSEL R121, R121, -INF , !P3 ;  /* 0xff80000079797808 */ /* 0x000fe20005800000 */
[----:B------:R-:W0:Y:S01]  /*192b0*/  SHFL.BFLY PT, R6, R5, 0x2, 0x1f ;  /* 0x0c401f0005067f89 */ /* 0x000e2200000e0000 */
[----:B------:R-:W-:Y:S02]  /*192c0*/  FSEL R124, R124, -INF , !P4 ;  /* 0xff8000007c7c7808 */ /* 0x000fe40006000000 */
[----:B------:R-:W-:Y:S02]  /*192d0*/  FSEL R149, R149, -INF , !P1 ;  /* 0xff80000095957808 */ /* 0x000fe40004800000 */
[C---:B------:R-:W-:Y:S02]  /*192e0*/  LOP3.LUT P4, RZ, R16.reuse, 0x20, RZ, 0xc0, !PT ;  /* 0x0000002010ff7812 */ /* 0x040fe4000788c0ff */
[----:B------:R-:W-:-:S02]  /*192f0*/  LOP3.LUT P6, RZ, R16, 0x10, RZ, 0xc0, !PT ;  /* 0x0000001010ff7812 */ /* 0x000fc400078cc0ff */
[C---:B------:R-:W-:Y:S02]  /*19300*/  LOP3.LUT P3, RZ, R16.reuse, 0x8, RZ, 0xc0, !PT ;  /* 0x0000000810ff7812 */ /* 0x040fe4000786c0ff */
[C---:B------:R-:W-:Y:S02]  /*19310*/  LOP3.LUT P2, RZ, R16.reuse, 0x4, RZ, 0xc0, !PT ;  /* 0x0000000410ff7812 */ /* 0x040fe4000784c0ff */
[C---:B------:R-:W-:Y:S02]  /*19320*/  LOP3.LUT P1, RZ, R16.reuse, 0x2, RZ, 0xc0, !PT ;  /* 0x0000000210ff7812 */ /* 0x040fe4000782c0ff */
[----:B------:R-:W-:Y:S02]  /*19330*/  LOP3.LUT R16, R16, 0xff7fffff, RZ, 0xc0, !PT ;  /* 0xff7fffff10107812 */ /* 0x000fe400078ec0ff */
[----:B------:R-:W-:Y:S02]  /*19340*/  ISETP.GT.AND P0, PT, R167, RZ, !P0 ;  /* 0x000000ffa700720c */ /* 0x000fe40004704270 */
[----:B------:R-:W-:-:S02]  /*19350*/  @P5 LOP3.LUT R16, R16, 0x800000, RZ, 0xfc, !PT ;  /* 0x0080000010105812 */ /* 0x000fc400078efcff */
[----:B------:R-:W-:Y:S02]  /*19360*/  ISETP.LT.OR P0, PT, R168, 0x1, P0 ;  /* 0x00000001a800780c */ /* 0x000fe40000701670 */
[----:B------:R-:W-:Y:S02]  /*19370*/  LOP3.LUT P5, RZ, R16, 0x40000, RZ, 0xc0, !PT ;  /* 0x0004000010ff7812 */ /* 0x000fe400078ac0ff */
[----:B------:R-:W-:Y:S02]  /*19380*/  FSEL R20, R11, -INF , !P0 ;  /* 0xff8000000b147808 */ /* 0x000fe40004000000 */
[----:B------:R-:W-:Y:S02]  /*19390*/  ISETP.GT.AND P5, PT, R167, 0x59, !P5 ;  /* 0x00000059a700780c */ /* 0x000fe40006fa4270 */
[----:B------:R-:W-:Y:S02]  /*193a0*/  FMNMX.FTZ R11, R20, R0, !PT ;  /* 0x00000000140b7209 */ /* 0x000fe40007810000 */
[----:B------:R-:W-:-:S02]  /*193b0*/  LOP3.LUT R16, R16, 0xfffffffd, RZ, 0xc0, !PT ;  /* 0xfffffffd10107812 */ /* 0x000fc400078ec0ff */
[----:B------:R-:W-:Y:S02]  /*193c0*/  FMNMX.FTZ R11, R15, R11, !PT ;  /* 0x0000000b0f0b7209 */ /* 0x000fe40007810000 */
[----:B0-----:R-:W-:Y:S02]  /*193d0*/  FMNMX.FTZ R6, R5, R6, !PT ;  /* 0x0000000605067209 */ /* 0x001fe40007810000 */
[----:B------:R-:W-:Y:S02]  /*193e0*/  FMNMX.FTZ R11, R120, R11, !PT ;  /* 0x0000000b780b7209 */ /* 0x000fe40007810000 */
[----:B------:R-:W-:Y:S01]  /*193f0*/  ISETP.GT.AND P4, PT, R167, 0x48, !P4 ;  /* 0x00000048a700780c */ /* 0x000fe20006784270 */
[----:B------:R-:W0:Y:S01]  /*19400*/  SHFL.BFLY PT, R10, R6, 0x1, 0x1f ;  /* 0x0c201f00060a7f89 */ /* 0x000e2200000e0000 */
[----:B------:R-:W-:Y:S02]  /*19410*/  @P5 LOP3.LUT R16, R16, 0x2, RZ, 0xfc, !PT ;  /* 0x0000000210105812 */ /* 0x000fe400078efcff */
[----:B------:R-:W-:-:S02]  /*19420*/  FMNMX.FTZ R11, R121, R11, !PT ;  /* 0x0000000b790b7209 */ /* 0x000fc40007810000 */
[----:B------:R-:W-:Y:S02]  /*19430*/  LOP3.LUT P5, RZ, R16, 0x800000, RZ, 0xc0, !PT ;  /* 0x0080000010ff7812 */ /* 0x000fe400078ac0ff */
[----:B------:R-:W-:Y:S02]  /*19440*/  FMNMX.FTZ R11, R124, R11, !PT ;  /* 0x0000000b7c0b7209 */ /* 0x000fe40007810000 */
[----:B------:R-:W-:Y:S02]  /*19450*/  ISETP.LT.OR P5, PT, R168, 0x42, P5 ;  /* 0x00000042a800780c */ /* 0x000fe40002fa1670 */
[----:B------:R-:W-:Y:S02]  /*19460*/  FMNMX.FTZ R11, R125, R11, !PT ;  /* 0x0000000b7d0b7209 */ /* 0x000fe40007810000 */
[----:B------:R-:W-:Y:S02]  /*19470*/  LOP3.LUT R16, R16, 0xfffffff7, RZ, 0xc0, !PT ;  /* 0xfffffff710107812 */ /* 0x000fe400078ec0ff */
[----:B------:R-:W-:-:S02]  /*19480*/  FMNMX.FTZ R11, R130, R11, !PT ;  /* 0x0000000b820b7209 */ /* 0x000fc40007810000 */
[----:B------:R-:W-:Y:S02]  /*19490*/  ISETP.LT.OR P4, PT, R168, 0x49, P4 ;  /* 0x00000049a800780c */ /* 0x000fe40002781670 */
[----:B------:R-:W-:Y:S02]  /*194a0*/  FMNMX.FTZ R11, R131, R11, !PT ;  /* 0x0000000b830b7209 */ /* 0x000fe40007810000 */
[----:B------:R-:W-:Y:S02]  /*194b0*/  ISETP.GT.AND P6, PT, R167, 0x49, !P6 ;  /* 0x00000049a700780c */ /* 0x000fe400077c4270 */
[----:B------:R-:W-:Y:S02]  /*194c0*/  FMNMX.FTZ R11, R134, R11, !PT ;  /* 0x0000000b860b7209 */ /* 0x000fe40007810000 */
[----:B------:R-:W-:Y:S02]  /*194d0*/  @P5 LOP3.LUT R16, R16, 0x8, RZ, 0xfc, !PT ;  /* 0x0000000810105812 */ /* 0x000fe400078efcff */
[----:B------:R-:W-:-:S02]  /*194e0*/  FMNMX.FTZ R11, R135, R11, !PT ;  /* 0x0000000b870b7209 */ /* 0x000fc40007810000 */
[C---:B------:R-:W-:Y:S02]  /*194f0*/  LOP3.LUT P5, RZ, R16.reuse, 0x2, RZ, 0xc0, !PT ;  /* 0x0000000210ff7812 */ /* 0x040fe400078ac0ff */
[----:B------:R-:W-:Y:S02]  /*19500*/  LOP3.LUT R16, R16, 0xfffffffb, RZ, 0xc0, !PT ;  /* 0xfffffffb10107812 */ /* 0x000fe400078ec0ff */
[----:B0-----:R-:W-:Y:S02]  /*19510*/  FMNMX.FTZ R10, R6, R10, !PT ;  /* 0x0000000a060a7209 */ /* 0x001fe40007810000 */
[----:B------:R-:W-:Y:S02]  /*19520*/  FMNMX.FTZ R11, R138, R11, !PT ;  /* 0x0000000b8a0b7209 */ /* 0x000fe40007810000 */
[----:B------:R-:W-:Y:S02]  /*19530*/  @P4 LOP3.LUT R16, R16, 0x4, RZ, 0xfc, !PT ;  /* 0x0000000410104812 */ /* 0x000fe400078efcff */
[----:B------:R-:W-:-:S02]  /*19540*/  ISETP.LT.OR P4, PT, R168, 0x4a, P6 ;  /* 0x0000004aa800780c */ /* 0x000fc40003781670 */
[C---:B------:R-:W-:Y:S02]  /*19550*/  FSETP.NEU.FTZ.AND P6, PT, R10.reuse, -INF , PT ;  /* 0xff8000000a00780b */ /* 0x040fe40003fdd000 */
[----:B------:R-:W-:Y:S02]  /*19560*/  FMNMX.FTZ R11, R139, R11, !PT ;  /* 0x0000000b8b0b7209 */ /* 0x000fe40007810000 */
[----:B------:R-:W-:Y:S02]  /*19570*/  FSEL R5, R10, RZ, P6 ;  /* 0x000000ff0a057208 */ /* 0x000fe40003000000 */
[----:B------:R-:W-:Y:S02]  /*19580*/  FMNMX.FTZ R11, R142, R11, !PT ;  /* 0x0000000b8e0b7209 */ /* 0x000fe40007810000 */
[----:B------:R-:W-:Y:S01]  /*19590*/  LOP3.LUT R16, R16, 0xffbfffff, RZ, 0xc0, !PT ;  /* 0xffbfffff10107812 */ /* 0x000fe200078ec0ff */
[----:B------:R-:W-:Y:S01]  /*195a0*/  FADD.FTZ R3, -R5, R3 ;  /* 0x0000000305037221 */ /* 0x000fe20000010100 */
[----:B------:R-:W-:Y:S01]  /*195b0*/  FMNMX.FTZ R11, R143, R11, !PT ;  /* 0x0000000b8f0b7209 */ /* 0x000fe20007810000 */
[----:B------:R-:W-:Y:S01]  /*195c0*/  IMAD.U32 R5, RZ, RZ, UR54 ;  /* 0x00000036ff057e24 */ /* 0x000fe2000f8e00ff */
[----:B------:R-:W-:-:S02]  /*195d0*/  @P4 LOP3.LUT R16, R16, 0x400000, RZ, 0xfc, !PT ;  /* 0x0040000010104812 */ /* 0x000fc400078efcff */
[----:B------:R-:W-:Y:S01]  /*195e0*/  FMNMX.FTZ R11, R144, R11, !PT ;  /* 0x0000000b900b7209 */ /* 0x000fe20007810000 */
[-C--:B------:R-:W-:Y:S01]  /*195f0*/  FMUL.FTZ R6, R10, R5.reuse ;  /* 0x000000050a067220 */ /* 0x080fe20000410000 */
[----:B------:R-:W-:Y:S01]  /*19600*/  LOP3.LUT P4, RZ, R16, 0x8, RZ, 0xc0, !PT ;  /* 0x0000000810ff7812 */ /* 0x000fe2000788c0ff */
[----:B------:R-:W-:Y:S01]  /*19610*/  FMUL.FTZ R3, R3, R5 ;  /* 0x0000000503037220 */ /* 0x000fe20000410000 */
[----:B------:R-:W-:Y:S02]  /*19620*/  FMNMX.FTZ R11, R145, R11, !PT ;  /* 0x0000000b910b7209 */ /* 0x000fe40007810000 */
[----:B------:R-:W-:Y:S02]  /*19630*/  FSEL R6, R6, RZ, P6 ;  /* 0x000000ff06067208 */ /* 0x000fe40003000000 */
[----:B------:R-:W-:Y:S02]  /*19640*/  LOP3.LUT P6, RZ, R16, 0x4, RZ, 0xc0, !PT ;  /* 0x0000000410ff7812 */ /* 0x000fe400078cc0ff */
[----:B------:R-:W-:Y:S01]  /*19650*/  FSEL R148, R148, -INF , !P4 ;  /* 0xff80000094947808 */ /* 0x000fe20006000000 */
[--C-:B------:R-:W-:Y:S01]  /*19660*/  FFMA.FTZ R14, R14, R5, -R6.reuse ;  /* 0x000000050e0e7223 */ /* 0x100fe20000010806 */
[----:B------:R-:W-:Y:S01]  /*19670*/  FMNMX.FTZ R11, R149, R11, !PT ;  /* 0x0000000b950b7209 */ /* 0x000fe20007810000 */
[-CC-:B------:R-:W-:Y:S01]  /*19680*/  FFMA.FTZ R169, R169, R5.reuse, -R6.reuse ;  /* 0x00000005a9a97223 */ /* 0x180fe20000010806 */
[----:B------:R-:W-:Y:S01]  /*19690*/  ISETP.GT.AND P3, PT, R167, 0x50, !P3 ;  /* 0x00000050a700780c */ /* 0x000fe20005f64270 */
[----:B------:R0:W-:Y:S01]  /*196a0*/  MUFU.EX2 R188, R14 ;  /* 0x0000000e00bc7308 */ /* 0x0001e20000000800 */
[----:B------:R-:W-:Y:S01]  /*196b0*/  LOP3.LUT P4, RZ, R16, 0x400000, RZ, 0xc0, !PT ;  /* 0x0040000010ff7812 */ /* 0x000fe2000788c0ff */
[-CC-:B------:R-:W-:Y:S01]  /*196c0*/  FFMA.FTZ R128, R128, R5.reuse, -R6.reuse ;  /* 0x0000000580807223 */ /* 0x180fe20000010806 */
[----:B------:R-:W-:Y:S01]  /*196d0*/  FSEL R151, R151, -INF , !P6 ;  /* 0xff80000097977808 */ /* 0x000fe20007000000 */
[--C-:B------:R-:W-:Y:S01]  /*196e0*/  FFMA.FTZ R129, R129, R5, -R6.reuse ;  /* 0x0000000581817223 */ /* 0x100fe20000010806 */
[----:B------:R-:W-:Y:S01]  /*196f0*/  FMNMX.FTZ R11, R148, R11, !PT ;  /* 0x0000000b940b7209 */ /* 0x000fe20007810000 */
[-CC-:B------:R-:W-:Y:S01]  /*19700*/  FFMA.FTZ R122, R122, R5.reuse, -R6.reuse ;  /* 0x000000057a7a7223 */ /* 0x180fe20000010806 */
[----:B------:R-:W-:Y:S01]  /*19710*/  ISETP.GT.AND P2, PT, R167, 0x51, !P2 ;  /* 0x00000051a700780c */ /* 0x000fe20005744270 */
[-CC-:B------:R-:W-:Y:S01]  /*19720*/  FFMA.FTZ R123, R123, R5.reuse, -R6.reuse ;  /* 0x000000057b7b7223 */ /* 0x180fe20000010806 */
[----:B------:R-:W-:Y:S01]  /*19730*/  ISETP.LT.OR P3, PT, R168, 0x51, P3 ;  /* 0x00000051a800780c */ /* 0x000fe20001f61670 */
        /* <DEDUP_REMOVED lines=25> */
[----:B------:R-:W-:Y:S01]  /*198d0*/  FSEL R161, R161, -INF , !P5 ;  /* 0xff800000a1a17808 */ /* 0x000fe20006800000 */
[--C-:B------:R-:W-:Y:S01]  /*198e0*/  FFMA.FTZ R156, R156, R5, -R6.reuse ;  /* 0x000000059c9c7223 */ /* 0x100fe20000010806 */
[----:B------:R-:W-:Y:S01]  /*198f0*/  FMNMX.FTZ R11, R160, R11, !PT ;  /* 0x0000000ba00b7209 */ /* 0x000fe20007810000 */
[-CC-:B------:R-:W-:Y:S01]  /*19900*/  FFMA.FTZ R158, R158, R5.reuse, -R6.reuse ;  /* 0x000000059e9e7223 */ /* 0x180fe20000010806 */
[-CC-:B------:R-:W-:Y:S01]  /*19910*/  FFMA.FTZ R159, R159, R5.reuse, -R6.reuse ;  /* 0x000000059f9f7223 */ /* 0x180fe20000010806 */
[--C-:B------:R-:W-:Y:S01]  /*19920*/  FFMA.FTZ R162, R162, R5, -R6.reuse ;  /* 0x00000005a2a27223 */ /* 0x100fe20000010806 */
[----:B------:R-:W-:Y:S01]  /*19930*/  FMNMX.FTZ R11, R161, R11, !PT ;  /* 0x0000000ba10b7209 */ /* 0x000fe20007810000 */
[----:B------:R-:W-:Y:S01]  /*19940*/  FFMA.FTZ R6, R163, R5, -R6 ;  /* 0x00000005a3067223 */ /* 0x000fe20000010806 */
[----:B------:R-:W-:Y:S01]  /*19950*/  MUFU.EX2 R169, R169 ;  /* 0x000000a900a97308 */ /* 0x000fe20000000800 */
[----:B------:R-:W-:-:S02]  /*19960*/  LOP3.LUT P0, RZ, R16, 0x200000, RZ, 0xc0, !PT ;  /* 0x0020000010ff7812 */ /* 0x000fc4000780c0ff */
[----:B------:R-:W0:Y:S05]  /*19970*/  SHFL.BFLY PT, R21, R11, 0x2, 0x1f ;  /* 0x0c401f000b157f89 */ /* 0x000e2a00000e0000 */
[----:B------:R-:W-:Y:S08]  /*19980*/  MUFU.EX2 R170, R6 ;  /* 0x0000000600aa7308 */ /* 0x000ff00000000800 */
[----:B------:R-:W-:Y:S08]  /*19990*/  MUFU.EX2 R128, R128 ;  /* 0x0000008000807308 */ /* 0x000ff00000000800 */
[----:B------:R-:W-:Y:S01]  /*199a0*/  MUFU.EX2 R129, R129 ;  /* 0x0000008100817308 */ /* 0x000fe20000000800 */
[----:B0-----:R-:W-:-:S05]  /*199b0*/  FMNMX.FTZ R14, R11, R21, !PT ;  /* 0x000000150b0e7209 */ /* 0x001fca0007810000 */
[----:B------:R-:W0:Y:S02]  /*199c0*/  SHFL.BFLY PT, R11, R14, 0x1, 0x1f ;  /* 0x0c201f000e0b7f89 */ /* 0x000e2400000e0000 */
[----:B------:R-:W-:Y:S08]  /*199d0*/  MUFU.EX2 R122, R122 ;  /* 0x0000007a007a7308 */ /* 0x000ff00000000800 */
[----:B------:R-:W-:Y:S08]  /*199e0*/  MUFU.EX2 R123, R123 ;  /* 0x0000007b007b7308 */ /* 0x000ff00000000800 */
[----:B------:R-:W-:Y:S01]  /*199f0*/  MUFU.EX2 R126, R126 ;  /* 0x0000007e007e7308 */ /* 0x000fe20000000800 */
[----:B0-----:R-:W-:-:S07]  /*19a00*/  FMNMX.FTZ R14, R14, R11, !PT ;  /* 0x0000000b0e0e7209 */ /* 0x001fce0007810000 */
[----:B------:R-:W-:Y:S01]  /*19a10*/  MUFU.EX2 R127, R127 ;  /* 0x0000007f007f7308 */ /* 0x000fe20000000800 */
[C---:B------:R-:W-:Y:S01]  /*19a20*/  FSETP.NEU.FTZ.AND P1, PT, R14.reuse, -INF , PT ;  /* 0xff8000000e00780b */ /* 0x040fe20003f3d000 */
[----:B------:R-:W-:-:S03]  /*19a30*/  FMUL.FTZ R164, R14, R5 ;  /* 0x000000050ea47220 */ /* 0x000fc60000410000 */
[----:B------:R-:W-:-:S03]  /*19a40*/  FSEL R11, R14, RZ, P1 ;  /* 0x000000ff0e0b7208 */ /* 0x000fc60000800000 */
[----:B------:R-:W-:Y:S01]  /*19a50*/  MUFU.EX2 R132, R132 ;  /* 0x0000008400847308 */ /* 0x000fe20000000800 */
[----:B------:R-:W-:Y:S01]  /*19a60*/  FSEL R164, R164, RZ, P1 ;  /* 0x000000ffa4a47208 */ /* 0x000fe20000800000 */
[----:B------:R-:W-:-:S04]  /*19a70*/  FADD.FTZ R0, -R11, R0 ;  /* 0x000000000b007221 */ /* 0x000fc80000010100 */
[-CC-:B------:R-:W-:Y:S01]  /*19a80*/  FFMA.FTZ R20, R20, R5.reuse, -R164.reuse ;  /* 0x0000000514147223 */ /* 0x180fe200000108a4 */
[-CC-:B------:R-:W-:Y:S01]  /*19a90*/  FFMA.FTZ R15, R15, R5.reuse, -R164.reuse ;  /* 0x000000050f0f7223 */ /* 0x180fe200000108a4 */
[-C--:B------:R-:W-:Y:S01]  /*19aa0*/  FMUL.FTZ R0, R0, R5.reuse ;  /* 0x0000000500007220 */ /* 0x080fe20000410000 */
        /* <DEDUP_REMOVED lines=27> */
[----:B------:R-:W-:-:S02]  /*19c60*/  FFMA.FTZ R161, R161, R5, -R164 ;  /* 0x00000005a1a17223 */ /* 0x000fc400000108a4 */
[----:B------:R-:W-:-:S03]  /*19c70*/  FADD.FTZ R0, R128, R0 ;  /* 0x0000000080007221 */ /* 0x000fc60000010000 */
[----:B------:R-:W1:Y:S01]  /*19c80*/  MUFU.EX2 R120, R120 ;  /* 0x0000007800787308 */ /* 0x000e620000000800 */
[----:B--2---:R-:W-:Y:S01]  /*19c90*/  FFMA.FTZ R7, R6, R7, R20 ;  /* 0x0000000706077223 */ /* 0x004fe20000010014 */
        /* <DEDUP_REMOVED lines=75> */
[----:B-1----:R-:W-:-:S04]  /*1a150*/  FADD.FTZ R0, R162, R0 ;  /* 0x00000000a2007221 */ /* 0x002fc80000010000 */
[----:B------:R-:W-:Y:S01]  /*1a160*/  FADD.FTZ R8, R170, R0 ;  /* 0x00000000aa087221 */ /* 0x000fe20000010000 */
[----:B--2---:R-:W-:-:S04]  /*1a170*/  FADD.FTZ R3, R160, R3 ;  /* 0x00000003a0037221 */ /* 0x004fc80000010000 */
[----:B0-----:R-:W-:Y:S01]  /*1a180*/  FADD.FTZ R7, R161, R3 ;  /* 0x00000003a1077221 */ /* 0x001fe20000010000 */
[----:B------:R-:W-:Y:S06]  /*1a190*/  @!P0 BRA `(.L_x_1783) ;  /* 0x0000000000048947 */ /* 0x000fec0003800000 */
[----:B------:R-:W-:Y:S01]  /*1a1a0*/  BPT.TRAP 0x1 ;  /* 0x000000040000795c */ /* 0x000fe20000300000 */
.L_x_1783:
[----:B------:R-:W-:Y:S01]  /*1a1b0*/  ISETP.GT.AND P1, PT, R4, R228, PT ;  /* 0x000000e40400720c */ /* 0x000fe20003f24270 */
[----:B------:R-:W-:Y:S01]  /*1a1c0*/  VIADD R13, R13, 0x30860 ;  /* 0x000308600d0d7836 */ /* 0x000fe20000000000 */
[----:B------:R-:W-:Y:S01]  /*1a1d0*/  F2FP.F16.F32.PACK_AB R188, R188, R169 ;  /* 0x000000a9bcbc723e */ /* 0x000fe200000000ff */
[----:B------:R-:W-:Y:S01]  /*1a1e0*/  IMAD.MOV.U32 R0, RZ, RZ, R14 ;  /* 0x000000ffff007224 */ /* 0x000fe200078e000e */
[----:B------:R-:W-:Y:S01]  /*1a1f0*/  F2FP.F16.F32.PACK_AB R189, R15, R20 ;  /* 0x000000140fbd723e */ /* 0x000fe200000000ff */
[----:B------:R-:W-:Y:S01]  /*1a200*/  IMAD.MOV.U32 R3, RZ, RZ, R10 ;  /* 0x000000ffff037224 */ /* 0x000fe200078e000a */
[----:B------:R-:W-:Y:S01]  /*1a210*/  PRMT R13, R204, 0x654, R13 ;  /* 0x00000654cc0d7816 */ /* 0x000fe2000000000d */
[----:B------:R-:W-:Y:S01]  /*1a220*/  IMAD.MOV.U32 R198, RZ, RZ, R12 ;  /* 0x000000ffffc67224 */ /* 0x000fe200078e000c */
[----:B------:R-:W-:Y:S01]  /*1a230*/  F2FP.F16.F32.PACK_AB R190, R129, R128 ;  /* 0x0000008081be723e */ /* 0x000fe200000000ff */
[----:B------:R-:W-:Y:S01]  /*1a240*/  IMAD.MOV.U32 R193, RZ, RZ, R9 ;  /* 0x000000ffffc17224 */ /* 0x000fe200078e0009 */
[----:B------:R0:W-:Y:S01]  /*1a250*/  SYNCS.ARRIVE.TRANS64.RED.A1T0 RZ, [R13+URZ], RZ ;  /* 0x000000ff0dff79a7 */ /* 0x0001e2000810043f */
        /* <DEDUP_REMOVED lines=21> */
[----:B------:R-:W-:Y:S01]  /*1a3b0*/  IADD3 R4, R4, -0x1, RZ ;  /* 0xffffffff04047810 */ /* 0x000fe20007ffe0ff */
[----:B0-----:R-:W-:Y:S06]  /*1a3c0*/  @P1 BRA `(.L_x_1784) ;  /* 0xffffffc000cc1947 */ /* 0x001fec000383ffff */
[----:B------:R-:W-:Y:S05]  /*1a3d0*/  BSYNC B0 ;  /* 0x0000000000007941 */ /* 0x000fea0003800000 */
.L_x_1763:
[----:B------:R-:W-:Y:S01]  /*1a3e0*/  IMAD.MOV.U32 R0, RZ, RZ, R14 ;  /* 0x000000ffff007224 */ /* 0x000fe200078e000e */
[----:B------:R-:W-:Y:S01]  /*1a3f0*/  MOV R3, R10 ;  /* 0x0000000a00037202 */ /* 0x000fe20000000f00 */
[----:B------:R-:W-:Y:S02]  /*1a400*/  IMAD.MOV.U32 R193, RZ, RZ, R9 ;  /* 0x000000ffffc17224 */ /* 0x000fe400078e0009 */
[----:B------:R-:W-:-:S07]  /*1a410*/  IMAD.MOV.U32 R198, RZ, RZ, R12 ;  /* 0x000000ffffc67224 */ /* 0x000fce00078e000c */
.L_x_1762:
[----:B------:R-:W-:Y:S05]  /*1a420*/  BSYNC B1 ;  /* 0x0000000000017941 */ /* 0x000fea0003800000 */
.L_x_1761:
[----:B------:R-:W2:Y:S01]  /*1a430*/  LDL R10, [R1+0x38] ;  /* 0x00003800010a7983 */ /* 0x000ea20000100800 */
[----:B------:R-:W0:Y:S01]  /*1a440*/  LDC R9, c[0x0][0x448] ;  /* 0x00011200ff097b82 */ /* 0x000e220000000800 */
[----:B------:R-:W-:Y:S01]  /*1a450*/  LOP3.LUT R16, R16, 0xfff7ffff, RZ, 0xc0, !PT ;  /* 0xfff7ffff10107812 */ /* 0x000fe200078ec0ff */
[----:B------:R-:W-:-:S06]  /*1a460*/  ULDC UR4, c[0x0][0x9dc] ;  /* 0x0002770000047ab9 */ /* 0x000fcc0000000800 */
[----:B------:R-:W1:Y:S01]  /*1a470*/  LDC R14, c[0x0][0x9e4] ;  /* 0x00027900ff0e7b82 */ /* 0x000e620000000800 */
[----:B0-----:R-:W-:-:S13]  /*1a480*/  ISETP.NE.AND P1, PT, R9, 0x1, PT ;  /* 0x000000010900780c */ /* 0x001fda0003f25270 */
[----:B------:R-:W0:Y:S01]  /*1a490*/  @P1 LDC R12, c[0x0][0x44c] ;  /* 0x00011300ff0c1b82 */ /* 0x000e220000000800 */
[----:B------:R-:W-:-:S04]  /*1a4a0*/  @P1 LOP3.LUT R16, R16, 0x80000, RZ, 0xfc, !PT ;  /* 0x0008000010101812 */ /* 0x000fc800078efcff */
[----:B------:R-:W-:-:S03]  /*1a4b0*/  LOP3.LUT R16, R16, 0xffefffff, RZ, 0xc0, !PT ;  /* 0xffefffff10107812 */ /* 0x000fc600078ec0ff */
[----:B------:R-:W3:Y:S01]  /*1a4c0*/  @P1 LDC R9, c[0x0][0x450] ;  /* 0x00011400ff091b82 */ /* 0x000ee20000000800 */
[----:B--2---:R-:W-:-:S04]  /*1a4d0*/  VIADD R10, R10, 0x7f ;  /* 0x0000007f0a0a7836 */ /* 0x004fc80000000000 */
[----:B0-----:R-:W-:-:S05]  /*1a4e0*/  @P1 IMAD.HI.U32 R12, R10, R12, RZ ;  /* 0x0000000c0a0c1227 */ /* 0x001fca00078e00ff */
[----:B---3--:R-:W-:Y:S02]  /*1a4f0*/  @P1 SHF.R.U32.HI R10, RZ, R9, R12 ;  /* 0x00000009ff0a1219 */ /* 0x008fe4000001160c */
[----:B-1----:R-:W-:Y:S02]  /*1a500*/  ISETP.GE.AND P1, PT, R14, 0x1, PT ;  /* 0x000000010e00780c */ /* 0x002fe40003f26270 */
[----:B------:R-:W-:-:S05]  /*1a510*/  IADD3 R9, R200, 0x1, -R199 ;  /* 0x00000001c8097810 */ /* 0x000fca0007ffe8c7 */
[----:B------:R-:W-:-:S04]  /*1a520*/  IMAD.IADD R10, R9, 0x1, R10 ;  /* 0x00000001090a7824 */ /* 0x000fc800078e020a */
[----:B------:R-:W-:Y:S02]  /*1a530*/  VIADD R9, R10, -UR4 ;  /* 0x800000040a097c36 */ /* 0x000fe40008000000 */
[----:B------:R-:W-:Y:S01]  /*1a540*/  @P1 LOP3.LUT R16, R16, 0x100000, RZ, 0xfc, !PT ;  /* 0x0010000010101812 */ /* 0x000fe200078efcff */
        /* <DEDUP_REMOVED lines=11> */
.L_x_1787:
[----:B------:R-:W-:-:S13]  /*1a600*/  ISETP.NE.AND P1, PT, R14, 0x1, PT ;  /* 0x000000010e00780c */ /* 0x000fda0003f25270 */
[----:B------:R-:W0:Y:S02]  /*1a610*/  @P1 LDC.64 R12, c[0x0][0x9e8] ;  /* 0x00027a00ff0c1b82 */ /* 0x000e240000000a00 */
[----:B0-----:R-:W-:-:S05]  /*1a620*/  @P1 IMAD.HI.U32 R12, R10, R12, RZ ;  /* 0x0000000c0a0c1227 */ /* 0x001fca00078e00ff */
[----:B------:R-:W-:-:S07]  /*1a630*/  @P1 SHF.R.U32.HI R10, RZ, R13, R12 ;  /* 0x0000000dff0a1219 */ /* 0x000fce000001160c */
.L_x_1788:
[----:B------:R-:W-:Y:S05]  /*1a640*/  BSYNC B0 ;  /* 0x0000000000007941 */ /* 0x000fea0003800000 */
.L_x_1786:
[----:B------:R-:W-:-:S05]  /*1a650*/  IMAD R10, R10, R14, RZ ;  /* 0x0000000e0a0a7224 */ /* 0x000fca00078e02ff */
[----:B------:R-:W-:-:S07]  /*1a660*/  VIMNMX R9, R9, R10, !PT ;  /* 0x0000000a09097248 */ /* 0x000fce0007fe0100 */
.L_x_1785:
[----:B------:R-:W2:Y:S01]  /*1a670*/  LDL R12, [R1+0x44] ;  /* 0x00004400010c7983 */ /* 0x000ea20000100800 */
[----:B------:R-:W-:Y:S01]  /*1a680*/  IADD3 R9, R9, 0x5f, RZ ;  /* 0x0000005f09097810 */ /* 0x000fe20007ffe0ff */
[----:B------:R-:W-:Y:S04]  /*1a690*/  BSSY B0, `(.L_x_1789) ;  /* 0x00002a1000007945 */ /* 0x000fe80003800000 */
[----:B------:R-:W-:-:S05]  /*1a6a0*/  IMAD.HI R9, R9, 0x2aaaaaab, RZ ;  /* 0x2aaaaaab09097827 */ /* 0x000fca00078e02ff */
[----:B------:R-:W-:-:S04]  /*1a6b0*/  SHF.R.U32.HI R10, RZ, 0x1f, R9 ;  /* 0x0000001fff0a7819 */ /* 0x000fc80000011609 */
[----:B------:R-:W-:-:S04]  /*1a6c0*/  LEA.HI.SX32 R10, R9, R10, 0x1c ;  /* 0x0000000a090a7211 */ /* 0x000fc800078fe2ff */
[----:B--2---:R-:W-:-:S04]  /*1a6d0*/  VIMNMX R228, R12, R10, !PT ;  /* 0x0000000a0ce47248 */ /* 0x004fc80007fe0100 */
[----:B------:R-:W-:-:S13]  /*1a6e0*/  ISETP.GE.AND P1, PT, R4, R228, PT ;  /* 0x000000e40400720c */ /* 0x000fda0003f26270 */
[----:B------:R-:W-:Y:S05]  /*1a6f0*/  @!P1 BRA `(.L_x_1790) ;  /* 0x0000002800689947 */ /* 0x000fea0003800000 */
[----:B------:R-:W-:Y:S01]  /*1a700*/  BSSY B1, `(.L_x_1791) ;  /* 0x0000298000017945 */ /* 0x000fe20003800000 */
[----:B------:R-:W-:Y:S02]  /*1a710*/  IMAD.MOV.U32 R12, RZ, RZ, R4 ;  /* 0x000000ffff0c7224 */ /* 0x000fe400078e0004 */
[----:B------:R-:W-:Y:S02]  /*1a720*/  IMAD.MOV.U32 R9, RZ, RZ, R0 ;  /* 0x000000ffff097224 */ /* 0x000fe400078e0000 */
[----:B------:R-:W-:Y:S02]  /*1a730*/  IMAD.MOV.U32 R10, RZ, RZ, R3 ;  /* 0x000000ffff0a7224 */ /* 0x000fe400078e0003 */
[----:B------:R-:W-:Y:S02]  /*1a740*/  IMAD.MOV.U32 R4, RZ, RZ, R198 ;  /* 0x000000ffff047224 */ /* 0x000fe400078e00c6 */
[----:B------:R-:W-:-:S07]  /*1a750*/  IMAD.MOV.U32 R13, RZ, RZ, R193 ;  /* 0x000000ffff0d7224 */ /* 0x000fce00078e00c1 */
.L_x_1804:
[----:B------:R-:W-:-:S04]  /*1a760*/  ISETP.NE.AND P1, PT, R13, 0x1, PT ;  /* 0x000000010d00780c */ /* 0x000fc80003f25270 */
[----:B------:R-:W-:-:S04]  /*1a770*/  SEL R198, RZ, 0x1, P1 ;  /* 0x00000001ffc67807 */ /* 0x000fc80000800000 */
[----:B------:R-:W-:Y:S01]  /*1a780*/  LOP3.LUT R198, R4, R198, RZ, 0x3c, !PT ;  /* 0x000000c604c67212 */ /* 0x000fe200078e3cff */
[----:B------:R-:W-:Y:S06]  /*1a790*/  @!P0 BRA `(.L_x_1792) ;  /* 0x0000000000048947 */ /* 0x000fec0003800000 */
[----:B------:R-:W-:Y:S01]  /*1a7a0*/  BPT.TRAP 0x1 ;  /* 0x000000040000795c */ /* 0x000fe20000300000 */
.L_x_1792:
[----:B------:R-:W-:Y:S02]  /*1a7b0*/  IADD3 R193, R13, 0x1, RZ ;  /* 0x000000010dc17810 */ /* 0x000fe40007ffe0ff */
[----:B------:R-:W-:Y:S02]  /*1a7c0*/  SHF.L.U32 R3, R198, 0x1f, RZ ;  /* 0x0000001fc6037819 */ /* 0x000fe400000006ff */
[----:B------:R-:W-:-:S04]  /*1a7d0*/  ISETP.NE.AND P1, PT, R193, 0x2, PT ;  /* 0x00000002c100780c */ /* 0x000fc80003f25270 */
[----:B------:R-:W-:-:S05]  /*1a7e0*/  SEL R193, R193, RZ, P1 ;  /* 0x000000ffc1c17207 */ /* 0x000fca0000800000 */
[----:B------:R-:W-:-:S04]  /*1a7f0*/  IMAD R0, R193, 0x8, R2 ;  /* 0x00000008c1007824 */ /* 0x000fc800078e0202 */
[----:B------:R0:W1:Y:S01]  /*1a800*/  SYNCS.PHASECHK.TRANS64.TRYWAIT P1, [R0+URZ+0x30830], R3 ;  /* 0x03083003000075a7 */ /* 0x000062000802017f */
[----:B------:R-:W-:Y:S05]  /*1a810*/  @!P0 BRA `(.L_x_1793) ;  /* 0x0000000000048947 */ /* 0x000fea0003800000 */
[----:B------:R-:W-:Y:S01]  /*1a820*/  BPT.TRAP 0x1 ;  /* 0x000000040000795c */ /* 0x000fe20000300000 */
.L_x_1793:
[----:B------:R-:W-:Y:S01]  /*1a830*/  IMAD R126, R193, 0x900, R218 ;  /* 0x00000900c17e7824 */ /* 0x000fe200078e02da */
[----:B------:R-:W-:Y:S03]  /*1a840*/  BSSY B2, `(.L_x_1794) ;  /* 0x0000006000027945 */ /* 0x000fe60003800000 */
[C---:B------:R-:W-:Y:S02]  /*1a850*/  VIADD R122, R126.reuse, 0x2 ;  /* 0x000000027e7a7836 */ /* 0x040fe40000000000 */
[----:B------:R-:W-:Y:S01]  /*1a860*/  VIADD R124, R126, 0x4 ;  /* 0x000000047e7c7836 */ /* 0x000fe20000000000 */
[----:B-1----:R-:W-:Y:S06]  /*1a870*/  @P1 BRA `(.L_x_1795) ;  /* 0x0000000000081947 */ /* 0x002fec0003800000 */
[----:B------:R-:W1:Y:S02]  /*1a880*/  SYNCS.PHASECHK.TRANS64.TRYWAIT P1, [R0+URZ+0x30830], R3 ;  /* 0x03083003000075a7 */ /* 0x000e64000802017f */
[----:B-1----:R-:W-:Y:S05]  /*1a890*/  @!P1 BRA `(.L_x_1796) ;  /* 0x0000014800709947 */ /* 0x002fea0003800000 */
.L_x_1795:
[----:B------:R-:W-:Y:S05]  /*1a8a0*/  BSYNC B2 ;  /* 0x0000000000027941 */ /* 0x000fea0003800000 */
.L_x_1794:
        /* <DEDUP_REMOVED lines=9> */
[----:B------:R-:W-:Y:S01]  /*1a940*/  IMAD.MOV.U32 R123, RZ, RZ, 0x40000040 ;  /* 0x40000040ff7b7424 */ /* 0x000fe200078e00ff */
[----:B------:R-:W-:Y:S01]  /*1a950*/  IADD3 R120, R126, 0x6, RZ ;  /* 0x000000067e787810 */ /* 0x000fe20007ffe0ff */
        /* <DEDUP_REMOVED lines=22> */
[C---:B------:R-:W-:Y:S01]  /*1aac0*/  VIADD R124, R126.reuse, 0x604 ;  /* 0x000006047e7c7836 */ /* 0x040fe20000000000 */
[----:B------:R-:W-:Y:S01]  /*1aad0*/  R2UR UR51, R121 ;  /* 0x00000000793372ca */ /* 0x000fe200000e0000 */
[----:B------:R-:W-:Y:S01]  /*1aae0*/  VIADD R126, R126, 0x606 ;  /* 0x000006067e7e7836 */ /* 0x000fe20000000000 */
[----:B------:R-:W-:Y:S01]  /*1aaf0*/  MOV R125, 0x40000040 ;  /* 0x40000040007d7802 */ /* 0x000fe20000000f00 */
[-C--:B------:R-:W-:Y:S01]  /*1ab00*/  FMUL.FTZ R36, R36, R11.reuse ;  /* 0x0000000b24247220 */ /* 0x080fe20000410000 */
[----:B------:R-:W-:Y:S01]  /*1ab10*/  MOV R127, 0x40000040 ;  /* 0x40000040007f7802 */ /* 0x000fe20000000f00 */
        /* <DEDUP_REMOVED lines=196> */
.L_x_1797:
[----:B------:R-:W-:Y:S01]  /*1b760*/  SHF.L.U32 R3, R4, 0x1f, RZ ;  /* 0x0000001f04037819 */ /* 0x000fe200000006ff */
[----:B------:R-:W-:-:S04]  /*1b770*/  IMAD R20, R13, 0x8, R2 ;  /* 0x000000080d147824 */ /* 0x000fc800078e0202 */
[----:B------:R0:W1:Y:S01]  /*1b780*/  SYNCS.PHASECHK.TRANS64.TRYWAIT P1, [R20+URZ+0x30850], R3 ;  /* 0x03085003140075a7 */ /* 0x000062000802017f */
[----:B------:R-:W-:Y:S05]  /*1b790*/  @!P0 BRA `(.L_x_1798) ;  /* 0x0000000000048947 */ /* 0x000fea0003800000 */
[----:B------:R-:W-:Y:S01]  /*1b7a0*/  BPT.TRAP 0x1 ;  /* 0x000000040000795c */ /* 0x000fe20000300000 */
.L_x_1798:
[----:B------:R-:W-:Y:S04]  /*1b7b0*/  BSSY B2, `(.L_x_1799) ;  /* 0x0000004000027945 */ /* 0x000fe80003800000 */
[----:B-1----:R-:W-:Y:S05]  /*1b7c0*/  @P1 BRA `(.L_x_1800) ;  /* 0x0000000000081947 */ /* 0x002fea0003800000 */
[----:B------:R-:W1:Y:S02]  /*1b7d0*/  SYNCS.PHASECHK.TRANS64.TRYWAIT P1, [R20+URZ+0x30850], R3 ;  /* 0x03085003140075a7 */ /* 0x000e64000802017f */
[----:B-1----:R-:W-:Y:S05]  /*1b7e0*/  @!P1 BRA `(.L_x_1801) ;  /* 0x0000013800b09947 */ /* 0x002fea0003800000 */
.L_x_1800:
[----:B------:R-:W-:Y:S05]  /*1b7f0*/  BSYNC B2 ;  /* 0x0000000000027941 */ /* 0x000fea0003800000 */
.L_x_1799:
[----:B01----:R-:W-:Y:S01]  /*1b800*/  VIADD R3, R2, 0x400 ;  /* 0x0000040002037836 */ /* 0x003fe20000000000 */
[----:B------:R-:W-:Y:S01]  /*1b810*/  WARPGROUP.ARRIVE ;  /* 0x00000000000079c5 */ /* 0x000fe20000000000 */
[----:B------:R-:W-:Y:S02]  /*1b820*/  IMAD.MOV.U32 R5, RZ, RZ, 0x40000040 ;  /* 0x40000040ff057424 */ /* 0x000fe400078e00ff */
[----:B------:R-:W-:Y:S01]  /*1b830*/  IMAD.MOV.U32 R15, RZ, RZ, 0x40000040 ;  /* 0x40000040ff0f7424 */ /* 0x000fe200078e00ff */
        /* <DEDUP_REMOVED lines=44> */
.L_x_1802:
        /* <DEDUP_REMOVED lines=157> */
[-C--:B------:R-:W-:Y:S01]  /*1c4d0*/  FMUL.FTZ R10, R3, R5.reuse ;  /* 0x00000005030a7220 */ /* 0x080fe20000410000 */
[----:B------:R-:W-:Y:S01]  /*1c4e0*/  FADD.FTZ R162, -R0, R9 ;  /* 0x0000000900a27221 */ /* 0x000fe20000010100 */
[-C--:B------:R-:W-:Y:S02]  /*1c4f0*/  FMUL.FTZ R163, R163, R5.reuse ;  /* 0x00000005a3a37220 */ /* 0x080fe40000410000 */
        /* <DEDUP_REMOVED lines=24> */
[-C--:B------:R-:W-:Y:S01]  /*1c680*/  FMUL.FTZ R152, R0, R5.reuse ;  /* 0x0000000500987220 */ /* 0x080fe20000410000 */
[-C--:B------:R-:W-:Y:S01]  /*1c690*/  FMUL.FTZ R162, R162, R5.reuse ;  /* 0x00000005a2a27220 */ /* 0x080fe20000410000 */
[----:B------:R-:W-:Y:S02]  /*1c6a0*/  MUFU.EX2 R11, R163 ;  /* 0x000000a3000b7308 */ /* 0x000fe40000000800 */
        /* <DEDUP_REMOVED lines=23> */
[----:B0-----:R-:W-:Y:S01]  /*1c820*/  FFMA.FTZ R8, R11, R8, R9 ;  /* 0x000000080b087223 */ /* 0x001fe20000010009 */
[-CC-:B------:R-:W-:Y:S01]  /*1c830*/  FFMA.FTZ R157, R157, R5.reuse, -R152.reuse ;  /* 0x000000059d9d7223 */ /* 0x180fe20000010898 */
[-CC-:B------:R-:W-:Y:S01]  /*1c840*/  FFMA.FTZ R158, R158, R5.reuse, -R152.reuse ;  /* 0x000000059e9e7223 */ /* 0x180fe20000010898 */
[-CC-:B------:R-:W-:Y:S01]  /*1c850*/  FFMA.FTZ R159, R159, R5.reuse, -R152.reuse ;  /* 0x000000059f9f7223 */ /* 0x180fe20000010898 */
[----:B------:R-:W-:-:S03]  /*1c860*/  FFMA.FTZ R171, R160, R5, -R152 ;  /* 0x00000005a0ab7223 */ /* 0x000fc60000010898 */
[----:B------:R-:W0:Y:S08]  /*1c870*/  MUFU.EX2 R161, R161 ;  /* 0x000000a100a17308 */ /* 0x000e300000000800 */
        /* <DEDUP_REMOVED lines=94> */
.L_x_1803:
[----:B------:R-:W-:Y:S01]  /*1ce60*/  ISETP.GT.AND P1, PT, R12, R228, PT ;  /* 0x000000e40c00720c */ /* 0x000fe20003f24270 */
[----:B------:R-:W-:Y:S01]  /*1ce70*/  VIADD R20, R20, 0x30860 ;  /* 0x0003086014147836 */ /* 0x000fe20000000000 */
[----:B------:R-:W-:Y:S01]  /*1ce80*/  F2FP.F16.F32.PACK_AB R188, R161, R9 ;  /* 0x00000009a1bc723e */ /* 0x000fe200000000ff */
[----:B------:R-:W-:Y:S01]  /*1ce90*/  VIADD R12, R12, 0xffffffff ;  /* 0xffffffff0c0c7836 */ /* 0x000fe20000000000 */
        /* <DEDUP_REMOVED lines=29> */
[----:B0-----:R-:W-:Y:S06]  /*1d070*/  @P1 BRA `(.L_x_1804) ;  /* 0xffffffd400b81947 */ /* 0x001fec000383ffff */
[----:B------:R-:W-:Y:S05]  /*1d080*/  BSYNC B1 ;  /* 0x0000000000017941 */ /* 0x000fea0003800000 */
.L_x_1791:
[----:B------:R-:W-:-:S07]  /*1d090*/  IMAD.MOV.U32 R4, RZ, RZ, R12 ;  /* 0x000000ffff047224 */ /* 0x000fce00078e000c */
.L_x_1790:
[----:B------:R-:W-:Y:S05]  /*1d0a0*/  BSYNC B0 ;  /* 0x0000000000007941 */ /* 0x000fea0003800000 */
.L_x_1789:
[----:B------:R-:W2:Y:S01]  /*1d0b0*/  LDL R9, [R1+0x44] ;  /* 0x0000440001097983 */ /* 0x000ea20000100800 */
[----:B------:R-:W-:Y:S01]  /*1d0c0*/  BSSY B0, `(.L_x_1805) ;  /* 0x00003d7000007945 */ /* 0x000fe20003800000 */
[----:B--2---:R-:W-:-:S13]  /*1d0d0*/  ISETP.GE.AND P1, PT, R4, R9, PT ;  /* 0x000000090400720c */ /* 0x004fda0003f26270 */
[----:B------:R-:W-:Y:S05]  /*1d0e0*/  @!P1 BRA `(.L_x_1806) ;  /* 0x0000003c00509947 */ /* 0x000fea0003800000 */
[----:B------:R-:W-:Y:S01]  /*1d0f0*/  IMAD.MOV.U32 R9, RZ, RZ, R0 ;  /* 0x000000ffff097224 */ /* 0x000fe200078e0000 */
[----:B------:R-:W-:Y:S01]  /*1d100*/  MOV R12, R3 ;  /* 0x00000003000c7202 */ /* 0x000fe20000000f00 */
[----:B------:R-:W-:Y:S02]  /*1d110*/  IMAD.MOV.U32 R10, RZ, RZ, R198 ;  /* 0x000000ffff0a7224 */ /* 0x000fe400078e00c6 */
[----:B------:R-:W-:-:S07]  /*1d120*/  IMAD.MOV.U32 R13, RZ, RZ, R193 ;  /* 0x000000ffff0d7224 */ /* 0x000fce00078e00c1 */
.L_x_1827:
[----:B------:R-:W-:-:S04]  /*1d130*/  ISETP.NE.AND P1, PT, R13, 0x1, PT ;  /* 0x000000010d00780c */ /* 0x000fc80003f25270 */
[----:B------:R-:W-:-:S04]  /*1d140*/  SEL R198, RZ, 0x1, P1 ;  /* 0x00000001ffc67807 */ /* 0x000fc80000800000 */
[----:B------:R-:W-:Y:S01]  /*1d150*/  LOP3.LUT R198, R10, R198, RZ, 0x3c, !PT ;  /* 0x000000c60ac67212 */ /* 0x000fe200078e3cff */
[----:B------:R-:W-:Y:S06]  /*1d160*/  @!P0 BRA `(.L_x_1807) ;  /* 0x0000000000048947 */ /* 0x000fec0003800000 */
[----:B------:R-:W-:Y:S01]  /*1d170*/  BPT.TRAP 0x1 ;  /* 0x000000040000795c */ /* 0x000fe20000300000 */
.L_x_1807:
[----:B------:R-:W-:Y:S01]  /*1d180*/  VIADD R193, R13, 0x1 ;  /* 0x000000010dc17836 */ /* 0x000fe20000000000 */
[----:B------:R-:W-:-:S04]  /*1d190*/  SHF.L.U32 R3, R198, 0x1f, RZ ;  /* 0x0000001fc6037819 */ /* 0x000fc800000006ff */
[----:B------:R-:W-:-:S04]  /*1d1a0*/  ISETP.NE.AND P1, PT, R193, 0x2, PT ;  /* 0x00000002c100780c */ /* 0x000fc80003f25270 */
[----:B------:R-:W-:-:S05]  /*1d1b0*/  SEL R193, R193, RZ, P1 ;  /* 0x000000ffc1c17207 */ /* 0x000fca0000800000 */
[----:B------:R-:W-:-:S04]  /*1d1c0*/  IMAD R0, R193, 0x8, R2 ;  /* 0x00000008c1007824 */ /* 0x000fc800078e0202 */
[----:B------:R0:W1:Y:S01]  /*1d1d0*/  SYNCS.PHASECHK.TRANS64.TRYWAIT P1, [R0+URZ+0x30830], R3 ;  /* 0x03083003000075a7 */ /* 0x000062000802017f */
[----:B------:R-:W-:Y:S05]  /*1d1e0*/  @!P0 BRA `(.L_x_1808) ;  /* 0x0000000000048947 */ /* 0x000fea0003800000 */
[----:B------:R-:W-:Y:S01]  /*1d1f0*/  BPT.TRAP 0x1 ;  /* 0x000000040000795c */ /* 0x000fe20000300000 */
.L_x_1808:
[----:B------:R-:W-:Y:S01]  /*1d200*/  IMAD R126, R193, 0x900, R218 ;  /* 0x00000900c17e7824 */ /* 0x000fe200078e02da */
[----:B------:R-:W-:Y:S03]  /*1d210*/  BSSY B1, `(.L_x_1809) ;  /* 0x0000006000017945 */ /* 0x000fe60003800000 */
[C---:B------:R-:W-:Y:S01]  /*1d220*/  VIADD R122, R126.reuse, 0x2 ;  /* 0x000000027e7a7836 */ /* 0x040fe20000000000 */
[----:B------:R-:W-:Y:S01]  /*1d230*/  IADD3 R124, R126, 0x4, RZ ;  /* 0x000000047e7c7810 */ /* 0x000fe20007ffe0ff */
[----:B-1----:R-:W-:Y:S06]  /*1d240*/  @P1 BRA `(.L_x_1810) ;  /* 0x0000000000081947 */ /* 0x002fec0003800000 */
[----:B------:R-:W1:Y:S02]  /*1d250*/  SYNCS.PHASECHK.TRANS64.TRYWAIT P1, [R0+URZ+0x30830], R3 ;  /* 0x03083003000075a7 */ /* 0x000e64000802017f */
[----:B-1----:R-:W-:Y:S05]  /*1d260*/  @!P1 BRA `(.L_x_1811) ;  /* 0x0000012000249947 */ /* 0x002fea0003800000 */
.L_x_1810:
[----:B------:R-:W-:Y:S05]  /*1d270*/  BSYNC B1 ;  /* 0x0000000000017941 */ /* 0x000fea0003800000 */
.L_x_1809:
[----:B------:R-:W2:Y:S01]  /*1d280*/  LDL.64 R128, [R1+0x28] ;  /* 0x0000280001807983 */ /* 0x000ea20000100a00 */
[----:B------:R-:W-:Y:S01]  /*1d290*/  IMAD.MOV.U32 R120, RZ, RZ, R126 ;  /* 0x000000ffff787224 */ /* 0x000fe200078e007e */
[----:B------:R-:W-:Y:S01]  /*1d2a0*/  MOV R213, UR50 ;  /* 0x0000003200d57c02 */ /* 0x000fe20008000f00 */
[----:B------:R-:W-:Y:S01]  /*1d2b0*/  IMAD.MOV.U32 R121, RZ, RZ, 0x40000040 ;  /* 0x40000040ff797424 */ /* 0x000fe200078e00ff */
[----:B------:R-:W-:Y:S01]  /*1d2c0*/  MOV R209, UR46 ;  /* 0x0000002e00d17c02 */ /* 0x000fe20008000f00 */
[----:B------:R-:W-:Y:S01]  /*1d2d0*/  IMAD.MOV.U32 R123, RZ, RZ, 0x40000040 ;  /* 0x40000040ff7b7424 */ /* 0x000fe200078e00ff */
[----:B------:R-:W-:Y:S01]  /*1d2e0*/  R2UR UR50, R120 ;  /* 0x00000000783272ca */ /* 0x000fe200000e0000 */
[----:B------:R-:W-:Y:S01]  /*1d2f0*/  VIADD R120, R126, 0x6 ;  /* 0x000000067e787836 */ /* 0x000fe20000000000 */
[----:B------:R-:W-:Y:S01]  /*1d300*/  R2UR UR46, R122 ;  /* 0x000000007a2e72ca */ /* 0x000fe200000e0000 */
[----:B------:R-:W-:Y:S01]  /*1d310*/  IMAD.MOV.U32 R122, RZ, RZ, R124 ;  /* 0x000000ffff7a7224 */ /* 0x000fe200078e007c */
[----:B------:R-:W-:Y:S01]  /*1d320*/  IADD3 R124, R126, 0x300, RZ ;  /* 0x000003007e7c7810 */ /* 0x000fe20007ffe0ff */
[----:B------:R-:W-:Y:S01]  /*1d330*/  IMAD.MOV.U32 R125, RZ, RZ, 0x40000040 ;  /* 0x40000040ff7d7424 */ /* 0x000fe200078e00ff */
[----:B------:R-:W-:Y:S01]  /*1d340*/  MOV R21, UR42 ;  /* 0x0000002a00157c02 */ /* 0x000fe20008000f00 */
[----:B------:R-:W-:Y:S01]  /*1d350*/  IMAD.MOV.U32 R127, RZ, RZ, 0x40000040 ;  /* 0x40000040ff7f7424 */ /* 0x000fe200078e00ff */
        /* <DEDUP_REMOVED lines=17> */
[----:B------:R-:W-:Y:S01]  /*1d470*/  VIADD R120, R126, 0x600 ;  /* 0x000006007e787836 */ /* 0x000fe20000000000 */
[----:B------:R-:W-:Y:S01]  /*1d480*/  R2UR UR22, R124 ;  /* 0x000000007c1672ca */ /* 0x000fe200000e0000 */
[C---:B------:R-:W-:Y:S01]  /*1d490*/  VIADD R124, R126.reuse, 0x604 ;  /* 0x000006047e7c7836 */ /* 0x040fe20000000000 */
[----:B------:R-:W-:Y:S01]  /*1d4a0*/  R2UR UR51, R121 ;  /* 0x00000000793372ca */ /* 0x000fe200000e0000 */
[-C--:B------:R-:W-:Y:S01]  /*1d4b0*/  FMUL.FTZ R33, R33, R11.reuse ;  /* 0x0000000b21217220 */ /* 0x080fe20000410000 */
[C---:B------:R-:W-:Y:S01]  /*1d4c0*/  IADD3 R122, R126.reuse, 0x602, RZ ;  /* 0x000006027e7a7810 */ /* 0x040fe20007ffe0ff */
[----:B------:R-:W-:Y:S01]  /*1d4d0*/  VIADD R126, R126, 0x606 ;  /* 0x000006067e7e7836 */ /* 0x000fe20000000000 */
        /* <DEDUP_REMOVED lines=197> */
.L_x_1812:
[----:B------:R-:W-:Y:S01]  /*1e130*/  SHF.L.U32 R3, R10, 0x1f, RZ ;  /* 0x0000001f0a037819 */ /* 0x000fe200000006ff */
[----:B------:R-:W-:-:S04]  /*1e140*/  IMAD R20, R13, 0x8, R2 ;  /* 0x000000080d147824 */ /* 0x000fc800078e0202 */
[----:B------:R0:W1:Y:S01]  /*1e150*/  SYNCS.PHASECHK.TRANS64.TRYWAIT P1, [R20+URZ+0x30850], R3 ;  /* 0x03085003140075a7 */ /* 0x000062000802017f */
[----:B------:R-:W-:Y:S05]  /*1e160*/  @!P0 BRA `(.L_x_1813) ;  /* 0x0000000000048947 */ /* 0x000fea0003800000 */
[----:B------:R-:W-:Y:S01]  /*1e170*/  BPT.TRAP 0x1 ;  /* 0x000000040000795c */ /* 0x000fe20000300000 */
.L_x_1813:
[----:B------:R-:W-:Y:S04]  /*1e180*/  BSSY B1, `(.L_x_1814) ;  /* 0x0000004000017945 */ /* 0x000fe80003800000 */
[----:B-1----:R-:W-:Y:S05]  /*1e190*/  @P1 BRA `(.L_x_1815) ;  /* 0x0000000000081947 */ /* 0x002fea0003800000 */
[----:B------:R-:W1:Y:S02]  /*1e1a0*/  SYNCS.PHASECHK.TRANS64.TRYWAIT P1, [R20+URZ+0x30850], R3 ;  /* 0x03085003140075a7 */ /* 0x000e64000802017f */
[----:B-1----:R-:W-:Y:S05]  /*1e1b0*/  @!P1 BRA `(.L_x_1816) ;  /* 0x0000011000649947 */ /* 0x002fea0003800000 */
.L_x_1815:
[----:B------:R-:W-:Y:S05]  /*1e1c0*/  BSYNC B1 ;  /* 0x0000000000017941 */ /* 0x000fea0003800000 */
.L_x_1814:
[----:B01----:R-:W-:Y:S01]  /*1e1d0*/  VIADD R3, R2, 0x400 ;  /* 0x0000040002037836 */ /* 0x003fe20000000000 */
[----:B------:R-:W-:Y:S01]  /*1e1e0*/  MOV R11, 0x40000040 ;  /* 0x40000040000b7802 */ /* 0x000fe20000000f00 */
[----:B------:R-:W-:Y:S01]  /*1e1f0*/  WARPGROUP.ARRIVE ;  /* 0x00000000000079c5 */ /* 0x000fe20000000000 */
[----:B------:R-:W-:Y:S02]  /*1e200*/  IMAD.MOV.U32 R15, RZ, RZ, 0x40000040 ;  /* 0x40000040ff0f7424 */ /* 0x000fe400078e00ff */
        /* <DEDUP_REMOVED lines=44> */
.L_x_1817:
[----:B------:R-:W2:Y:S01]  /*1e4d0*/  LDL R10, [R1+0x38] ;  /* 0x00003800010a7983 */ /* 0x000ea20000100800 */
[----:B------:R-:W0:Y:S03]  /*1e4e0*/  LDC R5, c[0x0][0x448] ;  /* 0x00011200ff057b82 */ /* 0x000e260000000800 */
[----:B------:R-:W2:Y:S05]  /*1e4f0*/  LDL R3, [R1+0x40] ;  /* 0x0000400001037983 */ /* 0x000eaa0000100800 */
[----:B------:R-:W1:Y:S01]  /*1e500*/  LDC R169, c[0x0][0x9e4] ;  /* 0x00027900ffa97b82 */ /* 0x000e620000000800 */
[----:B0-----:R-:W-:-:S13]  /*1e510*/  ISETP.NE.AND P1, PT, R5, 0x1, PT ;  /* 0x000000010500780c */ /* 0x001fda0003f25270 */
[----:B------:R-:W0:Y:S08]  /*1e520*/  @P1 LDC R6, c[0x0][0x44c] ;  /* 0x00011300ff061b82 */ /* 0x000e300000000800 */
[----:B------:R-:W3:Y:S01]  /*1e530*/  @P1 LDC R5, c[0x0][0x450] ;  /* 0x00011400ff051b82 */ /* 0x000ee20000000800 */
        /* <DEDUP_REMOVED lines=26> */
[----:B------:R-:W-:Y:S01]  /*1e6e0*/  IADD3 R0, R0, 0x30840, RZ ;  /* 0x0003084000007810 */ /* 0x000fe20007ffe0ff */
[----:B------:R-:W4:Y:S01]  /*1e6f0*/  MUFU.TANH R11, R11 ;  /* 0x0000000b000b7308 */ /* 0x000f220000002400 */
[----:B------:R-:W-:-:S02]  /*1e700*/  FMUL.FTZ R166, R166, UR39 ;  /* 0x00000027a6a67c20 */ /* 0x000fc40008410000 */
[----:B------:R-:W-:-:S04]  /*1e710*/  PRMT R0, R204, 0x654, R0 ;  /* 0x00000654cc007816 */ /* 0x000fc80000000000 */
[----:B------:R5:W-:Y:S01]  /*1e720*/  SYNCS.ARRIVE.TRANS64.RED.A1T0 RZ, [R0+URZ], RZ ;  /* 0x000000ff00ff79a7 */ /* 0x000be2000810043f */
        /* <DEDUP_REMOVED lines=24> */
[----:B------:R-:W1:Y:S01]  /*1e8b0*/  MUFU.TANH R158, R158 ;  /* 0x0000009e009e7308 */ /* 0x000e620000002400 */
[----:B--2---:R-:W-:-:S04]  /*1e8c0*/  IMAD.IADD R3, R3, 0x1, R10 ;  /* 0x0000000103037824 */ /* 0x004fc800078e020a */
[----:B0-----:R-:W-:-:S05]  /*1e8d0*/  @P1 IMAD.HI.U32 R6, R3, R6, RZ ;  /* 0x0000000603061227 */ /* 0x001fca00078e00ff */
[----:B---3--:R-:W-:Y:S01]  /*1e8e0*/  @P1 SHF.R.U32.HI R3, RZ, R5, R6 ;  /* 0x00000005ff031219 */ /* 0x008fe20000011606 */
        /* <DEDUP_REMOVED lines=23> */
[----:B-1----:R-:W-:Y:S02]  /*1ea60*/  ISETP.GE.AND P1, PT, R169, 0x1, PT ;  /* 0x00000001a900780c */ /* 0x002fe40003f26270 */
[----:B------:R-:W-:Y:S01]  /*1ea70*/  IADD3 R165, -R227, 0x1, R162 ;  /* 0x00000001e3a57810 */ /* 0x000fe20007ffe1a2 */
[----:B------:R-:W1:Y:S03]  /*1ea80*/  MUFU.TANH R5, R5 ;  /* 0x0000000500057308 */ /* 0x000e660000002400 */
[----:B------:R-:W-:-:S05]  /*1ea90*/  IADD3 R165, -R199, R165, R200 ;  /* 0x000000a5c7a57210 */ /* 0x000fca0007ffe1c8 */
[----:B------:R-:W2:Y:S08]  /*1eaa0*/  MUFU.TANH R10, R10 ;  /* 0x0000000a000a7308 */ /* 0x000eb00000002400 */
        /* <DEDUP_REMOVED lines=19> */
[----:B------:R-:W-:-:S07]  /*1ebe0*/  IMAD.IADD R159, R162, 0x1, -R227 ;  /* 0x00000001a29f7824 */ /* 0x000fce00078e0ae3 */
[----:B-----5:R5:W1:Y:S02]  /*1ebf0*/  MUFU.TANH R0, R166 ;  /* 0x000000a600007308 */ /* 0x020a640000002400 */
[C---:B-----5:R-:W-:Y:S02]  /*1ec00*/  VIADD R166, R165.reuse, UR55 ;  /* 0x00000037a5a67c36 */ /* 0x060fe40008000000 */
[----:B------:R-:W-:Y:S02]  /*1ec10*/  VIADD R165, R165, UR38 ;  /* 0x00000026a5a57c36 */ /* 0x000fe40008000000 */
[--C-:B0-----:R-:W-:Y:S02]  /*1ec20*/  IMAD.IADD R164, R166, 0x1, R126.reuse ;  /* 0x00000001a6a47824 */ /* 0x101fe400078e027e */
[----:B------:R-:W-:Y:S01]  /*1ec30*/  IMAD.IADD R163, R165, 0x1, R126 ;  /* 0x00000001a5a37824 */ /* 0x000fe200078e027e */
[----:B--234-:R-:W-:Y:S06]  /*1ec40*/  @!P1 BRA `(.L_x_1818) ;  /* 0x0000000000549947 */ /* 0x01cfec0003800000 */
[----:B------:R-:W-:Y:S01]  /*1ec50*/  IADD3 R167, -R199, R200, R126 ;  /* 0x000000c8c7a77210 */ /* 0x000fe20007ffe17e */
[----:B------:R-:W-:Y:S03]  /*1ec60*/  BSSY B1, `(.L_x_1819) ;  /* 0x0000010000017945 */ /* 0x000fe60003800000 */
[----:B------:R-:W-:-:S13]  /*1ec70*/  ISETP.GT.AND P1, PT, R167, -0x1, PT ;  /* 0xffffffffa700780c */ /* 0x000fda0003f24270 */
[----:B------:R-:W-:Y:S05]  /*1ec80*/  @P1 BRA `(.L_x_1820) ;  /* 0x0000000000201947 */ /* 0x000fea0003800000 */
[----:B------:R-:W-:Y:S02]  /*1ec90*/  MOV R168, UR46 ;  /* 0x0000002e00a87c02 */ /* 0x000fe40008000f00 */
[----:B------:R-:W-:Y:S02]  /*1eca0*/  LOP3.LUT R167, RZ, R167, RZ, 0x33, !PT ;  /* 0x000000a7ffa77212 */ /* 0x000fe400078e33ff */
[----:B------:R-:W-:-:S13]  /*1ecb0*/  ISETP.NE.AND P1, PT, R168, 0x1, PT ;  /* 0x00000001a800780c */ /* 0x000fda0003f25270 */
[----:B------:R-:W0:Y:S02]  /*1ecc0*/  @P1 LDC.64 R126, c[0x0][0x9e8] ;  /* 0x00027a00ff7e1b82 */ /* 0x000e240000000a00 */
[----:B0-----:R-:W-:-:S05]  /*1ecd0*/  @P1 IMAD.HI.U32 R126, R167, R126, RZ ;  /* 0x0000007ea77e1227 */ /* 0x001fca00078e00ff */
[----:B------:R-:W-:-:S04]  /*1ece0*/  @P1 SHF.R.U32.HI R167, RZ, R127, R126 ;  /* 0x0000007fffa71219 */ /* 0x000fc8000001167e */
[----:B------:R-:W-:Y:S01]  /*1ecf0*/  LOP3.LUT R167, RZ, R167, RZ, 0x33, !PT ;  /* 0x000000a7ffa77212 */ /* 0x000fe200078e33ff */
[----:B------:R-:W-:Y:S06]  /*1ed00*/  BRA `(.L_x_1821) ;  /* 0x0000000000147947 */ /* 0x000fec0003800000 */
.L_x_1820:
[----:B------:R-:W-:-:S05]  /*1ed10*/  IMAD.U32 R168, RZ, RZ, UR46 ;  /* 0x0000002effa87e24 */ /* 0x000fca000f8e00ff */
[----:B------:R-:W-:-:S13]  /*1ed20*/  ISETP.NE.AND P1, PT, R168, 0x1, PT ;  /* 0x00000001a800780c */ /* 0x000fda0003f25270 */
[----:B------:R-:W0:Y:S02]  /*1ed30*/  @P1 LDC.64 R126, c[0x0][0x9e8] ;  /* 0x00027a00ff7e1b82 */ /* 0x000e240000000a00 */
[----:B0-----:R-:W-:-:S05]  /*1ed40*/  @P1 IMAD.HI.U32 R126, R167, R126, RZ ;  /* 0x0000007ea77e1227 */ /* 0x001fca00078e00ff */
[----:B------:R-:W-:-:S07]  /*1ed50*/  @P1 SHF.R.U32.HI R167, RZ, R127, R126 ;  /* 0x0000007fffa71219 */ /* 0x000fce000001167e */
.L_x_1821:
[----:B------:R-:W-:Y:S05]  /*1ed60*/  BSYNC B1 ;  /* 0x0000000000017941 */ /* 0x000fea0003800000 */
.L_x_1819:
[----:B------:R-:W-:-:S05]  /*1ed70*/  IMAD R167, R167, R168, R159 ;  /* 0x000000a8a7a77224 */ /* 0x000fca00078e029f */
[----:B------:R-:W-:Y:S02]  /*1ed80*/  VIMNMX R163, R163, R167, !PT ;  /* 0x000000a7a3a37248 */ /* 0x000fe40007fe0100 */
[----:B------:R-:W-:-:S07]  /*1ed90*/  VIADDMNMX R164, R167, R168, R164, PT ;  /* 0x000000a8a7a47246 */ /* 0x000fce00038001a4 */
.L_x_1818:
        /* <DEDUP_REMOVED lines=12> */
[----:B------:R-:W-:Y:S01]  /*1ee60*/  ISETP.LT.OR P4, PT, R164, 0xa, P4 ;  /* 0x0000000aa400780c */ /* 0x000fe20002781670 */
[----:B0-----:R-:W-:-:S03]  /*1ee70*/  IMAD.IADD R166, R166, 0x1, R3 ;  /* 0x00000001a6a67824 */ /* 0x001fc600078e0203 */
[----:B------:R-:W-:Y:S01]  /*1ee80*/  FSEL R14, R14, -INF , !P4 ;  /* 0xff8000000e0e7808 */ /* 0x000fe20006000000 */
[----:B------:R-:W-:Y:S01]  /*1ee90*/  IMAD.IADD R165, R165, 0x1, R3 ;  /* 0x00000001a5a57824 */ /* 0x000fe200078e0203 */
        /* <DEDUP_REMOVED lines=135> */
.L_x_1824:
[----:B------:R-:W-:-:S05]  /*1f710*/  IMAD.U32 R5, RZ, RZ, UR46 ;  /* 0x0000002eff057e24 */ /* 0x000fca000f8e00ff */
[----:B------:R-:W-:-:S13]  /*1f720*/  ISETP.NE.AND P6, PT, R5, 0x1, PT ;  /* 0x000000010500780c */ /* 0x000fda0003fc5270 */
[----:B------:R-:W0:Y:S02]  /*1f730*/  @P6 LDC.64 R120, c[0x0][0x9e8] ;  /* 0x00027a00ff786b82 */ /* 0x000e240000000a00 */
[----:B0-----:R-:W-:-:S05]  /*1f740*/  @P6 IMAD.HI.U32 R120, R3, R120, RZ ;  /* 0x0000007803786227 */ /* 0x001fca00078e00ff */
[----:B------:R-:W-:-:S07]  /*1f750*/  @P6 SHF.R.U32.HI R3, RZ, R121, R120 ;  /* 0x00000079ff036219 */ /* 0x000fce0000011678 */
.L_x_1825:
[----:B------:R-:W-:Y:S05]  /*1f760*/  BSYNC B1 ;  /* 0x0000000000017941 */ /* 0x000fea0003800000 */
.L_x_1823:
[----:B------:R-:W-:-:S05]  /*1f770*/  IMAD R3, R3, R5, R159 ;  /* 0x0000000503037224 */ /* 0x000fca00078e029f */
[----:B------:R-:W-:Y:S02]  /*1f780*/  VIMNMX R165, R165, R3, !PT ;  /* 0x00000003a5a57248 */ /* 0x000fe40007fe0100 */
[----:B------:R-:W-:-:S07]  /*1f790*/  VIADDMNMX R166, R3, R5, R166, PT ;  /* 0x0000000503a67246 */ /* 0x000fce00038001a6 */
.L_x_1822:
        /* <DEDUP_REMOVED lines=60> */
[----:B------:R-:W-:Y:S02]  /*1fb60*/  ISETP.GT.AND P5, PT, R165, 0x11, !P5 ;  /* 0x00000011a500780c */ /* 0x000fe40006fa4270 */
[----:B------:R-:W-:Y:S02]  /*1fb70*/  ISETP.LT.OR P1, PT, R166, 0x39, P1 ;  /* 0x00000039a600780c */ /* 0x000fe40000f21670 */
[----:B------:R-:W-:Y:S02]  /*1fb80*/  FMNMX.FTZ R3, R153, R3, !PT ;  /* 0x0000000399037209 */ /* 0x000fe40007810000 */
[----:B------:R-:W-:Y:S02]  /*1fb90*/  FSEL R142, R142, -INF , !P1 ;  /* 0xff8000008e8e7808 */ /* 0x000fe40004800000 */
[----:B------:R-:W-:Y:S02]  /*1fba0*/  LOP3.LUT P1, RZ, R16, 0x100, RZ, 0xc0, !PT ;  /* 0x0000010010ff7812 */ /* 0x000fe4000782c0ff */
[----:B------:R-:W-:-:S02]  /*1fbb0*/  ISETP.LT.OR P5, PT, R166, 0x12, P5 ;  /* 0x00000012a600780c */ /* 0x000fc40002fa1670 */
[----:B------:R-:W-:Y:S02]  /*1fbc0*/  ISETP.GT.AND P1, PT, R165, 0x39, !P1 ;  /* 0x00000039a500780c */ /* 0x000fe40004f24270 */
[----:B------:R-:W-:Y:S02]  /*1fbd0*/  FMNMX.FTZ R3, R155, R3, !PT ;  /* 0x000000039b037209 */ /* 0x000fe40007810000 */
[----:B------:R-:W-:Y:S02]  /*1fbe0*/  ISETP.LT.OR P1, PT, R166, 0x3a, P1 ;  /* 0x0000003aa600780c */ /* 0x000fe40000f21670 */
[----:B------:R-:W-:Y:S02]  /*1fbf0*/  FSEL R123, R123, -INF , !P5 ;  /* 0xff8000007b7b7808 */ /* 0x000fe40006800000 */
[----:B------:R-:W-:Y:S02]  /*1fc00*/  FSEL R143, R143, -INF , !P1 ;  /* 0xff8000008f8f7808 */ /* 0x000fe40004800000 */
[----:B------:R-:W-:-:S02]  /*1fc10*/  LOP3.LUT P1, RZ, R16, 0x80, RZ, 0xc0, !PT ;  /* 0x0000008010ff7812 */ /* 0x000fc4000782c0ff */
[----:B------:R-:W-:Y:S02]  /*1fc20*/  LOP3.LUT P5, RZ, R16, 0x40, RZ, 0xc0, !PT ;  /* 0x0000004010ff7812 */ /* 0x000fe400078ac0ff */
[----:B------:R-:W-:Y:S02]  /*1fc30*/  FMNMX.FTZ R3, R156, R3, !PT ;  /* 0x000000039c037209 */ /* 0x000fe40007810000 */
[C---:B------:R-:W-:Y:S02]  /*1fc40*/  ISETP.GT.AND P3, PT, R165.reuse, 0x9, !P3 ;  /* 0x00000009a500780c */ /* 0x040fe40005f64270 */
[C---:B------:R-:W-:Y:S02]  /*1fc50*/  ISETP.GT.AND P4, PT, R165.reuse, 0x10, !P4 ;  /* 0x00000010a500780c */ /* 0x040fe40006784270 */
[C---:B------:R-:W-:Y:S02]  /*1fc60*/  ISETP.GT.AND P1, PT, R165.reuse, 0x40, !P1 ;  /* 0x00000040a500780c */ /* 0x040fe40004f24270 */
[----:B------:R-:W-:-:S02]  /*1fc70*/  ISETP.GT.AND P5, PT, R165, 0x41, !P5 ;  /* 0x00000041a500780c */ /* 0x000fc40006fa4270 */
[----:B------:R-:W-:Y:S02]  /*1fc80*/  FMNMX.FTZ R3, R157, R3, !PT ;  /* 0x000000039d037209 */ /* 0x000fe40007810000 */
[C---:B------:R-:W-:Y:S02]  /*1fc90*/  ISETP.LT.OR P3, PT, R166.reuse, 0xa, P3 ;  /* 0x0000000aa600780c */ /* 0x040fe40001f61670 */
[C---:B------:R-:W-:Y:S02]  /*1fca0*/  ISETP.LT.OR P4, PT, R166.reuse, 0x11, P4 ;  /* 0x00000011a600780c */ /* 0x040fe40002781670 */
[----:B------:R-:W-:Y:S02]  /*1fcb0*/  ISETP.LT.OR P1, PT, R166, 0x41, P1 ;  /* 0x00000041a600780c */ /* 0x000fe40000f21670 */
[----:B------:R-:W-:Y:S02]  /*1fcc0*/  FMNMX.FTZ R3, R160, R3, !PT ;  /* 0x00000003a0037209 */ /* 0x000fe40007810000 */
[----:B------:R-:W-:-:S02]  /*1fcd0*/  LOP3.LUT P0, RZ, R16, 0x1, RZ, 0xc0, !PT ;  /* 0x0000000110ff7812 */ /* 0x000fc4000780c0ff */
[----:B------:R-:W-:Y:S02]  /*1fce0*/  FSEL R21, R21, -INF , !P3 ;  /* 0xff80000015157808 */ /* 0x000fe40005800000 */
[----:B------:R-:W-:Y:S02]  /*1fcf0*/  FSEL R122, R122, -INF , !P4 ;  /* 0xff8000007a7a7808 */ /* 0x000fe40006000000 */
[----:B------:R-:W-:Y:S02]  /*1fd00*/  FSEL R147, R147, -INF , !P1 ;  /* 0xff80000093937808 */ /* 0x000fe40004800000 */
[C---:B------:R-:W-:Y:S02]  /*1fd10*/  LOP3.LUT P4, RZ, R16.reuse, 0x20, RZ, 0xc0, !PT ;  /* 0x0000002010ff7812 */ /* 0x040fe4000788c0ff */
[C---:B------:R-:W-:Y:S02]  /*1fd20*/  LOP3.LUT P6, RZ, R16.reuse, 0x10, RZ, 0xc0, !PT ;  /* 0x0000001010ff7812 */ /* 0x040fe400078cc0ff */
[----:B------:R-:W-:-:S02]  /*1fd30*/  LOP3.LUT P3, RZ, R16, 0x8, RZ, 0xc0, !PT ;  /* 0x0000000810ff7812 */ /* 0x000fc4000786c0ff */
[C---:B------:R-:W-:Y:S02]  /*1fd40*/  LOP3.LUT P2, RZ, R16.reuse, 0x4, RZ, 0xc0, !PT ;  /* 0x0000000410ff7812 */ /* 0x040fe4000784c0ff */
[C---:B------:R-:W-:Y:S02]  /*1fd50*/  LOP3.LUT P1, RZ, R16.reuse, 0x2, RZ, 0xc0, !PT ;  /* 0x0000000210ff7812 */ /* 0x040fe4000782c0ff */
[----:B------:R-:W-:Y:S02]  /*1fd60*/  FMNMX.FTZ R3, R161, R3, !PT ;  /* 0x00000003a1037209 */ /* 0x000fe40007810000 */
[----:B------:R-:W-:Y:S02]  /*1fd70*/  LOP3.LUT R16, R16, 0xff7fffff, RZ, 0xc0, !PT ;  /* 0xff7fffff10107812 */ /* 0x000fe400078ec0ff */
[----:B------:R-:W-:Y:S01]  /*1fd80*/  ISETP.GT.AND P0, PT, R165, RZ, !P0 ;  /* 0x000000ffa500720c */ /* 0x000fe20004704270 */
[----:B------:R-:W0:Y:S01]  /*1fd90*/  SHFL.BFLY PT, R5, R3, 0x2, 0x1f ;  /* 0x0c401f0003057f89 */ /* 0x000e2200000e0000 */
        /* <DEDUP_REMOVED lines=8> */
[----:B------:R-:W-:Y:S02]  /*1fe20*/  ISETP.GT.AND P4, PT, R165, 0x48, !P4 ;  /* 0x00000048a500780c */ /* 0x000fe40006784270 */
[----:B------:R-:W-:Y:S02]  /*1fe30*/  FMNMX.FTZ R121, R15, R121, !PT ;  /* 0x000000790f797209 */ /* 0x000fe40007810000 */
[----:B------:R-:W-:Y:S02]  /*1fe40*/  ISETP.LT.OR P4, PT, R166, 0x49, P4 ;  /* 0x00000049a600780c */ /* 0x000fe40002781670 */
[----:B------:R-:W-:Y:S02]  /*1fe50*/  @P5 LOP3.LUT R16, R16, 0x2, RZ, 0xfc, !PT ;  /* 0x0000000210105812 */ /* 0x000fe400078efcff */
[----:B------:R-:W-:-:S02]  /*1fe60*/  FMNMX.FTZ R121, R21, R121, !PT ;  /* 0x0000007915797209 */ /* 0x000fc40007810000 */
[----:B0-----:R-:W-:Y:S02]  /*1fe70*/  FMNMX.FTZ R3, R3, R5, !PT ;  /* 0x0000000503037209 */ /* 0x001fe40007810000 */
[----:B------:R-:W-:Y:S02]  /*1fe80*/  LOP3.LUT P5, RZ, R16, 0x800000, RZ, 0xc0, !PT ;  /* 0x0080000010ff7812 */ /* 0x000fe400078ac0ff */
[----:B------:R-:W-:Y:S01]  /*1fe90*/  FMNMX.FTZ R121, R122, R121, !PT ;  /* 0x000000797a797209 */ /* 0x000fe20007810000 */
[----:B------:R-:W0:Y:S01]  /*1fea0*/  SHFL.BFLY PT, R5, R3, 0x1, 0x1f ;  /* 0x0c201f0003057f89 */ /* 0x000e2200000e0000 */
[----:B------:R-:W-:Y:S02]  /*1feb0*/  ISETP.LT.OR P5, PT, R166, 0x42, P5 ;  /* 0x00000042a600780c */ /* 0x000fe40002fa1670 */
[----:B------:R-:W-:Y:S02]  /*1fec0*/  FMNMX.FTZ R121, R123, R121, !PT ;  /* 0x000000797b797209 */ /* 0x000fe40007810000 */
[----:B------:R-:W-:-:S02]  /*1fed0*/  LOP3.LUT R16, R16, 0xfffffff7, RZ, 0xc0, !PT ;  /* 0xfffffff710107812 */ /* 0x000fc400078ec0ff */
[----:B------:R-:W-:Y:S02]  /*1fee0*/  FMNMX.FTZ R121, R128, R121, !PT ;  /* 0x0000007980797209 */ /* 0x000fe40007810000 */
[----:B------:R-:W-:Y:S02]  /*1fef0*/  ISETP.GT.AND P6, PT, R165, 0x49, !P6 ;  /* 0x00000049a500780c */ /* 0x000fe400077c4270 */
[----:B------:R-:W-:Y:S02]  /*1ff00*/  FMNMX.FTZ R121, R129, R121, !PT ;  /* 0x0000007981797209 */ /* 0x000fe40007810000 */
[----:B------:R-:W-:Y:S02]  /*1ff10*/  ISETP.GT.AND P3, PT, R165, 0x50, !P3 ;  /* 0x00000050a500780c */ /* 0x000fe40005f64270 */
[----:B------:R-:W-:Y:S02]  /*1ff20*/  FMNMX.FTZ R121, R132, R121, !PT ;  /* 0x0000007984797209 */ /* 0x000fe40007810000 */
[----:B------:R-:W-:-:S02]  /*1ff30*/  @P5 LOP3.LUT R16, R16, 0x8, RZ, 0xfc, !PT ;  /* 0x0000000810105812 */ /* 0x000fc400078efcff */
[----:B------:R-:W-:Y:S02]  /*1ff40*/  FMNMX.FTZ R121, R133, R121, !PT ;  /* 0x0000007985797209 */ /* 0x000fe40007810000 */
[C---:B------:R-:W-:Y:S02]  /*1ff50*/  LOP3.LUT P5, RZ, R16.reuse, 0x2, RZ, 0xc0, !PT ;  /* 0x0000000210ff7812 */ /* 0x040fe400078ac0ff */
[----:B------:R-:W-:Y:S02]  /*1ff60*/  LOP3.LUT R16, R16, 0xfffffffb, RZ, 0xc0, !PT ;  /* 0xfffffffb10107812 */ /* 0x000fe400078ec0ff */
[----:B------:R-:W-:Y:S02]  /*1ff70*/  FMNMX.FTZ R121, R136, R121, !PT ;  /* 0x0000007988797209 */ /* 0x000fe40007810000 */
[----:B------:R-:W-:Y:S02]  /*1ff80*/  @P4 LOP3.LUT R16, R16, 0x4, RZ, 0xfc, !PT ;  /* 0x0000000410104812 */ /* 0x000fe400078efcff */
[----:B------:R-:W-:-:S02]  /*1ff90*/  ISETP.LT.OR P4, PT, R166, 0x4a, P6 ;  /* 0x0000004aa600780c */ /* 0x000fc40003781670 */
[----:B0-----:R-:W-:Y:S02]  /*1ffa0*/  FMNMX.FTZ R3, R3, R5, !PT ;  /* 0x0000000503037209 */ /* 0x001fe40007810000 */
[----:B------:R-:W-:Y:S02]  /*1ffb0*/  FMNMX.FTZ R121, R137, R121, !PT ;  /* 0x0000007989797209 */ /* 0x000fe40007810000 */
[C---:B------:R-:W-:Y:S02]  /*1ffc0*/  FSETP.NEU.FTZ.AND P6, PT, R3.reuse, -INF , PT ;  /* 0xff8000000300780b */ /* 0x040fe40003fdd000 */
[----:B------:R-:W-:Y:S02]  /*1ffd0*/  FMNMX.FTZ R121, R140, R121, !PT ;  /* 0x000000798c797209 */ /* 0x000fe40007810000 */
[----:B------:R-:W-:Y:S02]  /*1ffe0*/  LOP3.LUT R16, R16, 0xffbfffff, RZ, 0xc0, !PT ;  /* 0xffbfffff10107812 */ /* 0x000fe400078ec0ff */
[----:B------:R-:W-:-:S02]  /*1fff0*/  FSEL R11, R3, RZ, P6 ;  /* 0x000000ff030b7208 */ /* 0x000fc40003000000 */
[----:B------:R-:W-:Y:S02]  /*20000*/  FMNMX.FTZ R121, R141, R121, !PT ;  /* 0x000000798d797209 */ /* 0x000fe40007810000 */
[----:B------:R-:W-:Y:S01]  /*20010*/  MOV R5, UR50 ;  /* 0x0000003200057c02 */ /* 0x000fe20008000f00 */
[----:B------:R-:W-:Y:S01]  /*20020*/  FADD.FTZ R11, -R11, R12 ;  /* 0x0000000c0b0b7221 */ /* 0x000fe20000010100 */
[----:B------:R-:W-:Y:S02]  /*20030*/  @P4 LOP3.LUT R16, R16, 0x400000, RZ, 0xfc, !PT ;  /* 0x0040000010104812 */ /* 0x000fe400078efcff */
[----:B------:R-:W-:Y:S01]  /*20040*/  FMNMX.FTZ R121, R142, R121, !PT ;  /* 0x000000798e797209 */ /* 0x000fe20007810000 */
[-C--:B------:R-:W-:Y:S01]  /*20050*/  FMUL.FTZ R12, R3, R5.reuse ;  /* 0x00000005030c7220 */ /* 0x080fe20000410000 */
[----:B------:R-:W-:Y:S01]  /*20060*/  LOP3.LUT P4, RZ, R16, 0x8, RZ, 0xc0, !PT ;  /* 0x0000000810ff7812 */ /* 0x000fe2000788c0ff */
[----:B------:R-:W-:Y:S01]  /*20070*/  FMUL.FTZ R11, R11, R5 ;  /* 0x000000050b0b7220 */ /* 0x000fe20000410000 */
[----:B------:R-:W-:-:S02]  /*20080*/  FMNMX.FTZ R121, R143, R121, !PT ;  /* 0x000000798f797209 */ /* 0x000fc40007810000 */
[----:B------:R-:W-:Y:S02]  /*20090*/  FSEL R12, R12, RZ, P6 ;  /* 0x000000ff0c0c7208 */ /* 0x000fe40003000000 */
[----:B------:R-:W-:Y:S01]  /*200a0*/  LOP3.LUT P6, RZ, R16, 0x4, RZ, 0xc0, !PT ;  /* 0x0000000410ff7812 */ /* 0x000fe200078cc0ff */
[----:B------:R-:W-:Y:S01]  /*200b0*/  MUFU.EX2 R11, R11 ;  /* 0x0000000b000b7308 */ /* 0x000fe20000000800 */
[----:B------:R-:W-:Y:S01]  /*200c0*/  FSEL R145, R145, -INF , !P4 ;  /* 0xff80000091917808 */ /* 0x000fe20006000000 */
[--C-:B------:R-:W-:Y:S01]  /*200d0*/  FFMA.FTZ R167, R167, R5, -R12.reuse ;  /* 0x00000005a7a77223 */ /* 0x100fe2000001080c */
[----:B------:R-:W-:Y:S01]  /*200e0*/  FMNMX.FTZ R121, R147, R121, !PT ;  /* 0x0000007993797209 */ /* 0x000fe20007810000 */
[-CC-:B------:R-:W-:Y:S01]  /*200f0*/  FFMA.FTZ R10, R10, R5.reuse, -R12.reuse ;  /* 0x000000050a0a7223 */ /* 0x180fe2000001080c */
[----:B------:R-:W-:Y:S01]  /*20100*/  LOP3.LUT P4, RZ, R16, 0x400000, RZ, 0xc0, !PT ;  /* 0x0040000010ff7812 */ /* 0x000fe2000788c0ff */
[--C-:B------:R-:W-:Y:S01]  /*20110*/  FFMA.FTZ R13, R13, R5, -R12.reuse ;  /* 0x000000050d0d7223 */ /* 0x100fe2000001080c */
[----:B------:R-:W-:Y:S01]  /*20120*/  FSEL R148, R148, -INF , !P6 ;  /* 0xff80000094947808 */ /* 0x000fe20007000000 */
[----:B------:R-:W0:Y:S01]  /*20130*/  MUFU.EX2 R167, R167 ;  /* 0x000000a700a77308 */ /* 0x000e220000000800 */
[----:B------:R-:W-:Y:S01]  /*20140*/  FMNMX.FTZ R121, R145, R121, !PT ;  /* 0x0000007991797209 */ /* 0x000fe20007810000 */
[-CC-:B------:R-:W-:Y:S01]  /*20150*/  FFMA.FTZ R14, R14, R5.reuse, -R12.reuse ;  /* 0x000000050e0e7223 */ /* 0x180fe2000001080c */
[----:B------:R-:W-:Y:S01]  /*20160*/  ISETP.GT.AND P2, PT, R165, 0x51, !P2 ;  /* 0x00000051a500780c */ /* 0x000fe20005744270 */
[-CC-:B------:R-:W-:Y:S01]  /*20170*/  FFMA.FTZ R126, R126, R5.reuse, -R12.reuse ;  /* 0x000000057e7e7223 */ /* 0x180fe2000001080c */
[----:B------:R-:W-:Y:S01]  /*20180*/  ISETP.LT.OR P3, PT, R166, 0x51, P3 ;  /* 0x00000051a600780c */ /* 0x000fe20001f61670 */
[--C-:B------:R-:W-:Y:S01]  /*20190*/  FFMA.FTZ R127, R127, R5, -R12.reuse ;  /* 0x000000057f7f7223 */ /* 0x100fe2000001080c */
[----:B------:R-:W-:Y:S01]  /*201a0*/  FSEL R150, R150, -INF , !P4 ;  /* 0xff80000096967808 */ /* 0x000fe20006000000 */
[----:B------:R-:W1:Y:S01]  /*201b0*/  MUFU.EX2 R10, R10 ;  /* 0x0000000a000a7308 */ /* 0x000e620000000800 */
[----:B------:R-:W-:Y:S01]  /*201c0*/  FMNMX.FTZ R121, R148, R121, !PT ;  /* 0x0000007994797209 */ /* 0x000fe20007810000 */
[-CC-:B------:R-:W-:Y:S01]  /*201d0*/  FFMA.FTZ R124, R124, R5.reuse, -R12.reuse ;  /* 0x000000057c7c7223 */ /* 0x180fe2000001080c */
[----:B------:R-:W-:Y:S01]  /*201e0*/  ISETP.GT.AND P1, PT, R165, 0x58, !P1 ;  /* 0x00000058a500780c */ /* 0x000fe20004f24270 */
[-CC-:B------:R-:W-:Y:S01]  /*201f0*/  FFMA.FTZ R125, R125, R5.reuse, -R12.reuse ;  /* 0x000000057d7d7223 */ /* 0x180fe2000001080c */
[----:B------:R-:W-:Y:S01]  /*20200*/  ISETP.LT.OR P2, PT, R166, 0x52, P2 ;  /* 0x00000052a600780c */ /* 0x000fe20001741670 */
[--C-:B------:R-:W-:Y:S01]  /*20210*/  FFMA.FTZ R130, R130, R5, -R12.reuse ;  /* 0x0000000582827223 */ /* 0x100fe2000001080c */
[----:B------:R-:W-:Y:S01]  /*20220*/  FSEL R152, R152, -INF , !P3 ;  /* 0xff80000098987808 */ /* 0x000fe20005800000 */
[----:B------:R-:W-:Y:S01]  /*20230*/  MUFU.EX2 R13, R13 ;  /* 0x0000000d000d7308 */ /* 0x000fe20000000800 */
[----:B------:R-:W-:Y:S01]  /*20240*/  FMNMX.FTZ R121, R150, R121, !PT ;  /* 0x0000007996797209 */ /* 0x000fe20007810000 */
[----:B0-----:R-:W-:Y:S01]  /*20250*/  FFMA.FTZ R8, R11, R8, R167 ;  /* 0x000000080b087223 */ /* 0x001fe200000100a7 */
[----:B------:R-:W-:Y:S01]  /*20260*/  ISETP.LT.OR P1, PT, R166, 0x59, P1 ;  /* 0x00000059a600780c */ /* 0x000fe20000f21670 */
[-CC-:B------:R-:W-:Y:S01]  /*20270*/  FFMA.FTZ R131, R131, R5.reuse, -R12.reuse ;  /* 0x0000000583837223 */ /* 0x180fe2000001080c */
[----:B------:R-:W-:Y:S01]  /*20280*/  FSEL R154, R154, -INF , !P2 ;  /* 0xff8000009a9a7808 */ /* 0x000fe20005000000 */
[----:B------:R-:W-:Y:S01]  /*20290*/  FFMA.FTZ R134, R134, R5, -R12 ;  /* 0x0000000586867223 */ /* 0x000fe2000001080c */
[----:B------:R-:W-:Y:S01]  /*202a0*/  FMNMX.FTZ R159, R152, R121, !PT ;  /* 0x00000079989f7209 */ /* 0x000fe20007810000 */
[----:B------:R-:W-:Y:S01]  /*202b0*/  MUFU.EX2 R14, R14 ;  /* 0x0000000e000e7308 */ /* 0x000fe20000000800 */
[----:B------:R-:W-:Y:S01]  /*202c0*/  ISETP.LT.OR P5, PT, R166, 0x5a, P5 ;  /* 0x0000005aa600780c */ /* 0x000fe20002fa1670 */
[----:B-1----:R-:W-:Y:S01]  /*202d0*/  FADD.FTZ R8, R10, R8 ;  /* 0x000000080a087221 */ /* 0x002fe20000010000 */
        /* <DEDUP_REMOVED lines=8> */
[-CC-:B------:R-:W-:Y:S01]  /*20360*/  FFMA.FTZ R144, R144, R5.reuse, -R12.reuse ;  /* 0x0000000590907223 */ /* 0x180fe2000001080c */
[-CC-:B------:R-:W-:Y:S01]  /*20370*/  FFMA.FTZ R146, R146, R5.reuse, -R12.reuse ;  /* 0x0000000592927223 */ /* 0x180fe2000001080c */
[----:B------:R-:W-:Y:S01]  /*20380*/  FMNMX.FTZ R0, R158, R0, !PT ;  /* 0x000000009e007209 */ /* 0x000fe20007810000 */
[-CC-:B------:R-:W-:Y:S01]  /*20390*/  FFMA.FTZ R149, R149, R5.reuse, -R12.reuse ;  /* 0x0000000595957223 */ /* 0x180fe2000001080c */
[-CC-:B------:R-:W-:Y:S01]  /*203a0*/  FFMA.FTZ R151, R151, R5.reuse, -R12.reuse ;  /* 0x0000000597977223 */ /* 0x180fe2000001080c */
[----:B------:R-:W-:Y:S01]  /*203b0*/  MUFU.EX2 R127, R127 ;  /* 0x0000007f007f7308 */ /* 0x000fe20000000800 */
[-CC-:B------:R-:W-:Y:S01]  /*203c0*/  FFMA.FTZ R153, R153, R5.reuse, -R12.reuse ;  /* 0x0000000599997223 */ /* 0x180fe2000001080c */
[----:B------:R-:W0:Y:S01]  /*203d0*/  SHFL.BFLY PT, R159, R0, 0x2, 0x1f ;  /* 0x0c401f00009f7f89 */ /* 0x000e2200000e0000 */
[-CC-:B------:R-:W-:Y:S01]  /*203e0*/  FFMA.FTZ R155, R155, R5.reuse, -R12.reuse ;  /* 0x000000059b9b7223 */ /* 0x180fe2000001080c */
[-CC-:B------:R-:W-:Y:S01]  /*203f0*/  FFMA.FTZ R156, R156, R5.reuse, -R12.reuse ;  /* 0x000000059c9c7223 */ /* 0x180fe2000001080c */
[-CC-:B------:R-:W-:Y:S01]  /*20400*/  FFMA.FTZ R157, R157, R5.reuse, -R12.reuse ;  /* 0x000000059d9d7223 */ /* 0x180fe2000001080c */
[-CC-:B------:R-:W-:Y:S01]  /*20410*/  FFMA.FTZ R160, R160, R5.reuse, -R12.reuse ;  /* 0x00000005a0a07223 */ /* 0x180fe2000001080c */
[----:B------:R-:W-:Y:S01]  /*20420*/  FFMA.FTZ R12, R161, R5, -R12 ;  /* 0x00000005a10c7223 */ /* 0x000fe2000001080c */
[----:B------:R-:W-:Y:S01]  /*20430*/  MUFU.EX2 R124, R124 ;  /* 0x0000007c007c7308 */ /* 0x000fe20000000800 */
[----:B------:R-:W-:-:S07]  /*20440*/  LOP3.LUT P0, RZ, R16, 0x200000, RZ, 0xc0, !PT ;  /* 0x0020000010ff7812 */ /* 0x000fce000780c0ff */
        /* <DEDUP_REMOVED lines=42> */
[----:B------:R-:W-:Y:S01]  /*206f0*/  FFMA.FTZ R158, R158, R5, -R162 ;  /* 0x000000059e9e7223 */ /* 0x000fe200000108a2 */
[----:B------:R-:W2:Y:S01]  /*20700*/  MUFU.EX2 R15, R15 ;  /* 0x0000000f000f7308 */ /* 0x000ea20000000800 */
[----:B0-----:R-:W-:-:S07]  /*20710*/  FFMA.FTZ R7, R6, R7, R189 ;  /* 0x0000000706077223 */ /* 0x001fce00000100bd */
        /* <DEDUP_REMOVED lines=74> */
[----:B--2---:R-:W-:-:S03]  /*20bc0*/  FADD.FTZ R8, R12, R7 ;  /* 0x000000070c087221 */ /* 0x004fc60000010000 */
[----:B0-----:R-:W-:Y:S01]  /*20bd0*/  FADD.FTZ R7, R158, R9 ;  /* 0x000000099e077221 */ /* 0x001fe20000010000 */
[----:B------:R-:W-:Y:S06]  /*20be0*/  @!P0 BRA `(.L_x_1826) ;  /* 0x0000000000048947 */ /* 0x000fec0003800000 */
[----:B------:R-:W-:Y:S01]  /*20bf0*/  BPT.TRAP 0x1 ;  /* 0x000000040000795c */ /* 0x000fe20000300000 */
.L_x_1826:
[----:B------:R-:W2:Y:S01]  /*20c00*/  LDL R9, [R1+0x44] ;  /* 0x0000440001097983 */ /* 0x000ea20000100800 */
[----:B------:R-:W-:Y:S01]  /*20c10*/  VIADD R20, R20, 0x30860 ;  /* 0x0003086014147836 */ /* 0x000fe20000000000 */
[----:B------:R-:W-:Y:S01]  /*20c20*/  F2FP.F16.F32.PACK_AB R188, R10, R167 ;  /* 0x000000a70abc723e */ /* 0x000fe200000000ff */
[----:B------:R-:W-:Y:S01]  /*20c30*/  IMAD.MOV.U32 R10, RZ, RZ, R198 ;  /* 0x000000ffff0a7224 */ /* 0x000fe200078e00c6 */
[----:B------:R-:W-:Y:S02]  /*20c40*/  F2FP.F16.F32.PACK_AB R190, R14, R13 ;  /* 0x0000000d0ebe723e */ /* 0x000fe400000000ff */
[----:B------:R-:W-:Y:S02]  /*20c50*/  PRMT R20, R204, 0x654, R20 ;  /* 0x00000654cc147816 */ /* 0x000fe40000000014 */
        /* <DEDUP_REMOVED lines=24> */
[----:B------:R-:W-:Y:S02]  /*20de0*/  MOV R13, R193 ;  /* 0x000000c1000d7202 */ /* 0x000fe40000000f00 */
[C---:B--2---:R-:W-:Y:S01]  /*20df0*/  ISETP.GT.AND P1, PT, R4.reuse, R9, PT ;  /* 0x000000090400720c */ /* 0x044fe20003f24270 */
[----:B------:R-:W-:Y:S02]  /*20e00*/  VIADD R4, R4, 0xffffffff ;  /* 0xffffffff04047836 */ /* 0x000fe40000000000 */
[----:B------:R-:W-:-:S10]  /*20e10*/  IMAD.MOV.U32 R9, RZ, RZ, R0 ;  /* 0x000000ffff097224 */ /* 0x000fd400078e0000 */
[----:B0-----:R-:W-:Y:S05]  /*20e20*/  @P1 BRA `(.L_x_1827) ;  /* 0xffffffc000c01947 */ /* 0x001fea000383ffff */
.L_x_1806:
[----:B------:R-:W-:Y:S05]  /*20e30*/  BSYNC B0 ;  /* 0x0000000000007941 */ /* 0x000fea0003800000 */
.L_x_1805:
        /* <DEDUP_REMOVED lines=99> */
.L_x_1828:
[----:B------:R-:W-:Y:S01]  /*21470*/  IMAD R6, R193, 0x8, R2 ;  /* 0x00000008c1067824 */ /* 0x000fe200078e0202 */
[----:B------:R-:W-:-:S04]  /*21480*/  SHF.L.U32 R4, R198, 0x1f, RZ ;  /* 0x0000001fc6047819 */ /* 0x000fc800000006ff */
[----:B------:R0:W1:Y:S01]  /*21490*/  SYNCS.PHASECHK.TRANS64.TRYWAIT P1, [R6+URZ+0x30850], R4 ;  /* 0x03085004060075a7 */ /* 0x000062000802017f */
[----:B------:R-:W-:Y:S05]  /*214a0*/  @!P0 BRA `(.L_x_1829) ;  /* 0x0000000000048947 */ /* 0x000fea0003800000 */
[----:B------:R-:W-:Y:S01]  /*214b0*/  BPT.TRAP 0x1 ;  /* 0x000000040000795c */ /* 0x000fe20000300000 */
.L_x_1829:
        /* <DEDUP_REMOVED lines=9> */
.L_x_1831:
[----:B------:R-:W-:Y:S05]  /*21550*/  BSYNC B0 ;  /* 0x0000000000007941 */ /* 0x000fea0003800000 */
.L_x_1830:
[----:B------:R-:W-:Y:S01]  /*21560*/  IMAD.MOV.U32 R10, RZ, RZ, R2 ;  /* 0x000000ffff0a7224 */ /* 0x000fe200078e0002 */
[----:B------:R-:W-:Y:S01]  /*21570*/  WARPGROUP.ARRIVE ;  /* 0x00000000000079c5 */ /* 0x000fe20000000000 */
[----:B------:R-:W-:Y:S01]  /*21580*/  IMAD.MOV.U32 R11, RZ, RZ, 0x40000040 ;  /* 0x40000040ff0b7424 */ /* 0x000fe200078e00ff */
[----:B------:R-:W2:Y:S01]  /*21590*/  SHFL.BFLY PT, R9, R8, 0x2, 0x1f ;  /* 0x0c401f0008097f89 */ /* 0x000ea200000e0000 */
[----:B01----:R-:W-:Y:S01]  /*215a0*/  IMAD.MOV.U32 R4, RZ, RZ, RZ ;  /* 0x000000ffff047224 */ /* 0x003fe200078e00ff */
[----:B------:R-:W-:Y:S01]  /*215b0*/  R2UR UR6, R10 ;  /* 0x000000000a0672ca */ /* 0x000fe200000e0000 */
[----:B------:R-:W-:Y:S01]  /*215c0*/  VIADD R10, R2, 0x80 ;  /* 0x00000080020a7836 */ /* 0x000fe20000000000 */
[----:B------:R-:W-:Y:S01]  /*215d0*/  R2UR UR7, R11 ;  /* 0x000000000b0772ca */ /* 0x000fe200000e0000 */
[----:B------:R-:W-:Y:S01]  /*215e0*/  IMAD.MOV.U32 R128, RZ, RZ, -0x800000 ;  /* 0xff800000ff807424 */ /* 0x000fe200078e00ff */
[----:B------:R-:W-:Y:S02]  /*215f0*/  MOV R11, 0x40000040 ;  /* 0x40000040000b7802 */ /* 0x000fe40000000f00 */
[----:B------:R-:W-:-:S09]  /*21600*/  MOV R129, 0xff800000 ;  /* 0xff80000000817802 */ /* 0x000fd20000000f00 */
[----:B------:R-:W-:Y:S01]  /*21610*/  HGMMA.64x192x16.F32 R24, R188, gdesc[UR4].tnspB, R24, gsb0 ;  /* 0x42e00004bc187df0 */ /* 0x000fe20008000818 */
[----:B------:R-:W-:Y:S01]  /*21620*/  R2UR UR6, R10 ;  /* 0x000000000a0672ca */ /* 0x000fe200000e0000 */
[----:B------:R-:W-:Y:S01]  /*21630*/  VIADD R10, R2, 0x100 ;  /* 0x00000100020a7836 */ /* 0x000fe20000000000 */
[----:B------:R-:W-:Y:S01]  /*21640*/  R2UR UR7, R11 ;  /* 0x000000000b0772ca */ /* 0x000fe200000e0000 */
[----:B------:R-:W-:Y:S02]  /*21650*/  IMAD.MOV.U32 R11, RZ, RZ, 0x40000040 ;  /* 0x40000040ff0b7424 */ /* 0x000fe400078e00ff */
[----:B--2---:R-:W-:Y:S01]  /*21660*/  FADD.FTZ R9, R9, R8 ;  /* 0x0000000809097221 */ /* 0x004fe20000010000 */
[----:B------:R-:W-:Y:S02]  /*21670*/  WARPGROUP.DEPBAR.LE gsb0, 0x0 ;  /* 0x00008000000079c5 */ /* 0x000fe40000010000 */
[----:B------:R-:W-:-:S11]  /*21680*/  WARPGROUP.ARRIVE ;  /* 0x00000000000079c5 */ /* 0x000fd60000000000 */
        /* <DEDUP_REMOVED lines=19> */
[----:B------:R-:W0:Y:S01]  /*217c0*/  SHFL.BFLY PT, R2, R7, 0x2, 0x1f ;  /* 0x0c401f0007027f89 */ /* 0x000e2200000e0000 */
[----:B------:R-:W-:Y:S02]  /*217d0*/  WARPGROUP.DEPBAR.LE gsb0, 0x0 ;  /* 0x00008000000079c5 */ /* 0x000fe40000010000 */
[----:B------:R-:W-:-:S12]  /*217e0*/  WARPGROUP.ARRIVE ;  /* 0x00000000000079c5 */ /* 0x000fd80000000000 */
[----:B------:R-:W-:Y:S01]  /*217f0*/  HGMMA.64x192x16.F32 R24, R172, gdesc[UR4].tnspB, R24, gsb0 ;  /* 0x42e00004ac187df0 */ /* 0x000fe20008000818 */
[----:B------:R-:W-:Y:S01]  /*21800*/  R2UR UR6, R10 ;  /* 0x000000000a0672ca */ /* 0x000fe200000e0000 */
[----:B0-----:R-:W-:Y:S01]  /*21810*/  FADD.FTZ R10, R2, R7 ;  /* 0x00000007020a7221 */ /* 0x001fe20000010000 */
[----:B------:R-:W-:Y:S01]  /*21820*/  R2UR UR7, R11 ;  /* 0x000000000b0772ca */ /* 0x000fe200000e0000 */
[----:B------:R-:W0:Y:S04]  /*21830*/  SHFL.BFLY PT, R2, R9, 0x1, 0x1f ;  /* 0x0c201f0009027f89 */ /* 0x000e2800000e0000 */
[----:B------:R-:W1:Y:S01]  /*21840*/  SHFL.BFLY PT, R11, R10, 0x1, 0x1f ;  /* 0x0c201f000a0b7f89 */ /* 0x000e6200000e0000 */
[----:B0-----:R-:W-:Y:S01]  /*21850*/  FADD.FTZ R13, R9, R2 ;  /* 0x00000002090d7221 */ /* 0x001fe20000010000 */
[----:B------:R-:W-:-:S02]  /*21860*/  IMAD.MOV.U32 R2, RZ, RZ, RZ ;  /* 0x000000ffff027224 */ /* 0x000fc400078e00ff */
[----:B-1----:R-:W-:Y:S02]  /*21870*/  FADD.FTZ R14, R10, R11 ;  /* 0x0000000b0a0e7221 */ /* 0x002fe40000010000 */
[----:B------:R-:W-:-:S03]  /*21880*/  FSETP.NE.FTZ.AND P1, PT, R13, RZ, PT ;  /* 0x000000ff0d00720b */ /* 0x000fc60003f35000 */
        /* <DEDUP_REMOVED lines=17> */
.L_x_1833:
[----:B------:R-:W2:Y:S01]  /*219a0*/  LDL.LU R0, [R1+0x50] ;  /* 0x0000500001007983 */ /* 0x000ea20000300800 */
[----:B------:R-:W-:Y:S02]  /*219b0*/  VIADD R3, R6, 0x30860 ;  /* 0x0003086006037836 */ /* 0x000fe40000000000 */
[-C--:B------:R-:W-:Y:S01]  /*219c0*/  FMUL.FTZ R124, R24, R4.reuse ;  /* 0x00000004187c7220 */ /* 0x080fe20000410000 */
        /* <DEDUP_REMOVED lines=14> */
[-C--:B------:R-:W-:Y:S01]  /*21ab0*/  FMUL.FTZ R45, R45, R4.reuse ;  /* 0x000000042d2d7220 */ /* 0x080fe20000410000 */
[----:B-1----:R-:W-:Y:S01]  /*21ac0*/  SEL R3, RZ, 0x1, P1 ;  /* 0x00000001ff037807 */ /* 0x002fe20000800000 */
        /* <DEDUP_REMOVED lines=89> */
.L_x_1685:
[----:B------:R-:W1:Y:S08]  /*22060*/  S2UR UR4, SR_CgaCtaId ;  /* 0x00000000000479c3 */ /* 0x000e700000008800 */
[----:B------:R-:W-:Y:S01]  /*22070*/  BAR.SYNC.DEFER_BLOCKING 0x5, 0x180 ;  /* 0x0146000000007b1d */ /* 0x000fe20000010000 */
[----:B------:R-:W-:-:S05]  /*22080*/  MOV R3, 0x400 ;  /* 0x0000040000037802 */ /* 0x000fca0000000f00 */
[----:B------:R-:W-:Y:S01]  /*22090*/  BSSY B0, `(.L_x_1834) ;  /* 0x00003d7000007945 */ /* 0x000fe20003800000 */
[----:B-1----:R-:W-:-:S05]  /*220a0*/  IMAD.U32 R204, RZ, RZ, UR4 ;  /* 0x00000004ffcc7e24 */ /* 0x002fca000f8e00ff */
[----:B------:R-:W-:-:S05]  /*220b0*/  LEA R2, R204, R3, 0x18 ;  /* 0x00000003cc027211 */ /* 0x000fca00078ec0ff */
[----:B------:R1:W2:Y:S01]  /*220c0*/  LDS.128 R28, [R2+0x308d0] ;  /* 0x0308d000021c7984 */ /* 0x0002a20000000c00 */
[----:B------:R-:W-:Y:S06]  /*220d0*/  BAR.ARV 0x4, 0x180 ;  /* 0x0106000000007b1d */ /* 0x000fec0000002000 */
[----:B------:R-:W-:Y:S05]  /*220e0*/  @P0 BRA `(.L_x_1835) ;  /* 0x0000002c00d80947 */ /* 0x000fea0003800000 */
[----:B0-----:R-:W3:Y:S01]  /*220f0*/  LDL R0, [R1+0x64] ;  /* 0x0000640001007983 */ /* 0x001ee20000100800 */
[----:B------:R-:W0:Y:S01]  /*22100*/  S2R R3, SR_SWINHI ;  /* 0x0000000000037919 */ /* 0x000e220000002f00 */
[----:B------:R-:W-:Y:S01]  /*22110*/  F2FP.F16.F32.PACK_AB R6, R123, R122 ;  /* 0x0000007a7b06723e */ /* 0x000fe200000000ff */
[----:B------:R-:W-:Y:S01]  /*22120*/  ULDC.64 UR4, c[0x0][0xc00] ;  /* 0x0003000000047ab9 */ /* 0x000fe20000000a00 */
[----:B------:R-:W-:Y:S01]  /*22130*/  F2FP.F16.F32.PACK_AB R7, R121, R120 ;  /* 0x000000787907723e */ /* 0x000fe200000000ff */
[----:B------:R-:W4:Y:S01]  /*22140*/  LDL.LU R145, [R1+0x48] ;  /* 0x0000480001917983 */ /* 0x000f220000300800 */
[----:B------:R-:W-:-:S03]  /*22150*/  ULDC.64 UR6, c[0x0][0xc08] ;  /* 0x0003020000067ab9 */ /* 0x000fc60000000a00 */
[----:B------:R-:W4:Y:S04]  /*22160*/  LDL.LU R144, [R1+0x4c] ;  /* 0x00004c0001907983 */ /* 0x000f280000300800 */
[----:B------:R-:W4:Y:S04]  /*22170*/  LDL R143, [R1+0x40] ;  /* 0x00004000018f7983 */ /* 0x000f280000100800 */
[----:B------:R-:W4:Y:S04]  /*22180*/  LDL R142, [R1+0x38] ;  /* 0x00003800018e7983 */ /* 0x000f280000100800 */
[----:B------:R-:W4:Y:S01]  /*22190*/  LDL R141, [R1+0x54] ;  /* 0x00005400018d7983 */ /* 0x000f220000100800 */
[----:B------:R-:W-:-:S02]  /*221a0*/  MOV R126, R2 ;  /* 0x00000002007e7202 */ /* 0x000fc40000000f00 */
[----:B0-----:R-:W-:Y:S01]  /*221b0*/  MOV R127, R3 ;  /* 0x00000003007f7202 */ /* 0x001fe20000000f00 */
[----:B------:R-:W-:Y:S02]  /*221c0*/  BAR.SYNC.DEFER_BLOCKING 0x1, 0x100 ;  /* 0x0044000000007b1d */ /* 0x000fe40000010000 */
[----:B---3--:R-:W-:-:S03]  /*221d0*/  IMAD.WIDE R24, R0, 0x2, R126 ;  /* 0x0000000200187825 */ /* 0x008fc600078e027e */
[----:B------:R-:W-:-:S04]  /*221e0*/  LOP3.LUT R5, R24, 0x380, RZ, 0xc0, !PT ;  /* 0x0000038018057812 */ /* 0x000fc800078ec0ff */
[----:B------:R-:W-:Y:S02]  /*221f0*/  SHF.R.U64 R5, R5, 0x3, RZ ;  /* 0x0000000305057819 */ /* 0x000fe400000012ff */
[----:B------:R-:W-:Y:S02]  /*22200*/  IADD3 R11, P2, R24, 0x20, RZ ;  /* 0x00000020180b7810 */ /* 0x000fe40007f5e0ff */
[----:B------:R-:W-:Y:S01]  /*22210*/  LOP3.LUT R4, R5, R24, RZ, 0x3c, !PT ;  /* 0x0000001805047212 */ /* 0x000fe200078e3cff */
[----:B------:R-:W-:Y:S01]  /*22220*/  IMAD.MOV.U32 R5, RZ, RZ, R25 ;  /* 0x000000ffff057224 */ /* 0x000fe200078e0019 */
[----:B------:R-:W-:-:S04]  /*22230*/  LOP3.LUT R10, R11, 0x380, RZ, 0xc0, !PT ;  /* 0x000003800b0a7812 */ /* 0x000fc800078ec0ff */
[----:B------:R-:W-:Y:S02]  /*22240*/  MOV R0, R4 ;  /* 0x0000000400007202 */ /* 0x000fe40000000f00 */
[----:B------:R-:W-:Y:S02]  /*22250*/  SHF.R.U64 R10, R10, 0x3, RZ ;  /* 0x000000030a0a7819 */ /* 0x000fe400000012ff */
[----:B------:R-:W-:Y:S02]  /*22260*/  F2FP.F16.F32.PACK_AB R4, R125, R124 ;  /* 0x0000007c7d04723e */ /* 0x000fe400000000ff */
[----:B------:R-:W-:Y:S02]  /*22270*/  F2FP.F16.F32.PACK_AB R5, R21, R20 ;  /* 0x000000141505723e */ /* 0x000fe400000000ff */
[C---:B------:R-:W-:Y:S02]  /*22280*/  IADD3 R13, P1, R24.reuse, 0x40, RZ ;  /* 0x00000040180d7810 */ /* 0x040fe40007f3e0ff */
[----:B------:R-:W-:-:S02]  /*22290*/  IADD3 R15, P6, R24, 0x60, RZ ;  /* 0x00000060180f7810 */ /* 0x000fc40007fde0ff */
[----:B------:R-:W-:Y:S01]  /*222a0*/  IADD3 R26, P5, R24, 0x4000, RZ ;  /* 0x00004000181a7810 */ /* 0x000fe20007fbe0ff */
[----:B------:R0:W-:Y:S01]  /*222b0*/  STSM.16.M88.4 [R0], R4 ;  /* 0x0000000400007844 */ /* 0x0001e20000000200 */
[----:B------:R-:W-:Y:S02]  /*222c0*/  LOP3.LUT R10, R10, R11, RZ, 0x3c, !PT ;  /* 0x0000000b0a0a7212 */ /* 0x000fe400078e3cff */
[----:B------:R-:W-:Y:S02]  /*222d0*/  IADD3.X R11, RZ, R25, RZ, P2, !PT ;  /* 0x00000019ff0b7210 */ /* 0x000fe400017fe4ff */
[----:B------:R-:W-:Y:S02]  /*222e0*/  LOP3.LUT R12, R13, 0x380, RZ, 0xc0, !PT ;  /* 0x000003800d0c7812 */ /* 0x000fe400078ec0ff */
[----:B------:R-:W-:Y:S02]  /*222f0*/  LOP3.LUT R14, R15, 0x380, RZ, 0xc0, !PT ;  /* 0x000003800f0e7812 */ /* 0x000fe400078ec0ff */
[----:B------:R-:W-:-:S02]  /*22300*/  LOP3.LUT R27, R26, 0x380, RZ, 0xc0, !PT ;  /* 0x000003801a1b7812 */ /* 0x000fc400078ec0ff */
[C---:B------:R-:W-:Y:S02]  /*22310*/  IADD3 R8, P3, R24.reuse, 0x4060, RZ ;  /* 0x0000406018087810 */ /* 0x040fe40007f7e0ff */
[----:B0-----:R-:W-:Y:S02]  /*22320*/  IADD3 R4, P2, R24, 0x8000, RZ ;  /* 0x0000800018047810 */ /* 0x001fe40007f5e0ff */
[----:B------:R-:W-:Y:S02]  /*22330*/  SHF.R.U64 R12, R12, 0x3, RZ ;  /* 0x000000030c0c7819 */ /* 0x000fe400000012ff */
[----:B------:R-:W-:Y:S02]  /*22340*/  SHF.R.U64 R14, R14, 0x3, RZ ;  /* 0x000000030e0e7819 */ /* 0x000fe400000012ff */
[----:B------:R-:W-:Y:S02]  /*22350*/  LOP3.LUT R5, R4, 0x380, RZ, 0xc0, !PT ;  /* 0x0000038004057812 */ /* 0x000fe400078ec0ff */
[----:B------:R-:W-:-:S02]  /*22360*/  SHF.R.U64 R27, R27, 0x3, RZ ;  /* 0x000000031b1b7819 */ /* 0x000fc400000012ff */
[----:B------:R-:W-:Y:S02]  /*22370*/  IADD3 R136, P0, R24, 0x4020, RZ ;  /* 0x0000402018887810 */ /* 0x000fe40007f1e0ff */
[----:B------:R-:W-:Y:S02]  /*22380*/  LOP3.LUT R9, R8, 0x380, RZ, 0xc0, !PT ;  /* 0x0000038008097812 */ /* 0x000fe400078ec0ff */
[----:B------:R-:W-:Y:S01]  /*22390*/  LOP3.LUT R12, R12, R13, RZ, 0x3c, !PT ;  /* 0x0000000d0c0c7212 */ /* 0x000fe200078e3cff */
[--C-:B------:R-:W-:Y:S01]  /*223a0*/  IMAD.X R13, RZ, RZ, R25.reuse, P1 ;  /* 0x000000ffff0d7224 */ /* 0x100fe200008e0619 */
[----:B------:R-:W-:Y:S01]  /*223b0*/  LOP3.LUT R14, R14, R15, RZ, 0x3c, !PT ;  /* 0x0000000f0e0e7212 */ /* 0x000fe200078e3cff */
[----:B------:R-:W-:Y:S01]  /*223c0*/  IMAD.X R15, RZ, RZ, R25, P6 ;  /* 0x000000ffff0f7224 */ /* 0x000fe200030e0619 */
[----:B------:R-:W-:Y:S02]  /*223d0*/  IADD3 R138, P4, R24, 0x4040, RZ ;  /* 0x00004040188a7810 */ /* 0x000fe40007f9e0ff */
[----:B------:R-:W-:-:S02]  /*223e0*/  SHF.R.U64 R5, R5, 0x3, RZ ;  /* 0x0000000305057819 */ /* 0x000fc400000012ff */
[----:B------:R-:W-:Y:S01]  /*223f0*/  LOP3.LUT R26, R27, R26, RZ, 0x3c, !PT ;  /* 0x0000001a1b1a7212 */ /* 0x000fe200078e3cff */
[----:B------:R-:W-:Y:S01]  /*22400*/  IMAD.X R27, RZ, RZ, R25, P5 ;  /* 0x000000ffff1b7224 */ /* 0x000fe200028e0619 */
[----:B------:R-:W-:Y:S02]  /*22410*/  LOP3.LUT R137, R136, 0x380, RZ, 0xc0, !PT ;  /* 0x0000038088897812 */ /* 0x000fe400078ec0ff */
[----:B------:R-:W-:Y:S02]  /*22420*/  SHF.R.U64 R9, R9, 0x3, RZ ;  /* 0x0000000309097819 */ /* 0x000fe400000012ff */
[C---:B------:R-:W-:Y:S02]  /*22430*/  IADD3 R132, P1, R24.reuse, 0x8020, RZ ;  /* 0x0000802018847810 */ /* 0x040fe40007f3e0ff */
[C---:B------:R-:W-:Y:S02]  /*22440*/  IADD3 R134, P6, R24.reuse, 0x8040, RZ ;  /* 0x0000804018867810 */ /* 0x040fe40007fde0ff */
[----:B------:R-:W-:-:S02]  /*22450*/  IADD3 R130, P5, R24, 0x8060, RZ ;  /* 0x0000806018827810 */ /* 0x000fc40007fbe0ff */
[----:B------:R-:W-:Y:S02]  /*22460*/  LOP3.LUT R139, R138, 0x380, RZ, 0xc0, !PT ;  /* 0x000003808a8b7812 */ /* 0x000fe400078ec0ff */
[----:B------:R-:W-:Y:S01]  /*22470*/  LOP3.LUT R4, R5, R4, RZ, 0x3c, !PT ;  /* 0x0000000405047212 */ /* 0x000fe200078e3cff */
[----:B------:R-:W-:Y:S01]  /*22480*/  IMAD.X R5, RZ, RZ, R25, P2 ;  /* 0x000000ffff057224 */ /* 0x000fe200010e0619 */
[----:B------:R-:W-:Y:S02]  /*22490*/  MOV R24, R12 ;  /* 0x0000000c00187202 */ /* 0x000fe40000000f00 */
[----:B------:R-:W-:Y:S02]  /*224a0*/  MOV R140, R14 ;  /* 0x0000000e008c7202 */ /* 0x000fe40000000f00 */
[----:B------:R-:W-:Y:S02]  /*224b0*/  SHF.R.U64 R137, R137, 0x3, RZ ;  /* 0x0000000389897819 */ /* 0x000fe400000012ff */
[----:B------:R-:W-:-:S02]  /*224c0*/  LOP3.LUT R8, R9, R8, RZ, 0x3c, !PT ;  /* 0x0000000809087212 */ /* 0x000fc400078e3cff */
[----:B------:R-:W-:Y:S02]  /*224d0*/  LOP3.LUT R133, R132, 0x380, RZ, 0xc0, !PT ;  /* 0x0000038084857812 */ /* 0x000fe400078ec0ff */
[----:B-----5:R-:W-:Y:S02]  /*224e0*/  LOP3.LUT R135, R134, 0x380, RZ, 0xc0, !PT ;  /* 0x0000038086877812 */ /* 0x020fe400078ec0ff */
[----:B------:R-:W-:Y:S02]  /*224f0*/  LOP3.LUT R131, R130, 0x380, RZ, 0xc0, !PT ;  /* 0x0000038082837812 */ /* 0x000fe400078ec0ff */
[----:B------:R-:W-:Y:S02]  /*22500*/  MOV R10, R10 ;  /* 0x0000000a000a7202 */ /* 0x000fe40000000f00 */
[----:B------:R-:W-:Y:S02]  /*22510*/  F2FP.F16.F32.PACK_AB R12, R33, R32 ;  /* 0x00000020210c723e */ /* 0x000fe400000000ff */
[----:B------:R-:W-:-:S02]  /*22520*/  F2FP.F16.F32.PACK_AB R13, R35, R34 ;  /* 0x00000022230d723e */ /* 0x000fc400000000ff */
[----:B------:R-:W-:Y:S02]  /*22530*/  F2FP.F16.F32.PACK_AB R14, R37, R36 ;  /* 0x00000024250e723e */ /* 0x000fe400000000ff */
[----:B------:R-:W-:Y:S02]  /*22540*/  F2FP.F16.F32.PACK_AB R15, R39, R38 ;  /* 0x00000026270f723e */ /* 0x000fe400000000ff */
[----:B------:R-:W-:Y:S02]  /*22550*/  SHF.R.U64 R139, R139, 0x3, RZ ;  /* 0x000000038b8b7819 */ /* 0x000fe400000012ff */
[----:B------:R-:W-:Y:S02]  /*22560*/  IADD3.X R9, RZ, R25, RZ, P3, !PT ;  /* 0x00000019ff097210 */ /* 0x000fe40001ffe4ff */
[----:B------:R-:W-:Y:S01]  /*22570*/  MOV R3, R4 ;  /* 0x0000000400037202 */ /* 0x000fe20000000f00 */
[----:B------:R0:W-:Y:S01]  /*22580*/  STSM.16.M88.4 [R10], R12 ;  /* 0x0000000c0a007844 */ /* 0x0001e20000000200 */
[----:B------:R-:W-:Y:S01]  /*22590*/  LOP3.LUT R136, R137, R136, RZ, 0x3c, !PT ;  /* 0x0000008889887212 */ /* 0x000fe200078e3cff */
[----:B------:R-:W-:Y:S01]  /*225a0*/  IMAD.X R137, RZ, RZ, R25, P0 ;  /* 0x000000ffff897224 */ /* 0x000fe200000e0619 */
[----:B------:R-:W-:-:S02]  /*225b0*/  SHF.R.U64 R133, R133, 0x3, RZ ;  /* 0x0000000385857819 */ /* 0x000fc400000012ff */
[----:B------:R-:W-:Y:S02]  /*225c0*/  SHF.R.U64 R135, R135, 0x3, RZ ;  /* 0x0000000387877819 */ /* 0x000fe400000012ff */
[----:B------:R-:W-:Y:S02]  /*225d0*/  SHF.R.U64 R131, R131, 0x3, RZ ;  /* 0x0000000383837819 */ /* 0x000fe400000012ff */
[----:B------:R-:W-:Y:S02]  /*225e0*/  F2FP.F16.F32.PACK_AB R4, R41, R40 ;  /* 0x000000282904723e */ /* 0x000fe400000000ff */
[----:B------:R-:W-:Y:S02]  /*225f0*/  F2FP.F16.F32.PACK_AB R5, R43, R42 ;  /* 0x0000002a2b05723e */ /* 0x000fe400000000ff */
[----:B------:R-:W-:Y:S02]  /*22600*/  F2FP.F16.F32.PACK_AB R6, R45, R44 ;  /* 0x0000002c2d06723e */ /* 0x000fe400000000ff */
[----:B------:R-:W-:-:S02]  /*22610*/  F2FP.F16.F32.PACK_AB R7, R47, R46 ;  /* 0x0000002e2f07723e */ /* 0x000fc400000000ff */
[----:B------:R-:W-:Y:S01]  /*22620*/  LOP3.LUT R138, R139, R138, RZ, 0x3c, !PT ;  /* 0x0000008a8b8a7212 */ /* 0x000fe200078e3cff */
[--C-:B------:R-:W-:Y:S01]  /*22630*/  IMAD.X R139, RZ, RZ, R25.reuse, P4 ;  /* 0x000000ffff8b7224 */ /* 0x100fe200020e0619 */
[----:B------:R-:W-:Y:S02]  /*22640*/  MOV R0, R8 ;  /* 0x0000000800007202 */ /* 0x000fe40000000f00 */
[----:B------:R-:W-:Y:S02]  /*22650*/  F2FP.F16.F32.PACK_AB R8, R49, R48 ;  /* 0x000000303108723e */ /* 0x000fe400000000ff */
[----:B------:R-:W-:Y:S02]  /*22660*/  F2FP.F16.F32.PACK_AB R9, R51, R50 ;  /* 0x000000323309723e */ /* 0x000fe400000000ff */
[----:B0-----:R-:W-:Y:S02]  /*22670*/  F2FP.F16.F32.PACK_AB R10, R53, R52 ;  /* 0x00000034350a723e */ /* 0x001fe400000000ff */
[----:B------:R-:W-:Y:S01]  /*22680*/  F2FP.F16.F32.PACK_AB R11, R55, R54 ;  /* 0x00000036370b723e */ /* 0x000fe200000000ff */
[----:B------:R0:W-:Y:S01]  /*22690*/  STSM.16.M88.4 [R24], R4 ;  /* 0x0000000418007844 */ /* 0x0001e20000000200 */
[----:B------:R-:W-:Y:S01]  /*226a0*/  LOP3.LUT R132, R133, R132, RZ, 0x3c, !PT ;  /* 0x0000008485847212 */ /* 0x000fe200078e3cff */
[--C-:B------:R-:W-:Y:S01]  /*226b0*/  IMAD.X R133, RZ, RZ, R25.reuse, P1 ;  /* 0x000000ffff857224 */ /* 0x100fe200008e0619 */
[----:B------:R-:W-:Y:S01]  /*226c0*/  LOP3.LUT R134, R135, R134, RZ, 0x3c, !PT ;  /* 0x0000008687867212 */ /* 0x000fe200078e3cff */
[--C-:B------:R-:W-:Y:S01]  /*226d0*/  IMAD.X R135, RZ, RZ, R25.reuse, P6 ;  /* 0x000000ffff877224 */ /* 0x100fe200030e0619 */
[----:B------:R-:W-:Y:S01]  /*226e0*/  LOP3.LUT R130, R131, R130, RZ, 0x3c, !PT ;  /* 0x0000008283827212 */ /* 0x000fe200078e3cff */
[----:B------:R-:W-:Y:S01]  /*226f0*/  IMAD.X R131, RZ, RZ, R25, P5 ;  /* 0x000000ffff837224 */ /* 0x000fe200028e0619 */
[----:B--2---:R-:W-:-:S02]  /*22700*/  MOV R28, R26 ;  /* 0x0000001a001c7202 */ /* 0x004fc40000000f00 */
[----:B------:R-:W-:Y:S02]  /*22710*/  F2FP.F16.F32.PACK_AB R12, R57, R56 ;  /* 0x00000038390c723e */ /* 0x000fe400000000ff */
[----:B------:R-:W-:Y:S02]  /*22720*/  F2FP.F16.F32.PACK_AB R13, R59, R58 ;  /* 0x0000003a3b0d723e */ /* 0x000fe400000000ff */
[----:B------:R-:W-:Y:S02]  /*22730*/  F2FP.F16.F32.PACK_AB R14, R61, R60 ;  /* 0x0000003c3d0e723e */ /* 0x000fe400000000ff */
[----:B------:R-:W-:Y:S01]  /*22740*/  F2FP.F16.F32.PACK_AB R15, R63, R62 ;  /* 0x0000003e3f0f723e */ /* 0x000fe200000000ff */
[----:B------:R2:W-:Y:S01]  /*22750*/  STSM.16.M88.4 [R140], R8 ;  /* 0x000000088c007844 */ /* 0x0005e20000000200 */
[----:B------:R-:W-:Y:S02]  /*22760*/  MOV R136, R136 ;  /* 0x0000008800887202 */ /* 0x000fe40000000f00 */
[----:B0-----:R-:W-:-:S02]  /*22770*/  F2FP.F16.F32.PACK_AB R24, R65, R64 ;  /* 0x000000404118723e */ /* 0x001fc400000000ff */
[----:B------:R-:W-:Y:S02]  /*22780*/  F2FP.F16.F32.PACK_AB R25, R67, R66 ;  /* 0x000000424319723e */ /* 0x000fe400000000ff */
[----:B------:R-:W-:Y:S02]  /*22790*/  F2FP.F16.F32.PACK_AB R26, R69, R68 ;  /* 0x00000044451a723e */ /* 0x000fe400000000ff */
[----:B------:R-:W-:Y:S02]  /*227a0*/  F2FP.F16.F32.PACK_AB R27, R71, R70 ;  /* 0x00000046471b723e */ /* 0x000fe400000000ff */
[----:B------:R-:W-:Y:S02]  /*227b0*/  MOV R138, R138 ;  /* 0x0000008a008a7202 */ /* 0x000fe40000000f00 */
[----:B------:R-:W-:Y:S02]  /*227c0*/  F2FP.F16.F32.PACK_AB R4, R73, R72 ;  /* 0x000000484904723e */ /* 0x000fe400000000ff */
[----:B------:R-:W-:-:S02]  /*227d0*/  F2FP.F16.F32.PACK_AB R5, R75, R74 ;  /* 0x0000004a4b05723e */ /* 0x000fc400000000ff */
[----:B------:R-:W-:Y:S02]  /*227e0*/  F2FP.F16.F32.PACK_AB R6, R77, R76 ;  /* 0x0000004c4d06723e */ /* 0x000fe400000000ff */
[----:B------:R-:W-:Y:S02]  /*227f0*/  F2FP.F16.F32.PACK_AB R7, R79, R78 ;  /* 0x0000004e4f07723e */ /* 0x000fe400000000ff */
[----:B--2---:R-:W-:Y:S02]  /*22800*/  F2FP.F16.F32.PACK_AB R8, R81, R80 ;  /* 0x000000505108723e */ /* 0x004fe400000000ff */
[----:B------:R-:W-:Y:S02]  /*22810*/  F2FP.F16.F32.PACK_AB R9, R83, R82 ;  /* 0x000000525309723e */ /* 0x000fe400000000ff */
[----:B------:R-:W-:Y:S02]  /*22820*/  F2FP.F16.F32.PACK_AB R10, R85, R84 ;  /* 0x00000054550a723e */ /* 0x000fe400000000ff */
[----:B------:R-:W-:Y:S01]  /*22830*/  F2FP.F16.F32.PACK_AB R11, R87, R86 ;  /* 0x00000056570b723e */ /* 0x000fe200000000ff */
[----:B------:R0:W-:Y:S01]  /*22840*/  STSM.16.M88.4 [R28], R12 ;  /* 0x0000000c1c007844 */ /* 0x0001e20000000200 */
[----:B------:R-:W-:-:S03]  /*22850*/  MOV R132, R132 ;  /* 0x0000008400847202 */ /* 0x000fc60000000f00 */
[----:B------:R2:W-:Y:S01]  /*22860*/  STSM.16.M88.4 [R136], R24 ;  /* 0x0000001888007844 */ /* 0x0005e20000000200 */
[----:B------:R-:W-:-:S03]  /*22870*/  MOV R134, R134 ;  /* 0x0000008600867202 */ /* 0x000fc60000000f00 */
[----:B------:R3:W-:Y:S01]  /*22880*/  STSM.16.M88.4 [R138], R4 ;  /* 0x000000048a007844 */ /* 0x0007e20000000200 */
[----:B------:R-:W-:Y:S02]  /*22890*/  MOV R130, R130 ;  /* 0x0000008200827202 */ /* 0x000fe40000000f00 */
[----:B0-----:R-:W-:Y:S02]  /*228a0*/  F2FP.F16.F32.PACK_AB R12, R89, R88 ;  /* 0x00000058590c723e */ /* 0x001fe400000000ff */
[----:B------:R-:W-:Y:S02]  /*228b0*/  F2FP.F16.F32.PACK_AB R13, R91, R90 ;  /* 0x0000005a5b0d723e */ /* 0x000fe400000000ff */
[----:B------:R-:W-:Y:S02]  /*228c0*/  F2FP.F16.F32.PACK_AB R14, R93, R92 ;  /* 0x0000005c5d0e723e */ /* 0x000fe400000000ff */
[----:B------:R-:W-:Y:S01]  /*228d0*/  F2FP.F16.F32.PACK_AB R15, R95, R94 ;  /* 0x0000005e5f0f723e */ /* 0x000fe200000000ff */
[----:B------:R0:W-:Y:S01]  /*228e0*/  STSM.16.M88.4 [R0], R8 ;  /* 0x0000000800007844 */ /* 0x0001e20000000200 */
[----:B--2---:R-:W-:Y:S01]  /*228f0*/  F2FP.F16.F32.PACK_AB R24, R97, R96 ;  /* 0x000000606118723e */ /* 0x004fe200000000ff */
[----:B------:R-:W2:Y:S01]  /*22900*/  LDC.64 R136, c[0x0][0xc00] ;  /* 0x00030000ff887b82 */ /* 0x000ea20000000a00 */
[----:B------:R-:W-:-:S02]  /*22910*/  F2FP.F16.F32.PACK_AB R25, R99, R98 ;  /* 0x000000626319723e */ /* 0x000fc400000000ff */
[----:B------:R-:W-:Y:S02]  /*22920*/  F2FP.F16.F32.PACK_AB R26, R101, R100 ;  /* 0x00000064651a723e */ /* 0x000fe400000000ff */
[----:B------:R-:W-:Y:S02]  /*22930*/  F2FP.F16.F32.PACK_AB R27, R103, R102 ;  /* 0x00000066671b723e */ /* 0x000fe400000000ff */
[----:B---3--:R-:W-:Y:S02]  /*22940*/  F2FP.F16.F32.PACK_AB R4, R105, R104 ;  /* 0x000000686904723e */ /* 0x008fe400000000ff */
[----:B------:R-:W-:Y:S02]  /*22950*/  F2FP.F16.F32.PACK_AB R5, R107, R106 ;  /* 0x0000006a6b05723e */ /* 0x000fe400000000ff */
[----:B------:R-:W-:Y:S02]  /*22960*/  F2FP.F16.F32.PACK_AB R6, R109, R108 ;  /* 0x0000006c6d06723e */ /* 0x000fe400000000ff */
[----:B------:R-:W-:-:S02]  /*22970*/  F2FP.F16.F32.PACK_AB R7, R111, R110 ;  /* 0x0000006e6f07723e */ /* 0x000fc400000000ff */
[----:B------:R-:W-:Y:S02]  /*22980*/  ISETP.NE.U32.AND P0, PT, RZ, UR4, PT ;  /* 0x00000004ff007c0c */ /* 0x000fe4000bf05070 */
[----:B------:R-:W-:Y:S02]  /*22990*/  ISETP.NE.U32.AND P1, PT, RZ, UR6, PT ;  /* 0x00000006ff007c0c */ /* 0x000fe4000bf25070 */
[----:B----4-:R-:W-:Y:S01]  /*229a0*/  ISETP.NE.AND P2, PT, R145, RZ, PT ;  /* 0x000000ff9100720c */ /* 0x010fe20003f45270 */
[----:B------:R-:W-:Y:S01]  /*229b0*/  IMAD.MOV.U32 R133, RZ, RZ, 0x9b8 ;  /* 0x000009b8ff857424 */ /* 0x000fe200078e00ff */
[----:B0-----:R-:W-:Y:S01]  /*229c0*/  F2FP.F16.F32.PACK_AB R8, R113, R112 ;  /* 0x000000707108723e */ /* 0x001fe200000000ff */
[----:B------:R-:W0:Y:S01]  /*229d0*/  LDC R131, c[0x0][0xbe8] ;  /* 0x0002fa00ff837b82 */ /* 0x000e220000000800 */
[----:B------:R-:W-:Y:S02]  /*229e0*/  F2FP.F16.F32.PACK_AB R9, R115, R114 ;  /* 0x000000727309723e */ /* 0x000fe400000000ff */
[----:B------:R-:W-:-:S02]  /*229f0*/  F2FP.F16.F32.PACK_AB R10, R117, R116 ;  /* 0x00000074750a723e */ /* 0x000fc400000000ff */
[----:B------:R-:W-:Y:S01]  /*22a00*/  F2FP.F16.F32.PACK_AB R11, R119, R118 ;  /* 0x00000076770b723e */ /* 0x000fe200000000ff */
[----:B------:R2:W-:Y:S04]  /*22a10*/  STSM.16.M88.4 [R3], R12 ;  /* 0x0000000c03007844 */ /* 0x0005e80000000200 */
[----:B------:R-:W-:Y:S04]  /*22a20*/  STSM.16.M88.4 [R132], R24 ;  /* 0x0000001884007844 */ /* 0x000fe80000000200 */
[----:B------:R-:W-:Y:S04]  /*22a30*/  STSM.16.M88.4 [R134], R4 ;  /* 0x0000000486007844 */ /* 0x000fe80000000200 */
[----:B------:R3:W-:Y:S01]  /*22a40*/  STSM.16.M88.4 [R130], R8 ;  /* 0x0000000882007844 */ /* 0x0007e20000000200 */
[----:B------:R-:W-:Y:S01]  /*22a50*/  ISETP.NE.AND.EX P0, PT, RZ, UR5, PT, P0 ;  /* 0x00000005ff007c0c */ /* 0x000fe2000bf05300 */
[----:B------:R-:W-:-:S02]  /*22a60*/  IMAD.MOV.U32 R0, RZ, RZ, RZ ;  /* 0x000000ffff007224 */ /* 0x000fc400078e00ff */
[----:B--2---:R-:W-:Y:S01]  /*22a70*/  IMAD.WIDE R12, R144, 0x4, R136 ;  /* 0x00000004900c7825 */ /* 0x004fe200078e0288 */
[----:B------:R-:W-:Y:S01]  /*22a80*/  BAR.SYNC.DEFER_BLOCKING 0x1, 0x100 ;  /* 0x0044000000007b1d */ /* 0x000fe20000010000 */
[----:B------:R-:W-:-:S05]  /*22a90*/  ISETP.NE.AND.EX P1, PT, RZ, UR7, PT, P1 ;  /* 0x00000007ff007c0c */ /* 0x000fca000bf25310 */
[----:B------:R-:W-:Y:S01]  /*22aa0*/  ULDC UR6, c[0x0][0xa88] ;  /* 0x0002a20000067ab9 */ /* 0x000fe20000000800 */
[----:B0-----:R-:W-:Y:S01]  /*22ab0*/  ISETP.NE.AND P4, PT, R131, 0x1, PT ;  /* 0x000000018300780c */ /* 0x001fe20003f85270 */
[----:B------:R-:W0:Y:S01]  /*22ac0*/  LDC.64 R14, c[0x0][0xba8] ;  /* 0x0002ea00ff0e7b82 */ /* 0x000e220000000a00 */
[----:B------:R-:W2:Y:S01]  /*22ad0*/  @P0 LDG.E R0, desc[UR60][R12.64] ;  /* 0x0000003c0c000981 */ /* 0x000ea2000c1e1900 */
[----:B---3--:R-:W-:Y:S01]  /*22ae0*/  MOV R130, UR6 ;  /* 0x0000000600827c02 */ /* 0x008fe20008000f00 */
[----:B------:R-:W-:-:S05]  /*22af0*/  ULDC UR6, c[0x0][0xad4] ;  /* 0x0002b50000067ab9 */ /* 0x000fca0000000800 */
[----:B------:R-:W3:Y:S01]  /*22b00*/  @P1 LDC.64 R4, c[0x0][0xc08] ;  /* 0x00030200ff041b82 */ /* 0x000ee20000000a00 */
[----:B------:R-:W-:-:S04]  /*22b10*/  SEL R3, R145, UR6, P2 ;  /* 0x0000000691037c07 */ /* 0x000fc80009000000 */
[----:B------:R-:W-:-:S03]  /*22b20*/  ISETP.GT.AND P3, PT, R3, 0x1, PT ;  /* 0x000000010300780c */ /* 0x000fc60003f64270 */
[----:B------:R-:W4:Y:S01]  /*22b30*/  @P4 LDC R26, c[0x0][0xbec] ;  /* 0x0002fb00ff1a4b82 */ /* 0x000f220000000800 */
[----:B------:R-:W-:-:S07]  /*22b40*/  SEL R133, R133, 0x978, P3 ;  /* 0x0000097885857807 */ /* 0x000fce0001800000 */
[----:B------:R-:W1:Y:S08]  /*22b50*/  LDC.64 R6, c[0x0][R133+0x220] ;  /* 0x0000880085067b82 */ /* 0x000e700000000a00 */
[----:B------:R-:W4:Y:S08]  /*22b60*/  LDC.64 R8, c[0x0][R133+0x218] ;  /* 0x0000860085087b82 */ /* 0x000f300000000a00 */
[----:B------:R-:W4:Y:S01]  /*22b70*/  LDC.64 R10, c[0x0][R133+0x228] ;  /* 0x00008a00850a7b82 */ /* 0x000f220000000a00 */
[----:B---3--:R-:W-:-:S05]  /*22b80*/  @P1 IMAD.WIDE R4, R144, 0x4, R4 ;  /* 0x0000000490041825 */ /* 0x008fca00078e0204 */
[----:B------:R3:W5:Y:S01]  /*22b90*/  @P1 LDG.E R130, desc[UR60][R4.64] ;  /* 0x0000003c04821981 */ /* 0x000762000c1e1900 */
[----:B------:R-:W-:Y:S01]  /*22ba0*/  ISETP.NE.U32.AND P2, PT, RZ, UR4, PT ;  /* 0x00000004ff007c0c */ /* 0x000fe2000bf45070 */
[----:B------:R-:W4:Y:S08]  /*22bb0*/  @P4 LDC R25, c[0x0][0xbf0] ;  /* 0x0002fc00ff194b82 */ /* 0x000f300000000800 */
[----:B---3--:R3:W2:Y:S01]  /*22bc0*/  LDC.64 R4, c[0x0][R133+0x210] ;  /* 0x0000840085047b82 */ /* 0x0086a20000000a00 */
[----:B------:R-:W-:-:S02]  /*22bd0*/  ISETP.NE.AND.EX P2, PT, RZ, UR5, PT, P2 ;  /* 0x00000005ff007c0c */ /* 0x000fc4000bf45320 */
[----:B------:R-:W-:Y:S02]  /*22be0*/  SHF.R.S32.HI R24, RZ, 0x1f, R144 ;  /* 0x0000001fff187819 */ /* 0x000fe40000011490 */
[----:B------:R-:W-:Y:S02]  /*22bf0*/  SEL R3, R144, RZ, !P2 ;  /* 0x000000ff90037207 */ /* 0x000fe40005000000 */
[----:B------:R-:W-:Y:S01]  /*22c00*/  SEL R27, R24, RZ, !P2 ;  /* 0x000000ff181b7207 */ /* 0x000fe20005000000 */
[----:B------:R-:W-:Y:S01]  /*22c10*/  IMAD.IADD R24, R143, 0x1, R142 ;  /* 0x000000018f187824 */ /* 0x000fe200078e028e */
[----:B------:R-:W-:Y:S01]  /*22c20*/  SEL R132, R141, RZ, P3 ;  /* 0x000000ff8d847207 */ /* 0x000fe20001800000 */
[----:B0-----:R-:W0:Y:S01]  /*22c30*/  @!P3 LDC R14, c[0x0][0xb50] ;  /* 0x0002d400ff0ebb82 */ /* 0x001e220000000800 */
[----:B-1----:R-:W-:Y:S02]  /*22c40*/  IMAD R7, R7, R3, RZ ;  /* 0x0000000307077224 */ /* 0x002fe400078e02ff */
[----:B----4-:R-:W-:-:S05]  /*22c50*/  @P4 IMAD.HI.U32 R26, R24, R26, RZ ;  /* 0x0000001a181a4227 */ /* 0x010fca00078e00ff */
[----:B------:R-:W1:Y:S01]  /*22c60*/  @!P3 LDC R15, c[0x0][0xb54] ;  /* 0x0002d500ff0fbb82 */ /* 0x000e620000000800 */
[C---:B------:R-:W-:Y:S02]  /*22c70*/  IMAD R27, R6.reuse, R27, R7 ;  /* 0x0000001b061b7224 */ /* 0x040fe400078e0207 */
[----:B------:R-:W-:-:S04]  /*22c80*/  IMAD.WIDE.U32 R6, R6, R3, RZ ;  /* 0x0000000306067225 */ /* 0x000fc800078e00ff */
[-C--:B------:R-:W-:Y:S02]  /*22c90*/  IMAD R28, R9, R201.reuse, RZ ;  /* 0x000000c9091c7224 */ /* 0x080fe400078e02ff */
[----:B------:R-:W-:-:S04]  /*22ca0*/  IMAD.WIDE.U32 R8, R8, R201, RZ ;  /* 0x000000c908087225 */ /* 0x000fc800078e00ff */
[----:B------:R-:W-:Y:S02]  /*22cb0*/  IMAD.IADD R27, R7, 0x1, R27 ;  /* 0x00000001071b7824 */ /* 0x000fe400078e021b */
[----:B------:R-:W-:Y:S01]  /*22cc0*/  IMAD.MOV.U32 R7, RZ, RZ, R24 ;  /* 0x000000ffff077224 */ /* 0x000fe200078e0018 */
[----:B------:R-:W-:Y:S01]  /*22cd0*/  @P4 SHF.R.U32.HI R7, RZ, R25, R26 ;  /* 0x00000019ff074219 */ /* 0x000fe2000001161a */
[----:B------:R-:W-:Y:S02]  /*22ce0*/  IMAD.IADD R9, R9, 0x1, R28 ;  /* 0x0000000109097824 */ /* 0x000fe400078e021c */
[-C--:B---3--:R-:W-:Y:S02]  /*22cf0*/  IMAD R133, R11, R132.reuse, RZ ;  /* 0x000000840b857224 */ /* 0x088fe400078e02ff */
[----:B------:R-:W-:-:S04]  /*22d00*/  IMAD.WIDE.U32 R10, R10, R132, RZ ;  /* 0x000000840a0a7225 */ /* 0x000fc800078e00ff */
[----:B------:R-:W-:Y:S01]  /*22d10*/  IMAD.IADD R133, R11, 0x1, R133 ;  /* 0x000000010b857824 */ /* 0x000fe200078e0285 */
[--C-:B--2---:R-:W-:Y:S02]  /*22d20*/  IADD3 R6, P2, P5, R6, R8, R0.reuse ;  /* 0x0000000806067210 */ /* 0x104fe40007d5e000 */
[----:B------:R-:W-:Y:S02]  /*22d30*/  SHF.R.S32.HI R28, RZ, 0x1f, R0 ;  /* 0x0000001fff1c7819 */ /* 0x000fe40000011400 */
[----:B------:R-:W-:Y:S02]  /*22d40*/  IADD3 R8, -R7, RZ, RZ ;  /* 0x000000ff07087210 */ /* 0x000fe40007ffe1ff */
[----:B------:R-:W-:Y:S02]  /*22d50*/  IADD3.X R9, R27, R9, R28, P2, P5 ;  /* 0x000000091b097210 */ /* 0x000fe400017ea41c */
[----:B------:R-:W-:Y:S02]  /*22d60*/  IADD3 R10, P2, P5, R7, R6, R10 ;  /* 0x00000006070a7210 */ /* 0x000fe40007d5e00a */
[----:B------:R-:W-:Y:S01]  /*22d70*/  SHF.R.S32.HI R6, RZ, 0x1f, R7 ;  /* 0x0000001fff067819 */ /* 0x000fe20000011407 */
[----:B------:R-:W-:-:S03]  /*22d80*/  IMAD R7, R131, R8, R24 ;  /* 0x0000000883077224 */ /* 0x000fc600078e0218 */
[----:B------:R-:W-:Y:S01]  /*22d90*/  IADD3.X R11, R6, R9, R133, P2, P5 ;  /* 0x00000009060b7210 */ /* 0x000fe200017ea485 */
[-C--:B------:R-:W-:Y:S01]  /*22da0*/  IMAD R5, R5, R7.reuse, RZ ;  /* 0x0000000705057224 */ /* 0x080fe200078e02ff */
[----:B------:R-:W-:Y:S01]  /*22db0*/  SHF.R.S32.HI R9, RZ, 0x1f, R7 ;  /* 0x0000001fff097819 */ /* 0x000fe20000011407 */
[----:B------:R-:W-:-:S04]  /*22dc0*/  IMAD.WIDE.U32 R10, R4, R7, R10 ;  /* 0x00000007040a7225 */ /* 0x000fc800078e000a */
[----:B------:R-:W-:Y:S01]  /*22dd0*/  IMAD R5, R4, R9, R5 ;  /* 0x0000000904057224 */ /* 0x000fe200078e0205 */
[----:B0-----:R-:W-:-:S03]  /*22de0*/  LEA R14, P2, R10, R14, 0x2 ;  /* 0x0000000e0a0e7211 */ /* 0x001fc600078410ff */
[----:B------:R-:W-:-:S05]  /*22df0*/  IMAD.IADD R4, R11, 0x1, R5 ;  /* 0x000000010b047824 */ /* 0x000fca00078e0205 */
[----:B-1----:R-:W-:Y:S01]  /*22e00*/  LEA.HI.X R15, R10, R15, R4, 0x2, P2 ;  /* 0x0000000f0a0f7211 */ /* 0x002fe200010f1404 */
[----:B------:R-:W-:Y:S06]  /*22e10*/  @P1 BRA `(.L_x_1836) ;  /* 0x0000000000101947 */ /* 0x000fec0003800000 */
[----:B------:R-:W-:Y:S05]  /*22e20*/  @!P0 BRA `(.L_x_1836) ;  /* 0x00000000000c8947 */ /* 0x000fea0003800000 */
[----:B------:R-:W2:Y:S04]  /*22e30*/  LDG.E R5, desc[UR60][R12.64] ;  /* 0x0000003c0c057981 */ /* 0x000ea8000c1e1900 */
[----:B-----5:R-:W2:Y:S02]  /*22e40*/  LDG.E R130, desc[UR60][R12.64+0x4] ;  /* 0x0000043c0c827981 */ /* 0x020ea4000c1e1900 */
[----:B--2---:R-:W-:-:S07]  /*22e50*/  IMAD.IADD R130, R130, 0x1, -R5 ;  /* 0x0000000182827824 */ /* 0x004fce00078e0a05 */
.L_x_1836:
[----:B------:R-:W2:Y:S04]  /*22e60*/  LDL R8, [R1+0x60] ;  /* 0x0000600001087983 */ /* 0x000ea80000100800 */
[----:B------:R-:W3:Y:S01]  /*22e70*/  LDL R9, [R1+0x5c] ;  /* 0x00005c0001097983 */ /* 0x000ee20000100800 */
[----:B-----5:R-:W-:-:S03]  /*22e80*/  IMAD R130, R130, R131, RZ ;  /* 0x0000008382827224 */ /* 0x020fc600078e02ff */
[----:B------:R-:W-:Y:S04]  /*22e90*/  SHFL.IDX PT, R4, R14, RZ, 0x1c1f ;  /* 0x001c1fff0e047589 */ /* 0x000fe800000e0000 */
[----:B------:R-:W0:Y:S04]  /*22ea0*/  SHFL.IDX PT, R5, R15, RZ, 0x1c1f ;  /* 0x001c1fff0f057589 */ /* 0x000e2800000e0000 */
[----:B------:R-:W-:Y:S04]  /*22eb0*/  SHFL.IDX PT, R6, R14, 0x1, 0x1c1f ;  /* 0x003c1f000e067f89 */ /* 0x000fe800000e0000 */
[----:B------:R-:W1:Y:S01]  /*22ec0*/  SHFL.IDX PT, R7, R15, 0x1, 0x1c1f ;  /* 0x003c1f000f077f89 */ /* 0x000e6200000e0000 */
[----:B--2---:R-:W-:Y:S01]  /*22ed0*/  IMAD.IADD R8, R8, 0x1, R142 ;  /* 0x0000000108087824 */ /* 0x004fe200078e028e */
        /* <DEDUP_REMOVED lines=9> */
[----:B------:R-:W-:Y:S02]  /*22f70*/  ULDC.64 UR4, c[0x0][0xaa0] ;  /* 0x0002a80000047ab9 */ /* 0x000fe40000000a00 */
[----:B------:R-:W-:-:S05]  /*22f80*/  IMAD R21, R28, UR4, RZ ;  /* 0x000000041c157c24 */ /* 0x000fca000f8e02ff */
[----:B------:R-:W2:Y:S01]  /*22f90*/  @P4 LDC R71, c[0x0][0xbf0] ;  /* 0x0002fc00ff474b82 */ /* 0x000ea20000000800 */
[----:B0-----:R-:W-:-:S04]  /*22fa0*/  IADD3 R4, R4, -0x80, RZ ;  /* 0xffffff8004047810 */ /* 0x001fc80007ffe0ff */
[----:B------:R-:W-:-:S04]  /*22fb0*/  SHF.R.S32.HI R5, RZ, 0x1f, R4 ;  /* 0x0000001fff057819 */ /* 0x000fc80000011404 */
[----:B------:R-:W-:-:S04]  /*22fc0*/  LEA.HI R5, R5, R4, RZ, 0x3 ;  /* 0x0000000405057211 */ /* 0x000fc800078f18ff */
[----:B------:R-:W-:Y:S02]  /*22fd0*/  LOP3.LUT R7, R5, 0xfffffff8, RZ, 0xc0, !PT ;  /* 0xfffffff805077812 */ /* 0x000fe400078ec0ff */
[----:B------:R-:W-:-:S03]  /*22fe0*/  SHF.R.S32.HI R65, RZ, 0x3, R5 ;  /* 0x00000003ff417819 */ /* 0x000fc60000011405 */
[----:B------:R-:W-:-:S04]  /*22ff0*/  IMAD.IADD R64, R4, 0x1, -R7 ;  /* 0x0000000104407824 */ /* 0x000fc800078e0a07 */
[----:B------:R-:W-:-:S04]  /*23000*/  IMAD.SHL.U32 R68, R64, 0x8, RZ ;  /* 0x0000000840447824 */ /* 0x000fc800078e00ff */
[----:B------:R-:W-:Y:S02]  /*23010*/  IMAD R5, R65, 0x40, R68 ;  /* 0x0000004041057824 */ /* 0x000fe400078e0244 */
[----:B------:R-:W-:Y:S02]  /*23020*/  IMAD R67, R0, UR5, R21 ;  /* 0x0000000500437c24 */ /* 0x000fe4000f8e0215 */
[----:B------:R-:W-:-:S04]  /*23030*/  IMAD.WIDE R126, R5, 0x2, R126 ;  /* 0x00000002057e7825 */ /* 0x000fc800078e027e */
[----:B------:R-:W-:Y:S01]  /*23040*/  IMAD.WIDE.U32 R20, R0, UR4, RZ ;  /* 0x0000000400147c25 */ /* 0x000fe2000f8e00ff */
[C---:B------:R-:W-:Y:S01]  /*23050*/  IADD3 R9, P3, R126.reuse, 0x1000, RZ ;  /* 0x000010007e097810 */ /* 0x040fe20007f7e0ff */
[----:B------:R-:W-:Y:S01]  /*23060*/  ULDC.64 UR4, c[0x0][0xae8] ;  /* 0x0002ba0000047ab9 */ /* 0x000fe20000000a00 */
[----:B------:R-:W-:Y:S01]  /*23070*/  IADD3 R13, P2, R126, 0x2000, RZ ;  /* 0x000020007e0d7810 */ /* 0x000fe20007f5e0ff */
[----:B------:R-:W-:Y:S01]  /*23080*/  IMAD R64, R64, 0x20, R65 ;  /* 0x0000002040407824 */ /* 0x000fe200078e0241 */
[C---:B------:R-:W-:Y:S02]  /*23090*/  IADD3 R25, P6, R126.reuse, 0x3000, RZ ;  /* 0x000030007e197810 */ /* 0x040fe40007fde0ff */
[C---:B------:R-:W-:Y:S01]  /*230a0*/  IADD3 R33, P5, R126.reuse, 0x4000, RZ ;  /* 0x000040007e217810 */ /* 0x040fe20007fbe0ff */
[----:B------:R-:W-:Y:S01]  /*230b0*/  IMAD.IADD R21, R21, 0x1, R67 ;  /* 0x0000000115157824 */ /* 0x000fe200078e0243 */
[----:B------:R-:W-:Y:S01]  /*230c0*/  IADD3 R37, P1, R126, 0x5000, RZ ;  /* 0x000050007e257810 */ /* 0x000fe20007f3e0ff */
[----:B------:R-:W-:Y:S01]  /*230d0*/  IMAD.IADD R64, R142, 0x1, R64 ;  /* 0x000000018e407824 */ /* 0x000fe200078e0240 */
[----:B------:R-:W-:-:S02]  /*230e0*/  LOP3.LUT R8, R9, 0x380, RZ, 0xc0, !PT ;  /* 0x0000038009087812 */ /* 0x000fc400078ec0ff */
[----:B------:R-:W-:Y:S02]  /*230f0*/  LOP3.LUT R12, R13, 0x380, RZ, 0xc0, !PT ;  /* 0x000003800d0c7812 */ /* 0x000fe400078ec0ff */
[----:B------:R-:W-:Y:S02]  /*23100*/  LOP3.LUT R24, R25, 0x380, RZ, 0xc0, !PT ;  /* 0x0000038019187812 */ /* 0x000fe400078ec0ff */
[----:B------:R-:W-:Y:S01]  /*23110*/  LOP3.LUT R32, R33, 0x380, RZ, 0xc0, !PT ;  /* 0x0000038021207812 */ /* 0x000fe200078ec0ff */
[----:B------:R-:W-:Y:S01]  /*23120*/  IMAD.WIDE.U32 R20, R201, UR4, R20 ;  /* 0x00000004c9147c25 */ /* 0x000fe2000f8e0014 */
[----:B------:R-:W-:Y:S02]  /*23130*/  LOP3.LUT R36, R37, 0x380, RZ, 0xc0, !PT ;  /* 0x0000038025247812 */ /* 0x000fe400078ec0ff */
[----:B------:R-:W-:Y:S01]  /*23140*/  SHF.R.U64 R8, R8, 0x3, RZ ;  /* 0x0000000308087819 */ /* 0x000fe200000012ff */
[----:B-1----:R-:W-:Y:S01]  /*23150*/  @P4 IMAD.HI.U32 R0, R64, R69, RZ ;  /* 0x0000004540004227 */ /* 0x002fe200078e00ff */
[----:B------:R-:W-:-:S02]  /*23160*/  SHF.R.U64 R12, R12, 0x3, RZ ;  /* 0x000000030c0c7819 */ /* 0x000fc400000012ff */
[----:B------:R-:W-:Y:S02]  /*23170*/  SHF.R.U64 R24, R24, 0x3, RZ ;  /* 0x0000000318187819 */ /* 0x000fe400000012ff */
[----:B------:R-:W-:Y:S02]  /*23180*/  SHF.R.U64 R32, R32, 0x3, RZ ;  /* 0x0000000320207819 */ /* 0x000fe400000012ff */
[----:B------:R-:W-:Y:S01]  /*23190*/  SHF.R.S32.HI R28, RZ, 0x1f, R3 ;  /* 0x0000001fff1c7819 */ /* 0x000fe20000011403 */
[----:B------:R-:W-:Y:S01]  /*231a0*/  IMAD R21, R201, UR5, R21 ;  /* 0x00000005c9157c24 */ /* 0x000fe2000f8e0215 */
[----:B------:R-:W-:Y:S01]  /*231b0*/  SHF.R.U64 R36, R36, 0x3, RZ ;  /* 0x0000000324247819 */ /* 0x000fe200000012ff */
[----:B------:R-:W-:Y:S01]  /*231c0*/  ULDC.64 UR4, c[0x0][0xaf0] ;  /* 0x0002bc0000047ab9 */ /* 0x000fe20000000a00 */
[----:B------:R-:W-:Y:S01]  /*231d0*/  LOP3.LUT R8, R8, R9, RZ, 0x3c, !PT ;  /* 0x0000000908087212 */ /* 0x000fe200078e3cff */
[--C-:B------:R-:W-:Y:S01]  /*231e0*/  IMAD.X R9, RZ, RZ, R127.reuse, P3 ;  /* 0x000000ffff097224 */ /* 0x100fe200018e067f */
[----:B------:R-:W-:Y:S01]  /*231f0*/  LOP3.LUT R12, R12, R13, RZ, 0x3c, !PT ;  /* 0x0000000d0c0c7212 */ /* 0x000fe200078e3cff */
[--C-:B------:R-:W-:Y:S01]  /*23200*/  IMAD.X R13, RZ, RZ, R127.reuse, P2 ;  /* 0x000000ffff0d7224 */ /* 0x100fe200010e067f */
[----:B------:R-:W-:Y:S01]  /*23210*/  LOP3.LUT R24, R24, R25, RZ, 0x3c, !PT ;  /* 0x0000001918187212 */ /* 0x000fe200078e3cff */
[----:B------:R-:W-:Y:S01]  /*23220*/  IMAD R28, R28, UR4, RZ ;  /* 0x000000041c1c7c24 */ /* 0x000fe2000f8e02ff */
[----:B------:R-:W-:Y:S01]  /*23230*/  LOP3.LUT R32, R32, R33, RZ, 0x3c, !PT ;  /* 0x0000002120207212 */ /* 0x000fe200078e3cff */
[----:B------:R-:W-:Y:S01]  /*23240*/  IMAD.X R33, RZ, RZ, R127, P5 ;  /* 0x000000ffff217224 */ /* 0x000fe200028e067f */
[----:B------:R-:W-:-:S02]  /*23250*/  MOV R67, R64 ;  /* 0x0000004000437202 */ /* 0x000fc40000000f00 */
[----:B------:R-:W-:Y:S01]  /*23260*/  LOP3.LUT R36, R36, R37, RZ, 0x3c, !PT ;  /* 0x0000002524247212 */ /* 0x000fe200078e3cff */
[----:B------:R-:W-:Y:S01]  /*23270*/  IMAD.X R37, RZ, RZ, R127, P1 ;  /* 0x000000ffff257224 */ /* 0x000fe200008e067f */
[----:B------:R-:W-:Y:S02]  /*23280*/  IADD3.X R25, RZ, R127, RZ, P6, !PT ;  /* 0x0000007fff197210 */ /* 0x000fe400037fe4ff */
[C---:B------:R-:W-:Y:S01]  /*23290*/  IADD3 R41, P0, R126.reuse, 0x6000, RZ ;  /* 0x000060007e297810 */ /* 0x040fe20007f1e0ff */
[C---:B------:R-:W-:Y:S01]  /*232a0*/  IMAD.WIDE.U32 R20, R3.reuse, UR4, R20 ;  /* 0x0000000403147c25 */ /* 0x040fe2000f8e0014 */
[----:B--2---:R-:W-:Y:S01]  /*232b0*/  @P4 SHF.R.U32.HI R67, RZ, R71, R0 ;  /* 0x00000047ff434219 */ /* 0x004fe20000011600 */
[----:B------:R-:W5:Y:S01]  /*232c0*/  LD.E.128 R8, desc[UR60][R8.64] ;  /* 0x0000003c08087980 */ /* 0x000f62000c101d00 */
[C---:B------:R-:W-:Y:S02]  /*232d0*/  IADD3 R45, P3, R126.reuse, 0x7000, RZ ;  /* 0x000070007e2d7810 */ /* 0x040fe40007f7e0ff */
[C---:B------:R-:W-:Y:S01]  /*232e0*/  IADD3 R49, P2, R126.reuse, 0x8000, RZ ;  /* 0x000080007e317810 */ /* 0x040fe20007f5e0ff */
[----:B------:R-:W-:Y:S01]  /*232f0*/  IMAD R69, R3, UR5, R28 ;  /* 0x0000000503457c24 */ /* 0x000fe2000f8e021c */
[C---:B------:R-:W-:Y:S01]  /*23300*/  IADD3 R53, P6, R126.reuse, 0x9000, RZ ;  /* 0x000090007e357810 */ /* 0x040fe20007fde0ff */
[----:B------:R-:W5:Y:S01]  /*23310*/  LD.E.128 R12, desc[UR60][R12.64] ;  /* 0x0000003c0c0c7980 */ /* 0x000f62000c101d00 */
[----:B------:R-:W-:-:S02]  /*23320*/  IADD3 R57, P5, R126, 0xa000, RZ ;  /* 0x0000a0007e397810 */ /* 0x000fc40007fbe0ff */
[----:B------:R-:W-:Y:S01]  /*23330*/  IADD3 R5, P1, R126, 0xb000, RZ ;  /* 0x0000b0007e057810 */ /* 0x000fe20007f3e0ff */
[--C-:B------:R-:W-:Y:S01]  /*23340*/  IMAD.MOV R28, RZ, RZ, -R67.reuse ;  /* 0x000000ffff1c7224 */ /* 0x100fe200078e0a43 */
[----:B------:R-:W-:Y:S01]  /*23350*/  SHF.R.S32.HI R0, RZ, 0x1f, R67 ;  /* 0x0000001fff007819 */ /* 0x000fe20000011443 */
[----:B------:R-:W-:Y:S01]  /*23360*/  ULDC.64 UR4, c[0x0][0xae0] ;  /* 0x0002b80000047ab9 */ /* 0x000fe20000000a00 */
[----:B------:R-:W-:Y:S01]  /*23370*/  LOP3.LUT R40, R41, 0x380, RZ, 0xc0, !PT ;  /* 0x0000038029287812 */ /* 0x000fe200078ec0ff */
[----:B------:R-:W5:Y:S01]  /*23380*/  LD.E.128 R24, desc[UR60][R24.64] ;  /* 0x0000003c18187980 */ /* 0x000f62000c101d00 */
[----:B------:R-:W-:Y:S02]  /*23390*/  LOP3.LUT R44, R45, 0x380, RZ, 0xc0, !PT ;  /* 0x000003802d2c7812 */ /* 0x000fe400078ec0ff */
[----:B------:R-:W-:Y:S01]  /*233a0*/  LOP3.LUT R48, R49, 0x380, RZ, 0xc0, !PT ;  /* 0x0000038031307812 */ /* 0x000fe200078ec0ff */
[----:B------:R-:W-:Y:S01]  /*233b0*/  IMAD.IADD R21, R21, 0x1, R69 ;  /* 0x0000000115157824 */ /* 0x000fe200078e0245 */
[----:B------:R-:W-:Y:S01]  /*233c0*/  LOP3.LUT R52, R53, 0x380, RZ, 0xc0, !PT ;  /* 0x0000038035347812 */ /* 0x000fe200078ec0ff */
[----:B------:R-:W-:Y:S01]  /*233d0*/  IMAD.X R61, RZ, RZ, R127, P1 ;  /* 0x000000ffff3d7224 */ /* 0x000fe200008e067f */
[----:B------:R-:W-:Y:S01]  /*233e0*/  LOP3.LUT R56, R57, 0x380, RZ, 0xc0, !PT ;  /* 0x0000038039387812 */ /* 0x000fe200078ec0ff */
[----:B------:R-:W5:Y:S01]  /*233f0*/  LD.E.128 R32, desc[UR60][R32.64] ;  /* 0x0000003c20207980 */ /* 0x000f62000c101d00 */
[----:B------:R-:W-:-:S02]  /*23400*/  LOP3.LUT R4, R5, 0x380, RZ, 0xc0, !PT ;  /* 0x0000038005047812 */ /* 0x000fc400078ec0ff */
[----:B------:R-:W-:Y:S01]  /*23410*/  LOP3.LUT R7, R126, 0x380, RZ, 0xc0, !PT ;  /* 0x000003807e077812 */ /* 0x000fe200078ec0ff */
[----:B------:R-:W-:Y:S01]  /*23420*/  IMAD R0, R0, UR4, RZ ;  /* 0x0000000400007c24 */ /* 0x000fe2000f8e02ff */
[----:B------:R-:W-:Y:S01]  /*23430*/  SHF.R.U64 R40, R40, 0x3, RZ ;  /* 0x0000000328287819 */ /* 0x000fe200000012ff */
[----:B------:R-:W-:Y:S01]  /*23440*/  IMAD R131, R131, R28, R64 ;  /* 0x0000001c83837224 */ /* 0x000fe200078e0240 */
[----:B------:R-:W-:Y:S01]  /*23450*/  SHF.R.U64 R44, R44, 0x3, RZ ;  /* 0x000000032c2c7819 */ /* 0x000fe200000012ff */
[----:B------:R-:W5:Y:S01]  /*23460*/  LD.E.128 R36, desc[UR60][R36.64] ;  /* 0x0000003c24247980 */ /* 0x000f62000c101d00 */
[----:B------:R-:W-:Y:S02]  /*23470*/  SHF.R.U64 R48, R48, 0x3, RZ ;  /* 0x0000000330307819 */ /* 0x000fe400000012ff */
[----:B------:R-:W-:Y:S02]  /*23480*/  SHF.R.U64 R52, R52, 0x3, RZ ;  /* 0x0000000334347819 */ /* 0x000fe400000012ff */
[----:B------:R-:W-:-:S02]  /*23490*/  SHF.R.U64 R56, R56, 0x3, RZ ;  /* 0x0000000338387819 */ /* 0x000fc400000012ff */
[----:B------:R-:W-:Y:S01]  /*234a0*/  SHF.R.U64 R4, R4, 0x3, RZ ;  /* 0x0000000304047819 */ /* 0x000fe200000012ff */
[----:B------:R-:W-:Y:S01]  /*234b0*/  IMAD.WIDE.U32 R20, R67, UR4, R20 ;  /* 0x0000000443147c25 */ /* 0x000fe2000f8e0014 */
[----:B------:R-:W-:Y:S02]  /*234c0*/  SHF.R.U64 R7, R7, 0x3, RZ ;  /* 0x0000000307077819 */ /* 0x000fe400000012ff */
[----:B------:R-:W-:Y:S01]  /*234d0*/  LOP3.LUT R40, R40, R41, RZ, 0x3c, !PT ;  /* 0x0000002928287212 */ /* 0x000fe200078e3cff */
[----:B------:R-:W-:Y:S01]  /*234e0*/  IMAD R67, R67, UR5, R0 ;  /* 0x0000000543437c24 */ /* 0x000fe2000f8e0200 */
        /* <DEDUP_REMOVED lines=8> */
[----:B------:R-:W-:Y:S01]  /*23570*/  IADD3.X R53, RZ, R127, RZ, P6, !PT ;  /* 0x0000007fff357210 */ /* 0x000fe200037fe4ff */
[----:B------:R-:W-:Y:S01]  /*23580*/  ULDC.64 UR4, c[0x0][0xad8] ;  /* 0x0002b60000047ab9 */ /* 0x000fe20000000a00 */
[----:B------:R-:W-:-:S02]  /*23590*/  LOP3.LUT R60, R4, R5, RZ, 0x3c, !PT ;  /* 0x00000005043c7212 */ /* 0x000fc400078e3cff */
[----:B------:R-:W-:Y:S02]  /*235a0*/  SHF.R.S32.HI R0, RZ, 0x1f, R131 ;  /* 0x0000001fff007819 */ /* 0x000fe40000011483 */
[----:B------:R-:W-:Y:S01]  /*235b0*/  LOP3.LUT R126, R7, R126, RZ, 0x3c, !PT ;  /* 0x0000007e077e7212 */ /* 0x000fe200078e3cff */
[----:B------:R-:W-:Y:S01]  /*235c0*/  IMAD.IADD R21, R21, 0x1, R67 ;  /* 0x0000000115157824 */ /* 0x000fe200078e0243 */
[----:B------:R-:W5:Y:S01]  /*235d0*/  LD.E.128 R40, desc[UR60][R40.64] ;  /* 0x0000003c28287980 */ /* 0x000f62000c101d00 */
[----:B------:R-:W-:-:S03]  /*235e0*/  IMAD R0, R0, UR4, RZ ;  /* 0x0000000400007c24 */ /* 0x000fc6000f8e02ff */
[----:B------:R0:W5:Y:S01]  /*235f0*/  LD.E.128 R4, desc[UR60][R126.64] ;  /* 0x0000003c7e047980 */ /* 0x000162000c101d00 */
[----:B------:R-:W-:-:S03]  /*23600*/  IMAD R67, R131, UR5, R0 ;  /* 0x0000000583437c24 */ /* 0x000fc6000f8e0200 */
[----:B------:R-:W5:Y:S01]  /*23610*/  LD.E.128 R44, desc[UR60][R44.64] ;  /* 0x0000003c2c2c7980 */ /* 0x000f62000c101d00 */
[----:B------:R-:W-:Y:S01]  /*23620*/  IMAD.WIDE.U32 R20, R131, UR4, R20 ;  /* 0x0000000483147c25 */ /* 0x000fe2000f8e0014 */
[----:B------:R-:W-:Y:S02]  /*23630*/  ULDC.64 UR4, c[0x0][0xa80] ;  /* 0x0002a00000047ab9 */ /* 0x000fe40000000a00 */
[----:B------:R-:W5:Y:S04]  /*23640*/  LD.E.128 R48, desc[UR60][R48.64] ;  /* 0x0000003c30307980 */ /* 0x000f68000c101d00 */
        /* <DEDUP_REMOVED lines=8> */
[----:B-1----:R-:W1:Y:S01]  /*236d0*/  FENCE.VIEW.ASYNC.S ;  /* 0x00000000000073c6 */ /* 0x002e620000000000 */
[----:B------:R-:W-:Y:S01]  /*236e0*/  IMAD.IADD R21, R21, 0x1, R67 ;  /* 0x0000000115157824 */ /* 0x000fe200078e0243 */
[----:B------:R-:W-:Y:S01]  /*236f0*/  LEA R28, P2, R20, UR4, 0x1 ;  /* 0x00000004141c7c11 */ /* 0x000fe2000f8408ff */
[----:B------:R-:W-:-:S03]  /*23700*/  IMAD.IADD R71, R65, 0x1, R142 ;  /* 0x0000000141477824 */ /* 0x000fc600078e028e */
[----:B------:R-:W-:Y:S02]  /*23710*/  LEA.HI.X R69, R20, UR5, R21, 0x1, P2 ;  /* 0x0000000514457c11 */ /* 0x000fe400090f0c15 */
[C---:B------:R-:W-:Y:S01]  /*23720*/  ISETP.GE.AND P2, PT, R71.reuse, R130, PT ;  /* 0x000000824700720c */ /* 0x040fe20003f46270 */
[----:B------:R-:W-:Y:S02]  /*23730*/  VIADD R0, R2, 0x30820 ;  /* 0x0003082002007836 */ /* 0x000fe40000000000 */
[----:B------:R-:W-:-:S03]  /*23740*/  VIADD R3, R71, 0x20 ;  /* 0x0000002047037836 */ /* 0x000fc60000000000 */
[----:B------:R-:W-:Y:S01]  /*23750*/  PRMT R0, RZ, 0x654, R0 ;  /* 0x00000654ff007816 */ /* 0x000fe20000000000 */
[C---:B------:R-:W-:Y:S01]  /*23760*/  VIADD R70, R68.reuse, 0x40 ;  /* 0x0000004044467836 */ /* 0x040fe20000000000 */
[----:B------:R-:W-:Y:S01]  /*23770*/  IADD3 R65, R71, 0x40, RZ ;  /* 0x0000004047417810 */ /* 0x000fe20007ffe0ff */
[----:B------:R-:W-:Y:S01]  /*23780*/  VIADD R72, R68, 0x80 ;  /* 0x0000008044487836 */ /* 0x000fe20000000000 */
[-C--:B------:R-:W-:Y:S01]  /*23790*/  ISETP.GE.AND P1, PT, R3, R130.reuse, PT ;  /* 0x000000820300720c */ /* 0x080fe20003f26270 */
[----:B-1----:R0:W1:Y:S01]  /*237a0*/  SHFL.IDX PT, R67, R28, RZ, 0x181f ;  /* 0x00181fff1c437589 */ /* 0x00206200000e0000 */
[----:B------:R-:W-:Y:S03]  /*237b0*/  BSSY B1, `(.L_x_1838) ;  /* 0x0000015000017945 */ /* 0x000fe60003800000 */
[----:B------:R0:W2:Y:S01]  /*237c0*/  SHFL.IDX PT, R3, R69, RZ, 0x181f ;  /* 0x00181fff45037589 */ /* 0x0000a200000e0000 */
[----:B------:R3:W-:Y:S01]  /*237d0*/  SYNCS.ARRIVE.TRANS64.RED.A1T0 RZ, [R0+URZ], RZ ;  /* 0x000000ff00ff79a7 */ /* 0x0007e2000810043f */
[----:B------:R-:W-:-:S02]  /*237e0*/  ISETP.GE.AND P0, PT, R65, R130, PT ;  /* 0x000000824100720c */ /* 0x000fc40003f06270 */
[----:B------:R-:W-:Y:S02]  /*237f0*/  SHF.R.S32.HI R74, RZ, 0x1f, R68 ;  /* 0x0000001fff4a7819 */ /* 0x000fe40000011444 */
[----:B------:R-:W-:Y:S02]  /*23800*/  SHF.R.S32.HI R73, RZ, 0x1f, R72 ;  /* 0x0000001fff497819 */ /* 0x000fe40000011448 */
[----:B---3--:R-:W-:Y:S01]  /*23810*/  SHF.R.S32.HI R0, RZ, 0x1f, R70 ;  /* 0x0000001fff007819 */ /* 0x008fe20000011446 */
[----:B0-----:R-:W-:Y:S06]  /*23820*/  @P2 BRA `(.L_x_1839) ;  /* 0x0000000000342947 */ /* 0x001fec0003800000 */
        /* <DEDUP_REMOVED lines=13> */
.L_x_1839:
[----:B------:R-:W-:Y:S05]  /*23900*/  BSYNC B1 ;  /* 0x0000000000017941 */ /* 0x000fea0003800000 */
.L_x_1838:
[----:B--2---:R2:W3:Y:S01]  /*23910*/  SHFL.IDX PT, R3, R69, 0x1, 0x181f ;  /* 0x00381f0045037f89 */ /* 0x0044e200000e0000 */
[----:B------:R-:W-:Y:S03]  /*23920*/  BSSY B1, `(.L_x_1840) ;  /* 0x0000010000017945 */ /* 0x000fe60003800000 */
[----:B0-----:R2:W0:Y:S01]  /*23930*/  SHFL.IDX PT, R21, R28, 0x1, 0x181f ;  /* 0x00381f001c157f89 */ /* 0x00142200000e0000 */
[----:B------:R-:W-:Y:S05]  /*23940*/  @P1 BRA `(.L_x_1841) ;  /* 0x0000000000341947 */ /* 0x000fea0003800000 */
[----:B------:R-:W-:Y:S02]  /*23950*/  ULDC UR4, c[0x0][0xac8] ;  /* 0x0002b20000047ab9 */ /* 0x000fe40000000800 */
[----:B------:R-:W-:Y:S02]  /*23960*/  ISETP.GE.AND P4, PT, R68, UR4, PT ;  /* 0x0000000444007c0c */ /* 0x000fe4000bf86270 */
[----:B------:R-:W-:Y:S02]  /*23970*/  ISETP.GE.AND P5, PT, R70, UR4, PT ;  /* 0x0000000446007c0c */ /* 0x000fe4000bfa6270 */
[----:B------:R-:W-:-:S09]  /*23980*/  ISETP.GE.AND P6, PT, R72, UR4, PT ;  /* 0x0000000448007c0c */ /* 0x000fd2000bfc6270 */
[-C--:B0----5:R-:W-:Y:S02]  /*23990*/  @!P4 LEA R4, P1, R68, R21.reuse, 0x1 ;  /* 0x000000154404c211 */ /* 0x0a1fe400078208ff */
[-C--:B------:R-:W-:Y:S02]  /*239a0*/  @!P5 LEA R6, P2, R70, R21.reuse, 0x1 ;  /* 0x000000154606d211 */ /* 0x080fe400078408ff */
[----:B------:R-:W-:Y:S02]  /*239b0*/  @!P6 LEA R20, P3, R72, R21, 0x1 ;  /* 0x000000154814e211 */ /* 0x000fe400078608ff */
[-C--:B---3--:R-:W-:Y:S02]  /*239c0*/  @!P4 LEA.HI.X R5, R68, R3.reuse, R74, 0x1, P1 ;  /* 0x000000034405c211 */ /* 0x088fe400008f0c4a */
[-C--:B------:R-:W-:Y:S02]  /*239d0*/  @!P5 LEA.HI.X R7, R70, R3.reuse, R0, 0x1, P2 ;  /* 0x000000034607d211 */ /* 0x080fe400010f0c00 */
[----:B------:R-:W-:Y:S01]  /*239e0*/  @!P6 LEA.HI.X R21, R72, R3, R73, 0x1, P3 ;  /* 0x000000034815e211 */ /* 0x000fe200018f0c49 */
[----:B------:R4:W-:Y:S04]  /*239f0*/  @!P4 ST.E.128 desc[UR60][R4.64], R8 ;  /* 0x000000080400c985 */ /* 0x0009e8000c101d3c */
[----:B------:R4:W-:Y:S04]  /*23a00*/  @!P5 ST.E.128 desc[UR60][R6.64], R36 ;  /* 0x000000240600d985 */ /* 0x0009e8000c101d3c */
[----:B------:R4:W-:Y:S02]  /*23a10*/  @!P6 ST.E.128 desc[UR60][R20.64], R52 ;  /* 0x000000341400e985 */ /* 0x0009e4000c101d3c */
.L_x_1841:
[----:B------:R-:W-:Y:S05]  /*23a20*/  BSYNC B1 ;  /* 0x0000000000017941 */ /* 0x000fea0003800000 */
.L_x_1840:
[----:B---3--:R3:W0:Y:S01]  /*23a30*/  SHFL.IDX PT, R3, R69, 0x2, 0x181f ;  /* 0x00581f0045037f89 */ /* 0x00862200000e0000 */
[----:B------:R-:W-:Y:S03]  /*23a40*/  BSSY B1, `(.L_x_1842) ;  /* 0x0000010000017945 */ /* 0x000fe60003800000 */
[----:B----45:R3:W4:Y:S01]  /*23a50*/  SHFL.IDX PT, R9, R28, 0x2, 0x181f ;  /* 0x00581f001c097f89 */ /* 0x03072200000e0000 */
[----:B------:R-:W-:Y:S05]  /*23a60*/  @P0 BRA `(.L_x_1843) ;  /* 0x0000000000340947 */ /* 0x000fea0003800000 */
[----:B------:R-:W-:Y:S02]  /*23a70*/  ULDC UR4, c[0x0][0xac8] ;  /* 0x0002b20000047ab9 */ /* 0x000fe40000000800 */
[----:B------:R-:W-:Y:S02]  /*23a80*/  ISETP.GE.AND P3, PT, R68, UR4, PT ;  /* 0x0000000444007c0c */ /* 0x000fe4000bf66270 */
[----:B------:R-:W-:Y:S02]  /*23a90*/  ISETP.GE.AND P4, PT, R70, UR4, PT ;  /* 0x0000000446007c0c */ /* 0x000fe4000bf86270 */
[----:B------:R-:W-:-:S09]  /*23aa0*/  ISETP.GE.AND P5, PT, R72, UR4, PT ;  /* 0x0000000448007c0c */ /* 0x000fd2000bfa6270 */
[-C--:B----4-:R-:W-:Y:S02]  /*23ab0*/  @!P3 LEA R4, P0, R68, R9.reuse, 0x1 ;  /* 0x000000094404b211 */ /* 0x090fe400078008ff */
        /* <DEDUP_REMOVED lines=8> */
.L_x_1843:
[----:B------:R-:W-:Y:S05]  /*23b40*/  BSYNC B1 ;  /* 0x0000000000017941 */ /* 0x000fea0003800000 */
.L_x_1842:
[----:B0-----:R-:W-:Y:S01]  /*23b50*/  VIADD R3, R71, 0x60 ;  /* 0x0000006047037836 */ /* 0x001fe20000000000 */
[----:B--23--:R-:W0:Y:S04]  /*23b60*/  SHFL.IDX PT, R69, R69, 0x3, 0x181f ;  /* 0x00781f0045457f89 */ /* 0x00ce2800000e0000 */
[----:B------:R-:W-:Y:S01]  /*23b70*/  ISETP.GE.AND P0, PT, R3, R130, PT ;  /* 0x000000820300720c */ /* 0x000fe20003f06270 */
[----:B----4-:R2:W3:-:S12]  /*23b80*/  SHFL.IDX PT, R9, R28, 0x3, 0x181f ;  /* 0x00781f001c097f89 */ /* 0x0104d800000e0000 */
[----:B--2---:R-:W-:Y:S05]  /*23b90*/  @P0 BRA `(.L_x_1844) ;  /* 0x0000002000980947 */ /* 0x004fea0003800000 */
[----:B------:R-:W-:Y:S02]  /*23ba0*/  ULDC UR4, c[0x0][0xac8] ;  /* 0x0002b20000047ab9 */ /* 0x000fe40000000800 */
[----:B------:R-:W-:Y:S02]  /*23bb0*/  ISETP.GE.AND P2, PT, R68, UR4, PT ;  /* 0x0000000444007c0c */ /* 0x000fe4000bf46270 */
[----:B------:R-:W-:-:S11]  /*23bc0*/  ISETP.GE.AND P3, PT, R70, UR4, PT ;  /* 0x0000000446007c0c */ /* 0x000fd6000bf66270 */
[-C--:B---3--:R-:W-:Y:S02]  /*23bd0*/  @!P2 LEA R4, P0, R68, R9.reuse, 0x1 ;  /* 0x000000094404a211 */ /* 0x088fe400078008ff */
[----:B------:R-:W-:Y:S02]  /*23be0*/  @!P3 LEA R6, P1, R70, R9, 0x1 ;  /* 0x000000094606b211 */ /* 0x000fe400078208ff */
[-C--:B0-----:R-:W-:Y:S02]  /*23bf0*/  @!P2 LEA.HI.X R5, R68, R69.reuse, R74, 0x1, P0 ;  /* 0x000000454405a211 */ /* 0x081fe400000f0c4a */
[----:B------:R-:W-:Y:S02]  /*23c00*/  @!P3 LEA.HI.X R7, R70, R69, R0, 0x1, P1 ;  /* 0x000000454607b211 */ /* 0x000fe400008f0c00 */
[----:B------:R-:W-:Y:S01]  /*23c10*/  ISETP.GE.AND P0, PT, R72, UR4, PT ;  /* 0x0000000448007c0c */ /* 0x000fe2000bf06270 */
[----:B------:R2:W-:Y:S04]  /*23c20*/  @!P2 ST.E.128 desc[UR60][R4.64], R24 ;  /* 0x000000180400a985 */ /* 0x0005e8000c101d3c */
[----:B------:R2:W-:Y:S08]  /*23c30*/  @!P3 ST.E.128 desc[UR60][R6.64], R44 ;  /* 0x0000002c0600b985 */ /* 0x0005f0000c101d3c */
[----:B------:R-:W-:Y:S05]  /*23c40*/  @P0 BRA `(.L_x_1844) ;  /* 0x00000020006c0947 */ /* 0x000fea0003800000 */
[----:B--2---:R-:W-:-:S04]  /*23c50*/  LEA R4, P0, R72, R9, 0x1 ;  /* 0x0000000948047211 */ /* 0x004fc800078008ff */
[----:B------:R-:W-:-:S05]  /*23c60*/  LEA.HI.X R5, R72, R69, R73, 0x1, P0 ;  /* 0x0000004548057211 */ /* 0x000fca00000f0c49 */
[----:B------:R4:W-:Y:S01]  /*23c70*/  ST.E.128 desc[UR60][R4.64], R60 ;  /* 0x0000003c04007985 */ /* 0x0009e2000c101d3c */
[----:B------:R-:W-:Y:S05]  /*23c80*/  BRA `(.L_x_1844) ;  /* 0x00000020005c7947 */ /* 0x000fea0003800000 */
.L_x_1837:
[----:B------:R-:W-:Y:S01]  /*23c90*/  ULDC.64 UR4, c[0x0][0xb08] ;  /* 0x0002c20000047ab9 */ /* 0x000fe20000000a00 */
[----:B------:R-:W1:Y:S01]  /*23ca0*/  @P4 LDC R9, c[0x0][0xbec] ;  /* 0x0002fb00ff094b82 */ /* 0x000e620000000800 */
[----:B0-----:R-:W-:Y:S01]  /*23cb0*/  IMAD R7, R28, UR4, RZ ;  /* 0x000000041c077c24 */ /* 0x001fe2000f8e02ff */
[----:B------:R-:W-:Y:S01]  /*23cc0*/  ULDC.64 UR6, c[0x0][0xb30] ;  /* 0x0002cc0000067ab9 */ /* 0x000fe20000000a00 */
[----:B------:R-:W-:Y:S01]  /*23cd0*/  IMAD.WIDE.U32 R4, R0, UR4, RZ ;  /* 0x0000000400047c25 */ /* 0x000fe2000f8e00ff */
[----:B------:R-:W-:Y:S01]  /*23ce0*/  ISETP.GE.AND P0, PT, R8, R130, PT ;  /* 0x000000820800720c */ /* 0x000fe20003f06270 */
[----:B------:R-:W-:Y:S01]  /*23cf0*/  BSSY B1, `(.L_x_1845) ;  /* 0x00000cc000017945 */ /* 0x000fe20003800000 */
[C---:B------:R-:W-:Y:S01]  /*23d00*/  IADD3 R128, R227.reuse, 0x98, RZ ;  /* 0x00000098e3807810 */ /* 0x040fe20007ffe0ff */
[----:B------:R-:W-:Y:S01]  /*23d10*/  IMAD R7, R0, UR5, R7 ;  /* 0x0000000500077c24 */ /* 0x000fe2000f8e0207 */
[----:B------:R-:W0:Y:S01]  /*23d20*/  @P4 LDC R6, c[0x0][0xbf0] ;  /* 0x0002fc00ff064b82 */ /* 0x000e220000000800 */
[----:B------:R-:W-:Y:S01]  /*23d30*/  ULDC.64 UR4, c[0x0][0xb38] ;  /* 0x0002ce0000047ab9 */ /* 0x000fe20000000a00 */
[----:B------:R-:W-:Y:S01]  /*23d40*/  SHF.R.S32.HI R0, RZ, 0x1f, R3 ;  /* 0x0000001fff007819 */ /* 0x000fe20000011403 */
[----:B------:R-:W-:Y:S01]  /*23d50*/  VIADD R28, R227, 0xa8 ;  /* 0x000000a8e31c7836 */ /* 0x000fe20000000000 */
[----:B------:R-:W-:Y:S01]  /*23d60*/  IADD3 R5, R5, R7, RZ ;  /* 0x0000000705057210 */ /* 0x000fe20007ffe0ff */
[C---:B------:R-:W-:Y:S01]  /*23d70*/  VIADD R127, R227.reuse, 0xa0 ;  /* 0x000000a0e37f7836 */ /* 0x040fe20000000000 */
[C---:B------:R-:W-:Y:S01]  /*23d80*/  IADD3 R136, R227.reuse, 0x80, RZ ;  /* 0x00000080e3887810 */ /* 0x040fe20007ffe0ff */
[----:B------:R-:W-:Y:S01]  /*23d90*/  VIADD R129, R227, 0x98 ;  /* 0x00000098e3817836 */ /* 0x000fe20000000000 */
[----:B------:R-:W-:Y:S01]  /*23da0*/  SHF.R.S32.HI R28, RZ, 0x1f, R28 ;  /* 0x0000001fff1c7819 */ /* 0x000fe2000001141c */
[----:B------:R-:W-:Y:S01]  /*23db0*/  IMAD.WIDE.U32 R4, R201, UR4, R4 ;  /* 0x00000004c9047c25 */ /* 0x000fe2000f8e0004 */
[----:B------:R-:W-:-:S02]  /*23dc0*/  SHF.R.S32.HI R127, RZ, 0x1f, R127 ;  /* 0x0000001fff7f7819 */ /* 0x000fc4000001147f */
[----:B------:R-:W-:Y:S01]  /*23dd0*/  SHF.R.S32.HI R129, RZ, 0x1f, R129 ;  /* 0x0000001fff817819 */ /* 0x000fe20000011481 */
[----:B------:R-:W-:Y:S01]  /*23de0*/  IMAD R5, R201, UR5, R5 ;  /* 0x00000005c9057c24 */ /* 0x000fe2000f8e0205 */
[----:B------:R-:W-:Y:S01]  /*23df0*/  ULDC.64 UR4, c[0x0][0xb40] ;  /* 0x0002d00000047ab9 */ /* 0x000fe20000000a00 */
[C---:B------:R-:W-:Y:S01]  /*23e00*/  VIADD R133, R227.reuse, 0x90 ;  /* 0x00000090e3857836 */ /* 0x040fe20000000000 */
[C---:B------:R-:W-:Y:S01]  /*23e10*/  IADD3 R142, R227.reuse, 0x68, RZ ;  /* 0x00000068e38e7810 */ /* 0x040fe20007ffe0ff */
[----:B------:R-:W-:Y:S01]  /*23e20*/  IMAD R0, R0, UR4, RZ ;  /* 0x0000000400007c24 */ /* 0x000fe2000f8e02ff */
[C---:B------:R-:W-:Y:S01]  /*23e30*/  IADD3 R148, R227.reuse, 0x50, RZ ;  /* 0x00000050e3947810 */ /* 0x040fe20007ffe0ff */
[----:B-1----:R-:W-:Y:S01]  /*23e40*/  @P4 IMAD.HI.U32 R9, R24, R9, RZ ;  /* 0x0000000918094227 */ /* 0x002fe200078e00ff */
[----:B------:R-:W-:Y:S02]  /*23e50*/  SHF.R.S32.HI R133, RZ, 0x1f, R133 ;  /* 0x0000001fff857819 */ /* 0x000fe40000011485 */
[----:B------:R-:W-:Y:S01]  /*23e60*/  IADD3 R154, R227, 0x38, RZ ;  /* 0x00000038e39a7810 */ /* 0x000fe20007ffe0ff */
[----:B------:R-:W-:Y:S01]  /*23e70*/  IMAD R7, R3, UR5, R0 ;  /* 0x0000000503077c24 */ /* 0x000fe2000f8e0200 */
[----:B------:R-:W-:Y:S01]  /*23e80*/  IADD3 R160, R227, 0x20, RZ ;  /* 0x00000020e3a07810 */ /* 0x000fe20007ffe0ff */
[----:B------:R-:W-:Y:S01]  /*23e90*/  IMAD.WIDE.U32 R4, R3, UR4, R4 ;  /* 0x0000000403047c25 */ /* 0x000fe2000f8e0004 */
[----:B------:R-:W-:Y:S01]  /*23ea0*/  ULDC.64 UR4, c[0x0][0xb48] ;  /* 0x0002d20000047ab9 */ /* 0x000fe20000000a00 */
[----:B------:R-:W-:-:S02]  /*23eb0*/  IADD3 R166, R227, 0x8, RZ ;  /* 0x00000008e3a67810 */ /* 0x000fc40007ffe0ff */
[----:B------:R-:W-:Y:S01]  /*23ec0*/  IMAD.MOV.U32 R3, RZ, RZ, R24 ;  /* 0x000000ffff037224 */ /* 0x000fe200078e0018 */
[----:B0-----:R-:W-:Y:S01]  /*23ed0*/  @P4 SHF.R.U32.HI R3, RZ, R6, R9 ;  /* 0x00000006ff034219 */ /* 0x001fe20000011609 */
[----:B------:R-:W-:Y:S02]  /*23ee0*/  IMAD.IADD R5, R5, 0x1, R7 ;  /* 0x0000000105057824 */ /* 0x000fe400078e0207 */
[----:B------:R-:W-:Y:S01]  /*23ef0*/  VIADD R135, R227, 0x88 ;  /* 0x00000088e3877836 */ /* 0x000fe20000000000 */
[--C-:B------:R-:W-:Y:S01]  /*23f00*/  SHF.R.S32.HI R0, RZ, 0x1f, R3.reuse ;  /* 0x0000001fff007819 */ /* 0x100fe20000011403 */
[----:B------:R-:W-:Y:S02]  /*23f10*/  IMAD.MOV R6, RZ, RZ, -R3 ;  /* 0x000000ffff067224 */ /* 0x000fe400078e0a03 */
[----:B------:R-:W-:Y:S01]  /*23f20*/  IMAD.WIDE.U32 R4, R141, UR4, R4 ;  /* 0x000000048d047c25 */ /* 0x000fe2000f8e0004 */
[----:B------:R-:W-:-:S03]  /*23f30*/  SHF.R.S32.HI R135, RZ, 0x1f, R135 ;  /* 0x0000001fff877819 */ /* 0x000fc60000011487 */
[----:B------:R-:W-:Y:S02]  /*23f40*/  IMAD R131, R131, R6, R24 ;  /* 0x0000000683837224 */ /* 0x000fe400078e0218 */
[----:B------:R-:W-:Y:S02]  /*23f50*/  IMAD R0, R0, UR6, RZ ;  /* 0x0000000600007c24 */ /* 0x000fe4000f8e02ff */
[----:B------:R-:W-:Y:S01]  /*23f60*/  IMAD R5, R141, UR5, R5 ;  /* 0x000000058d057c24 */ /* 0x000fe2000f8e0205 */
[----:B------:R-:W-:Y:S01]  /*23f70*/  ULDC.64 UR4, c[0x0][0xb28] ;  /* 0x0002ca0000047ab9 */ /* 0x000fe20000000a00 */
        /* <DEDUP_REMOVED lines=8> */
[----:B------:R-:W-:Y:S01]  /*24000*/  VIADD R6, R2, 0x30820 ;  /* 0x0003082002067836 */ /* 0x000fe20000000000 */
[----:B------:R-:W-:Y:S01]  /*24010*/  IADD3 R3, R5, R3, RZ ;  /* 0x0000000305037210 */ /* 0x000fe20007ffe0ff */
[C---:B------:R-:W-:Y:S01]  /*24020*/  VIADD R137, R227.reuse, 0x80 ;  /* 0x00000080e3897836 */ /* 0x040fe20000000000 */
[C---:B------:R-:W-:Y:S01]  /*24030*/  LEA R0, P1, R4.reuse, UR4, 0x2 ;  /* 0x0000000404007c11 */ /* 0x040fe2000f8210ff */
[C---:B------:R-:W-:Y:S01]  /*24040*/  VIADD R139, R227.reuse, 0x78 ;  /* 0x00000078e38b7836 */ /* 0x040fe20000000000 */
[----:B------:R-:W-:Y:S01]  /*24050*/  PRMT R6, RZ, 0x654, R6 ;  /* 0x00000654ff067816 */ /* 0x000fe20000000006 */
[C---:B------:R-:W-:Y:S01]  /*24060*/  VIADD R141, R227.reuse, 0x70 ;  /* 0x00000070e38d7836 */ /* 0x040fe20000000000 */
[----:B------:R-:W-:Y:S01]  /*24070*/  LEA.HI.X R3, R4, UR5, R3, 0x2, P1 ;  /* 0x0000000504037c11 */ /* 0x000fe200088f1403 */
[C---:B------:R-:W-:Y:S01]  /*24080*/  VIADD R143, R227.reuse, 0x68 ;  /* 0x00000068e38f7836 */ /* 0x040fe20000000000 */
[----:B------:R0:W-:Y:S01]  /*24090*/  SYNCS.ARRIVE.TRANS64.RED.A1T0 RZ, [R6+URZ], RZ ;  /* 0x000000ff06ff79a7 */ /* 0x0001e2000810043f */
[C---:B------:R-:W-:Y:S01]  /*240a0*/  VIADD R145, R227.reuse, 0x60 ;  /* 0x00000060e3917836 */ /* 0x040fe20000000000 */
[----:B------:R0:W1:Y:S01]  /*240b0*/  SHFL.IDX PT, R4, R0, RZ, 0x1c1f ;  /* 0x001c1fff00047589 */ /* 0x00006200000e0000 */
[C---:B------:R-:W-:Y:S01]  /*240c0*/  VIADD R147, R227.reuse, 0x58 ;  /* 0x00000058e3937836 */ /* 0x040fe20000000000 */
[----:B------:R-:W-:Y:S01]  /*240d0*/  SHF.R.S32.HI R137, RZ, 0x1f, R137 ;  /* 0x0000001fff897819 */ /* 0x000fe20000011489 */
[C---:B------:R-:W-:Y:S01]  /*240e0*/  VIADD R149, R227.reuse, 0x50 ;  /* 0x00000050e3957836 */ /* 0x040fe20000000000 */
[----:B------:R0:W2:Y:S01]  /*240f0*/  SHFL.IDX PT, R5, R3, RZ, 0x1c1f ;  /* 0x001c1fff03057589 */ /* 0x0000a200000e0000 */
        /* <DEDUP_REMOVED lines=38> */
[----:B------:R-:W-:Y:S01]  /*24360*/  VIADD R164, R227, 0x10 ;  /* 0x00000010e3a47836 */ /* 0x000fe20000000000 */
[----:B012---:R-:W-:Y:S06]  /*24370*/  @P0 BRA `(.L_x_1846) ;  /* 0x00000004008c0947 */ /* 0x007fec0003800000 */
[----:B------:R-:W-:Y:S01]  /*24380*/  ULDC UR4, c[0x0][0xac8] ;  /* 0x0002b20000047ab9 */ /* 0x000fe20000000800 */
[C---:B------:R-:W-:Y:S01]  /*24390*/  VIADD R25, R227.reuse, 0xb8 ;  /* 0x000000b8e3197836 */ /* 0x040fe20000000000 */
[----:B------:R-:W-:Y:S02]  /*243a0*/  ISETP.GE.AND P0, PT, R227, UR4, PT ;  /* 0x00000004e3007c0c */ /* 0x000fe4000bf06270 */
[----:B------:R-:W-:Y:S02]  /*243b0*/  ISETP.GE.AND P5, PT, R166, UR4, PT ;  /* 0x00000004a6007c0c */ /* 0x000fe4000bfa6270 */
[----:B------:R-:W-:Y:S02]  /*243c0*/  ISETP.GE.AND P4, PT, R164, UR4, PT ;  /* 0x00000004a4007c0c */ /* 0x000fe4000bf86270 */
[----:B------:R-:W-:Y:S02]  /*243d0*/  ISETP.GE.AND P3, PT, R162, UR4, PT ;  /* 0x00000004a2007c0c */ /* 0x000fe4000bf66270 */
[----:B------:R-:W-:-:S02]  /*243e0*/  SHF.R.S32.HI R13, RZ, 0x1f, R26 ;  /* 0x0000001fff0d7819 */ /* 0x000fc4000001141a */
[----:B------:R-:W-:-:S03]  /*243f0*/  SHF.R.S32.HI R24, RZ, 0x1f, R25 ;  /* 0x0000001fff187819 */ /* 0x000fc60000011419 */
[----:B------:R-:W-:-:S04]  /*24400*/  @!P0 IMAD.WIDE R6, R227, 0x4, R4 ;  /* 0x00000004e3068825 */ /* 0x000fc800078e0204 */
[-C--:B------:R-:W-:Y:S01]  /*24410*/  @!P4 LEA R8, P2, R164, R4.reuse, 0x2 ;  /* 0x00000004a408c211 */ /* 0x080fe200078410ff */
[----:B------:R0:W-:Y:S01]  /*24420*/  @!P0 ST.E.64 desc[UR60][R6.64], R124 ;  /* 0x0000007c06008985 */ /* 0x0001e2000c101b3c */
[----:B------:R-:W-:Y:S02]  /*24430*/  ISETP.GE.AND P0, PT, R160, UR4, PT ;  /* 0x00000004a0007c0c */ /* 0x000fe4000bf06270 */
[----:B------:R-:W-:Y:S02]  /*24440*/  @!P3 LEA R10, P6, R162, R4, 0x2 ;  /* 0x00000004a20ab211 */ /* 0x000fe400078c10ff */
[-C--:B------:R-:W-:Y:S02]  /*24450*/  @!P4 LEA.HI.X R9, R164, R5.reuse, R165, 0x2, P2 ;  /* 0x00000005a409c211 */ /* 0x080fe400010f14a5 */
[----:B------:R-:W-:Y:S02]  /*24460*/  ISETP.GE.AND P2, PT, R156, UR4, PT ;  /* 0x000000049c007c0c */ /* 0x000fe4000bf46270 */
[----:B------:R-:W-:-:S02]  /*24470*/  @!P3 LEA.HI.X R11, R162, R5, R163, 0x2, P6 ;  /* 0x00000005a20bb211 */ /* 0x000fc400030f14a3 */
[----:B0-----:R-:W-:-:S04]  /*24480*/  @!P5 LEA R6, P1, R166, R4, 0x2 ;  /* 0x00000004a606d211 */ /* 0x001fc800078210ff */
[----:B------:R-:W-:Y:S02]  /*24490*/  @!P5 LEA.HI.X R7, R166, R5, R167, 0x2, P1 ;  /* 0x00000005a607d211 */ /* 0x000fe400008f14a7 */
[----:B------:R-:W-:-:S03]  /*244a0*/  ISETP.GE.AND P1, PT, R158, UR4, PT ;  /* 0x000000049e007c0c */ /* 0x000fc6000bf26270 */
        /* <DEDUP_REMOVED lines=8> */
[----:B--2---:R-:W-:Y:S02]  /*24530*/  @!P2 LEA R10, P6, R156, R4, 0x2 ;  /* 0x000000049c0aa211 */ /* 0x004fe400078c10ff */
[----:B------:R-:W-:Y:S01]  /*24540*/  @!P1 LEA.HI.X R9, R158, R5, R159, 0x2, P5 ;  /* 0x000000059e099211 */ /* 0x000fe200028f149f */
[----:B------:R0:W-:Y:S01]  /*24550*/  @!P0 ST.E.64 desc[UR60][R6.64], R40 ;  /* 0x0000002806008985 */ /* 0x0001e2000c101b3c */
[----:B------:R-:W-:-:S02]  /*24560*/  ISETP.GE.AND P5, PT, R150, UR4, PT ;  /* 0x0000000496007c0c */ /* 0x000fc4000bfa6270 */
[-C--:B------:R-:W-:Y:S01]  /*24570*/  @!P2 LEA.HI.X R11, R156, R5.reuse, R157, 0x2, P6 ;  /* 0x000000059c0ba211 */ /* 0x080fe200030f149d */
[----:B------:R1:W-:Y:S01]  /*24580*/  @!P1 ST.E.64 desc[UR60][R8.64], R44 ;  /* 0x0000002c08009985 */ /* 0x0003e2000c101b3c */
[----:B------:R-:W-:Y:S02]  /*24590*/  ISETP.GE.AND P0, PT, R148, UR4, PT ;  /* 0x0000000494007c0c */ /* 0x000fe4000bf06270 */
[----:B------:R-:W-:Y:S01]  /*245a0*/  ISETP.GE.AND P1, PT, R146, UR4, PT ;  /* 0x0000000492007c0c */ /* 0x000fe2000bf26270 */
[----:B------:R2:W-:Y:S01]  /*245b0*/  @!P2 ST.E.64 desc[UR60][R10.64], R48 ;  /* 0x000000300a00a985 */ /* 0x0005e2000c101b3c */
[-C--:B0-----:R-:W-:Y:S02]  /*245c0*/  @!P3 LEA R6, P6, R154, R4.reuse, 0x2 ;  /* 0x000000049a06b211 */ /* 0x081fe400078c10ff */
[----:B-1----:R-:W-:Y:S02]  /*245d0*/  @!P4 LEA R8, P2, R152, R4, 0x2 ;  /* 0x000000049808c211 */ /* 0x002fe400078410ff */
[----:B------:R-:W-:-:S02]  /*245e0*/  @!P3 LEA.HI.X R7, R154, R5, R155, 0x2, P6 ;  /* 0x000000059a07b211 */ /* 0x000fc400030f149b */
[----:B--2---:R-:W-:Y:S02]  /*245f0*/  @!P5 LEA R10, P6, R150, R4, 0x2 ;  /* 0x00000004960ad211 */ /* 0x004fe400078c10ff */
[-C--:B------:R-:W-:Y:S01]  /*24600*/  @!P4 LEA.HI.X R9, R152, R5.reuse, R153, 0x2, P2 ;  /* 0x000000059809c211 */ /* 0x080fe200010f1499 */
[----:B------:R0:W-:Y:S01]  /*24610*/  @!P3 ST.E.64 desc[UR60][R6.64], R52 ;  /* 0x000000340600b985 */ /* 0x0001e2000c101b3c */
[----:B------:R-:W-:Y:S02]  /*24620*/  ISETP.GE.AND P2, PT, R144, UR4, PT ;  /* 0x0000000490007c0c */ /* 0x000fe4000bf46270 */
[----:B------:R-:W-:Y:S01]  /*24630*/  @!P5 LEA.HI.X R11, R150, R5, R151, 0x2, P6 ;  /* 0x00000005960bd211 */ /* 0x000fe200030f1497 */
[----:B------:R1:W-:Y:S01]  /*24640*/  @!P4 ST.E.64 desc[UR60][R8.64], R56 ;  /* 0x000000380800c985 */ /* 0x0003e2000c101b3c */
[----:B------:R-:W-:-:S03]  /*24650*/  ISETP.GE.AND P3, PT, R142, UR4, PT ;  /* 0x000000048e007c0c */ /* 0x000fc6000bf66270 */
[----:B------:R2:W-:Y:S01]  /*24660*/  @!P5 ST.E.64 desc[UR60][R10.64], R60 ;  /* 0x0000003c0a00d985 */ /* 0x0005e2000c101b3c */
[-C--:B0-----:R-:W-:Y:S02]  /*24670*/  @!P0 LEA R6, P4, R148, R4.reuse, 0x2 ;  /* 0x0000000494068211 */ /* 0x081fe400078810ff */
[-C--:B-1----:R-:W-:Y:S02]  /*24680*/  @!P1 LEA R8, P5, R146, R4.reuse, 0x2 ;  /* 0x0000000492089211 */ /* 0x082fe400078a10ff */
[-C--:B------:R-:W-:Y:S02]  /*24690*/  @!P0 LEA.HI.X R7, R148, R5.reuse, R149, 0x2, P4 ;  /* 0x0000000594078211 */ /* 0x080fe400020f1495 */
[----:B--2---:R-:W-:Y:S02]  /*246a0*/  @!P2 LEA R10, P6, R144, R4, 0x2 ;  /* 0x00000004900aa211 */ /* 0x004fe400078c10ff */
[----:B------:R-:W-:Y:S01]  /*246b0*/  ISETP.GE.AND P4, PT, R140, UR4, PT ;  /* 0x000000048c007c0c */ /* 0x000fe2000bf86270 */
[----:B------:R0:W-:Y:S01]  /*246c0*/  @!P0 ST.E.64 desc[UR60][R6.64], R64 ;  /* 0x0000004006008985 */ /* 0x0001e2000c101b3c */
[----:B------:R-:W-:-:S02]  /*246d0*/  @!P1 LEA.HI.X R9, R146, R5, R147, 0x2, P5 ;  /* 0x0000000592099211 */ /* 0x000fc400028f1493 */
[----:B------:R-:W-:Y:S02]  /*246e0*/  ISETP.GE.AND P5, PT, R138, UR4, PT ;  /* 0x000000048a007c0c */ /* 0x000fe4000bfa6270 */
        /* <DEDUP_REMOVED lines=9> */
[----:B--2---:R-:W-:Y:S02]  /*24780*/  @!P5 LEA R10, P6, R138, R4, 0x2 ;  /* 0x000000048a0ad211 */ /* 0x004fe400078c10ff */
[-C--:B------:R-:W-:Y:S02]  /*24790*/  @!P4 LEA.HI.X R9, R140, R5.reuse, R141, 0x2, P1 ;  /* 0x000000058c09c211 */ /* 0x080fe400008f148d */
        /* <DEDUP_REMOVED lines=10> */
[----:B------:R-:W-:Y:S02]  /*24840*/  ISETP.GE.AND P2, PT, R25, UR4, PT ;  /* 0x0000000419007c0c */ /* 0x000fe4000bf46270 */
[-C--:B------:R-:W-:Y:S02]  /*24850*/  @!P0 LEA.HI.X R9, R134, R5.reuse, R135, 0x2, P6 ;  /* 0x0000000586098211 */ /* 0x080fe400030f1487 */
[----:B------:R-:W-:Y:S02]  /*24860*/  ISETP.GE.AND P6, PT, R26, UR4, PT ;  /* 0x000000041a007c0c */ /* 0x000fe4000bfc6270 */
[C---:B--2---:R-:W-:Y:S01]  /*24870*/  @!P1 LEA R10, P3, R132.reuse, R4, 0x2 ;  /* 0x00000004840a9211 */ /* 0x044fe200078610ff */
[----:B------:R1:W-:Y:S01]  /*24880*/  @!P0 ST.E.64 desc[UR60][R8.64], R92 ;  /* 0x0000005c08008985 */ /* 0x0003e2000c101b3c */
[----:B------:R-:W-:Y:S02]  /*24890*/  ISETP.GE.AND P0, PT, R27, UR4, PT ;  /* 0x000000041b007c0c */ /* 0x000fe4000bf06270 */
[----:B------:R-:W-:-:S02]  /*248a0*/  @!P1 LEA.HI.X R11, R132, R5, R133, 0x2, P3 ;  /* 0x00000005840b9211 */ /* 0x000fc400018f1485 */
[----:B0-----:R-:W-:-:S03]  /*248b0*/  @!P5 LEA R6, P3, R128, R4, 0x2 ;  /* 0x000000048006d211 */ /* 0x001fc600078610ff */
[----:B------:R0:W-:Y:S01]  /*248c0*/  @!P1 ST.E.64 desc[UR60][R10.64], R96 ;  /* 0x000000600a009985 */ /* 0x0001e2000c101b3c */
[-C--:B------:R-:W-:Y:S02]  /*248d0*/  @!P4 LEA R14, P1, R126, R4.reuse, 0x2 ;  /* 0x000000047e0ec211 */ /* 0x080fe400078210ff */
[-C--:B------:R-:W-:Y:S02]  /*248e0*/  @!P5 LEA.HI.X R7, R128, R5.reuse, R129, 0x2, P3 ;  /* 0x000000058007d211 */ /* 0x080fe400018f1481 */
[-C--:B------:R-:W-:Y:S02]  /*248f0*/  @!P4 LEA.HI.X R15, R126, R5.reuse, R127, 0x2, P1 ;  /* 0x000000057e0fc211 */ /* 0x080fe400008f147f */
[CC--:B-1----:R-:W-:Y:S01]  /*24900*/  @!P2 LEA R8, P1, R25.reuse, R4.reuse, 0x2 ;  /* 0x000000041908a211 */ /* 0x0c2fe200078210ff */
[----:B------:R1:W-:Y:S03]  /*24910*/  @!P5 ST.E.64 desc[UR60][R6.64], R100 ;  /* 0x000000640600d985 */ /* 0x0003e6000c101b3c */
[----:B------:R-:W-:Y:S01]  /*24920*/  @!P2 LEA.HI.X R9, R25, R5, R24, 0x2, P1 ;  /* 0x000000051909a211 */ /* 0x000fe200008f1418 */
[----:B------:R1:W-:Y:S01]  /*24930*/  @!P4 ST.E.64 desc[UR60][R14.64], R104 ;  /* 0x000000680e00c985 */ /* 0x0003e2000c101b3c */
[----:B0-----:R-:W-:-:S04]  /*24940*/  @!P6 LEA R10, P3, R26, R4, 0x2 ;  /* 0x000000041a0ae211 */ /* 0x001fc800078610ff */
[----:B------:R-:W-:Y:S02]  /*24950*/  @!P6 LEA.HI.X R11, R26, R5, R13, 0x2, P3 ;  /* 0x000000051a0be211 */ /* 0x000fe400018f140d */
[----:B------:R-:W-:-:S04]  /*24960*/  @!P0 LEA R4, P3, R27, R4, 0x2 ;  /* 0x000000041b048211 */ /* 0x000fc800078610ff */
[----:B------:R-:W-:-:S05]  /*24970*/  @!P0 LEA.HI.X R5, R27, R5, R28, 0x2, P3 ;  /* 0x000000051b058211 */ /* 0x000fca00018f141c */
[----:B------:R1:W-:Y:S04]  /*24980*/  @!P0 ST.E.64 desc[UR60][R4.64], R108 ;  /* 0x0000006c04008985 */ /* 0x0003e8000c101b3c */
[----:B------:R1:W-:Y:S04]  /*24990*/  @!P6 ST.E.64 desc[UR60][R10.64], R112 ;  /* 0x000000700a00e985 */ /* 0x0003e8000c101b3c */
[----:B------:R1:W-:Y:S02]  /*249a0*/  @!P2 ST.E.64 desc[UR60][R8.64], R116 ;  /* 0x000000740800a985 */ /* 0x0003e4000c101b3c */
.L_x_1846:
[----:B------:R-:W-:Y:S05]  /*249b0*/  BSYNC B1 ;  /* 0x0000000000017941 */ /* 0x000fea0003800000 */
.L_x_1845:
[----:B------:R-:W-:Y:S01]  /*249c0*/  ISETP.GE.AND P0, PT, R12, R130, PT ;  /* 0x000000820c00720c */ /* 0x000fe20003f06270 */
[----:B-1----:R0:W1:Y:S04]  /*249d0*/  SHFL.IDX PT, R5, R3, 0x1, 0x1c1f ;  /* 0x003c1f0003057f89 */ /* 0x00206800000e0000 */
[----:B------:R0:W2:Y:S08]  /*249e0*/  SHFL.IDX PT, R4, R0, 0x1, 0x1c1f ;  /* 0x003c1f0000047f89 */ /* 0x0000b000000e0000 */
[----:B0-----:R-:W-:Y:S05]  /*249f0*/  @P0 BRA `(.L_x_1844) ;  /* 0x0000001400000947 */ /* 0x001fea0003800000 */
[----:B------:R-:W-:Y:S01]  /*24a00*/  ULDC UR4, c[0x0][0xac8] ;  /* 0x0002b20000047ab9 */ /* 0x000fe20000000800 */
[----:B------:R-:W-:Y:S02]  /*24a10*/  SHF.R.S32.HI R3, RZ, 0x1f, R26 ;  /* 0x0000001fff037819 */ /* 0x000fe4000001141a */
[----:B------:R-:W-:Y:S02]  /*24a20*/  ISETP.GE.AND P2, PT, R166, UR4, PT ;  /* 0x00000004a6007c0c */ /* 0x000fe4000bf46270 */
[----:B------:R-:W-:Y:S02]  /*24a30*/  ISETP.GE.AND P1, PT, R227, UR4, PT ;  /* 0x00000004e3007c0c */ /* 0x000fe4000bf26270 */
[----:B------:R-:W-:Y:S02]  /*24a40*/  ISETP.GE.AND P5, PT, R164, UR4, PT ;  /* 0x00000004a4007c0c */ /* 0x000fe4000bfa6270 */
[----:B------:R-:W-:Y:S02]  /*24a50*/  ISETP.GE.AND P4, PT, R162, UR4, PT ;  /* 0x00000004a2007c0c */ /* 0x000fe4000bf86270 */
[----:B------:R-:W-:-:S05]  /*24a60*/  ISETP.GE.AND P3, PT, R160, UR4, PT ;  /* 0x00000004a0007c0c */ /* 0x000fca000bf66270 */
[C---:B--2---:R-:W-:Y:S02]  /*24a70*/  @!P2 LEA R6, P0, R166.reuse, R4, 0x2 ;  /* 0x00000004a606a211 */ /* 0x044fe400078010ff */
[----:B-1----:R-:W-:Y:S02]  /*24a80*/  @!P1 IMAD.WIDE R8, R227, 0x4, R4 ;  /* 0x00000004e3089825 */ /* 0x002fe400078e0204 */
[----:B------:R-:W-:Y:S02]  /*24a90*/  @!P2 LEA.HI.X R7, R166, R5, R167, 0x2, P0 ;  /* 0x00000005a607a211 */ /* 0x000fe400000f14a7 */
[----:B------:R-:W-:Y:S01]  /*24aa0*/  ISETP.GE.AND P0, PT, R158, UR4, PT ;  /* 0x000000049e007c0c */ /* 0x000fe2000bf06270 */
[----:B------:R0:W-:Y:S01]  /*24ab0*/  @!P1 ST.E.64 desc[UR60][R8.64], R20 ;  /* 0x0000001408009985 */ /* 0x0001e2000c101b3c */
[----:B------:R-:W-:-:S03]  /*24ac0*/  ISETP.GE.AND P1, PT, R156, UR4, PT ;  /* 0x000000049c007c0c */ /* 0x000fc6000bf26270 */
[----:B------:R1:W-:Y:S01]  /*24ad0*/  @!P2 ST.E.64 desc[UR60][R6.64], R120 ;  /* 0x000000780600a985 */ /* 0x0003e2000c101b3c */
[-C--:B0-----:R-:W-:Y:S02]  /*24ae0*/  @!P4 LEA R8, P2, R162, R4.reuse, 0x2 ;  /* 0x00000004a208c211 */ /* 0x081fe400078410ff */
[-C--:B-1----:R-:W-:Y:S02]  /*24af0*/  @!P5 LEA R6, P6, R164, R4.reuse, 0x2 ;  /* 0x00000004a406d211 */ /* 0x082fe400078c10ff */
        /* <DEDUP_REMOVED lines=17> */
[-C--:B------:R-:W-:Y:S01]  /*24c10*/  @!P2 LEA.HI.X R11, R154, R5.reuse, R155, 0x2, P6 ;  /* 0x000000059a0ba211 */ /* 0x080fe200030f149b */
[----:B------:R1:W-:Y:S01]  /*24c20*/  @!P1 ST.E.64 desc[UR60][R8.64], R50 ;  /* 0x0000003208009985 */ /* 0x0003e2000c101b3c */
[-C--:B------:R-:W-:Y:S02]  /*24c30*/  @!P3 LEA R12, P6, R152, R4.reuse, 0x2 ;  /* 0x00000004980cb211 */ /* 0x080fe400078c10ff */
[----:B------:R-:W-:Y:S01]  /*24c40*/  @!P4 LEA R14, P0, R150, R4, 0x2 ;  /* 0x00000004960ec211 */ /* 0x000fe200078010ff */
[----:B------:R2:W-:Y:S01]  /*24c50*/  @!P2 ST.E.64 desc[UR60][R10.64], R54 ;  /* 0x000000360a00a985 */ /* 0x0005e2000c101b3c */
[----:B------:R-:W-:Y:S02]  /*24c60*/  ISETP.GE.AND P2, PT, R146, UR4, PT ;  /* 0x0000000492007c0c */ /* 0x000fe4000bf46270 */
[----:B------:R-:W-:Y:S02]  /*24c70*/  ISETP.GE.AND P1, PT, R144, UR4, PT ;  /* 0x0000000490007c0c */ /* 0x000fe4000bf26270 */
[----:B------:R-:W-:-:S02]  /*24c80*/  @!P4 LEA.HI.X R15, R150, R5, R151, 0x2, P0 ;  /* 0x00000005960fc211 */ /* 0x000fc400000f1497 */
[-C--:B------:R-:W-:Y:S02]  /*24c90*/  @!P3 LEA.HI.X R13, R152, R5.reuse, R153, 0x2, P6 ;  /* 0x00000005980db211 */ /* 0x080fe400030f1499 */
[----:B------:R-:W-:Y:S02]  /*24ca0*/  ISETP.GE.AND P0, PT, R142, UR4, PT ;  /* 0x000000048e007c0c */ /* 0x000fe4000bf06270 */
[CC--:B------:R-:W-:Y:S01]  /*24cb0*/  @!P5 LEA R20, P6, R148.reuse, R4.reuse, 0x2 ;  /* 0x000000049414d211 */ /* 0x0c0fe200078c10ff */
[----:B------:R3:W-:Y:S03]  /*24cc0*/  @!P3 ST.E.64 desc[UR60][R12.64], R58 ;  /* 0x0000003a0c00b985 */ /* 0x0007e6000c101b3c */
[----:B------:R-:W-:Y:S01]  /*24cd0*/  @!P5 LEA.HI.X R21, R148, R5, R149, 0x2, P6 ;  /* 0x000000059415d211 */ /* 0x000fe200030f1495 */
[----:B------:R4:W-:Y:S01]  /*24ce0*/  @!P4 ST.E.64 desc[UR60][R14.64], R62 ;  /* 0x0000003e0e00c985 */ /* 0x0009e2000c101b3c */
[----:B0-----:R-:W-:-:S02]  /*24cf0*/  @!P2 LEA R6, P6, R146, R4, 0x2 ;  /* 0x000000049206a211 */ /* 0x001fc400078c10ff */
[-C--:B-1----:R-:W-:Y:S01]  /*24d00*/  @!P1 LEA R8, P3, R144, R4.reuse, 0x2 ;  /* 0x0000000490089211 */ /* 0x082fe200078610ff */
[----:B------:R0:W-:Y:S01]  /*24d10*/  @!P5 ST.E.64 desc[UR60][R20.64], R66 ;  /* 0x000000421400d985 */ /* 0x0001e2000c101b3c */
[----:B------:R-:W-:Y:S02]  /*24d20*/  ISETP.GE.AND P5, PT, R140, UR4, PT ;  /* 0x000000048c007c0c */ /* 0x000fe4000bfa6270 */
        /* <DEDUP_REMOVED lines=8> */
[----:B---3--:R-:W-:-:S03]  /*24db0*/  @!P5 LEA R12, P1, R140, R4, 0x2 ;  /* 0x000000048c0cd211 */ /* 0x008fc600078210ff */
[----:B------:R3:W-:Y:S01]  /*24dc0*/  @!P0 ST.E.64 desc[UR60][R10.64], R78 ;  /* 0x0000004e0a008985 */ /* 0x0007e2000c101b3c */
[----:B------:R-:W-:Y:S02]  /*24dd0*/  ISETP.GE.AND P0, PT, R134, UR4, PT ;  /* 0x0000000486007c0c */ /* 0x000fe4000bf06270 */
[-C--:B------:R-:W-:Y:S02]  /*24de0*/  @!P5 LEA.HI.X R13, R140, R5.reuse, R141, 0x2, P1 ;  /* 0x000000058c0dd211 */ /* 0x080fe400008f148d */
[-C--:B----4-:R-:W-:Y:S02]  /*24df0*/  @!P4 LEA R14, P2, R138, R4.reuse, 0x2 ;  /* 0x000000048a0ec211 */ /* 0x090fe400078410ff */
[----:B------:R-:W-:Y:S01]  /*24e00*/  ISETP.GE.AND P1, PT, R132, UR4, PT ;  /* 0x0000000484007c0c */ /* 0x000fe2000bf26270 */
[----:B------:R-:W-:Y:S01]  /*24e10*/  @!P5 ST.E.64 desc[UR60][R12.64], R82 ;  /* 0x000000520c00d985 */ /* 0x000fe2000c101b3c */
[----:B0-----:R-:W-:Y:S02]  /*24e20*/  @!P3 LEA R20, P6, R136, R4, 0x2 ;  /* 0x000000048814b211 */ /* 0x001fe400078c10ff */
[----:B------:R-:W-:-:S02]  /*24e30*/  @!P4 LEA.HI.X R15, R138, R5, R139, 0x2, P2 ;  /* 0x000000058a0fc211 */ /* 0x000fc400010f148b */
[-C--:B------:R-:W-:Y:S02]  /*24e40*/  @!P3 LEA.HI.X R21, R136, R5.reuse, R137, 0x2, P6 ;  /* 0x000000058815b211 */ /* 0x080fe400030f1489 */
[----:B------:R-:W-:Y:S01]  /*24e50*/  ISETP.GE.AND P5, PT, R128, UR4, PT ;  /* 0x0000000480007c0c */ /* 0x000fe2000bfa6270 */
[----:B------:R0:W-:Y:S01]  /*24e60*/  @!P4 ST.E.64 desc[UR60][R14.64], R86 ;  /* 0x000000560e00c985 */ /* 0x0001e2000c101b3c */
[----:B-1----:R-:W-:Y:S02]  /*24e70*/  @!P0 LEA R6, P2, R134, R4, 0x2 ;  /* 0x0000000486068211 */ /* 0x002fe400078410ff */
[----:B------:R-:W-:Y:S01]  /*24e80*/  ISETP.GE.AND P4, PT, R126, UR4, PT ;  /* 0x000000047e007c0c */ /* 0x000fe2000bf86270 */
[----:B------:R1:W-:Y:S01]  /*24e90*/  @!P3 ST.E.64 desc[UR60][R20.64], R90 ;  /* 0x0000005a1400b985 */ /* 0x0003e2000c101b3c */
[----:B------:R-:W-:Y:S02]  /*24ea0*/  ISETP.GE.AND P3, PT, R27, UR4, PT ;  /* 0x000000041b007c0c */ /* 0x000fe4000bf66270 */
[----:B------:R-:W-:-:S02]  /*24eb0*/  @!P0 LEA.HI.X R7, R134, R5, R135, 0x2, P2 ;  /* 0x0000000586078211 */ /* 0x000fc400010f1487 */
[----:B------:R-:W-:Y:S02]  /*24ec0*/  ISETP.GE.AND P2, PT, R26, UR4, PT ;  /* 0x000000041a007c0c */ /* 0x000fe4000bf46270 */
[CC--:B--2---:R-:W-:Y:S01]  /*24ed0*/  @!P1 LEA R8, P6, R132.reuse, R4.reuse, 0x2 ;  /* 0x0000000484089211 */ /* 0x0c4fe200078c10ff */
[----:B------:R2:W-:Y:S03]  /*24ee0*/  @!P0 ST.E.64 desc[UR60][R6.64], R94 ;  /* 0x0000005e06008985 */ /* 0x0005e6000c101b3c */
[----:B------:R-:W-:Y:S02]  /*24ef0*/  @!P1 LEA.HI.X R9, R132, R5, R133, 0x2, P6 ;  /* 0x0000000584099211 */ /* 0x000fe400030f1485 */
[-C--:B---3--:R-:W-:Y:S02]  /*24f00*/  @!P5 LEA R10, P6, R128, R4.reuse, 0x2 ;  /* 0x00000004800ad211 */ /* 0x088fe400078c10ff */
[-C--:B0-----:R-:W-:Y:S01]  /*24f10*/  @!P3 LEA R14, P0, R27, R4.reuse, 0x2 ;  /* 0x000000041b0eb211 */ /* 0x081fe200078010ff */
[----:B------:R2:W-:Y:S01]  /*24f20*/  @!P1 ST.E.64 desc[UR60][R8.64], R98 ;  /* 0x0000006208009985 */ /* 0x0005e2000c101b3c */
[----:B------:R-:W-:-:S02]  /*24f30*/  @!P4 LEA R12, P1, R126, R4, 0x2 ;  /* 0x000000047e0cc211 */ /* 0x000fc400078210ff */
[-C--:B------:R-:W-:Y:S02]  /*24f40*/  @!P5 LEA.HI.X R11, R128, R5.reuse, R129, 0x2, P6 ;  /* 0x00000005800bd211 */ /* 0x080fe400030f1481 */
[----:B-1----:R-:W-:Y:S02]  /*24f50*/  @!P2 LEA R20, P6, R26, R4, 0x2 ;  /* 0x000000041a14a211 */ /* 0x002fe400078c10ff */
[-C--:B------:R-:W-:Y:S01]  /*24f60*/  @!P4 LEA.HI.X R13, R126, R5.reuse, R127, 0x2, P1 ;  /* 0x000000057e0dc211 */ /* 0x080fe200008f147f */
[----:B------:R2:W-:Y:S01]  /*24f70*/  @!P5 ST.E.64 desc[UR60][R10.64], R102 ;  /* 0x000000660a00d985 */ /* 0x0005e2000c101b3c */
[-C--:B------:R-:W-:Y:S02]  /*24f80*/  @!P3 LEA.HI.X R15, R27, R5.reuse, R28, 0x2, P0 ;  /* 0x000000051b0fb211 */ /* 0x080fe400000f141c */
[----:B------:R-:W-:Y:S01]  /*24f90*/  @!P2 LEA.HI.X R21, R26, R5, R3, 0x2, P6 ;  /* 0x000000051a15a211 */ /* 0x000fe200030f1403 */
[----:B------:R2:W-:Y:S01]  /*24fa0*/  @!P4 ST.E.64 desc[UR60][R12.64], R106 ;  /* 0x0000006a0c00c985 */ /* 0x0005e2000c101b3c */
[----:B------:R-:W-:-:S03]  /*24fb0*/  VIADD R3, R227, 0xb8 ;  /* 0x000000b8e3037836 */ /* 0x000fc60000000000 */
[----:B------:R2:W-:Y:S02]  /*24fc0*/  @!P3 ST.E.64 desc[UR60][R14.64], R110 ;  /* 0x0000006e0e00b985 */ /* 0x0005e4000c101b3c */
[----:B------:R-:W-:Y:S02]  /*24fd0*/  ISETP.GE.AND P0, PT, R3, UR4, PT ;  /* 0x0000000403007c0c */ /* 0x000fe4000bf06270 */
[----:B------:R2:W-:Y:S11]  /*24fe0*/  @!P2 ST.E.64 desc[UR60][R20.64], R114 ;  /* 0x000000721400a985 */ /* 0x0005f6000c101b3c */
[----:B------:R-:W-:Y:S05]  /*24ff0*/  @P0 BRA `(.L_x_1844) ;  /* 0x0000000c00800947 */ /* 0x000fea0003800000 */
[----:B------:R-:W-:Y:S02]  /*25000*/  LEA R4, P0, R3, R4, 0x2 ;  /* 0x0000000403047211 */ /* 0x000fe400078010ff */
[----:B------:R-:W-:-:S04]  /*25010*/  SHF.R.S32.HI R0, RZ, 0x1f, R3 ;  /* 0x0000001fff007819 */ /* 0x000fc80000011403 */
[----:B------:R-:W-:-:S05]  /*25020*/  LEA.HI.X R5, R3, R5, R0, 0x2, P0 ;  /* 0x0000000503057211 */ /* 0x000fca00000f1400 */
[----:B------:R0:W-:Y:S01]  /*25030*/  ST.E.64 desc[UR60][R4.64], R118 ;  /* 0x0000007604007985 */ /* 0x0001e2000c101b3c */
[----:B------:R-:W-:Y:S05]  /*25040*/  BRA `(.L_x_1844) ;  /* 0x0000000c006c7947 */ /* 0x000fea0003800000 */
.L_x_1835:
[----:B------:R-:W3:Y:S01]  /*25050*/  LDL R10, [R1+0x4c] ;  /* 0x00004c00010a7983 */ /* 0x000ee20000100800 */
[----:B------:R-:W-:Y:S01]  /*25060*/  ULDC.64 UR4, c[0x0][0xc08] ;  /* 0x0003020000047ab9 */ /* 0x000fe20000000a00 */
[----:B------:R-:W3:Y:S01]  /*25070*/  LDC.64 R4, c[0x0][0xc00] ;  /* 0x00030000ff047b82 */ /* 0x000ee20000000a00 */
[----:B------:R-:W-:Y:S01]  /*25080*/  ISETP.NE.U32.AND P0, PT, RZ, UR4, PT ;  /* 0x00000004ff007c0c */ /* 0x000fe2000bf05070 */
[----:B------:R-:W4:Y:S01]  /*25090*/  LDL R9, [R1+0x48] ;  /* 0x0000480001097983 */ /* 0x000f220000100800 */
[----:B------:R-:W-:Y:S02]  /*250a0*/  IMAD.MOV.U32 R3, RZ, RZ, RZ ;  /* 0x000000ffff037224 */ /* 0x000fe400078e00ff */
[----:B------:R-:W-:Y:S01]  /*250b0*/  ISETP.NE.AND.EX P1, PT, RZ, UR5, PT, P0 ;  /* 0x00000005ff007c0c */ /* 0x000fe2000bf25300 */
[----:B------:R-:W-:Y:S02]  /*250c0*/  ULDC.64 UR4, c[0x0][0xc00] ;  /* 0x0003000000047ab9 */ /* 0x000fe40000000a00 */
[----:B------:R-:W-:-:S04]  /*250d0*/  ISETP.NE.U32.AND P0, PT, RZ, UR4, PT ;  /* 0x00000004ff007c0c */ /* 0x000fc8000bf05070 */
[----:B------:R-:W-:-:S06]  /*250e0*/  ISETP.NE.AND.EX P0, PT, RZ, UR5, PT, P0 ;  /* 0x00000005ff007c0c */ /* 0x000fcc000bf05300 */
[----:B------:R-:W1:Y:S01]  /*250f0*/  @P1 LDC.64 R6, c[0x0][0xc08] ;  /* 0x00030200ff061b82 */ /* 0x000e620000000a00 */
[----:B------:R-:W-:Y:S02]  /*25100*/  ULDC UR4, c[0x0][0xa88] ;  /* 0x0002a20000047ab9 */ /* 0x000fe40000000800 */
[----:B0-----:R-:W-:Y:S01]  /*25110*/  IMAD.U32 R0, RZ, RZ, UR4 ;  /* 0x00000004ff007e24 */ /* 0x001fe2000f8e00ff */
[----:B------:R-:W0:Y:S01]  /*25120*/  S2R R35, SR_TID.X ;  /* 0x0000000000237919 */ /* 0x000e220000002100 */
[----:B---3--:R-:W-:-:S04]  /*25130*/  IMAD.WIDE R4, R10, 0x4, R4 ;  /* 0x000000040a047825 */ /* 0x008fc800078e0204 */
[----:B-1----:R-:W-:Y:S01]  /*25140*/  @P1 IMAD.WIDE R6, R10, 0x4, R6 ;  /* 0x000000040a061825 */ /* 0x002fe200078e0206 */
[----:B------:R1:W5:Y:S04]  /*25150*/  @P0 LDG.E R3, desc[UR60][R4.64] ;  /* 0x0000003c04030981 */ /* 0x000368000c1e1900 */
[----:B------:R1:W5:Y:S01]  /*25160*/  @P1 LDG.E R0, desc[UR60][R6.64] ;  /* 0x0000003c06001981 */ /* 0x000362000c1e1900 */
[----:B----4-:R-:W-:Y:S02]  /*25170*/  ISETP.NE.AND P2, PT, R9, RZ, PT ;  /* 0x000000ff0900720c */ /* 0x010fe40003f45270 */
[----:B0-----:R-:W-:Y:S02]  /*25180*/  IADD3 R8, R35, -0x80, RZ ;  /* 0xffffff8023087810 */ /* 0x001fe40007ffe0ff */
[----:B--2---:R-:W-:-:S02]  /*25190*/  SHF.R.S32.HI R28, RZ, 0x1f, R10 ;  /* 0x0000001fff1c7819 */ /* 0x004fc4000001140a */
[----:B------:R-:W-:-:S07]  /*251a0*/  ISETP.GT.AND P3, PT, R8, 0x7f, PT ;  /* 0x0000007f0800780c */ /* 0x000fce0003f64270 */
[----:B------:R-:W0:Y:S02]  /*251b0*/  @!P2 LDC R9, c[0x0][0xad4] ;  /* 0x0002b500ff09ab82 */ /* 0x000e240000000800 */
[----:B0-----:R1:W-:Y:S01]  /*251c0*/  @!P2 STL [R1+0x48], R9 ;  /* 0x000048090100a387 */ /* 0x0013e20000100800 */
[----:B------:R-:W-:Y:S01]  /*251d0*/  ISETP.GT.AND P2, PT, R9, 0x1, PT ;  /* 0x000000010900780c */ /* 0x000fe20003f44270 */
[----:B------:R-:W-:-:S12]  /*251e0*/  @P1 BRA `(.L_x_1847) ;  /* 0x0000000000101947 */ /* 0x000fd80003800000 */
[----:B------:R-:W-:Y:S05]  /*251f0*/  @!P0 BRA `(.L_x_1847) ;  /* 0x00000000000c8947 */ /* 0x000fea0003800000 */
[----:B-1----:R-:W2:Y:S04]  /*25200*/  LDG.E R7, desc[UR60][R4.64] ;  /* 0x0000003c04077981 */ /* 0x002ea8000c1e1900 */
[----:B-----5:R-:W2:Y:S02]  /*25210*/  LDG.E R0, desc[UR60][R4.64+0x4] ;  /* 0x0000043c04007981 */ /* 0x020ea4000c1e1900 */
[----:B--2---:R-:W-:-:S07]  /*25220*/  IMAD.IADD R0, R0, 0x1, -R7 ;  /* 0x0000000100007824 */ /* 0x004fce00078e0a07 */
.L_x_1847:
[----:B------:R-:W-:Y:S01]  /*25230*/  BSSY B1, `(.L_x_1848) ;  /* 0x0000037000017945 */ /* 0x000fe20003800000 */
[----:B------:R-:W-:Y:S02]  /*25240*/  SEL R33, R10, RZ, !P0 ;  /* 0x000000ff0a217207 */ /* 0x000fe40004000000 */
[----:B------:R-:W-:Y:S02]  /*25250*/  SEL R28, R28, RZ, !P0 ;  /* 0x000000ff1c1c7207 */ /* 0x000fe40004000000 */
[----:B-----5:R-:W-:Y:S01]  /*25260*/  SHF.R.S32.HI R26, RZ, 0x1f, R3 ;  /* 0x0000001fff1a7819 */ /* 0x020fe20000011403 */
[----:B------:R-:W-:Y:S06]  /*25270*/  @P3 BRA `(.L_x_1849) ;  /* 0x0000000000c83947 */ /* 0x000fec0003800000 */
[----:B-1----:R-:W2:Y:S01]  /*25280*/  LDL R5, [R1+0x38] ;  /* 0x0000380001057983 */ /* 0x002ea20000100800 */
[----:B------:R-:W0:Y:S02]  /*25290*/  LDC R37, c[0x0][0xbe8] ;  /* 0x0002fa00ff257b82 */ /* 0x000e240000000800 */
[----:B0-----:R-:W-:Y:S01]  /*252a0*/  IMAD R4, R0, R37, RZ ;  /* 0x0000002500047224 */ /* 0x001fe200078e02ff */
[----:B--2---:R-:W-:-:S04]  /*252b0*/  IADD3 R35, R5, -0x80, R35 ;  /* 0xffffff8005237810 */ /* 0x004fc80007ffe023 */
[----:B------:R-:W-:-:S13]  /*252c0*/  ISETP.GE.AND P0, PT, R35, R4, PT ;  /* 0x000000042300720c */ /* 0x000fda0003f06270 */
[----:B------:R-:W-:Y:S05]  /*252d0*/  @P0 BRA `(.L_x_1849) ;  /* 0x0000000000b00947 */ /* 0x000fea0003800000 */
[----:B------:R-:W2:Y:S01]  /*252e0*/  LDL.LU R32, [R1+0x54] ;  /* 0x0000540001207983 */ /* 0x000ea20000300800 */
[----:B------:R-:W-:Y:S01]  /*252f0*/  IMAD.MOV.U32 R24, RZ, RZ, 0x9b8 ;  /* 0x000009b8ff187424 */ /* 0x000fe200078e00ff */
[----:B------:R-:W-:Y:S01]  /*25300*/  ISETP.GT.AND P0, PT, R9, 0x1, PT ;  /* 0x000000010900780c */ /* 0x000fe20003f04270 */
[----:B------:R-:W0:Y:S01]  /*25310*/  LDC.64 R4, c[0x0][0xba8] ;  /* 0x0002ea00ff047b82 */ /* 0x000e220000000a00 */
[----:B------:R-:W-:Y:S01]  /*25320*/  ISETP.NE.AND P1, PT, R37, 0x1, PT ;  /* 0x000000012500780c */ /* 0x000fe20003f25270 */
[----:B------:R-:W-:Y:S01]  /*25330*/  IMAD.MOV.U32 R21, RZ, RZ, R35 ;  /* 0x000000ffff157224 */ /* 0x000fe200078e0023 */
[----:B------:R-:W-:-:S05]  /*25340*/  SEL R24, R24, 0x978, P0 ;  /* 0x0000097818187807 */ /* 0x000fca0000000000 */
[----:B------:R-:W1:Y:S08]  /*25350*/  LDC.64 R14, c[0x0][R24+0x220] ;  /* 0x00008800180e7b82 */ /* 0x000e700000000a00 */
[----:B------:R-:W3:Y:S08]  /*25360*/  LDC.64 R12, c[0x0][R24+0x218] ;  /* 0x00008600180c7b82 */ /* 0x000ef00000000a00 */
[----:B------:R-:W4:Y:S08]  /*25370*/  LDC.64 R8, c[0x0][R24+0x228] ;  /* 0x00008a0018087b82 */ /* 0x000f300000000a00 */
[----:B------:R-:W5:Y:S08]  /*25380*/  @P1 LDC R20, c[0x0][0xbec] ;  /* 0x0002fb00ff141b82 */ /* 0x000f700000000800 */
[----:B------:R-:W4:Y:S08]  /*25390*/  LDC.64 R6, c[0x0][R24+0x210] ;  /* 0x0000840018067b82 */ /* 0x000f300000000a00 */
[----:B------:R-:W4:Y:S01]  /*253a0*/  @P1 LDC R27, c[0x0][0xbf0] ;  /* 0x0002fc00ff1b1b82 */ /* 0x000f220000000800 */
[----:B-----5:R-:W-:-:S07]  /*253b0*/  @P1 IMAD.HI.U32 R20, R35, R20, RZ ;  /* 0x0000001423141227 */ /* 0x020fce00078e00ff */
[----:B0-----:R-:W0:Y:S01]  /*253c0*/  @!P0 LDC R4, c[0x0][0xb50] ;  /* 0x0002d400ff048b82 */ /* 0x001e220000000800 */
[-C--:B-1----:R-:W-:Y:S02]  /*253d0*/  IMAD R15, R15, R33.reuse, RZ ;  /* 0x000000210f0f7224 */ /* 0x082fe400078e02ff */
[----:B------:R-:W-:-:S05]  /*253e0*/  IMAD.WIDE.U32 R10, R14, R33, RZ ;  /* 0x000000210e0a7225 */ /* 0x000fca00078e00ff */
[----:B------:R-:W1:Y:S01]  /*253f0*/  @!P0 LDC R5, c[0x0][0xb54] ;  /* 0x0002d500ff058b82 */ /* 0x000e620000000800 */
[-C--:B---3--:R-:W-:Y:S02]  /*25400*/  IMAD R25, R13, R201.reuse, RZ ;  /* 0x000000c90d197224 */ /* 0x088fe400078e02ff */
[----:B------:R-:W-:Y:S01]  /*25410*/  IMAD.WIDE.U32 R12, R12, R201, RZ ;  /* 0x000000c90c0c7225 */ /* 0x000fe200078e00ff */
[----:B----4-:R-:W-:-:S03]  /*25420*/  @P1 SHF.R.U32.HI R21, RZ, R27, R20 ;  /* 0x0000001bff151219 */ /* 0x010fc60000011614 */
[----:B------:R-:W-:Y:S01]  /*25430*/  IMAD R27, R14, R28, R15 ;  /* 0x0000001c0e1b7224 */ /* 0x000fe200078e020f */
[----:B------:R-:W-:Y:S01]  /*25440*/  IADD3 R12, P1, P3, R10, R12, R3 ;  /* 0x0000000c0a0c7210 */ /* 0x000fe20007b3e003 */
[----:B------:R-:W-:Y:S02]  /*25450*/  IMAD.IADD R25, R13, 0x1, R25 ;  /* 0x000000010d197824 */ /* 0x000fe400078e0219 */
[----:B------:R-:W-:Y:S01]  /*25460*/  IMAD.MOV R10, RZ, RZ, -R21 ;  /* 0x000000ffff0a7224 */ /* 0x000fe200078e0a15 */
[----:B------:R-:W-:-:S03]  /*25470*/  IADD3 R27, R11, R27, RZ ;  /* 0x0000001b0b1b7210 */ /* 0x000fc60007ffe0ff */
[----:B------:R-:W-:Y:S01]  /*25480*/  IMAD R11, R37, R10, R35 ;  /* 0x0000000a250b7224 */ /* 0x000fe200078e0223 */
[----:B------:R-:W-:-:S03]  /*25490*/  IADD3.X R10, R27, R25, R26, P1, P3 ;  /* 0x000000191b0a7210 */ /* 0x000fc60000fe641a */
[----:B------:R-:W-:Y:S01]  /*254a0*/  IMAD R7, R7, R11, RZ ;  /* 0x0000000b07077224 */ /* 0x000fe200078e02ff */
[----:B--2---:R-:W-:-:S05]  /*254b0*/  SEL R15, R32, RZ, P0 ;  /* 0x000000ff200f7207 */ /* 0x004fca0000000000 */
[-C--:B------:R-:W-:Y:S02]  /*254c0*/  IMAD R13, R9, R15.reuse, RZ ;  /* 0x0000000f090d7224 */ /* 0x080fe400078e02ff */
[----:B------:R-:W-:-:S04]  /*254d0*/  IMAD.WIDE.U32 R8, R8, R15, RZ ;  /* 0x0000000f08087225 */ /* 0x000fc800078e00ff */
[----:B------:R-:W-:Y:S01]  /*254e0*/  IMAD.IADD R13, R9, 0x1, R13 ;  /* 0x00000001090d7824 */ /* 0x000fe200078e020d */
[----:B------:R-:W-:Y:S02]  /*254f0*/  IADD3 R8, P0, P1, R21, R12, R8 ;  /* 0x0000000c15087210 */ /* 0x000fe4000791e008 */
[----:B------:R-:W-:-:S04]  /*25500*/  SHF.R.S32.HI R21, RZ, 0x1f, R21 ;  /* 0x0000001fff157819 */ /* 0x000fc80000011415 */
[----:B------:R-:W-:Y:S02]  /*25510*/  IADD3.X R9, R21, R10, R13, P0, P1 ;  /* 0x0000000a15097210 */ /* 0x000fe400007e240d */
[----:B------:R-:W-:-:S05]  /*25520*/  SHF.R.S32.HI R13, RZ, 0x1f, R11 ;  /* 0x0000001fff0d7819 */ /* 0x000fca000001140b */
[C---:B------:R-:W-:Y:S02]  /*25530*/  IMAD R13, R6.reuse, R13, R7 ;  /* 0x0000000d060d7224 */ /* 0x040fe400078e0207 */
[----:B------:R-:W-:-:S04]  /*25540*/  IMAD.WIDE.U32 R6, R6, R11, R8 ;  /* 0x0000000b06067225 */ /* 0x000fc800078e0008 */
[----:B------:R-:W-:Y:S01]  /*25550*/  IMAD.IADD R7, R7, 0x1, R13 ;  /* 0x0000000107077824 */ /* 0x000fe200078e020d */
[----:B0-----:R-:W-:-:S04]  /*25560*/  LEA R4, P0, R6, R4, 0x2 ;  /* 0x0000000406047211 */ /* 0x001fc800078010ff */
[----:B-1----:R-:W-:Y:S01]  /*25570*/  LEA.HI.X R5, R6, R5, R7, 0x2, P0 ;  /* 0x0000000506057211 */ /* 0x002fe200000f1407 */
[----:B------:R-:W-:-:S05]  /*25580*/  IMAD.MOV.U32 R7, RZ, RZ, -0x800000 ;  /* 0xff800000ff077424 */ /* 0x000fca00078e00ff */
[----:B------:R0:W-:Y:S03]  /*25590*/  STG.E desc[UR60][R4.64], R7 ;  /* 0x0000000704007986 */ /* 0x0001e6000c10193c */
.L_x_1849:
[----:B------:R-:W-:Y:S05]  /*255a0*/  BSYNC B1 ;  /* 0x0000000000017941 */ /* 0x000fea0003800000 */
.L_x_1848:
[----:B------:R-:W-:Y:S05]  /*255b0*/  @P2 BRA `(.L_x_1844) ;  /* 0x0000000800102947 */ /* 0x000fea0003800000 */
[----:B------:R-:W2:Y:S01]  /*255c0*/  LDL.LU R12, [R1+0x38] ;  /* 0x00003800010c7983 */ /* 0x000ea20000300800 */
[----:B------:R-:W3:Y:S01]  /*255d0*/  LDC R11, c[0x0][0xbe8] ;  /* 0x0002fa00ff0b7b82 */ /* 0x000ee20000000800 */
[----:B------:R-:W-:Y:S01]  /*255e0*/  ULDC.64 UR4, c[0x0][0xaa0] ;  /* 0x0002a80000047ab9 */ /* 0x000fe20000000a00 */
[----:B------:R-:W-:Y:S01]  /*255f0*/  BSSY B1, `(.L_x_1850) ;  /* 0x000004a000017945 */ /* 0x000fe20003800000 */
[----:B01----:R-:W0:Y:S01]  /*25600*/  S2R R4, SR_TID.X ;  /* 0x0000000000047919 */ /* 0x003e220000002100 */
[----:B---3--:R-:W-:Y:S01]  /*25610*/  ISETP.NE.AND P0, PT, R11, 0x1, PT ;  /* 0x000000010b00780c */ /* 0x008fe20003f05270 */
[----:B0-----:R-:W-:-:S12]  /*25620*/  VIADD R6, R4, 0xffffff80 ;  /* 0xffffff8004067836 */ /* 0x001fd80000000000 */
[----:B------:R-:W0:Y:S01]  /*25630*/  @P0 LDC R9, c[0x0][0xbec] ;  /* 0x0002fb00ff090b82 */ /* 0x000e220000000800 */
[----:B------:R-:W-:Y:S01]  /*25640*/  IMAD R4, R26, UR4, RZ ;  /* 0x000000041a047c24 */ /* 0x000fe2000f8e02ff */
[----:B------:R-:W-:-:S03]  /*25650*/  SHF.R.S32.HI R5, RZ, 0x1f, R6 ;  /* 0x0000001fff057819 */ /* 0x000fc60000011406 */
[----:B------:R-:W-:Y:S01]  /*25660*/  IMAD R7, R3, UR5, R4 ;  /* 0x0000000503077c24 */ /* 0x000fe2000f8e0204 */
[----:B------:R-:W-:Y:S02]  /*25670*/  LEA.HI R8, R5, R6, RZ, 0x3 ;  /* 0x0000000605087211 */ /* 0x000fe400078f18ff */
[----:B------:R-:W1:Y:S01]  /*25680*/  @P0 LDC R13, c[0x0][0xbf0] ;  /* 0x0002fc00ff0d0b82 */ /* 0x000e620000000800 */
[----:B------:R-:W-:Y:S01]  /*25690*/  IMAD.WIDE.U32 R4, R3, UR4, RZ ;  /* 0x0000000403047c25 */ /* 0x000fe2000f8e00ff */
[----:B------:R-:W-:Y:S01]  /*256a0*/  ULDC.64 UR4, c[0x0][0xae8] ;  /* 0x0002ba0000047ab9 */ /* 0x000fe20000000a00 */
[----:B------:R-:W-:Y:S02]  /*256b0*/  LOP3.LUT R3, R8, 0xfffffff8, RZ, 0xc0, !PT ;  /* 0xfffffff808037812 */ /* 0x000fe400078ec0ff */
[----:B------:R-:W-:Y:S01]  /*256c0*/  SHF.R.S32.HI R15, RZ, 0x3, R8 ;  /* 0x00000003ff0f7819 */ /* 0x000fe20000011408 */
[----:B------:R-:W-:Y:S01]  /*256d0*/  IMAD.IADD R5, R5, 0x1, R7 ;  /* 0x0000000105057824 */ /* 0x000fe200078e0207 */
[----:B------:R-:W-:Y:S01]  /*256e0*/  IADD3 R10, R6, -R3, RZ ;  /* 0x80000003060a7210 */ /* 0x000fe20007ffe0ff */
[----:B------:R-:W-:-:S04]  /*256f0*/  IMAD.WIDE.U32 R4, R201, UR4, R4 ;  /* 0x00000004c9047c25 */ /* 0x000fc8000f8e0004 */
[----:B------:R-:W-:Y:S02]  /*25700*/  IMAD R3, R10, 0x20, R15 ;  /* 0x000000200a037824 */ /* 0x000fe400078e020f */
[----:B------:R-:W-:Y:S01]  /*25710*/  IMAD R5, R201, UR5, R5 ;  /* 0x00000005c9057c24 */ /* 0x000fe2000f8e0205 */
[----:B------:R-:W-:Y:S02]  /*25720*/  ULDC.64 UR4, c[0x0][0xaf0] ;  /* 0x0002bc0000047ab9 */ /* 0x000fe40000000a00 */
[----:B------:R-:W-:Y:S02]  /*25730*/  IMAD R7, R28, UR4, RZ ;  /* 0x000000041c077c24 */ /* 0x000fe4000f8e02ff */
[----:B------:R-:W-:-:S04]  /*25740*/  IMAD.WIDE.U32 R4, R33, UR4, R4 ;  /* 0x0000000421047c25 */ /* 0x000fc8000f8e0004 */
[----:B------:R-:W-:Y:S01]  /*25750*/  IMAD R7, R33, UR5, R7 ;  /* 0x0000000521077c24 */ /* 0x000fe2000f8e0207 */
[----:B------:R-:W-:-:S03]  /*25760*/  ULDC.64 UR4, c[0x0][0xae0] ;  /* 0x0002b80000047ab9 */ /* 0x000fc60000000a00 */
[----:B------:R-:W-:Y:S02]  /*25770*/  IMAD.IADD R5, R5, 0x1, R7 ;  /* 0x0000000105057824 */ /* 0x000fe400078e0207 */
[----:B--2---:R-:W-:-:S04]  /*25780*/  IMAD.IADD R8, R12, 0x1, R3 ;  /* 0x000000010c087824 */ /* 0x004fc800078e0203 */
[----:B0-----:R-:W-:-:S04]  /*25790*/  @P0 IMAD.HI.U32 R6, R8, R9, RZ ;  /* 0x0000000908060227 */ /* 0x001fc800078e00ff */
[----:B------:R-:W-:Y:S01]  /*257a0*/  IMAD.MOV.U32 R3, RZ, RZ, R8 ;  /* 0x000000ffff037224 */ /* 0x000fe200078e0008 */
[----:B-1----:R-:W-:-:S04]  /*257b0*/  @P0 SHF.R.U32.HI R3, RZ, R13, R6 ;  /* 0x0000000dff030219 */ /* 0x002fc80000011606 */
[--C-:B------:R-:W-:Y:S01]  /*257c0*/  SHF.R.S32.HI R6, RZ, 0x1f, R3.reuse ;  /* 0x0000001fff067819 */ /* 0x100fe20000011403 */
[----:B------:R-:W-:Y:S02]  /*257d0*/  IMAD.MOV R7, RZ, RZ, -R3 ;  /* 0x000000ffff077224 */ /* 0x000fe400078e0a03 */
[----:B------:R-:W-:-:S04]  /*257e0*/  IMAD.WIDE.U32 R4, R3, UR4, R4 ;  /* 0x0000000403047c25 */ /* 0x000fc8000f8e0004 */
[----:B------:R-:W-:Y:S02]  /*257f0*/  IMAD R6, R6, UR4, RZ ;  /* 0x0000000406067c24 */ /* 0x000fe4000f8e02ff */
[----:B------:R-:W-:Y:S02]  /*25800*/  IMAD R7, R11, R7, R8 ;  /* 0x000000070b077224 */ /* 0x000fe400078e0208 */
[----:B------:R-:W-:Y:S01]  /*25810*/  IMAD R9, R3, UR5, R6 ;  /* 0x0000000503097c24 */ /* 0x000fe2000f8e0206 */
[----:B------:R-:W-:Y:S01]  /*25820*/  ULDC.64 UR4, c[0x0][0xad8] ;  /* 0x0002b60000047ab9 */ /* 0x000fe20000000a00 */
[----:B------:R-:W-:Y:S01]  /*25830*/  IMAD.IADD R8, R15, 0x1, R12 ;  /* 0x000000010f087824 */ /* 0x000fe200078e020c */
[----:B------:R-:W-:Y:S01]  /*25840*/  SHF.R.S32.HI R3, RZ, 0x1f, R7 ;  /* 0x0000001fff037819 */ /* 0x000fe20000011407 */
[----:B------:R-:W-:Y:S01]  /*25850*/  IMAD R11, R0, R11, RZ ;  /* 0x0000000b000b7224 */ /* 0x000fe200078e02ff */
[----:B------:R-:W-:Y:S01]  /*25860*/  IADD3 R5, R5, R9, RZ ;  /* 0x0000000905057210 */ /* 0x000fe20007ffe0ff */
[----:B------:R-:W-:-:S02]  /*25870*/  VIADD R0, R8, 0x20 ;  /* 0x0000002008007836 */ /* 0x000fc40000000000 */
[----:B------:R-:W-:Y:S01]  /*25880*/  IMAD R6, R3, UR4, RZ ;  /* 0x0000000403067c24 */ /* 0x000fe2000f8e02ff */
[CC--:B------:R-:W-:Y:S01]  /*25890*/  ISETP.GE.AND P2, PT, R8.reuse, R11.reuse, PT ;  /* 0x0000000b0800720c */ /* 0x0c0fe20003f46270 */
[----:B------:R-:W-:Y:S01]  /*258a0*/  VIADD R3, R8, 0x40 ;  /* 0x0000004008037836 */ /* 0x000fe20000000000 */
[-C--:B------:R-:W-:Y:S01]  /*258b0*/  ISETP.GE.AND P0, PT, R0, R11.reuse, PT ;  /* 0x0000000b0000720c */ /* 0x080fe20003f06270 */
[C---:B------:R-:W-:Y:S02]  /*258c0*/  IMAD R9, R7.reuse, UR5, R6 ;  /* 0x0000000507097c24 */ /* 0x040fe4000f8e0206 */
[----:B------:R-:W-:Y:S01]  /*258d0*/  IMAD.WIDE.U32 R4, R7, UR4, R4 ;  /* 0x0000000407047c25 */ /* 0x000fe2000f8e0004 */
[----:B------:R-:W-:Y:S01]  /*258e0*/  ISETP.GE.AND P1, PT, R3, R11, PT ;  /* 0x0000000b0300720c */ /* 0x000fe20003f26270 */
[----:B------:R-:W-:Y:S02]  /*258f0*/  ULDC.64 UR4, c[0x0][0xa80] ;  /* 0x0002a00000047ab9 */ /* 0x000fe40000000a00 */
[----:B------:R-:W-:Y:S01]  /*25900*/  IMAD.IADD R3, R5, 0x1, R9 ;  /* 0x0000000105037824 */ /* 0x000fe200078e0209 */
[----:B------:R-:W-:Y:S01]  /*25910*/  LEA R6, P3, R4, UR4, 0x1 ;  /* 0x0000000404067c11 */ /* 0x000fe2000f8608ff */
[----:B------:R-:W-:-:S03]  /*25920*/  IMAD.SHL.U32 R7, R10, 0x8, RZ ;  /* 0x000000080a077824 */ /* 0x000fc600078e00ff */
[----:B------:R-:W-:Y:S01]  /*25930*/  LEA.HI.X R3, R4, UR5, R3, 0x1, P3 ;  /* 0x0000000504037c11 */ /* 0x000fe200098f0c03 */
[C---:B------:R-:W-:Y:S01]  /*25940*/  VIADD R13, R7.reuse, 0x40 ;  /* 0x00000040070d7836 */ /* 0x040fe20000000000 */
[----:B------:R-:W-:Y:S01]  /*25950*/  IADD3 R9, R7, 0x80, RZ ;  /* 0x0000008007097810 */ /* 0x000fe20007ffe0ff */
[----:B------:R0:W1:Y:S01]  /*25960*/  SHFL.IDX PT, R4, R6, RZ, 0x181f ;  /* 0x00181fff06047589 */ /* 0x00006200000e0000 */
[----:B------:R-:W-:Y:S02]  /*25970*/  SHF.R.S32.HI R12, RZ, 0x1f, R7 ;  /* 0x0000001fff0c7819 */ /* 0x000fe40000011407 */
        /* <DEDUP_REMOVED lines=17> */
.L_x_1851:
[----:B------:R-:W-:Y:S05]  /*25a90*/  BSYNC B1 ;  /* 0x0000000000017941 */ /* 0x000fea0003800000 */
.L_x_1850:
        /* <DEDUP_REMOVED lines=17> */
.L_x_1853:
[----:B------:R-:W-:Y:S05]  /*25bb0*/  BSYNC B1 ;  /* 0x0000000000017941 */ /* 0x000fea0003800000 */
.L_x_1852:
        /* <DEDUP_REMOVED lines=17> */
.L_x_1855:
[----:B------:R-:W-:Y:S05]  /*25cd0*/  BSYNC B1 ;  /* 0x0000000000017941 */ /* 0x000fea0003800000 */
.L_x_1854:
        /* <DEDUP_REMOVED lines=18> */
.L_x_1844:
[----:B------:R-:W-:Y:S05]  /*25e00*/  BSYNC B0 ;  /* 0x0000000000007941 */ /* 0x000fea0003800000 */
.L_x_1834:
[----:B------:R-:W-:Y:S02]  /*25e10*/  ULDC UR4, c[0x0][0xc3c] ;  /* 0x00030f0000047ab9 */ /* 0x000fe40000000800 */
[----:B------:R-:W-:-:S13]  /*25e20*/  ISETP.GE.AND P0, PT, R31, UR4, PT ;  /* 0x000000041f007c0c */ /* 0x000fda000bf06270 */
[----:B------:R-:W-:Y:S05]  /*25e30*/  @!P0 BRA `(.L_x_1856) ;  /* 0xfffffdb400548947 */ /* 0x000fea000383ffff */
[----:B------:R-:W-:Y:S05]  /*25e40*/  BRA `(.L_x_1548) ;  /* 0x0000008000b07947 */ /* 0x000fea0003800000 */
.L_x_1546:
        /* <DEDUP_REMOVED lines=16> */
.L_x_1857:
        /* <DEDUP_REMOVED lines=24> */
[----:B-1----:R-:W-:-:S04]  /*260d0*/  SEL R11, R11, RZ, P2 ;  /* 0x000000ff0b0b7207 */ /* 0x002fc80001000000 */
[----:B------:R-:W-:-:S05]  /*260e0*/  IADD3 R11, R10, R11, RZ ;  /* 0x0000000b0a0b7210 */ /* 0x000fca0007ffe0ff */
        /* <DEDUP_REMOVED lines=17> */
.L_x_1861:
[----:B------:R-:W0:Y:S01]  /*26200*/  LDC R2, c[0x0][0xc3c] ;  /* 0x00030f00ff027b82 */ /* 0x000e220000000800 */
[----:B------:R-:W-:Y:S01]  /*26210*/  UIADD3 UR4, UR4, 0x1f, URZ ;  /* 0x0000001f04047890 */ /* 0x000fe2000fffe03f */
[----:B------:R-:W-:Y:S02]  /*26220*/  ULDC UR7, c[0x0][0xc3c] ;  /* 0x00030f0000077ab9 */ /* 0x000fe40000000800 */
[----:B------:R-:W-:-:S03]  /*26230*/  MOV R27, UR7 ;  /* 0x00000007001b7c02 */ /* 0x000fc60008000f00 */
[----:B0-----:R-:W-:-:S13]  /*26240*/  ISETP.LE.AND P6, PT, R2, UR4, PT ;  /* 0x0000000402007c0c */ /* 0x001fda000bfc3270 */
[----:B------:R-:W-:Y:S05]  /*26250*/  @P6 BRA `(.L_x_1860) ;  /* 0x0000000800a86947 */ /* 0x000fea0003800000 */
[----:B------:R-:W-:Y:S02]  /*26260*/  VIADD R11, R6, UR4 ;  /* 0x00000004060b7c36 */ /* 0x000fe40008000000 */
[----:B------:R-:W-:Y:S02]  /*26270*/  IMAD.MOV.U32 R7, RZ, RZ, RZ ;  /* 0x000000ffff077224 */ /* 0x000fe400078e00ff */
[----:B------:R-:W-:Y:S01]  /*26280*/  IMAD.MOV.U32 R8, RZ, RZ, RZ ;  /* 0x000000ffff087224 */ /* 0x000fe200078e00ff */
[----:B------:R-:W-:-:S13]  /*26290*/  ISETP.GE.OR P6, PT, R11, R2, !P0 ;  /* 0x000000020b00720c */ /* 0x000fda00047c6670 */
[----:B------:R-:W0:Y:S08]  /*262a0*/  @!P6 LDC.64 R4, c[0x0][0xc80] ;  /* 0x00032000ff04eb82 */ /* 0x000e300000000a00 */
[----:B------:R-:W1:Y:S01]  /*262b0*/  @!P6 LDC.64 R2, c[0x0][0xc78] ;  /* 0x00031e00ff02eb82 */ /* 0x000e620000000a00 */
[----:B0-----:R-:W-:-:S05]  /*262c0*/  @!P6 IMAD.WIDE R4, R11, 0x4, R4 ;  /* 0x000000040b04e825 */ /* 0x001fca00078e0204 */
[----:B------:R-:W2:Y:S01]  /*262d0*/  @!P6 LDG.E R7, desc[UR60][R4.64] ;  /* 0x0000003c0407e981 */ /* 0x000ea2000c1e1900 */
[----:B-1----:R-:W-:-:S05]  /*262e0*/  @!P6 IMAD.WIDE R2, R11, 0x4, R2 ;  /* 0x000000040b02e825 */ /* 0x002fca00078e0202 */
        /* <DEDUP_REMOVED lines=22> */
.L_x_1859:
        /* <DEDUP_REMOVED lines=11> */
[----:B------:R-:W-:-:S05]  /*26500*/  IADD3 R3, R27, -0x1, RZ ;  /* 0xffffffff1b037810 */ /* 0x000fca0007ffe0ff */
[----:B------:R0:W1:Y:S02]  /*26510*/  SHFL.IDX PT, R24, R2, R3, 0x1f ;  /* 0x00001f0302187589 */ /* 0x00006400000e0000 */
.L_x_1862:
[----:B-1----:R-:W-:Y:S02]  /*26520*/  IMAD R24, R24, UR5, R5 ;  /* 0x0000000518187c24 */ /* 0x002fe4000f8e0205 */
[----:B------:R-:W-:-:S03]  /*26530*/  VIADD R27, R27, UR4 ;  /* 0x000000041b1b7c36 */ /* 0x000fc60008000000 */
[----:B------:R-:W-:Y:S01]  /*26540*/  IADD3 R4, -R24, UR6, RZ ;  /* 0x0000000618047c10 */ /* 0x000fe2000fffe1ff */
[----:B------:R-:W-:Y:S06]  /*26550*/  @!P1 BRA `(.L_x_1863) ;  /* 0x0000000000e89947 */ /* 0x000fec0003800000 */
[-C--:B--2---:R-:W-:Y:S02]  /*26560*/  IABS R12, R7.reuse ;  /* 0x00000007000c7213 */ /* 0x084fe40000000000 */
[----:B------:R-:W-:Y:S02]  /*26570*/  IABS R5, R8 ;  /* 0x0000000800057213 */ /* 0x000fe40000000000 */
[----:B------:R-:W1:Y:S01]  /*26580*/  I2F.RP R9, R12 ;  /* 0x0000000c00097306 */ /* 0x000e620000209400 */
[----:B------:R-:W-:-:S07]  /*26590*/  IABS R13, R7 ;  /* 0x00000007000d7213 */ /* 0x000fce0000000000 */
[----:B------:R-:W2:Y:S08]  /*265a0*/  I2F.RP R10, R5 ;  /* 0x00000005000a7306 */ /* 0x000eb00000209400 */
[----:B-1----:R-:W0:Y:S08]  /*265b0*/  MUFU.RCP R9, R9 ;  /* 0x0000000900097308 */ /* 0x002e300000001000 */
[----:B--2---:R-:W-:Y:S01]  /*265c0*/  MUFU.RCP R10, R10 ;  /* 0x0000000a000a7308 */ /* 0x004fe20000001000 */
        /* <DEDUP_REMOVED lines=14> */
[-C--:B------:R-:W-:Y:S01]  /*266b0*/  @!P1 IADD3 R3, R3, -R12.reuse, RZ ;  /* 0x8000000c03039210 */ /* 0x080fe20007ffe0ff */
[----:B------:R-:W-:Y:S01]  /*266c0*/  @!P1 VIADD R2, R2, 0x1 ;  /* 0x0000000102029836 */ /* 0x000fe20000000000 */
[----:B------:R-:W-:Y:S02]  /*266d0*/  ISETP.NE.AND P1, PT, R7, RZ, PT ;  /* 0x000000ff0700720c */ /* 0x000fe40003f25270 */
[----:B------:R-:W-:Y:S02]  /*266e0*/  ISETP.GE.U32.AND P0, PT, R3, R12, PT ;  /* 0x0000000c0300720c */ /* 0x000fe40003f06070 */
[----:B------:R-:W0:Y:S01]  /*266f0*/  F2I.FTZ.U32.TRUNC.NTZ R3, R11 ;  /* 0x0000000b00037305 */ /* 0x000e22000021f000 */
[----:B------:R-:W-:-:S05]  /*26700*/  IABS R12, R8 ;  /* 0x00000008000c7213 */ /* 0x000fca0000000000 */
[----:B------:R-:W-:-:S05]  /*26710*/  IMAD.MOV R12, RZ, RZ, -R12 ;  /* 0x000000ffff0c7224 */ /* 0x000fca00078e0a0c */
[----:B------:R-:W-:-:S04]  /*26720*/  @P0 VIADD R2, R2, 0x1 ;  /* 0x0000000102020836 */ /* 0x000fc80000000000 */
[----:B------:R-:W-:Y:S02]  /*26730*/  IMAD.MOV.U32 R13, RZ, RZ, R2 ;  /* 0x000000ffff0d7224 */ /* 0x000fe400078e0002 */
[----:B0-----:R-:W-:-:S03]  /*26740*/  IMAD.MOV R2, RZ, RZ, -R3 ;  /* 0x000000ffff027224 */ /* 0x001fc600078e0a03 */
[----:B------:R-:W-:Y:S01]  /*26750*/  @!P2 IADD3 R13, -R13, RZ, RZ ;  /* 0x000000ff0d0da210 */ /* 0x000fe20007ffe1ff */
[----:B------:R-:W-:Y:S01]  /*26760*/  IMAD R9, R2, R5, RZ ;  /* 0x0000000502097224 */ /* 0x000fe200078e02ff */
[----:B------:R-:W-:Y:S01]  /*26770*/  @!P1 LOP3.LUT R13, RZ, R7, RZ, 0x33, !PT ;  /* 0x00000007ff0d9212 */ /* 0x000fe200078e33ff */
[----:B------:R-:W-:-:S03]  /*26780*/  IMAD.MOV.U32 R2, RZ, RZ, RZ ;  /* 0x000000ffff027224 */ /* 0x000fc600078e00ff */
[----:B------:R-:W-:Y:S01]  /*26790*/  IABS R10, R13 ;  /* 0x0000000d000a7213 */ /* 0x000fe20000000000 */
[----:B------:R-:W-:-:S04]  /*267a0*/  IMAD.HI.U32 R2, R3, R9, R2 ;  /* 0x0000000903027227 */ /* 0x000fc800078e0002 */
[----:B------:R-:W-:Y:S02]  /*267b0*/  IMAD.MOV.U32 R3, RZ, RZ, R10 ;  /* 0x000000ffff037224 */ /* 0x000fe400078e000a */
[----:B------:R-:W-:Y:S02]  /*267c0*/  IMAD.MOV.U32 R10, RZ, RZ, R12 ;  /* 0x000000ffff0a7224 */ /* 0x000fe400078e000c */
[----:B------:R-:W-:-:S04]  /*267d0*/  IMAD.HI.U32 R2, R2, R3, RZ ;  /* 0x0000000302027227 */ /* 0x000fc800078e00ff */
[----:B------:R-:W-:Y:S01]  /*267e0*/  IMAD R10, R2, R10, R3 ;  /* 0x0000000a020a7224 */ /* 0x000fe200078e0203 */
[----:B------:R-:W-:-:S04]  /*267f0*/  LOP3.LUT R3, R13, R8, RZ, 0x3c, !PT ;  /* 0x000000080d037212 */ /* 0x000fc800078e3cff */
[----:B------:R-:W-:Y:S02]  /*26800*/  ISETP.GT.U32.AND P1, PT, R5, R10, PT ;  /* 0x0000000a0500720c */ /* 0x000fe40003f24070 */
[----:B------:R-:W-:-:S11]  /*26810*/  ISETP.GE.AND P2, PT, R3, RZ, PT ;  /* 0x000000ff0300720c */ /* 0x000fd60003f46270 */
[----:B------:R-:W-:Y:S01]  /*26820*/  @!P1 IMAD.IADD R10, R10, 0x1, -R5 ;  /* 0x000000010a0a9824 */ /* 0x000fe200078e0a05 */
[----:B------:R-:W-:Y:S02]  /*26830*/  @!P1 IADD3 R2, R2, 0x1, RZ ;  /* 0x0000000102029810 */ /* 0x000fe40007ffe0ff */
[----:B------:R-:W-:Y:S02]  /*26840*/  ISETP.NE.AND P1, PT, R8, RZ, PT ;  /* 0x000000ff0800720c */ /* 0x000fe40003f25270 */
[----:B------:R-:W-:Y:S01]  /*26850*/  ISETP.GE.U32.AND P0, PT, R10, R5, PT ;  /* 0x000000050a00720c */ /* 0x000fe20003f06070 */
[----:B------:R-:W-:-:S12]  /*26860*/  IMAD.MOV R5, RZ, RZ, -R13 ;  /* 0x000000ffff057224 */ /* 0x000fd800078e0a0d */
[----:B------:R-:W-:-:S04]  /*26870*/  @P0 VIADD R2, R2, 0x1 ;  /* 0x0000000102020836 */ /* 0x000fc80000000000 */
[----:B------:R-:W-:Y:S01]  /*26880*/  @!P2 IMAD.MOV R2, RZ, RZ, -R2 ;  /* 0x000000ffff02a224 */ /* 0x000fe200078e0a02 */
[----:B------:R-:W-:-:S05]  /*26890*/  @!P1 LOP3.LUT R2, RZ, R8, RZ, 0x33, !PT ;  /* 0x00000008ff029212 */ /* 0x000fca00078e33ff */
[----:B------:R-:W-:-:S04]  /*268a0*/  IMAD.MOV R3, RZ, RZ, -R2 ;  /* 0x000000ffff037224 */ /* 0x000fc800078e0a02 */
[C---:B------:R-:W-:Y:S02]  /*268b0*/  IMAD R26, R8.reuse, R3, R13 ;  /* 0x00000003081a7224 */ /* 0x040fe400078e020d */
[----:B------:R-:W-:Y:S02]  /*268c0*/  IMAD R3, R8, 0x1000000, R2 ;  /* 0x0100000008037824 */ /* 0x000fe400078e0202 */
[----:B------:R-:W-:-:S03]  /*268d0*/  IMAD R2, R7, R5, R4 ;  /* 0x0000000507027224 */ /* 0x000fc600078e0204 */
[----:B------:R-:W-:Y:S01]  /*268e0*/  LEA R26, R26, R3, 0x10 ;  /* 0x000000031a1a7211 */ /* 0x000fe200078e80ff */
[----:B------:R-:W-:Y:S06]  /*268f0*/  BRA `(.L_x_1864) ;  /* 0x0000000000f47947 */ /* 0x000fec0003800000 */
.L_x_1863:
[----:B0-----:R-:W0:Y:S02]  /*26900*/  LDC.64 R2, c[0x0][0xc90] ;  /* 0x00032400ff027b82 */ /* 0x001e240000000a00 */
        /* <DEDUP_REMOVED lines=32> */
[----:B------:R-:W-:Y:S02]  /*26b10*/  VIADDMNMX R8, R8, UR5, R13, PT ;  /* 0x0000000508087c46 */ /* 0x000fe4000b80010d */
[----:B------:R-:W-:-:S02]  /*26b20*/  IADD3 R9, R9, 0x1000000, R4 ;  /* 0x0100000009097810 */ /* 0x000fc40007ffe004 */
[-C--:B------:R-:W-:Y:S01]  /*26b30*/  IABS R12, R8.reuse ;  /* 0x00000008000c7213 */ /* 0x080fe20000000000 */
[----:B------:R-:W-:Y:S01]  /*26b40*/  IMAD.MOV R26, RZ, RZ, -R8 ;  /* 0x000000ffff1a7224 */ /* 0x000fe200078e0a08 */
[----:B------:R-:W-:Y:S02]  /*26b50*/  IABS R13, R8 ;  /* 0x00000008000d7213 */ /* 0x000fe40000000000 */
[----:B------:R-:W0:Y:S08]  /*26b60*/  I2F.RP R10, R12 ;  /* 0x0000000c000a7306 */ /* 0x000e300000209400 */
[----:B0-----:R-:W0:Y:S02]  /*26b70*/  MUFU.RCP R10, R10 ;  /* 0x0000000a000a7308 */ /* 0x001e240000001000 */
[----:B0-----:R-:W-:-:S06]  /*26b80*/  VIADD R3, R10, 0xffffffe ;  /* 0x0ffffffe0a037836 */ /* 0x001fcc0000000000 */
[----:B------:R-:W0:Y:S02]  /*26b90*/  F2I.FTZ.U32.TRUNC.NTZ R3, R3 ;  /* 0x0000000300037305 */ /* 0x000e24000021f000 */
[----:B0-----:R-:W-:-:S05]  /*26ba0*/  IADD3 R11, RZ, -R3, RZ ;  /* 0x80000003ff0b7210 */ /* 0x001fca0007ffe0ff */
        /* <DEDUP_REMOVED lines=14> */
[----:B------:R-:W-:-:S06]  /*26c90*/  @P0 IADD3 R2, R2, 0x1, RZ ;  /* 0x0000000102020810 */ /* 0x000fcc0007ffe0ff */
[----:B------:R-:W-:Y:S01]  /*26ca0*/  @!P2 IMAD.MOV R2, RZ, RZ, -R2 ;  /* 0x000000ffff02a224 */ /* 0x000fe200078e0a02 */
[----:B------:R-:W-:-:S05]  /*26cb0*/  @!P1 LOP3.LUT R2, RZ, R8, RZ, 0x33, !PT ;  /* 0x00000008ff029212 */ /* 0x000fca00078e33ff */
[----:B------:R-:W-:-:S07]  /*26cc0*/  IMAD R26, R2, R26, R9 ;  /* 0x0000001a021a7224 */ /* 0x000fce00078e0209 */
.L_x_1864:
[----:B------:R-:W-:-:S05]  /*26cd0*/  LOP3.LUT R2, RZ, R2, RZ, 0x33, !PT ;  /* 0x00000002ff027212 */ /* 0x000fca00078e33ff */
[----:B------:R-:W-:Y:S01]  /*26ce0*/  IMAD.IADD R25, R7, 0x1, R2 ;  /* 0x0000000107197824 */ /* 0x000fe200078e0202 */
[----:B------:R-:W-:Y:S06]  /*26cf0*/  BRA `(.L_x_1865) ;  /* 0x00000000000c7947 */ /* 0x000fec0003800000 */
.L_x_1860:
[----:B------:R-:W-:Y:S01]  /*26d00*/  IMAD.MOV.U32 R25, RZ, RZ, RZ ;  /* 0x000000ffff197224 */ /* 0x000fe200078e00ff */
[----:B------:R-:W-:Y:S01]  /*26d10*/  MOV R26, RZ ;  /* 0x000000ff001a7202 */ /* 0x000fe20000000f00 */
[----:B------:R-:W-:-:S07]  /*26d20*/  IMAD.U32 R24, RZ, RZ, UR6 ;  /* 0x00000006ff187e24 */ /* 0x000fce000f8e00ff */
.L_x_1865:
[----:B------:R-:W-:-:S13]  /*26d30*/  ISETP.NE.AND P0, PT, R6, RZ, PT ;  /* 0x000000ff0600720c */ /* 0x000fda0003f05270 */
[----:B------:R-:W0:Y:S01]  /*26d40*/  @!P0 S2R R3, SR_CgaCtaId ;  /* 0x0000000000038919 */ /* 0x000e220000008800 */
[----:B------:R-:W-:-:S04]  /*26d50*/  @!P0 MOV R2, 0x400 ;  /* 0x0000040000028802 */ /* 0x000fc80000000f00 */
[----:B0-----:R-:W-:-:S05]  /*26d60*/  @!P0 LEA R2, R3, R2, 0x18 ;  /* 0x0000000203028211 */ /* 0x001fca00078ec0ff */
[----:B------:R1:W-:Y:S01]  /*26d70*/  @!P0 STS.128 [R2+0x308d0], R24 ;  /* 0x0308d01802008388 */ /* 0x0003e20000000c00 */
[----:B------:R-:W-:Y:S06]  /*26d80*/  BAR.ARV 0x5, 0x180 ;  /* 0x0146000000007b1d */ /* 0x000fec0000002000 */
.L_x_1858:
        /* <DEDUP_REMOVED lines=8> */
[C---:B------:R-:W-:Y:S01]  /*26e10*/  IMAD.SHL.U32 R33, R0.reuse, 0x8, RZ ;  /* 0x0000000800217824 */ /* 0x040fe200078e00ff */
[----:B------:R-:W-:Y:S01]  /*26e20*/  LOP3.LUT R4, R0, 0x7f, RZ, 0xc0, !PT ;  /* 0x0000007f00047812 */ /* 0x000fe200078ec0ff */
[----:B------:R1:W-:Y:S01]  /*26e30*/  STL [R1+0x28], RZ ;  /* 0x000028ff01007387 */ /* 0x0003e20000100800 */
[----:B------:R-:W-:Y:S01]  /*26e40*/  BSSY B8, `(.L_x_1866) ;  /* 0x00006f3000087945 */ /* 0x000fe20003800000 */
[----:B------:R-:W-:Y:S01]  /*26e50*/  MOV R30, 0x1 ;  /* 0x00000001001e7802 */ /* 0x000fe20000000f00 */
[----:B------:R-:W-:Y:S01]  /*26e60*/  IMAD.MOV.U32 R28, RZ, RZ, RZ ;  /* 0x000000ffff1c7224 */ /* 0x000fe200078e00ff */
[C---:B------:R-:W-:Y:S01]  /*26e70*/  LOP3.LUT R3, R33.reuse, 0x1f8, RZ, 0xc0, !PT ;  /* 0x000001f821037812 */ /* 0x040fe200078ec0ff */
[----:B------:R-:W-:Y:S01]  /*26e80*/  IMAD.SHL.U32 R37, R4, 0x8, RZ ;  /* 0x0000000804257824 */ /* 0x000fe200078e00ff */
[----:B------:R-:W-:Y:S01]  /*26e90*/  LOP3.LUT R33, R33, 0x38, RZ, 0xc0, !PT ;  /* 0x0000003821217812 */ /* 0x000fe200078ec0ff */
[----:B------:R-:W-:Y:S01]  /*26ea0*/  IMAD.MOV.U32 R23, RZ, RZ, RZ ;  /* 0x000000ffff177224 */ /* 0x000fe200078e00ff */
[----:B------:R-:W-:Y:S01]  /*26eb0*/  ULDC.64 UR36, c[0x0][0x198] ;  /* 0x0000660000247ab9 */ /* 0x000fe20000000a00 */
[----:B------:R-:W-:Y:S01]  /*26ec0*/  IMAD.MOV.U32 R29, RZ, RZ, 0x1 ;  /* 0x00000001ff1d7424 */ /* 0x000fe200078e00ff */
[C---:B------:R-:W-:Y:S01]  /*26ed0*/  LOP3.LUT R36, R33.reuse, 0x40, RZ, 0xfc, !PT ;  /* 0x0000004021247812 */ /* 0x040fe200078efcff */
[----:B------:R-:W-:Y:S01]  /*26ee0*/  ULDC UR38, c[0x0][0xc] ;  /* 0x0000030000267ab9 */ /* 0x000fe20000000800 */
[----:B------:R-:W-:-:S02]  /*26ef0*/  LOP3.LUT R34, R33, 0x80, RZ, 0xfc, !PT ;  /* 0x0000008021227812 */ /* 0x000fc400078efcff */
[----:B--2---:R-:W-:Y:S02]  /*26f00*/  R2UR UR4, R2 ;  /* 0x00000000020472ca */ /* 0x004fe400000e0000 */
[----:B------:R-:W-:Y:S01]  /*26f10*/  LOP3.LUT R2, R3, 0x38, R0, 0x78, !PT ;  /* 0x0000003803027812 */ /* 0x000fe200078e7800 */
[----:B------:R-:W-:-:S03]  /*26f20*/  IMAD.SHL.U32 R0, R0, 0x10, RZ ;  /* 0x0000001000007824 */ /* 0x000fc600078e00ff */
[----:B------:R-:W-:Y:S02]  /*26f30*/  LOP3.LUT R37, R2, 0x200, R37, 0xf8, !PT ;  /* 0x0000020002257812 */ /* 0x000fe400078ef825 */
[----:B------:R-:W-:-:S04]  /*26f40*/  SHF.R.U32.HI R2, RZ, 0x3, R4 ;  /* 0x00000003ff027819 */ /* 0x000fc80000011604 */
[----:B------:R-:W-:Y:S01]  /*26f50*/  LOP3.LUT R0, R2, 0x70, R0, 0xf8, !PT ;  /* 0x0000007002007812 */ /* 0x000fe200078ef800 */
[----:B------:R-:W-:-:S03]  /*26f60*/  ULOP3.LUT UR39, UR4, 0x2, URZ, 0xfc, !UPT ;  /* 0x0000000204277892 */ /* 0x000fc6000f8efc3f */
[----:B------:R-:W-:Y:S02]  /*26f70*/  UMOV UR4, 0x400 ;  /* 0x0000040000047882 */ /* 0x000fe40000000000 */
[----:B0-----:R-:W-:-:S06]  /*26f80*/  ULEA UR4, UR5, UR4, 0x18 ;  /* 0x0000000405047291 */ /* 0x001fcc000f8ec03f */
[----:B------:R-:W-:-:S04]  /*26f90*/  IMAD.U32 R17, RZ, RZ, UR4 ;  /* 0x00000004ff117e24 */ /* 0x000fc8000f8e00ff */
[----:B------:R-:W-:-:S05]  /*26fa0*/  IMAD R0, R37, 0x2, R17 ;  /* 0x0000000225007824 */ /* 0x000fca00078e0211 */
[----:B------:R1:W-:Y:S02]  /*26fb0*/  STL [R1], R0 ;  /* 0x0000000001007387 */ /* 0x0003e40000100800 */
.L_x_1989:
[----:B------:R-:W-:Y:S05]  /*26fc0*/  YIELD ;  /* 0x0000000000007946 */ /* 0x000fea0003800000 */
[----:B------:R-:W-:Y:S01]  /*26fd0*/  ULDC.64 UR4, c[0x0][0xa28] ;  /* 0x00028a0000047ab9 */ /* 0x000fe20000000a00 */
[----:B0-----:R-:W-:Y:S01]  /*26fe0*/  MOV R12, RZ ;  /* 0x000000ff000c7202 */ /* 0x001fe20000000f00 */
[----:B------:R-:W0:Y:S01]  /*26ff0*/  LDC.64 R4, c[0x0][0xa00] ;  /* 0x00028000ff047b82 */ /* 0x000e220000000a00 */
[----:B------:R-:W-:Y:S01]  /*27000*/  ISETP.NE.U32.AND P0, PT, RZ, UR4, PT ;  /* 0x00000004ff007c0c */ /* 0x000fe2000bf05070 */
[----:B------:R-:W-:-:S03]  /*27010*/  ULDC.64 UR6, c[0x0][0xa10] ;  /* 0x0002840000067ab9 */ /* 0x000fc60000000a00 */
[----:B------:R-:W-:Y:S01]  /*27020*/  ISETP.NE.AND.EX P0, PT, RZ, UR5, PT, P0 ;  /* 0x00000005ff007c0c */ /* 0x000fe2000bf05300 */
[----:B------:R-:W-:-:S12]  /*27030*/  ULDC.64 UR4, c[0x0][0xa18] ;  /* 0x0002860000047ab9 */ /* 0x000fd80000000a00 */
[----:B--2---:R-:W2:Y:S01]  /*27040*/  @P0 LDC.64 R2, c[0x0][0xa28] ;  /* 0x00028a00ff020b82 */ /* 0x004ea20000000a00 */
[----:B------:R-:W-:Y:S01]  /*27050*/  ISETP.NE.U32.AND P1, PT, RZ, UR6, PT ;  /* 0x00000006ff007c0c */ /* 0x000fe2000bf25070 */
[----:B--2---:R-:W-:-:S05]  /*27060*/  @P0 IMAD.WIDE R2, R27, 0x4, R2 ;  /* 0x000000041b020825 */ /* 0x004fca00078e0202 */
[----:B------:R2:W3:Y:S01]  /*27070*/  @P0 LDG.E R12, desc[UR60][R2.64] ;  /* 0x0000003c020c0981 */ /* 0x0004e2000c1e1900 */
[----:B------:R-:W-:Y:S01]  /*27080*/  ISETP.NE.U32.AND P0, PT, RZ, UR4, PT ;  /* 0x00000004ff007c0c */ /* 0x000fe2000bf05070 */
[----:B------:R-:W-:Y:S01]  /*27090*/  IMAD.MOV.U32 R35, RZ, RZ, RZ ;  /* 0x000000ffff237224 */ /* 0x000fe200078e00ff */
[----:B------:R-:W-:Y:S01]  /*270a0*/  ISETP.NE.AND.EX P1, PT, RZ, UR7, PT, P1 ;  /* 0x00000007ff007c0c */ /* 0x000fe2000bf25310 */
[----:B-1----:R-:W-:Y:S01]  /*270b0*/  IMAD.MOV.U32 R0, RZ, RZ, RZ ;  /* 0x000000ffff007224 */ /* 0x002fe200078e00ff */
[----:B------:R-:W-:Y:S01]  /*270c0*/  ISETP.NE.AND.EX P2, PT, RZ, UR5, PT, P0 ;  /* 0x00000005ff007c0c */ /* 0x000fe2000bf45300 */
[----:B------:R-:W-:Y:S01]  /*270d0*/  ULDC.64 UR4, c[0x0][0xa00] ;  /* 0x0002800000047ab9 */ /* 0x000fe20000000a00 */
[----:B0-----:R-:W-:Y:S01]  /*270e0*/  IMAD.WIDE R4, R27, 0x4, R4 ;  /* 0x000000041b047825 */ /* 0x001fe200078e0204 */
[----:B------:R-:W-:Y:S01]  /*270f0*/  ISETP.NE.U32.AND P0, PT, RZ, UR4, PT ;  /* 0x00000004ff007c0c */ /* 0x000fe2000bf05070 */
[----:B--2---:R-:W0:Y:S03]  /*27100*/  LDC.64 R2, c[0x0][0xa10] ;  /* 0x00028400ff027b82 */ /* 0x004e260000000a00 */
[----:B------:R-:W-:-:S06]  /*27110*/  ISETP.NE.AND.EX P0, PT, RZ, UR5, PT, P0 ;  /* 0x00000005ff007c0c */ /* 0x000fcc000bf05300 */
[----:B------:R-:W1:Y:S07]  /*27120*/  @P2 LDC.64 R6, c[0x0][0xa18] ;  /* 0x00028600ff062b82 */ /* 0x000e6e0000000a00 */
[----:B------:R-:W5:Y:S01]  /*27130*/  @P0 LDG.E R35, desc[UR60][R4.64] ;  /* 0x0000003c04230981 */ /* 0x000f62000c1e1900 */
[----:B0-----:R-:W-:-:S05]  /*27140*/  IMAD.WIDE R2, R27, 0x4, R2 ;  /* 0x000000041b027825 */ /* 0x001fca00078e0202 */
[----:B------:R-:W5:Y:S01]  /*27150*/  @P1 LDG.E R0, desc[UR60][R2.64] ;  /* 0x0000003c02001981 */ /* 0x000f62000c1e1900 */
[----:B------:R-:W-:Y:S02]  /*27160*/  ULDC UR4, c[0x0][0x288] ;  /* 0x0000a20000047ab9 */ /* 0x000fe40000000800 */
[----:B------:R-:W-:Y:S01]  /*27170*/  IMAD.U32 R31, RZ, RZ, UR4 ;  /* 0x00000004ff1f7e24 */ /* 0x000fe2000f8e00ff */
[----:B------:R-:W-:Y:S02]  /*27180*/  ULDC.64 UR4, c[0x0][0x418] ;  /* 0x0001060000047ab9 */ /* 0x000fe40000000a00 */
[----:B------:R-:W-:-:S03]  /*27190*/  UISETP.NE.U32.AND UP0, UPT, UR4, URZ, UPT ;  /* 0x0000003f0400728c */ /* 0x000fc6000bf05070 */
[----:B------:R-:W-:Y:S01]  /*271a0*/  ULDC UR4, c[0x0][0x424] ;  /* 0x0001090000047ab9 */ /* 0x000fe20000000800 */
[----:B------:R-:W-:Y:S01]  /*271b0*/  UISETP.NE.AND.EX UP0, UPT, UR5, URZ, UPT, UP0 ;  /* 0x0000003f0500728c */ /* 0x000fe2000bf05300 */
[----:B-1----:R-:W-:Y:S02]  /*271c0*/  @P2 IMAD.WIDE R6, R27, 0x4, R6 ;  /* 0x000000041b062825 */ /* 0x002fe400078e0206 */
[----:B------:R-:W-:Y:S01]  /*271d0*/  ULDC UR5, c[0x0][0x2f0] ;  /* 0x0000bc0000057ab9 */ /* 0x000fe20000000800 */
[----:B------:R-:W-:Y:S02]  /*271e0*/  USEL UR4, UR4, 0x1, UP0 ;  /* 0x0000000104047887 */ /* 0x000fe40008000000 */
[----:B------:R0:W5:Y:S02]  /*271f0*/  @P2 LDG.E R31, desc[UR60][R6.64] ;  /* 0x0000003c061f2981 */ /* 0x000164000c1e1900 */
[----:B------:R-:W-:-:S03]  /*27200*/  UIMAD UR4, UR4, UR5, URZ ;  /* 0x00000005040472a4 */ /* 0x000fc6000f8e023f */
[----:B------:R-:W-:-:S03]  /*27210*/  ULDC UR5, c[0x0][0x348] ;  /* 0x0000d20000057ab9 */ /* 0x000fc60000000800 */
[----:B------:R-:W-:Y:S02]  /*27220*/  IMAD.U32 R8, RZ, RZ, UR4 ;  /* 0x00000004ff087e24 */ /* 0x000fe4000f8e00ff */
[----:B0-----:R-:W-:Y:S01]  /*27230*/  IMAD.U32 R7, RZ, RZ, UR5 ;  /* 0x00000005ff077e24 */ /* 0x001fe2000f8e00ff */
[----:B---3--:R0:W-:Y:S01]  /*27240*/  STL [R1+0xc], R12 ;  /* 0x00000c0c01007387 */ /* 0x0081e20000100800 */
[----:B----4-:R-:W-:Y:S05]  /*27250*/  @P2 BRA `(.L_x_1867) ;  /* 0x0000000000102947 */ /* 0x010fea0003800000 */
[----:B------:R-:W-:Y:S05]  /*27260*/  @!P0 BRA `(.L_x_1867) ;  /* 0x00000000000c8947 */ /* 0x000fea0003800000 */
[----:B------:R-:W2:Y:S04]  /*27270*/  LDG.E R6, desc[UR60][R4.64] ;  /* 0x0000003c04067981 */ /* 0x000ea8000c1e1900 */
[----:B-----5:R-:W2:Y:S02]  /*27280*/  LDG.E R31, desc[UR60][R4.64+0x4] ;  /* 0x0000043c041f7981 */ /* 0x020ea4000c1e1900 */
[----:B--2---:R-:W-:-:S07]  /*27290*/  IADD3 R31, -R6, R31, RZ ;  /* 0x0000001f061f7210 */ /* 0x004fce0007ffe1ff */
.L_x_1867:
[----:B------:R-:W-:Y:S01]  /*272a0*/  ULDC.64 UR4, c[0x0][0xa20] ;  /* 0x0002880000047ab9 */ /* 0x000fe20000000a00 */
[C---:B------:R-:W-:Y:S02]  /*272b0*/  LOP3.LUT R4, R26.reuse, 0xff000000, RZ, 0xc0, !PT ;  /* 0xff0000001a047812 */ /* 0x040fe400078ec0ff */
[----:B------:R-:W-:Y:S02]  /*272c0*/  ISETP.NE.U32.AND P0, PT, RZ, UR4, PT ;  /* 0x00000004ff007c0c */ /* 0x000fe4000bf05070 */
[----:B------:R-:W-:Y:S02]  /*272d0*/  SHF.R.U32.HI R5, RZ, 0x8, R4 ;  /* 0x00000008ff057819 */ /* 0x000fe40000011604 */
[----:B------:R-:W-:Y:S02]  /*272e0*/  ISETP.NE.AND.EX P0, PT, RZ, UR5, PT, P0 ;  /* 0x00000005ff007c0c */ /* 0x000fe4000bf05300 */
[C---:B------:R-:W-:Y:S02]  /*272f0*/  LOP3.LUT R6, R26.reuse, 0xff0000, RZ, 0xc0, !PT ;  /* 0x00ff00001a067812 */ /* 0x040fe400078ec0ff */
[----:B------:R-:W-:-:S02]  /*27300*/  LOP3.LUT R26, R26, 0xffff, RZ, 0xc0, !PT ;  /* 0x0000ffff1a1a7812 */ /* 0x000fc400078ec0ff */
[----:B------:R-:W-:-:S07]  /*27310*/  LEA.HI R6, R6, R5, RZ, 0x10 ;  /* 0x0000000506067211 */ /* 0x000fce00078f80ff */
[----:B------:R-:W-:Y:S05]  /*27320*/  @!P0 BRA `(.L_x_1868) ;  /* 0x0000000000108947 */ /* 0x000fea0003800000 */
[----:B------:R-:W1:Y:S02]  /*27330*/  LDC.64 R4, c[0x0][0xa20] ;  /* 0x00028800ff047b82 */ /* 0x000e640000000a00 */
[----:B-1----:R-:W-:-:S05]  /*27340*/  IMAD.WIDE R4, R27, 0x4, R4 ;  /* 0x000000041b047825 */ /* 0x002fca00078e0204 */
[----:B------:R1:W5:Y:S01]  /*27350*/  LDG.E R8, desc[UR60][R4.64] ;  /* 0x0000003c04087981 */ /* 0x000362000c1e1900 */
[----:B------:R-:W-:Y:S05]  /*27360*/  BRA `(.L_x_1869) ;  /* 0x0000000000247947 */ /* 0x000fea0003800000 */
.L_x_1868:
[----:B------:R-:W-:Y:S02]  /*27370*/  ULDC.64 UR4, c[0x0][0xa08] ;  /* 0x0002820000047ab9 */ /* 0x000fe40000000a00 */
[----:B------:R-:W-:-:S04]  /*27380*/  ISETP.NE.U32.AND P0, PT, RZ, UR4, PT ;  /* 0x00000004ff007c0c */ /* 0x000fc8000bf05070 */
[----:B------:R-:W-:-:S13]  /*27390*/  ISETP.NE.AND.EX P0, PT, RZ, UR5, PT, P0 ;  /* 0x00000005ff007c0c */ /* 0x000fda000bf05300 */
[----:B------:R-:W-:Y:S05]  /*273a0*/  @!P0 BRA `(.L_x_1869) ;  /* 0x0000000000148947 */ /* 0x000fea0003800000 */
[----:B------:R-:W1:Y:S02]  /*273b0*/  LDC.64 R4, c[0x0][0xa08] ;  /* 0x00028200ff047b82 */ /* 0x000e640000000a00 */
[----:B-1----:R-:W-:-:S05]  /*273c0*/  IMAD.WIDE R4, R27, 0x4, R4 ;  /* 0x000000041b047825 */ /* 0x002fca00078e0204 */
[----:B------:R-:W2:Y:S04]  /*273d0*/  LDG.E R8, desc[UR60][R4.64] ;  /* 0x0000003c04087981 */ /* 0x000ea8000c1e1900 */
[----:B------:R-:W2:Y:S02]  /*273e0*/  LDG.E R9, desc[UR60][R4.64+0x4] ;  /* 0x0000043c04097981 */ /* 0x000ea4000c1e1900 */
[----:B--2---:R-:W-:-:S07]  /*273f0*/  IMAD.IADD R8, R9, 0x1, -R8 ;  /* 0x0000000109087824 */ /* 0x004fce00078e0a08 */
.L_x_1869:
[----:B-1----:R-:W2:Y:S01]  /*27400*/  @P1 LDG.E R5, desc[UR60][R2.64] ;  /* 0x0000003c02051981 */ /* 0x002ea2000c1e1900 */
[----:B------:R-:W1:Y:S03]  /*27410*/  LDC R9, c[0x0][0x448] ;  /* 0x00011200ff097b82 */ /* 0x000e660000000800 */
[----:B------:R3:W2:Y:S01]  /*27420*/  @P1 LDG.E R4, desc[UR60][R2.64+0x4] ;  /* 0x0000043c02041981 */ /* 0x0006a2000c1e1900 */
[----:B------:R-:W-:Y:S02]  /*27430*/  IMAD.SHL.U32 R25, R25, 0x80, RZ ;  /* 0x0000008019197824 */ /* 0x000fe400078e00ff */
[----:B-----5:R-:W-:Y:S02]  /*27440*/  IMAD.IADD R8, R8, 0x1, -R12 ;  /* 0x0000000108087824 */ /* 0x020fe400078e0a0c */
[----:B---3--:R-:W3:Y:S01]  /*27450*/  LDC.64 R2, c[0x0][0x9e0] ;  /* 0x00027800ff027b82 */ /* 0x008ee20000000a00 */
[----:B-1----:R-:W-:Y:S01]  /*27460*/  ISETP.NE.AND P2, PT, R9, 0x1, PT ;  /* 0x000000010900780c */ /* 0x002fe20003f45270 */
[----:B------:R-:W-:-:S12]  /*27470*/  VIADD R9, R25, 0x7f ;  /* 0x0000007f19097836 */ /* 0x000fd80000000000 */
[----:B------:R-:W1:Y:S01]  /*27480*/  @P2 LDC R10, c[0x0][0x44c] ;  /* 0x00011300ff0a2b82 */ /* 0x000e620000000800 */
[----:B---3--:R-:W-:-:S07]  /*27490*/  ISETP.GE.AND P3, PT, R3, 0x1, PT ;  /* 0x000000010300780c */ /* 0x008fce0003f66270 */
[----:B------:R-:W3:Y:S01]  /*274a0*/  @P2 LDC R11, c[0x0][0x450] ;  /* 0x00011400ff0b2b82 */ /* 0x000ee20000000800 */
[----:B--2---:R-:W-:Y:S02]  /*274b0*/  @P1 IMAD.IADD R7, R4, 0x1, -R5 ;  /* 0x0000000104071824 */ /* 0x004fe400078e0a05 */
[----:B-1----:R-:W-:-:S05]  /*274c0*/  @P2 IMAD.HI.U32 R4, R9, R10, RZ ;  /* 0x0000000a09042227 */ /* 0x002fca00078e00ff */
[----:B---3--:R-:W-:Y:S02]  /*274d0*/  @P2 SHF.R.U32.HI R9, RZ, R11, R4 ;  /* 0x0000000bff092219 */ /* 0x008fe40000011604 */
[----:B------:R-:W-:-:S04]  /*274e0*/  IADD3 R11, R8, R7, RZ ;  /* 0x00000007080b7210 */ /* 0x000fc80007ffe0ff */
[C---:B------:R-:W-:Y:S01]  /*274f0*/  IADD3 R18, R11.reuse, 0x1, -R31 ;  /* 0x000000010b127810 */ /* 0x040fe20007ffe81f */
[----:B------:R1:W-:Y:S01]  /*27500*/  STL [R1+0x4], R11 ;  /* 0x0000040b01007387 */ /* 0x0003e20000100800 */
[----:B------:R-:W-:-:S03]  /*27510*/  VIADD R4, R11, 0x5f ;  /* 0x0000005f0b047836 */ /* 0x000fc60000000000 */
[----:B------:R-:W-:Y:S02]  /*27520*/  IMAD.IADD R9, R18, 0x1, R9 ;  /* 0x0000000112097824 */ /* 0x000fe400078e0209 */
[----:B------:R-:W-:-:S04]  /*27530*/  IMAD.HI R4, R4, 0x2aaaaaab, RZ ;  /* 0x2aaaaaab04047827 */ /* 0x000fc800078e02ff */
[----:B------:R-:W-:Y:S01]  /*27540*/  IMAD.IADD R2, R9, 0x1, R2 ;  /* 0x0000000109027824 */ /* 0x000fe200078e0202 */
[----:B------:R-:W-:-:S04]  /*27550*/  SHF.R.U32.HI R19, RZ, 0x1f, R4 ;  /* 0x0000001fff137819 */ /* 0x000fc80000011604 */
[----:B------:R-:W-:Y:S01]  /*27560*/  LEA.HI.SX32 R19, R4, R19, 0x1c ;  /* 0x0000001304137211 */ /* 0x000fe200078fe2ff */
[----:B-1----:R-:W-:Y:S06]  /*27570*/  @!P3 BRA `(.L_x_1870) ;  /* 0x000000000048b947 */ /* 0x002fec0003800000 */
[C---:B------:R-:W-:Y:S01]  /*27580*/  ISETP.GT.AND P0, PT, R9.reuse, RZ, PT ;  /* 0x000000ff0900720c */ /* 0x040fe20003f04270 */
[----:B------:R-:W-:Y:S01]  /*27590*/  BSSY B0, `(.L_x_1871) ;  /* 0x000000e000007945 */ /* 0x000fe20003800000 */
[----:B------:R-:W-:-:S11]  /*275a0*/  VIADD R10, R9, 0xffffffff ;  /* 0xffffffff090a7836 */ /* 0x000fd60000000000 */
[----:B------:R-:W-:Y:S05]  /*275b0*/  @P0 BRA `(.L_x_1872) ;  /* 0x00000000001c0947 */ /* 0x000fea0003800000 */
[----:B------:R-:W-:Y:S01]  /*275c0*/  ISETP.NE.AND P0, PT, R3, 0x1, PT ;  /* 0x000000010300780c */ /* 0x000fe20003f05270 */
[----:B------:R-:W-:-:S12]  /*275d0*/  IMAD.MOV R9, RZ, RZ, -R9 ;  /* 0x000000ffff097224 */ /* 0x000fd800078e0a09 */
[----:B------:R-:W1:Y:S02]  /*275e0*/  @P0 LDC.64 R4, c[0x0][0x9e8] ;  /* 0x00027a00ff040b82 */ /* 0x000e640000000a00 */
[----:B-1----:R-:W-:-:S05]  /*275f0*/  @P0 IMAD.HI.U32 R4, R9, R4, RZ ;  /* 0x0000000409040227 */ /* 0x002fca00078e00ff */
[----:B------:R-:W-:-:S04]  /*27600*/  @P0 SHF.R.U32.HI R9, RZ, R5, R4 ;  /* 0x00000005ff090219 */ /* 0x000fc80000011604 */
[----:B------:R-:W-:Y:S01]  /*27610*/  LOP3.LUT R10, RZ, R9, RZ, 0x33, !PT ;  /* 0x00000009ff0a7212 */ /* 0x000fe200078e33ff */
[----:B------:R-:W-:Y:S06]  /*27620*/  BRA `(.L_x_1873) ;  /* 0x0000000000107947 */ /* 0x000fec0003800000 */
.L_x_1872:
[----:B------:R-:W-:-:S13]  /*27630*/  ISETP.NE.AND P0, PT, R3, 0x1, PT ;  /* 0x000000010300780c */ /* 0x000fda0003f05270 */
[----:B------:R-:W1:Y:S02]  /*27640*/  @P0 LDC.64 R4, c[0x0][0x9e8] ;  /* 0x00027a00ff040b82 */ /* 0x000e640000000a00 */
[----:B-1----:R-:W-:-:S05]  /*27650*/  @P0 IMAD.HI.U32 R4, R10, R4, RZ ;  /* 0x000000040a040227 */ /* 0x002fca00078e00ff */
[----:B------:R-:W-:-:S07]  /*27660*/  @P0 SHF.R.U32.HI R10, RZ, R5, R4 ;  /* 0x00000005ff0a0219 */ /* 0x000fce0000011604 */
.L_x_1873:
[----:B------:R-:W-:Y:S05]  /*27670*/  BSYNC B0 ;  /* 0x0000000000007941 */ /* 0x000fea0003800000 */
.L_x_1871:
[----:B------:R-:W-:-:S05]  /*27680*/  IMAD R5, R10, R3, R3 ;  /* 0x000000030a057224 */ /* 0x000fca00078e0203 */
[----:B------:R-:W-:-:S07]  /*27690*/  VIMNMX R2, R2, R5, PT ;  /* 0x0000000502027248 */ /* 0x000fce0003fe0100 */
.L_x_1870:
[----:B------:R-:W1:Y:S01]  /*276a0*/  @P2 LDC R10, c[0x0][0x44c] ;  /* 0x00011300ff0a2b82 */ /* 0x000e620000000800 */
[----:B------:R-:W-:Y:S01]  /*276b0*/  VIADD R2, R2, 0x5f ;  /* 0x0000005f02027836 */ /* 0x000fe20000000000 */
[----:B------:R-:W-:Y:S01]  /*276c0*/  MOV R4, R25 ;  /* 0x0000001900047202 */ /* 0x000fe20000000f00 */
[----:B------:R-:W-:Y:S01]  /*276d0*/  IMAD.IADD R9, R11, 0x1, -R31 ;  /* 0x000000010b097824 */ /* 0x000fe200078e0a1f */
[----:B------:R-:W-:Y:S01]  /*276e0*/  ULDC UR4, c[0x0][0x9dc] ;  /* 0x0002770000047ab9 */ /* 0x000fe20000000800 */
[----:B------:R-:W-:-:S03]  /*276f0*/  IMAD.HI R2, R2, 0x2aaaaaab, RZ ;  /* 0x2aaaaaab02027827 */ /* 0x000fc600078e02ff */
[----:B------:R-:W2:Y:S01]  /*27700*/  @P2 LDC R5, c[0x0][0x450] ;  /* 0x00011400ff052b82 */ /* 0x000ea20000000800 */
[----:B-1----:R-:W-:-:S05]  /*27710*/  @P2 IMAD.HI.U32 R10, R25, R10, RZ ;  /* 0x0000000a190a2227 */ /* 0x002fca00078e00ff */
[----:B--2---:R-:W-:Y:S02]  /*27720*/  @P2 SHF.R.U32.HI R4, RZ, R5, R10 ;  /* 0x00000005ff042219 */ /* 0x004fe4000001160a */
[----:B------:R-:W-:-:S03]  /*27730*/  SHF.R.U32.HI R5, RZ, 0x1f, R2 ;  /* 0x0000001fff057819 */ /* 0x000fc60000011602 */
[----:B------:R-:W-:Y:S01]  /*27740*/  IMAD.IADD R10, R9, 0x1, R4 ;  /* 0x00000001090a7824 */ /* 0x000fe200078e0204 */
[----:B------:R-:W-:-:S04]  /*27750*/  LEA.HI.SX32 R2, R2, R5, 0x1c ;  /* 0x0000000502027211 */ /* 0x000fc800078fe2ff */
[----:B------:R-:W-:Y:S01]  /*27760*/  VIMNMX R11, R19, R2, PT ;  /* 0x00000002130b7248 */ /* 0x000fe20003fe0100 */
[----:B------:R-:W-:Y:S01]  /*27770*/  VIADD R2, R10, -UR4 ;  /* 0x800000040a027c36 */ /* 0x000fe20008000000 */
[----:B------:R-:W-:Y:S06]  /*27780*/  @!P3 BRA `(.L_x_1874) ;  /* 0x000000000044b947 */ /* 0x000fec0003800000 */
[----:B------:R-:W-:Y:S01]  /*27790*/  ISETP.GT.AND P0, PT, R10, -0x1, PT ;  /* 0xffffffff0a00780c */ /* 0x000fe20003f04270 */
[----:B------:R-:W-:-:S12]  /*277a0*/  BSSY B0, `(.L_x_1875) ;  /* 0x000000d000007945 */ /* 0x000fd80003800000 */
        /* <DEDUP_REMOVED lines=8> */
.L_x_1876:
[----:B------:R-:W-:-:S13]  /*27830*/  ISETP.NE.AND P0, PT, R3, 0x1, PT ;  /* 0x000000010300780c */ /* 0x000fda0003f05270 */
[----:B------:R-:W1:Y:S02]  /*27840*/  @P0 LDC.64 R4, c[0x0][0x9e8] ;  /* 0x00027a00ff040b82 */ /* 0x000e640000000a00 */
[----:B-1----:R-:W-:-:S05]  /*27850*/  @P0 IMAD.HI.U32 R4, R10, R4, RZ ;  /* 0x000000040a040227 */ /* 0x002fca00078e00ff */
[----:B------:R-:W-:-:S07]  /*27860*/  @P0 SHF.R.U32.HI R10, RZ, R5, R4 ;  /* 0x00000005ff0a0219 */ /* 0x000fce0000011604 */
.L_x_1877:
[----:B------:R-:W-:Y:S05]  /*27870*/  BSYNC B0 ;  /* 0x0000000000007941 */ /* 0x000fea0003800000 */
.L_x_1875:
[----:B------:R-:W-:-:S05]  /*27880*/  IMAD R3, R10, R3, RZ ;  /* 0x000000030a037224 */ /* 0x000fca00078e02ff */
[----:B------:R-:W-:-:S07]  /*27890*/  VIMNMX R2, R2, R3, !PT ;  /* 0x0000000302027248 */ /* 0x000fce0007fe0100 */
.L_x_1874:
[----:B------:R-:W-:Y:S01]  /*278a0*/  IMAD.HI R2, R2, 0x2aaaaaab, RZ ;  /* 0x2aaaaaab02027827 */ /* 0x000fe200078e02ff */
[----:B------:R-:W-:Y:S01]  /*278b0*/  BSSY B0, `(.L_x_1878) ;  /* 0x0000026000007945 */ /* 0x000fe20003800000 */
[----:B------:R-:W-:Y:S02]  /*278c0*/  LOP3.LUT R10, R6, 0xff, RZ, 0xc0, !PT ;  /* 0x000000ff060a7812 */ /* 0x000fe400078ec0ff */
[----:B------:R-:W-:Y:S01]  /*278d0*/  SHF.R.U32.HI R6, RZ, 0x10, R6 ;  /* 0x00000010ff067819 */ /* 0x000fe20000011606 */
[----:B------:R-:W-:Y:S01]  /*278e0*/  IMAD.MOV.U32 R14, RZ, RZ, RZ ;  /* 0x000000ffff0e7224 */ /* 0x000fe200078e00ff */
[----:B------:R-:W-:-:S04]  /*278f0*/  SHF.R.U32.HI R3, RZ, 0x1f, R2 ;  /* 0x0000001fff037819 */ /* 0x000fc80000011602 */
[----:B------:R-:W-:-:S04]  /*27900*/  LEA.HI.SX32 R3, R2, R3, 0x1c ;  /* 0x0000000302037211 */ /* 0x000fc800078fe2ff */
[----:B------:R-:W-:-:S04]  /*27910*/  VIMNMX R4, RZ, R3, !PT ;  /* 0x00000003ff047248 */ /* 0x000fc80007fe0100 */
[----:B------:R-:W-:-:S13]  /*27920*/  ISETP.GT.AND P0, PT, R11, R4, PT ;  /* 0x000000040b00720c */ /* 0x000fda0003f04270 */
[----:B------:R-:W-:Y:S05]  /*27930*/  @!P0 BRA `(.L_x_1879) ;  /* 0x0000000000748947 */ /* 0x000fea0003800000 */
[----:B------:R-:W-:Y:S01]  /*27940*/  ISETP.NE.AND P0, PT, R6, RZ, PT ;  /* 0x000000ff0600720c */ /* 0x000fe20003f05270 */
[----:B------:R-:W-:-:S03]  /*27950*/  ULDC UR4, c[0x0][0x9f0] ;  /* 0x00027c0000047ab9 */ /* 0x000fc60000000800 */
[----:B------:R-:W-:-:S04]  /*27960*/  SEL R5, R6, UR4, P0 ;  /* 0x0000000406057c07 */ /* 0x000fc80008000000 */
[----:B------:R-:W-:Y:S02]  /*27970*/  IABS R13, R5 ;  /* 0x00000005000d7213 */ /* 0x000fe40000000000 */
[----:B0-----:R-:W-:Y:S02]  /*27980*/  IADD3 R12, R5, -0x1, R11 ;  /* 0xffffffff050c7810 */ /* 0x001fe40007ffe00b */
[----:B------:R-:W0:Y:S03]  /*27990*/  I2F.RP R2, R13 ;  /* 0x0000000d00027306 */ /* 0x000e260000209400 */
[----:B------:R-:W-:-:S05]  /*279a0*/  IMAD.IADD R12, R12, 0x1, -R4 ;  /* 0x000000010c0c7824 */ /* 0x000fca00078e0a04 */
        /* <DEDUP_REMOVED lines=11> */
[----:B------:R-:W-:-:S04]  /*27a60*/  IMAD.HI.U32 R14, R14, R2, RZ ;  /* 0x000000020e0e7227 */ /* 0x000fc800078e00ff */
[----:B------:R-:W-:-:S04]  /*27a70*/  IMAD.MOV R3, RZ, RZ, -R3 ;  /* 0x000000ffff037224 */ /* 0x000fc800078e0a03 */
        /* <DEDUP_REMOVED lines=8> */
[----:B------:R-:W-:-:S07]  /*27b00*/  @!P2 LOP3.LUT R14, RZ, R5, RZ, 0x33, !PT ;  /* 0x00000005ff0ea212 */ /* 0x000fce00078e33ff */
.L_x_1879:
[----:B------:R-:W-:Y:S05]  /*27b10*/  BSYNC B0 ;  /* 0x0000000000007941 */ /* 0x000fea0003800000 */
.L_x_1878:
[-C--:B------:R-:W-:Y:S01]  /*27b20*/  IMAD R3, R10, R14.reuse, R4 ;  /* 0x0000000e0a037224 */ /* 0x080fe200078e0204 */
[----:B------:R-:W-:Y:S04]  /*27b30*/  BSSY B0, `(.L_x_1880) ;  /* 0x0000151000007945 */ /* 0x000fe80003800000 */
[C---:B------:R-:W-:Y:S01]  /*27b40*/  VIADDMNMX R11, R3.reuse, R14, R11, PT ;  /* 0x0000000e030b7246 */ /* 0x040fe2000380010b */
[----:B------:R-:W-:-:S04]  /*27b50*/  IMAD R3, R3, 0x60, -R8 ;  /* 0x0000006003037824 */ /* 0x000fc800078e0a08 */
[----:B------:R-:W-:Y:S01]  /*27b60*/  IMAD R2, R11, 0x60, -R8 ;  /* 0x000000600b027824 */ /* 0x000fe200078e0a08 */
[----:B------:R-:W-:-:S04]  /*27b70*/  VIMNMX R3, RZ, R3, !PT ;  /* 0x00000003ff037248 */ /* 0x000fc80007fe0100 */
[----:B------:R-:W-:-:S04]  /*27b80*/  VIMNMX R2, R2, R7, PT ;  /* 0x0000000702027248 */ /* 0x000fc80003fe0100 */
[----:B------:R-:W-:-:S13]  /*27b90*/  ISETP.GT.AND P0, PT, R2, R3, PT ;  /* 0x000000030200720c */ /* 0x000fda0003f04270 */
[----:B------:R-:W-:Y:S02]  /*27ba0*/  @P0 VIADD R5, R2, 0x5f ;  /* 0x0000005f02050836 */ /* 0x000fe40000000000 */
        /* <DEDUP_REMOVED lines=12> */
[----:B------:R-:W1:Y:S02]  /*27c70*/  S2R R3, SR_TID.X ;  /* 0x0000000000037919 */ /* 0x000e640000002100 */
[----:B-1----:R-:W-:-:S04]  /*27c80*/  SHF.R.U32.HI R3, RZ, 0x5, R3 ;  /* 0x00000005ff037819 */ /* 0x002fc80000011603 */
[----:B------:R-:W-:-:S05]  /*27c90*/  LOP3.LUT R3, R3, 0x3, RZ, 0xc0, !PT ;  /* 0x0000000303037812 */ /* 0x000fca00078ec0ff */
[----:B------:R1:W2:Y:S02]  /*27ca0*/  SHFL.IDX PT, R14, R3, RZ, 0x1f ;  /* 0x00001fff030e7589 */ /* 0x0002a400000e0000 */
.L_x_2057:
[----:B--2---:R-:W-:Y:S02]  /*27cb0*/  ISETP.NE.AND P0, PT, R14, RZ, PT ;  /* 0x000000ff0e00720c */ /* 0x004fe40003f05270 */
[----:B------:R-:W-:-:S11]  /*27cc0*/  PLOP3.LUT P6, PT, PT, PT, PT, 0x8, 0x0 ;  /* 0x000000000000781c */ /* 0x000fd60003fce170 */
[----:B------:R-:W-:Y:S05]  /*27cd0*/  @P0 BRA `(.L_x_1883) ;  /* 0x00000000000c0947 */ /* 0x000fea0003800000 */
[----:B------:R-:W-:-:S03]  /*27ce0*/  UMOV UR4, 0xffffffff ;  /* 0xffffffff00047882 */ /* 0x000fc60000000000 */
[----:B------:R-:W-:Y:S05]  /*27cf0*/  BRA.DIV UR4, `(.L_x_1884) ;  /* 0x0000007604f07947 */ /* 0x000fea000b800000 */
[----:B------:R-:W-:-:S13]  /*27d00*/  ELECT P6, URZ, PT ;  /* 0x00000000003f782f */ /* 0x000fda00038c0000 */
.L_x_1883:
[----:B-1----:R-:W2:Y:S01]  /*27d10*/  LDL R3, [R1+0x28] ;  /* 0x0000280001037983 */ /* 0x002ea20000100800 */
[----:B------:R-:W-:Y:S01]  /*27d20*/  BSSY B1, `(.L_x_1885) ;  /* 0x0000008000017945 */ /* 0x000fe20003800000 */
[----:B--2---:R-:W-:-:S05]  /*27d30*/  VIADD R3, R3, 0x1 ;  /* 0x0000000103037836 */ /* 0x004fca0000000000 */
[----:B------:R-:W-:-:S04]  /*27d40*/  LEA.HI R7, R3, R3, RZ, 0x1 ;  /* 0x0000000303077211 */ /* 0x000fc800078f08ff */
[----:B------:R-:W-:-:S04]  /*27d50*/  LOP3.LUT R8, R7, 0xfffffffe, RZ, 0xc0, !PT ;  /* 0xfffffffe07087812 */ /* 0x000fc800078ec0ff */
[----:B------:R-:W-:-:S04]  /*27d60*/  IADD3 R8, R3, -R8, RZ ;  /* 0x8000000803087210 */ /* 0x000fc80007ffe0ff */
[----:B------:R-:W-:-:S04]  /*27d70*/  SHF.L.U32 R8, R8, 0x1f, RZ ;  /* 0x0000001f08087819 */ /* 0x000fc800000006ff */
[----:B------:R-:W1:Y:S02]  /*27d80*/  SYNCS.PHASECHK.TRANS64.TRYWAIT P0, [R17+URZ+0x30820], R8 ;  /* 0x03082008110075a7 */ /* 0x000e64000800017f */
[----:B-1----:R-:W-:Y:S05]  /*27d90*/  @!P0 BRA `(.L_x_1886) ;  /* 0x0000007400e88947 */ /* 0x002fea0003800000 */
.L_x_2060:
[----:B------:R-:W-:Y:S05]  /*27da0*/  BSYNC B1 ;  /* 0x0000000000017941 */ /* 0x000fea0003800000 */
.L_x_1885:
[----:B------:R-:W-:Y:S04]  /*27db0*/  BSSY B1, `(.L_x_1887) ;  /* 0x000008b000017945 */ /* 0x000fe80003800000 */
[----:B------:R-:W-:Y:S05]  /*27dc0*/  @!P6 BRA `(.L_x_1888) ;  /* 0x000000080024e947 */ /* 0x000fea0003800000 */
[----:B0-----:R-:W-:Y:S01]  /*27dd0*/  IMAD R12, R28, 0x8, R17 ;  /* 0x000000081c0c7824 */ /* 0x001fe200078e0211 */
[----:B------:R-:W-:Y:S01]  /*27de0*/  SHF.L.U32 R11, R30, 0x1f, RZ ;  /* 0x0000001f1e0b7819 */ /* 0x000fe200000006ff */
[----:B------:R-:W0:Y:S01]  /*27df0*/  S2R R3, SR_TID.X ;  /* 0x0000000000037919 */ /* 0x000e220000002100 */
[----:B------:R-:W-:Y:S02]  /*27e00*/  BSSY B2, `(.L_x_1889) ;  /* 0x0000005000027945 */ /* 0x000fe40003800000 */
[----:B------:R-:W2:Y:S01]  /*27e10*/  SYNCS.PHASECHK.TRANS64.TRYWAIT P0, [R12+URZ+0x308a0], R11 ;  /* 0x0308a00b0c0075a7 */ /* 0x000ea2000800017f */
[----:B0-----:R-:W-:-:S04]  /*27e20*/  LOP3.LUT R3, R3, 0x7f, RZ, 0xc0, !PT ;  /* 0x0000007f03037812 */ /* 0x001fc800078ec0ff */
[----:B------:R-:W-:Y:S01]  /*27e30*/  ISETP.NE.AND P1, PT, R3, RZ, PT ;  /* 0x000000ff0300720c */ /* 0x000fe20003f25270 */
[----:B--2---:R-:W-:-:S12]  /*27e40*/  @!P0 BRA `(.L_x_1890) ;  /* 0x0000007400d08947 */ /* 0x004fd80003800000 */
.L_x_2061:
[----:B------:R-:W-:Y:S05]  /*27e50*/  BSYNC B2 ;  /* 0x0000000000027941 */ /* 0x000fea0003800000 */
.L_x_1889:
[----:B------:R-:W-:Y:S04]  /*27e60*/  BSSY B2, `(.L_x_1891) ;  /* 0x0000009000027945 */ /* 0x000fe80003800000 */
        /* <DEDUP_REMOVED lines=8> */
.L_x_1892:
[----:B------:R-:W-:Y:S05]  /*27ef0*/  BSYNC B2 ;  /* 0x0000000000027941 */ /* 0x000fea0003800000 */
.L_x_1891:
[----:B------:R-:W-:Y:S01]  /*27f00*/  IMAD.MOV.U32 R22, RZ, RZ, RZ ;  /* 0x000000ffff167224 */ /* 0x000fe200078e00ff */
[----:B------:R-:W-:Y:S01]  /*27f10*/  UIADD3 UR4, UP0, UR36, 0x570, URZ ;  /* 0x0000057024047890 */ /* 0x000fe2000ff1e03f */
[----:B-1----:R-:W-:Y:S01]  /*27f20*/  IMAD R8, R28, 0x9000, R17 ;  /* 0x000090001c087824 */ /* 0x002fe200078e0211 */
[----:B------:R-:W-:Y:S01]  /*27f30*/  PLOP3.LUT P0, PT, PT, PT, PT, 0x80, 0x0 ;  /* 0x000000000000781c */ /* 0x000fe20003f0f070 */
[----:B------:R-:W-:Y:S01]  /*27f40*/  IMAD R7, R2, 0x60, R0 ;  /* 0x0000006002077824 */ /* 0x000fe200078e0200 */
[----:B------:R-:W-:Y:S01]  /*27f50*/  R2UR UR10, R22 ;  /* 0x00000000160a72ca */ /* 0x000fe200000e0000 */
[----:B------:R-:W-:Y:S01]  /*27f60*/  VIADD R3, R12, 0x30890 ;  /* 0x000308900c037836 */ /* 0x000fe20000000000 */
[----:B------:R-:W-:Y:S01]  /*27f70*/  IADD3 R13, R8, 0x1e400, RZ ;  /* 0x0001e400080d7810 */ /* 0x000fe20007ffe0ff */
[----:B------:R-:W-:Y:S01]  /*27f80*/  VIADD R7, R7, 0xffffffa0 ;  /* 0xffffffa007077836 */ /* 0x000fe20000000000 */
[----:B------:R-:W-:Y:S01]  /*27f90*/  UIADD3.X UR5, URZ, UR37, URZ, UP0, !UPT ;  /* 0x000000253f057290 */ /* 0x000fe200087fe43f */
[----:B------:R-:W-:Y:S01]  /*27fa0*/  UMOV UR6, 0x0 ;  /* 0x0000000000067882 */ /* 0x000fe20000000000 */
[----:B------:R-:W-:-:S10]  /*27fb0*/  UMOV UR7, 0x12f00000 ;  /* 0x12f0000000077882 */ /* 0x000fd40000000000 */
.L_x_1893:
        /* <DEDUP_REMOVED lines=10> */
[----:B------:R-:W-:Y:S01]  /*28060*/  IMAD.MOV.U32 R21, RZ, RZ, 0x40 ;  /* 0x00000040ff157424 */ /* 0x000fe200078e00ff */
[----:B------:R-:W-:Y:S01]  /*28070*/  PLOP3.LUT P0, PT, PT, PT, PT, 0x80, 0x0 ;  /* 0x000000000000781c */ /* 0x000fe20003f0f070 */
[----:B------:R-:W-:Y:S01]  /*28080*/  VIADD R13, R8, 0x21400 ;  /* 0x00021400080d7836 */ /* 0x000fe20000000000 */
[----:B------:R-:W-:Y:S01]  /*28090*/  UMOV UR6, 0x0 ;  /* 0x0000000000067882 */ /* 0x000fe20000000000 */
[----:B------:R-:W-:Y:S01]  /*280a0*/  UMOV UR7, 0x12f00000 ;  /* 0x12f0000000077882 */ /* 0x000fe20000000000 */
[----:B------:R-:W-:-:S15]  /*280b0*/  R2UR UR10, R21 ;  /* 0x00000000150a72ca */ /* 0x000fde00000e0000 */
.L_x_1894:
        /* <DEDUP_REMOVED lines=16> */
.L_x_1895:
        /* <DEDUP_REMOVED lines=10> */
[----:B------:R-:W1:Y:S01]  /*28260*/  SYNCS.PHASECHK.TRANS64.TRYWAIT P0, [R12+URZ+0x308c0], R11 ;  /* 0x0308c00b0c0075a7 */ /* 0x000e62000800017f */
[----:B------:R-:W-:Y:S04]  /*28270*/  BSSY B2, `(.L_x_1896) ;  /* 0x0000002000027945 */ /* 0x000fe80003800000 */
[----:B-1----:R-:W-:Y:S05]  /*28280*/  @!P0 BRA `(.L_x_1897) ;  /* 0x0000007000d48947 */ /* 0x002fea0003800000 */
.L_x_2062:
[----:B------:R-:W-:Y:S05]  /*28290*/  BSYNC B2 ;  /* 0x0000000000027941 */ /* 0x000fea0003800000 */
.L_x_1896:
        /* <DEDUP_REMOVED lines=11> */
.L_x_1899:
[----:B------:R-:W-:Y:S05]  /*28350*/  BSYNC B2 ;  /* 0x0000000000027941 */ /* 0x000fea0003800000 */
.L_x_1898:
[----:B------:R-:W-:Y:S01]  /*28360*/  R2UR UR10, R22 ;  /* 0x00000000160a72ca */ /* 0x000fe200000e0000 */
[----:B------:R-:W-:Y:S01]  /*28370*/  UIADD3 UR4, UP0, UR36, 0x670, URZ ;  /* 0x0000067024047890 */ /* 0x000fe2000ff1e03f */
[----:B------:R-:W-:Y:S01]  /*28380*/  R2UR UR6, R14 ;  /* 0x000000000e0672ca */ /* 0x000fe200000e0000 */
[----:B01----:R-:W-:Y:S01]  /*28390*/  VIADD R12, R12, 0x308b0 ;  /* 0x000308b00c0c7836 */ /* 0x003fe20000000000 */
[----:B------:R-:W-:Y:S01]  /*283a0*/  R2UR UR7, R15 ;  /* 0x000000000f0772ca */ /* 0x000fe200000e0000 */
[----:B------:R-:W-:Y:S01]  /*283b0*/  VIADD R3, R8, 0x400 ;  /* 0x0000040008037836 */ /* 0x000fe20000000000 */
[----:B------:R-:W-:Y:S01]  /*283c0*/  PLOP3.LUT P0, PT, PT, PT, PT, 0x80, 0x0 ;  /* 0x000000000000781c */ /* 0x000fe20003f0f070 */
[----:B------:R-:W-:-:S12]  /*283d0*/  UIADD3.X UR5, URZ, UR37, URZ, UP0, !UPT ;  /* 0x000000253f057290 */ /* 0x000fd800087fe43f */
.L_x_1900:
        /* <DEDUP_REMOVED lines=15> */
.L_x_1901:
        /* <DEDUP_REMOVED lines=15> */
.L_x_1902:
        /* <DEDUP_REMOVED lines=9> */
[----:B--2---:R-:W-:Y:S05]  /*28650*/  @P0 BRA.U.ANY `(.L_x_1902) ;  /* 0xfffffffd00d80947 */ /* 0x004fea000393ffff */
.L_x_1888:
[----:B------:R-:W-:Y:S05]  /*28660*/  BSYNC B1 ;  /* 0x0000000000017941 */ /* 0x000fea0003800000 */
.L_x_1887:
[----:B-1----:R-:W-:Y:S01]  /*28670*/  VIADD R8, R2, 0xfffffffe ;  /* 0xfffffffe02087836 */ /* 0x002fe20000000000 */
        /* <DEDUP_REMOVED lines=8> */
.L_x_1919:
        /* <DEDUP_REMOVED lines=11> */
.L_x_2063:
[----:B------:R-:W-:Y:S05]  /*287b0*/  BSYNC B2 ;  /* 0x0000000000027941 */ /* 0x000fea0003800000 */
.L_x_1905:
        /* <DEDUP_REMOVED lines=9> */
.L_x_1908:
[----:B------:R-:W-:Y:S05]  /*28850*/  BSYNC B2 ;  /* 0x0000000000027941 */ /* 0x000fea0003800000 */
.L_x_1907:
        /* <DEDUP_REMOVED lines=11> */
.L_x_1909:
        /* <DEDUP_REMOVED lines=16> */
.L_x_1910:
        /* <DEDUP_REMOVED lines=16> */
.L_x_1911:
        /* <DEDUP_REMOVED lines=13> */
.L_x_2064:
[----:B------:R-:W-:Y:S05]  /*28be0*/  BSYNC B2 ;  /* 0x0000000000027941 */ /* 0x000fea0003800000 */
.L_x_1912:
[----:B------:R-:W-:Y:S01]  /*28bf0*/  BSSY B2, `(.L_x_1914) ;  /* 0x000000b000027945 */ /* 0x000fe20003800000 */
[----:B------:R-:W-:Y:S01]  /*28c00*/  IMAD.MOV.U32 R2, RZ, RZ, 0x0 ;  /* 0x00000000ff027424 */ /* 0x000fe200078e00ff */
[----:B01----:R-:W-:Y:S02]  /*28c10*/  MOV R3, 0x12f00000 ;  /* 0x12f0000000037802 */ /* 0x003fe40000000f00 */
[----:B------:R-:W-:Y:S05]  /*28c20*/  @P2 BRA `(.L_x_1915) ;  /* 0x00000000001c2947 */ /* 0x000fea0003800000 */
[----:B------:R-:W0:Y:S01]  /*28c30*/  S2R R21, SR_TID.X ;  /* 0x0000000000157919 */ /* 0x000e220000002100 */
[----:B------:R-:W-:-:S04]  /*28c40*/  IMAD.MOV.U32 R13, RZ, RZ, 0x9000 ;  /* 0x00009000ff0d7424 */ /* 0x000fc800078e00ff */
[----:B------:R1:W-:Y:S01]  /*28c50*/  SYNCS.ARRIVE.TRANS64 RZ, [R7+URZ+0x308b0], R13 ;  /* 0x0308b00d07ff79a7 */ /* 0x0003e2000800003f */
[----:B0-----:R-:W-:-:S04]  /*28c60*/  LOP3.LUT R21, R21, 0x1f, RZ, 0xc0, !PT ;  /* 0x0000001f15157812 */ /* 0x001fc800078ec0ff */
[----:B------:R-:W-:-:S13]  /*28c70*/  ISETP.NE.AND P1, PT, R21, RZ, PT ;  /* 0x000000ff1500720c */ /* 0x000fda0003f25270 */
[----:B-1----:R-:W-:Y:S05]  /*28c80*/  @!P1 BRA `(.L_x_1915) ;  /* 0x0000000000049947 */ /* 0x002fea0003800000 */
[----:B------:R-:W-:Y:S01]  /*28c90*/  BPT.TRAP 0x1 ;  /* 0x000000040000795c */ /* 0x000fe20000300000 */
.L_x_1915:
[----:B------:R-:W-:Y:S05]  /*28ca0*/  BSYNC B2 ;  /* 0x0000000000027941 */ /* 0x000fea0003800000 */
.L_x_1914:
[----:B------:R-:W-:Y:S01]  /*28cb0*/  R2UR UR10, R14 ;  /* 0x000000000e0a72ca */ /* 0x000fe200000e0000 */
[----:B------:R-:W-:Y:S01]  /*28cc0*/  UIADD3 UR4, UP0, UR36, 0x670, URZ ;  /* 0x0000067024047890 */ /* 0x000fe2000ff1e03f */
[----:B------:R-:W-:Y:S01]  /*28cd0*/  R2UR UR6, R2 ;  /* 0x00000000020672ca */ /* 0x000fe200000e0000 */
[----:B------:R-:W-:Y:S01]  /*28ce0*/  VIADD R7, R7, 0x308b0 ;  /* 0x000308b007077836 */ /* 0x000fe20000000000 */
[----:B------:R-:W-:Y:S01]  /*28cf0*/  R2UR UR7, R3 ;  /* 0x00000000030772ca */ /* 0x000fe200000e0000 */
[----:B------:R-:W-:Y:S01]  /*28d00*/  VIADD R13, R11, 0x400 ;  /* 0x000004000b0d7836 */ /* 0x000fe20000000000 */
[----:B------:R-:W-:Y:S01]  /*28d10*/  PLOP3.LUT P1, PT, PT, PT, PT, 0x80, 0x0 ;  /* 0x000000000000781c */ /* 0x000fe20003f2f070 */
[----:B------:R-:W-:-:S12]  /*28d20*/  UIADD3.X UR5, URZ, UR37, URZ, UP0, !UPT ;  /* 0x000000253f057290 */ /* 0x000fd800087fe43f */
.L_x_1916:
        /* <DEDUP_REMOVED lines=15> */
.L_x_1917:
        /* <DEDUP_REMOVED lines=15> */
.L_x_1918:
        /* <DEDUP_REMOVED lines=10> */
.L_x_1904:
[----:B------:R-:W-:Y:S05]  /*28fb0*/  BSYNC B1 ;  /* 0x0000000000017941 */ /* 0x000fea0003800000 */
.L_x_1903:
        /* <DEDUP_REMOVED lines=8> */
.L_x_1881:
[----:B------:R-:W-:Y:S05]  /*29040*/  BSYNC B0 ;  /* 0x0000000000007941 */ /* 0x000fea0003800000 */
.L_x_1880:
[----:B------:R-:W1:Y:S01]  /*29050*/  LDC R0, c[0x0][0x448] ;  /* 0x00011200ff007b82 */ /* 0x000e620000000800 */
[----:B------:R-:W-:Y:S01]  /*29060*/  VIADD R5, R25, 0x7f ;  /* 0x0000007f19057836 */ /* 0x000fe20000000000 */
[----:B------:R-:W-:Y:S06]  /*29070*/  @!P0 WARPSYNC.ALL ;  /* 0x0000000000008948 */ /* 0x000fec0003800000 */
[----:B------:R-:W2:Y:S08]  /*29080*/  LDC.64 R2, c[0x0][0x9e0] ;  /* 0x00027800ff027b82 */ /* 0x000eb00000000a00 */
[----:B------:R-:W-:Y:S01]  /*29090*/  @!P0 BAR.SYNC.DEFER_BLOCKING 0xc, 0x180 ;  /* 0x0306000000008b1d */ /* 0x000fe20000010000 */
[----:B-1----:R-:W-:-:S02]  /*290a0*/  ISETP.NE.AND P1, PT, R0, 0x1, PT ;  /* 0x000000010000780c */ /* 0x002fc40003f25270 */
[----:B--2---:R-:W-:-:S11]  /*290b0*/  ISETP.GE.AND P2, PT, R3, 0x1, PT ;  /* 0x000000010300780c */ /* 0x004fd60003f46270 */
[----:B------:R-:W1:Y:S08]  /*290c0*/  @P1 LDC R4, c[0x0][0x44c] ;  /* 0x00011300ff041b82 */ /* 0x000e700000000800 */
[----:B------:R-:W2:Y:S01]  /*290d0*/  @P1 LDC R0, c[0x0][0x450] ;  /* 0x00011400ff001b82 */ /* 0x000ea20000000800 */
[----:B-1----:R-:W-:-:S05]  /*290e0*/  @P1 IMAD.HI.U32 R7, R5, R4, RZ ;  /* 0x0000000405071227 */ /* 0x002fca00078e00ff */
[----:B--2---:R-:W-:-:S05]  /*290f0*/  @P1 SHF.R.U32.HI R5, RZ, R0, R7 ;  /* 0x00000000ff051219 */ /* 0x004fca0000011607 */
[----:B------:R-:W-:-:S04]  /*29100*/  IMAD.IADD R7, R18, 0x1, R5 ;  /* 0x0000000112077824 */ /* 0x000fc800078e0205 */
[----:B------:R-:W-:Y:S01]  /*29110*/  IMAD.IADD R2, R7, 0x1, R2 ;  /* 0x0000000107027824 */ /* 0x000fe200078e0202 */
[----:B------:R-:W-:Y:S06]  /*29120*/  @!P2 BRA `(.L_x_1920) ;  /* 0x000000000048a947 */ /* 0x000fec0003800000 */
[C---:B------:R-:W-:Y:S01]  /*29130*/  ISETP.GT.AND P0, PT, R7.reuse, RZ, PT ;  /* 0x000000ff0700720c */ /* 0x040fe20003f04270 */
[----:B------:R-:W-:Y:S01]  /*29140*/  BSSY B0, `(.L_x_1921) ;  /* 0x000000e000007945 */ /* 0x000fe20003800000 */
[----:B------:R-:W-:-:S11]  /*29150*/  VIADD R0, R7, 0xffffffff ;  /* 0xffffffff07007836 */ /* 0x000fd60000000000 */
[----:B------:R-:W-:Y:S05]  /*29160*/  @P0 BRA `(.L_x_1922) ;  /* 0x00000000001c0947 */ /* 0x000fea0003800000 */
[----:B------:R-:W-:Y:S02]  /*29170*/  ISETP.NE.AND P0, PT, R3, 0x1, PT ;  /* 0x000000010300780c */ /* 0x000fe40003f05270 */
[----:B------:R-:W-:-:S11]  /*29180*/  IADD3 R7, -R7, RZ, RZ ;  /* 0x000000ff07077210 */ /* 0x000fd60007ffe1ff */
[----:B------:R-:W1:Y:S02]  /*29190*/  @P0 LDC.64 R4, c[0x0][0x9e8] ;  /* 0x00027a00ff040b82 */ /* 0x000e640000000a00 */
[----:B-1----:R-:W-:-:S05]  /*291a0*/  @P0 IMAD.HI.U32 R4, R7, R4, RZ ;  /* 0x0000000407040227 */ /* 0x002fca00078e00ff */
[----:B------:R-:W-:-:S04]  /*291b0*/  @P0 SHF.R.U32.HI R7, RZ, R5, R4 ;  /* 0x00000005ff070219 */ /* 0x000fc80000011604 */
[----:B------:R-:W-:Y:S01]  /*291c0*/  LOP3.LUT R0, RZ, R7, RZ, 0x33, !PT ;  /* 0x00000007ff007212 */ /* 0x000fe200078e33ff */
[----:B------:R-:W-:Y:S06]  /*291d0*/  BRA `(.L_x_1923) ;  /* 0x0000000000107947 */ /* 0x000fec0003800000 */
.L_x_1922:
[----:B------:R-:W-:-:S13]  /*291e0*/  ISETP.NE.AND P0, PT, R3, 0x1, PT ;  /* 0x000000010300780c */ /* 0x000fda0003f05270 */
[----:B------:R-:W1:Y:S02]  /*291f0*/  @P0 LDC.64 R4, c[0x0][0x9e8] ;  /* 0x00027a00ff040b82 */ /* 0x000e640000000a00 */
[----:B-1----:R-:W-:-:S05]  /*29200*/  @P0 IMAD.HI.U32 R4, R0, R4, RZ ;  /* 0x0000000400040227 */ /* 0x002fca00078e00ff */
[----:B------:R-:W-:-:S07]  /*29210*/  @P0 SHF.R.U32.HI R0, RZ, R5, R4 ;  /* 0x00000005ff000219 */ /* 0x000fce0000011604 */
.L_x_1923:
[----:B------:R-:W-:Y:S05]  /*29220*/  BSYNC B0 ;  /* 0x0000000000007941 */ /* 0x000fea0003800000 */
.L_x_1921:
[----:B------:R-:W-:-:S05]  /*29230*/  IMAD R5, R0, R3, R3 ;  /* 0x0000000300057224 */ /* 0x000fca00078e0203 */
[----:B------:R-:W-:-:S07]  /*29240*/  VIMNMX R2, R2, R5, PT ;  /* 0x0000000502027248 */ /* 0x000fce0003fe0100 */
.L_x_1920:
[----:B------:R-:W1:Y:S01]  /*29250*/  @P1 LDC R0, c[0x0][0x44c] ;  /* 0x00011300ff001b82 */ /* 0x000e620000000800 */
[----:B------:R-:W-:Y:S01]  /*29260*/  VIADD R2, R2, 0x5f ;  /* 0x0000005f02027836 */ /* 0x000fe20000000000 */
[----:B------:R-:W-:-:S03]  /*29270*/  ULDC UR4, c[0x0][0x9dc] ;  /* 0x0002770000047ab9 */ /* 0x000fc60000000800 */
[----:B------:R-:W-:-:S03]  /*29280*/  IMAD.HI R2, R2, 0x2aaaaaab, RZ ;  /* 0x2aaaaaab02027827 */ /* 0x000fc600078e02ff */
[----:B------:R-:W2:Y:S01]  /*29290*/  @P1 LDC R5, c[0x0][0x450] ;  /* 0x00011400ff051b82 */ /* 0x000ea20000000800 */
[----:B-1----:R-:W-:-:S04]  /*292a0*/  @P1 IMAD.HI.U32 R4, R25, R0, RZ ;  /* 0x0000000019041227 */ /* 0x002fc800078e00ff */
[----:B------:R-:W-:Y:S01]  /*292b0*/  IMAD.MOV.U32 R0, RZ, RZ, R25 ;  /* 0x000000ffff007224 */ /* 0x000fe200078e0019 */
[----:B--2---:R-:W-:Y:S02]  /*292c0*/  @P1 SHF.R.U32.HI R0, RZ, R5, R4 ;  /* 0x00000005ff001219 */ /* 0x004fe40000011604 */
[----:B------:R-:W-:-:S03]  /*292d0*/  SHF.R.U32.HI R5, RZ, 0x1f, R2 ;  /* 0x0000001fff057819 */ /* 0x000fc60000011602 */
[----:B------:R-:W-:Y:S01]  /*292e0*/  IMAD.IADD R9, R9, 0x1, R0 ;  /* 0x0000000109097824 */ /* 0x000fe200078e0200 */
[----:B------:R-:W-:-:S03]  /*292f0*/  LEA.HI.SX32 R2, R2, R5, 0x1c ;  /* 0x0000000502027211 */ /* 0x000fc600078fe2ff */
[----:B------:R-:W-:Y:S01]  /*29300*/  VIADD R0, R9, -UR4 ;  /* 0x8000000409007c36 */ /* 0x000fe20008000000 */
[----:B------:R-:W-:Y:S01]  /*29310*/  VIMNMX R19, R19, R2, PT ;  /* 0x0000000213137248 */ /* 0x000fe20003fe0100 */
        /* <DEDUP_REMOVED lines=11> */
.L_x_1926:
[----:B------:R-:W-:-:S13]  /*293d0*/  ISETP.NE.AND P0, PT, R3, 0x1, PT ;  /* 0x000000010300780c */ /* 0x000fda0003f05270 */
[----:B------:R-:W1:Y:S02]  /*293e0*/  @P0 LDC.64 R4, c[0x0][0x9e8] ;  /* 0x00027a00ff040b82 */ /* 0x000e640000000a00 */
[----:B-1----:R-:W-:-:S05]  /*293f0*/  @P0 IMAD.HI.U32 R4, R9, R4, RZ ;  /* 0x0000000409040227 */ /* 0x002fca00078e00ff */
[----:B------:R-:W-:-:S07]  /*29400*/  @P0 SHF.R.U32.HI R9, RZ, R5, R4 ;  /* 0x00000005ff090219 */ /* 0x000fce0000011604 */
.L_x_1927:
[----:B------:R-:W-:Y:S05]  /*29410*/  BSYNC B0 ;  /* 0x0000000000007941 */ /* 0x000fea0003800000 */
.L_x_1925:
[----:B------:R-:W-:-:S05]  /*29420*/  IMAD R3, R9, R3, RZ ;  /* 0x0000000309037224 */ /* 0x000fca00078e02ff */
[----:B------:R-:W-:-:S07]  /*29430*/  VIMNMX R0, R0, R3, !PT ;  /* 0x0000000300007248 */ /* 0x000fce0007fe0100 */
.L_x_1924:
[----:B------:R-:W-:Y:S01]  /*29440*/  ISETP.NE.AND P1, PT, R6, RZ, PT ;  /* 0x000000ff0600720c */ /* 0x000fe20003f25270 */
[----:B------:R-:W-:Y:S01]  /*29450*/  IMAD.HI R0, R0, 0x2aaaaaab, RZ ;  /* 0x2aaaaaab00007827 */ /* 0x000fe200078e02ff */
[----:B------:R-:W-:Y:S04]  /*29460*/  BSSY B0, `(.L_x_1928) ;  /* 0x0000023000007945 */ /* 0x000fe80003800000 */
[----:B------:R-:W-:-:S04]  /*29470*/  SHF.R.U32.HI R3, RZ, 0x1f, R0 ;  /* 0x0000001fff037819 */ /* 0x000fc80000011600 */
[----:B------:R-:W-:Y:S01]  /*29480*/  LEA.HI.SX32 R0, R0, R3, 0x1c ;  /* 0x0000000300007211 */ /* 0x000fe200078fe2ff */
[----:B------:R-:W-:Y:S02]  /*29490*/  IMAD.MOV.U32 R3, RZ, RZ, RZ ;  /* 0x000000ffff037224 */ /* 0x000fe400078e00ff */
[----:B------:R-:W1:Y:S01]  /*294a0*/  @!P1 LDC R6, c[0x0][0x9f0] ;  /* 0x00027c00ff069b82 */ /* 0x000e620000000800 */
[----:B------:R-:W-:-:S04]  /*294b0*/  VIMNMX R0, RZ, R0, !PT ;  /* 0x00000000ff007248 */ /* 0x000fc80007fe0100 */
[----:B------:R-:W-:-:S13]  /*294c0*/  ISETP.GT.AND P0, PT, R19, R0, PT ;  /* 0x000000001300720c */ /* 0x000fda0003f04270 */
[----:B------:R-:W-:Y:S05]  /*294d0*/  @!P0 BRA `(.L_x_1929) ;  /* 0x00000000006c8947 */ /* 0x000fea0003800000 */
[-C--:B-1----:R-:W-:Y:S01]  /*294e0*/  IABS R4, R6.reuse ;  /* 0x0000000600047213 */ /* 0x082fe20000000000 */
[----:B------:R-:W-:Y:S01]  /*294f0*/  IMAD.MOV.U32 R2, RZ, RZ, RZ ;  /* 0x000000ffff027224 */ /* 0x000fe200078e00ff */
[----:B------:R-:W-:Y:S02]  /*29500*/  IABS R8, R6 ;  /* 0x0000000600087213 */ /* 0x000fe40000000000 */
[----:B------:R-:W1:Y:S08]  /*29510*/  I2F.RP R5, R4 ;  /* 0x0000000400057306 */ /* 0x000e700000209400 */
[----:B-1----:R-:W1:Y:S02]  /*29520*/  MUFU.RCP R5, R5 ;  /* 0x0000000500057308 */ /* 0x002e640000001000 */
[----:B-1----:R-:W-:-:S06]  /*29530*/  IADD3 R7, R5, 0xffffffe, RZ ;  /* 0x0ffffffe05077810 */ /* 0x002fcc0007ffe0ff */
[----:B------:R1:W2:Y:S02]  /*29540*/  F2I.FTZ.U32.TRUNC.NTZ R3, R7 ;  /* 0x0000000700037305 */ /* 0x0002a4000021f000 */
[----:B-1----:R-:W-:Y:S02]  /*29550*/  IMAD.MOV R7, RZ, RZ, -R8 ;  /* 0x000000ffff077224 */ /* 0x002fe400078e0a08 */
[----:B--2---:R-:W-:-:S04]  /*29560*/  IMAD.MOV R9, RZ, RZ, -R3 ;  /* 0x000000ffff097224 */ /* 0x004fc800078e0a03 */
        /* <DEDUP_REMOVED lines=18> */
.L_x_1929:
[----:B------:R-:W-:Y:S05]  /*29690*/  BSYNC B0 ;  /* 0x0000000000007941 */ /* 0x000fea0003800000 */
.L_x_1928:
[-C--:B------:R-:W-:Y:S01]  /*296a0*/  IMAD R0, R10, R3.reuse, R0 ;  /* 0x000000030a007224 */ /* 0x080fe200078e0200 */
[----:B------:R-:W-:Y:S04]  /*296b0*/  BSSY B7, `(.L_x_1930) ;  /* 0x0000368000077945 */ /* 0x000fe80003800000 */
[----:B------:R-:W-:Y:S01]  /*296c0*/  VIADDMNMX R22, R0, R3, R19, PT ;  /* 0x0000000300167246 */ /* 0x000fe20003800113 */
[----:B------:R2:W-:Y:S03]  /*296d0*/  STL [R1+0x8], R0 ;  /* 0x0000080001007387 */ /* 0x0005e60000100800 */
[----:B------:R-:W-:Y:S01]  /*296e0*/  ISETP.GT.AND P0, PT, R22, R0, PT ;  /* 0x000000001600720c */ /* 0x000fe20003f04270 */
[----:B------:R2:W-:-:S12]  /*296f0*/  STL [R1+0x24], R22 ;  /* 0x0000241601007387 */ /* 0x0005d80000100800 */
[----:B--2---:R-:W-:Y:S05]  /*29700*/  @P0 BRA `(.L_x_1931) ;  /* 0x0000000000440947 */ /* 0x004fea0003800000 */
[----:B------:R-:W2:Y:S02]  /*29710*/  S2R R2, SR_TID.X ;  /* 0x0000000000027919 */ /* 0x000ea40000002100 */
[----:B--2---:R-:W-:-:S04]  /*29720*/  LOP3.LUT R2, R2, 0x7f, RZ, 0xc0, !PT ;  /* 0x0000007f02027812 */ /* 0x004fc800078ec0ff */
[----:B------:R-:W-:-:S13]  /*29730*/  ISETP.NE.AND P0, PT, R2, RZ, PT ;  /* 0x000000ff0200720c */ /* 0x000fda0003f05270 */
[----:B------:R-:W-:Y:S05]  /*29740*/  @P0 BRA `(.L_x_1932) ;  /* 0x0000003400780947 */ /* 0x000fea0003800000 */
[----:B------:R-:W2:Y:S01]  /*29750*/  S2R R5, SR_LANEID ;  /* 0x0000000000057919 */ /* 0x000ea20000000000 */
[----:B------:R-:W-:Y:S01]  /*29760*/  VOTEU.ANY UR4, UPT, PT ;  /* 0x0000000000047886 */ /* 0x000fe200038e0100 */
[----:B------:R-:W3:Y:S01]  /*29770*/  LDC.64 R2, c[0x0][0xc60] ;  /* 0x00031800ff027b82 */ /* 0x000ee20000000a00 */
[----:B------:R-:W2:Y:S02]  /*29780*/  FLO.U32 R0, UR4 ;  /* 0x0000000400007d00 */ /* 0x000ea400080e0000 */
[----:B--2---:R-:W-:-:S06]  /*29790*/  ISETP.EQ.U32.AND P0, PT, R0, R5, PT ;  /* 0x000000050000720c */ /* 0x004fcc0003f02070 */
[----:B------:R-:W3:Y:S07]  /*297a0*/  POPC R5, UR4 ;  /* 0x0000000400057d09 */ /* 0x000eee0008000000 */
[----:B---3--:R-:W2:Y:S01]  /*297b0*/  @P0 ATOMG.E.ADD.STRONG.GPU PT, R3, desc[UR60][R2.64], R5 ;  /* 0x00000005020309a8 */ /* 0x008ea200081ee1fc */
[----:B------:R-:W3:Y:S02]  /*297c0*/  S2R R4, SR_LTMASK ;  /* 0x0000000000047919 */ /* 0x000ee40000003900 */
[----:B---3--:R-:W-:-:S04]  /*297d0*/  LOP3.LUT R4, R4, UR4, RZ, 0xc0, !PT ;  /* 0x0000000404047c12 */ /* 0x008fc8000f8ec0ff */
[----:B------:R-:W3:Y:S01]  /*297e0*/  POPC R7, R4 ;  /* 0x0000000400077309 */ /* 0x000ee20000000000 */
[----:B--2---:R-:W3:Y:S02]  /*297f0*/  SHFL.IDX PT, R0, R3, R0, 0x1f ;  /* 0x00001f0003007589 */ /* 0x004ee400000e0000 */
[----:B---3--:R-:W-:Y:S01]  /*29800*/  IADD3 R24, R0, UR38, R7 ;  /* 0x0000002600187c10 */ /* 0x008fe2000fffe007 */
[----:B------:R-:W-:Y:S06]  /*29810*/  BRA `(.L_x_1932) ;  /* 0x0000003400447947 */ /* 0x000fec0003800000 */
.L_x_1931:
        /* <DEDUP_REMOVED lines=10> */
[----:B------:R-:W2:Y:S01]  /*298c0*/  LDC.64 R2, c[0x4][R2] ;  /* 0x0100000002027b82 */ /* 0x000ea20000000a00 */
[----:B-1----:R-:W-:Y:S01]  /*298d0*/  IMAD.U32 R6, RZ, RZ, UR8 ;  /* 0x00000008ff067e24 */ /* 0x002fe2000f8e00ff */
[----:B0-----:R-:W-:Y:S01]  /*298e0*/  MOV R12, 0x1 ;  /* 0x00000001000c7802 */ /* 0x001fe20000000f00 */
[----:B------:R-:W-:Y:S02]  /*298f0*/  IMAD.U32 R7, RZ, RZ, UR9 ;  /* 0x00000009ff077e24 */ /* 0x000fe4000f8e00ff */
[----:B------:R-:W-:-:S02]  /*29900*/  IMAD.U32 R10, RZ, RZ, UR4 ;  /* 0x00000004ff0a7e24 */ /* 0x000fc4000f8e00ff */
[----:B------:R-:W-:Y:S02]  /*29910*/  IMAD.U32 R11, RZ, RZ, UR5 ;  /* 0x00000005ff0b7e24 */ /* 0x000fe4000f8e00ff */
[----:B------:R-:W-:Y:S02]  /*29920*/  IMAD.MOV.U32 R8, RZ, RZ, 0x70 ;  /* 0x00000070ff087424 */ /* 0x000fe400078e00ff */
[----:B------:R-:W-:-:S07]  /*29930*/  IMAD.MOV.U32 R13, RZ, RZ, RZ ;  /* 0x000000ffff0d7224 */ /* 0x000fce00078e00ff */
[----:B------:R-:W-:-:S07]  /*29940*/  LEPC R20, `(.L_x_1934) ;  /* 0x000000001014794e */ /* 0x000fce0000000000 */
[----:B--2---:R-:W-:Y:S05]  /*29950*/  CALL.ABS.NOINC R2 ;  /* 0x0000000002007343 */ /* 0x004fea0003c00000 */
.L_x_1934:
[----:B------:R-:W-:Y:S05]  /*29960*/  BSYNC B6 ;  /* 0x0000000000067941 */ /* 0x000fea0003800000 */
.L_x_1933:
        /* <DEDUP_REMOVED lines=8> */
[----:B------:R2:W3:Y:S01]  /*299f0*/  LDC.64 R2, c[0x4][R18] ;  /* 0x0100000012027b82 */ /* 0x0004e20000000a00 */
[----:B------:R-:W-:Y:S01]  /*29a00*/  IMAD.U32 R4, RZ, RZ, UR6 ;  /* 0x00000006ff047e24 */ /* 0x000fe2000f8e00ff */
[----:B------:R-:W-:Y:S01]  /*29a10*/  MOV R7, UR9 ;  /* 0x0000000900077c02 */ /* 0x000fe20008000f00 */
[----:B------:R-:W-:Y:S02]  /*29a20*/  IMAD.U32 R5, RZ, RZ, UR7 ;  /* 0x00000007ff057e24 */ /* 0x000fe4000f8e00ff */
[----:B-1----:R-:W-:Y:S02]  /*29a30*/  IMAD.U32 R6, RZ, RZ, UR8 ;  /* 0x00000008ff067e24 */ /* 0x002fe4000f8e00ff */
[----:B------:R-:W-:-:S02]  /*29a40*/  IMAD.U32 R10, RZ, RZ, UR4 ;  /* 0x00000004ff0a7e24 */ /* 0x000fc4000f8e00ff */
[----:B------:R-:W-:Y:S02]  /*29a50*/  IMAD.U32 R11, RZ, RZ, UR5 ;  /* 0x00000005ff0b7e24 */ /* 0x000fe4000f8e00ff */
[----:B------:R-:W-:Y:S02]  /*29a60*/  IMAD.MOV.U32 R8, RZ, RZ, 0x70 ;  /* 0x00000070ff087424 */ /* 0x000fe400078e00ff */
[----:B0-----:R-:W-:Y:S02]  /*29a70*/  IMAD.MOV.U32 R12, RZ, RZ, 0x1 ;  /* 0x00000001ff0c7424 */ /* 0x001fe400078e00ff */
[----:B--2---:R-:W-:-:S07]  /*29a80*/  IMAD.MOV.U32 R13, RZ, RZ, RZ ;  /* 0x000000ffff0d7224 */ /* 0x004fce00078e00ff */
[----:B------:R-:W-:-:S07]  /*29a90*/  LEPC R20, `(.L_x_1937) ;  /* 0x000000001014794e */ /* 0x000fce0000000000 */
[----:B---3--:R-:W-:Y:S05]  /*29aa0*/  CALL.ABS.NOINC R2 ;  /* 0x0000000002007343 */ /* 0x008fea0003c00000 */
.L_x_1937:
[----:B------:R0:W1:Y:S01]  /*29ab0*/  LDC.64 R2, c[0x4][R18] ;  /* 0x0100000012027b82 */ /* 0x0000620000000a00 */
[----:B------:R-:W-:Y:S01]  /*29ac0*/  ULDC.64 UR4, c[0x4][0x88] ;  /* 0x0100220000047ab9 */ /* 0x000fe20000000a00 */
[----:B------:R-:W-:Y:S01]  /*29ad0*/  ULDC.64 UR6, c[0x4][0x90] ;  /* 0x0100240000067ab9 */ /* 0x000fe20000000a00 */
[----:B------:R-:W-:Y:S01]  /*29ae0*/  ULDC.64 UR8, c[0x4][0x18] ;  /* 0x0100060000087ab9 */ /* 0x000fe20000000a00 */
[----:B------:R-:W-:Y:S01]  /*29af0*/  MOV R4, UR4 ;  /* 0x0000000400047c02 */ /* 0x000fe20008000f00 */
[----:B------:R-:W-:Y:S01]  /*29b00*/  IMAD.U32 R5, RZ, RZ, UR5 ;  /* 0x00000005ff057e24 */ /* 0x000fe2000f8e00ff */
[----:B------:R-:W-:Y:S01]  /*29b10*/  MOV R8, 0x70 ;  /* 0x0000007000087802 */ /* 0x000fe20000000f00 */
[----:B------:R-:W-:Y:S02]  /*29b20*/  IMAD.U32 R6, RZ, RZ, UR6 ;  /* 0x00000006ff067e24 */ /* 0x000fe4000f8e00ff */
[----:B------:R-:W-:Y:S02]  /*29b30*/  IMAD.U32 R7, RZ, RZ, UR7 ;  /* 0x00000007ff077e24 */ /* 0x000fe4000f8e00ff */
[----:B------:R-:W-:-:S02]  /*29b40*/  IMAD.U32 R10, RZ, RZ, UR8 ;  /* 0x00000008ff0a7e24 */ /* 0x000fc4000f8e00ff */
[----:B------:R-:W-:Y:S02]  /*29b50*/  IMAD.U32 R11, RZ, RZ, UR9 ;  /* 0x00000009ff0b7e24 */ /* 0x000fe4000f8e00ff */
[----:B------:R-:W-:Y:S02]  /*29b60*/  IMAD.MOV.U32 R12, RZ, RZ, 0x1 ;  /* 0x00000001ff0c7424 */ /* 0x000fe400078e00ff */
[----:B0-----:R-:W-:-:S07]  /*29b70*/  IMAD.MOV.U32 R13, RZ, RZ, RZ ;  /* 0x000000ffff0d7224 */ /* 0x001fce00078e00ff */
[----:B------:R-:W-:-:S07]  /*29b80*/  LEPC R20, `(.L_x_1936) ;  /* 0x000000001014794e */ /* 0x000fce0000000000 */
[----:B-1----:R-:W-:Y:S05]  /*29b90*/  CALL.ABS.NOINC R2 ;  /* 0x0000000002007343 */ /* 0x002fea0003c00000 */
.L_x_1936:
[----:B------:R-:W-:Y:S05]  /*29ba0*/  BSYNC B6 ;  /* 0x0000000000067941 */ /* 0x000fea0003800000 */
.L_x_1935:
[----:B------:R-:W-:Y:S01]  /*29bb0*/  ULDC.64 UR4, c[0x0][0x9f8] ;  /* 0x00027e0000047ab9 */ /* 0x000fe20000000a00 */
[----:B------:R-:W2:Y:S01]  /*29bc0*/  LDL R20, [R1+0x4] ;  /* 0x0000040001147983 */ /* 0x000ea20000100800 */
[----:B------:R-:W-:-:S03]  /*29bd0*/  ISETP.NE.U32.AND P0, PT, RZ, UR4, PT ;  /* 0x00000004ff007c0c */ /* 0x000fc6000bf05070 */
[----:B------:R-:W3:Y:S01]  /*29be0*/  LDL R19, [R1+0xc] ;  /* 0x00000c0001137983 */ /* 0x000ee20000100800 */
[----:B------:R-:W-:Y:S01]  /*29bf0*/  ISETP.NE.AND.EX P0, PT, RZ, UR5, PT, P0 ;  /* 0x00000005ff007c0c */ /* 0x000fe2000bf05300 */
[----:B------:R-:W-:Y:S01]  /*29c00*/  IMAD.MOV.U32 R32, RZ, RZ, R27 ;  /* 0x000000ffff207224 */ /* 0x000fe200078e001b */
[----:B------:R-:W4:Y:S01]  /*29c10*/  LDC R0, c[0x0][0x430] ;  /* 0x00010c00ff007b82 */ /* 0x000f220000000800 */
[----:B------:R-:W0:Y:S01]  /*29c20*/  S2R R18, SR_TID.X ;  /* 0x0000000000127919 */ /* 0x000e220000002100 */
[----:B------:R-:W-:Y:S01]  /*29c30*/  VIADD R22, R22, 0xffffffff ;  /* 0xffffffff16167836 */ /* 0x000fe20000000000 */
[----:B------:R-:W-:Y:S01]  /*29c40*/  LOP3.LUT R16, R16, 0xfffffff7, RZ, 0xc0, !PT ;  /* 0xfffffff710107812 */ /* 0x000fe200078ec0ff */
[----:B------:R-:W-:-:S07]  /*29c50*/  ULDC UR4, c[0x0][0x2f4] ;  /* 0x0000bd0000047ab9 */ /* 0x000fce0000000800 */
[----:B------:R-:W1:Y:S01]  /*29c60*/  @P0 LDC.64 R2, c[0x0][0x9f8] ;  /* 0x00027e00ff020b82 */ /* 0x000e620000000a00 */
[----:B0-----:R-:W-:Y:S01]  /*29c70*/  LOP3.LUT R18, R18, 0x7f, RZ, 0xc0, !PT ;  /* 0x0000007f12127812 */ /* 0x001fe200078ec0ff */
[----:B-1----:R-:W-:-:S05]  /*29c80*/  @P0 IMAD.WIDE R2, R27, 0x4, R2 ;  /* 0x000000041b020825 */ /* 0x002fca00078e0202 */
[----:B------:R0:W3:Y:S01]  /*29c90*/  @P0 LDG.E R32, desc[UR60][R2.64] ;  /* 0x0000003c02200981 */ /* 0x0000e2000c1e1900 */
[----:B------:R-:W-:Y:S02]  /*29ca0*/  SHF.R.U32.HI R21, RZ, 0x3, R18 ;  /* 0x00000003ff157819 */ /* 0x000fe40000011612 */
[----:B----4-:R-:W-:Y:S01]  /*29cb0*/  ISETP.NE.AND P1, PT, R0, 0x1, PT ;  /* 0x000000010000780c */ /* 0x010fe20003f25270 */
[----:B------:R-:W1:-:S12]  /*29cc0*/  S2R R18, SR_TID.X ;  /* 0x0000000000127919 */ /* 0x000e580000002100 */
[----:B------:R-:W4:Y:S08]  /*29cd0*/  @P1 LDC R6, c[0x0][0x434] ;  /* 0x00010d00ff061b82 */ /* 0x000f300000000800 */
[----:B------:R-:W0:Y:S01]  /*29ce0*/  @P1 LDC R7, c[0x0][0x438] ;  /* 0x00010e00ff071b82 */ /* 0x000e220000000800 */
[----:B-1----:R-:W-:-:S05]  /*29cf0*/  IMAD.SHL.U32 R18, R18, 0x10, RZ ;  /* 0x0000001012127824 */ /* 0x002fca00078e00ff */
[----:B------:R-:W-:-:S05]  /*29d00*/  LOP3.LUT R18, R21, 0x70, R18, 0xf8, !PT ;  /* 0x0000007015127812 */ /* 0x000fca00078ef812 */
[----:B------:R-:W-:Y:S01]  /*29d10*/  IMAD R5, R22, 0x60, R18 ;  /* 0x0000006016057824 */ /* 0x000fe200078e0212 */
[----:B------:R-:W-:Y:S01]  /*29d20*/  ISETP.GE.AND P3, PT, R33, UR4, PT ;  /* 0x0000000421007c0c */ /* 0x000fe2000bf66270 */
[----:B------:R-:W-:-:S03]  /*29d30*/  UMOV UR5, 0xffffffff ;  /* 0xffffffff00057882 */ /* 0x000fc60000000000 */
[----:B--2---:R-:W-:-:S04]  /*29d40*/  ISETP.GE.AND P0, PT, R5, R20, PT ;  /* 0x000000140500720c */ /* 0x004fc80003f06270 */
[----:B------:R-:W-:Y:S02]  /*29d50*/  ISETP.GT.U32.OR P0, PT, R18, 0x5f, P0 ;  /* 0x0000005f1200780c */ /* 0x000fe40000704470 */
[----:B---3--:R-:W-:-:S05]  /*29d60*/  IADD3 R5, R5, R19, RZ ;  /* 0x0000001305057210 */ /* 0x008fca0007ffe0ff */
[----:B----4-:R-:W-:-:S04]  /*29d70*/  @P1 IMAD.HI.U32 R6, R5, R6, RZ ;  /* 0x0000000605061227 */ /* 0x010fc800078e00ff */
[----:B------:R-:W-:Y:S01]  /*29d80*/  IMAD.MOV.U32 R4, RZ, RZ, R5 ;  /* 0x000000ffff047224 */ /* 0x000fe200078e0005 */
[----:B0-----:R-:W-:Y:S01]  /*29d90*/  @P1 SHF.R.U32.HI R4, RZ, R7, R6 ;  /* 0x00000007ff041219 */ /* 0x001fe20000011606 */
[----:B------:R-:W0:Y:S04]  /*29da0*/  @!P0 LDC.64 R2, c[0x0][0x428] ;  /* 0x00010a00ff028b82 */ /* 0x000e280000000a00 */
[----:B------:R-:W-:-:S04]  /*29db0*/  IMAD.MOV R6, RZ, RZ, -R4 ;  /* 0x000000ffff067224 */ /* 0x000fc800078e0a04 */
[----:B------:R-:W-:Y:S01]  /*29dc0*/  IMAD R0, R0, R6, R5 ;  /* 0x0000000600007224 */ /* 0x000fe200078e0205 */
[----:B------:R-:W-:Y:S02]  /*29dd0*/  @!P0 SHF.R.S32.HI R5, RZ, 0x1f, R4 ;  /* 0x0000001fff058819 */ /* 0x000fe40000011404 */
[----:B------:R-:W-:Y:S01]  /*29de0*/  SHF.R.S32.HI R8, RZ, 0x1f, R32 ;  /* 0x0000001fff087819 */ /* 0x000fe20000011420 */
[----:B0-----:R-:W-:-:S04]  /*29df0*/  @!P0 IMAD.WIDE.U32 R4, R32, R2, R4 ;  /* 0x0000000220048225 */ /* 0x001fc800078e0004 */
[----:B------:R-:W-:Y:S01]  /*29e00*/  @!P0 IMAD R6, R8, R2, RZ ;  /* 0x0000000208068224 */ /* 0x000fe200078e02ff */
[----:B------:R0:W-:Y:S03]  /*29e10*/  STL [R1+0x10], R8 ;  /* 0x0000100801007387 */ /* 0x0001e60000100800 */
[----:B------:R-:W-:Y:S02]  /*29e20*/  @!P0 IMAD R6, R32, R3, R6 ;  /* 0x0000000320068224 */ /* 0x000fe400078e0206 */
[----:B------:R-:W1:Y:S02]  /*29e30*/  @!P0 LDC.64 R2, c[0x0][0x418] ;  /* 0x00010600ff028b82 */ /* 0x000e640000000a00 */
[----:B------:R-:W-:Y:S02]  /*29e40*/  @!P0 IMAD.IADD R6, R5, 0x1, R6 ;  /* 0x0000000105068824 */ /* 0x000fe400078e0206 */
[----:B------:R-:W-:Y:S01]  /*29e50*/  IMAD.U32 R5, RZ, RZ, UR39 ;  /* 0x00000027ff057e24 */ /* 0x000fe2000f8e00ff */
[----:B-1----:R-:W-:-:S04]  /*29e60*/  @!P0 LEA R2, P1, R4, R2, 0x2 ;  /* 0x0000000204028211 */ /* 0x002fc800078210ff */
[----:B------:R-:W-:Y:S01]  /*29e70*/  @!P0 LEA.HI.X R3, R4, R3, R6, 0x2, P1 ;  /* 0x0000000304038211 */ /* 0x000fe200008f1406 */
[----:B------:R-:W-:-:S06]  /*29e80*/  IMAD.MOV.U32 R4, RZ, RZ, RZ ;  /* 0x000000ffff047224 */ /* 0x000fcc00078e00ff */
[----:B------:R0:W5:Y:S01]  /*29e90*/  @!P0 LDG.E R4, desc[UR60][R2.64] ;  /* 0x0000003c02048981 */ /* 0x000162000c1e1900 */
[----:B------:R-:W-:Y:S02]  /*29ea0*/  ISETP.GT.U32.AND P0, PT, R18, 0x5f, PT ;  /* 0x0000005f1200780c */ /* 0x000fe40003f04070 */
[----:B------:R-:W-:Y:S02]  /*29eb0*/  ISETP.NE.AND P2, PT, R5, 0x3, PT ;  /* 0x000000030500780c */ /* 0x000fe40003f45270 */
[----:B------:R-:W-:-:S09]  /*29ec0*/  ISETP.GE.AND P1, PT, R36, UR4, PT ;  /* 0x0000000424007c0c */ /* 0x000fd2000bf26270 */
[----:B------:R-:W-:Y:S02]  /*29ed0*/  @P0 LOP3.LUT R16, R16, 0x8, RZ, 0xfc, !PT ;  /* 0x0000000810100812 */ /* 0x000fe400078efcff */
[----:B------:R-:W-:Y:S02]  /*29ee0*/  ISETP.GE.AND P0, PT, R34, UR4, PT ;  /* 0x0000000422007c0c */ /* 0x000fe4000bf06270 */
[----:B------:R-:W-:-:S04]  /*29ef0*/  LOP3.LUT R16, R16, 0xffffffef, RZ, 0xc0, !PT ;  /* 0xffffffef10107812 */ /* 0x000fc800078ec0ff */
[----:B------:R-:W-:-:S04]  /*29f00*/  @P2 LOP3.LUT R16, R16, 0x10, RZ, 0xfc, !PT ;  /* 0x0000001010102812 */ /* 0x000fc800078efcff */
[----:B------:R-:W-:-:S04]  /*29f10*/  LOP3.LUT R16, R16, 0xfffffffb, RZ, 0xc0, !PT ;  /* 0xfffffffb10107812 */ /* 0x000fc800078ec0ff */
[----:B------:R-:W-:-:S04]  /*29f20*/  @P3 LOP3.LUT R16, R16, 0x4, RZ, 0xfc, !PT ;  /* 0x0000000410103812 */ /* 0x000fc800078efcff */
[----:B------:R-:W-:-:S04]  /*29f30*/  LOP3.LUT R16, R16, 0xfffffffe, RZ, 0xc0, !PT ;  /* 0xfffffffe10107812 */ /* 0x000fc800078ec0ff */
[----:B------:R-:W-:-:S04]  /*29f40*/  LOP3.LUT R16, R16, 0xfffffffd, RZ, 0xc0, !PT ;  /* 0xfffffffd10107812 */ /* 0x000fc800078ec0ff */
[----:B------:R-:W-:-:S04]  /*29f50*/  @P1 LOP3.LUT R16, R16, 0x2, RZ, 0xfc, !PT ;  /* 0x0000000210101812 */ /* 0x000fc800078efcff */
[----:B------:R-:W-:Y:S01]  /*29f60*/  @P0 LOP3.LUT R16, R16, 0x1, RZ, 0xfc, !PT ;  /* 0x0000000110100812 */ /* 0x000fe200078efcff */
[----:B0-----:R-:W-:Y:S06]  /*29f70*/  BRA.DIV UR5, `(.L_x_1938) ;  /* 0x0000005605d47947 */ /* 0x001fec000b800000 */
.L_x_2067:
[----:B------:R-:W-:Y:S05]  /*29f80*/  @!P2 BRA `(.L_x_1939) ;  /* 0x000000000004a947 */ /* 0x000fea0003800000 */
[----:B------:R-:W-:Y:S01]  /*29f90*/  BPT.TRAP 0x1 ;  /* 0x000000040000795c */ /* 0x000fe20000300000 */
.L_x_1939:
        /* <DEDUP_REMOVED lines=8> */
[----:B------:R-:W-:-:S04]  /*2a020*/  ULDC.64 UR4, c[0x0][0x338] ;  /* 0x0000ce0000047ab9 */ /* 0x000fc80000000a00 */
[----:B------:R-:W-:Y:S01]  /*2a030*/  IADD3 R3, R3, R7, RZ ;  /* 0x0000000703037210 */ /* 0x000fe20007ffe0ff */
[----:B------:R-:W-:-:S04]  /*2a040*/  IMAD R7, R6, UR4, RZ ;  /* 0x0000000406077c24 */ /* 0x000fc8000f8e02ff */
[C---:B------:R-:W-:Y:S02]  /*2a050*/  IMAD R7, R4.reuse, UR5, R7 ;  /* 0x0000000504077c24 */ /* 0x040fe4000f8e0207 */
[----:B------:R-:W-:Y:S01]  /*2a060*/  IMAD.WIDE.U32 R2, R4, UR4, R2 ;  /* 0x0000000404027c25 */ /* 0x000fe2000f8e0002 */
        /* <DEDUP_REMOVED lines=10> */
.L_x_2068:
[----:B------:R-:W-:Y:S05]  /*2a110*/  BSYNC B0 ;  /* 0x0000000000007941 */ /* 0x000fea0003800000 */
.L_x_1940:
[----:B------:R-:W2:Y:S01]  /*2a120*/  LDL R9, [R1+0x4] ;  /* 0x0000040001097983 */ /* 0x000ea20000100800 */
[----:B------:R-:W-:Y:S01]  /*2a130*/  ULDC.64 UR4, c[0x0][0x300] ;  /* 0x0000c00000047ab9 */ /* 0x000fe20000000a00 */
[----:B------:R-:W-:Y:S01]  /*2a140*/  ULDC.64 UR6, c[0x0][0x2e8] ;  /* 0x0000ba0000067ab9 */ /* 0x000fe20000000a00 */
[----:B------:R-:W-:Y:S01]  /*2a150*/  IMAD R5, R5, UR4, RZ ;  /* 0x0000000405057c24 */ /* 0x000fe2000f8e02ff */
[----:B------:R-:W1:Y:S01]  /*2a160*/  S2R R8, SR_TID.X ;  /* 0x0000000000087919 */ /* 0x000e620000002100 */
[----:B0-----:R-:W-:Y:S01]  /*2a170*/  IMAD.WIDE.U32 R2, R0, UR4, RZ ;  /* 0x0000000400027c25 */ /* 0x001fe2000f8e00ff */
[C---:B------:R-:W-:Y:S02]  /*2a180*/  LOP3.LUT P4, RZ, R16.reuse, 0x4, RZ, 0xc0, !PT ;  /* 0x0000000410ff7812 */ /* 0x040fe4000788c0ff */
[----:B------:R-:W-:Y:S01]  /*2a190*/  LOP3.LUT P3, RZ, R16, 0x2, RZ, 0xc0, !PT ;  /* 0x0000000210ff7812 */ /* 0x000fe2000786c0ff */
[----:B------:R-:W-:Y:S01]  /*2a1a0*/  IMAD R5, R0, UR5, R5 ;  /* 0x0000000500057c24 */ /* 0x000fe2000f8e0205 */
[----:B------:R-:W-:Y:S01]  /*2a1b0*/  ULDC.64 UR4, c[0x0][0x310] ;  /* 0x0000c40000047ab9 */ /* 0x000fe20000000a00 */
[----:B------:R-:W-:Y:S01]  /*2a1c0*/  LOP3.LUT P2, RZ, R16, 0x1, RZ, 0xc0, !PT ;  /* 0x0000000110ff7812 */ /* 0x000fe2000784c0ff */
[----:B------:R-:W-:-:S02]  /*2a1d0*/  IMAD R6, R6, UR4, RZ ;  /* 0x0000000406067c24 */ /* 0x000fc4000f8e02ff */
[----:B------:R-:W-:Y:S02]  /*2a1e0*/  IMAD.IADD R3, R3, 0x1, R5 ;  /* 0x0000000103037824 */ /* 0x000fe400078e0205 */
[C---:B------:R-:W-:Y:S02]  /*2a1f0*/  IMAD R5, R4.reuse, UR5, R6 ;  /* 0x0000000504057c24 */ /* 0x040fe4000f8e0206 */
[----:B------:R-:W-:Y:S01]  /*2a200*/  IMAD.WIDE.U32 R2, R4, UR4, R2 ;  /* 0x0000000404027c25 */ /* 0x000fe2000f8e0002 */
[----:B------:R-:W-:-:S03]  /*2a210*/  ULDC.64 UR4, c[0x0][0x308] ;  /* 0x0000c20000047ab9 */ /* 0x000fc60000000a00 */
[----:B------:R-:W-:Y:S02]  /*2a220*/  IMAD.IADD R3, R3, 0x1, R5 ;  /* 0x0000000103037824 */ /* 0x000fe400078e0205 */
[----:B------:R-:W-:Y:S02]  /*2a230*/  IMAD R5, R23, 0x4800, R37 ;  /* 0x0000480017057824 */ /* 0x000fe400078e0225 */
[----:B------:R-:W-:Y:S01]  /*2a240*/  IMAD.WIDE.U32 R2, R26, UR4, R2 ;  /* 0x000000041a027c25 */ /* 0x000fe2000f8e0002 */
[----:B------:R-:W-:-:S03]  /*2a250*/  UMOV UR4, 0xffffffff ;  /* 0xffffffff00047882 */ /* 0x000fc60000000000 */
[----:B------:R-:W-:Y:S01]  /*2a260*/  IMAD R0, R26, UR5, R3 ;  /* 0x000000051a007c24 */ /* 0x000fe2000f8e0203 */
[----:B------:R-:W-:-:S04]  /*2a270*/  LEA R4, P0, R2, UR6, 0x1 ;  /* 0x0000000602047c11 */ /* 0x000fc8000f8008ff */
[----:B------:R-:W-:Y:S02]  /*2a280*/  LEA.HI.X R0, R2, UR7, R0, 0x1, P0 ;  /* 0x0000000702007c11 */ /* 0x000fe400080f0c00 */
[----:B-1----:R-:W-:-:S04]  /*2a290*/  LOP3.LUT R8, R8, 0x7f, RZ, 0xc0, !PT ;  /* 0x0000007f08087812 */ /* 0x002fc800078ec0ff */
[----:B------:R-:W-:Y:S01]  /*2a2a0*/  SHF.R.U32.HI R8, RZ, 0x3, R8 ;  /* 0x00000003ff087819 */ /* 0x000fe20000011608 */
[----:B--2---:R-:W-:-:S04]  /*2a2b0*/  IMAD R6, R22, -0x60, R9 ;  /* 0xffffffa016067824 */ /* 0x004fc800078e0209 */
        /* <DEDUP_REMOVED lines=65> */
.L_x_2082:
        /* <DEDUP_REMOVED lines=12> */
.L_x_1943:
        /* <DEDUP_REMOVED lines=10> */
.L_x_1944:
[----:B------:R2:W-:Y:S02]  /*2a830*/  SYNCS.ARRIVE.TRANS64.A1T0 RZ, [R7+URZ+0x30830], RZ ;  /* 0x030830ff07ff79a7 */ /* 0x0005e4000810003f */
[----:B------:R-:W-:Y:S05]  /*2a840*/  WARPSYNC.ALL ;  /* 0x0000000000007948 */ /* 0x000fea0003800000 */
[----:B------:R-:W-:Y:S01]  /*2a850*/  ULDC.64 UR4, c[0x0][0xa00] ;  /* 0x0002800000047ab9 */ /* 0x000fe20000000a00 */
[----:B------:R-:W-:Y:S01]  /*2a860*/  SHF.R.S32.HI R0, RZ, 0x1f, R27 ;  /* 0x0000001fff007819 */ /* 0x000fe2000001141b */
[----:B------:R-:W-:Y:S01]  /*2a870*/  BSSY B6, `(.L_x_1945) ;  /* 0x0000022000067945 */ /* 0x000fe20003800000 */
[----:B------:R-:W-:Y:S01]  /*2a880*/  BAR.SYNC.DEFER_BLOCKING 0x8, 0x180 ;  /* 0x0206000000007b1d */ /* 0x000fe20000010000 */
[----:B------:R-:W-:Y:S02]  /*2a890*/  ISETP.NE.U32.AND P0, PT, RZ, UR4, PT ;  /* 0x00000004ff007c0c */ /* 0x000fe4000bf05070 */
[----:B-1----:R-:W-:-:S02]  /*2a8a0*/  IADD3 R2, R17, 0x12400, RZ ;  /* 0x0001240011027810 */ /* 0x002fc40007ffe0ff */
[----:B------:R-:W-:Y:S01]  /*2a8b0*/  ISETP.NE.AND.EX P0, PT, RZ, UR5, PT, P0 ;  /* 0x00000005ff007c0c */ /* 0x000fe2000bf05300 */
[----:B------:R-:W-:Y:S02]  /*2a8c0*/  ULDC.64 UR4, c[0x0][0x298] ;  /* 0x0000a60000047ab9 */ /* 0x000fe40000000a00 */
[----:B0-----:R-:W-:Y:S01]  /*2a8d0*/  IMAD.WIDE.U32 R4, R35, UR4, RZ ;  /* 0x0000000423047c25 */ /* 0x001fe2000f8e00ff */
[----:B------:R-:W-:Y:S02]  /*2a8e0*/  SEL R3, R0, RZ, !P0 ;  /* 0x000000ff00037207 */ /* 0x000fe40004000000 */
[----:B------:R-:W-:Y:S02]  /*2a8f0*/  SEL R0, R27, RZ, !P0 ;  /* 0x000000ff1b007207 */ /* 0x000fe40004000000 */
[----:B------:R-:W-:Y:S01]  /*2a900*/  LOP3.LUT P0, RZ, R2, 0x3ff, RZ, 0xc0, !PT ;  /* 0x000003ff02ff7812 */ /* 0x000fe2000780c0ff */
[----:B------:R-:W-:Y:S04]  /*2a910*/  STL [R1+0x2c], R3 ;  /* 0x00002c0301007387 */ /* 0x000fe80000100800 */
[----:B------:R0:W-:Y:S04]  /*2a920*/  STL [R1+0x20], R0 ;  /* 0x0000200001007387 */ /* 0x0001e80000100800 */
[----:B------:R1:W-:Y:S01]  /*2a930*/  STL.64 [R1+0x18], R4 ;  /* 0x0000180401007387 */ /* 0x0003e20000100a00 */
[----:B0-----:R-:W-:-:S05]  /*2a940*/  SHF.R.S32.HI R0, RZ, 0x1f, R35 ;  /* 0x0000001fff007819 */ /* 0x001fca0000011423 */
[----:B------:R-:W-:-:S04]  /*2a950*/  IMAD R0, R0, UR4, RZ ;  /* 0x0000000400007c24 */ /* 0x000fc8000f8e02ff */
[----:B------:R-:W-:-:S04]  /*2a960*/  IMAD R0, R35, UR5, R0 ;  /* 0x0000000523007c24 */ /* 0x000fc8000f8e0200 */
[----:B------:R-:W-:Y:S01]  /*2a970*/  IMAD.IADD R35, R5, 0x1, R0 ;  /* 0x0000000105237824 */ /* 0x000fe200078e0200 */
[----:B-1----:R-:W-:Y:S06]  /*2a980*/  @!P0 BRA `(.L_x_1946) ;  /* 0x0000000000408947 */ /* 0x002fec0003800000 */
        /* <DEDUP_REMOVED lines=16> */
.L_x_1946:
[----:B------:R-:W-:Y:S05]  /*2aa90*/  BSYNC B6 ;  /* 0x0000000000067941 */ /* 0x000fea0003800000 */
.L_x_1945:
[----:B------:R-:W3:Y:S01]  /*2aaa0*/  LDL.LU R20, [R1+0x2c] ;  /* 0x00002c0001147983 */ /* 0x000ee20000300800 */
[----:B------:R-:W-:Y:S01]  /*2aab0*/  ULDC.64 UR4, c[0x0][0x2d8] ;  /* 0x0000b60000047ab9 */ /* 0x000fe20000000a00 */
[----:B------:R-:W0:Y:S02]  /*2aac0*/  LDC R6, c[0x0][0x448] ;  /* 0x00011200ff067b82 */ /* 0x000e240000000800 */
[----:B------:R-:W4:Y:S04]  /*2aad0*/  LDL.LU R21, [R1+0x20] ;  /* 0x0000200001157983 */ /* 0x000f280000300800 */
[----:B------:R-:W3:Y:S04]  /*2aae0*/  LDL.LU.64 R2, [R1+0x18] ;  /* 0x0000180001027983 */ /* 0x000ee80000300a00 */
[----:B------:R1:W5:Y:S01]  /*2aaf0*/  LDL R8, [R1] ;  /* 0x0000000001087983 */ /* 0x0003620000100800 */
[----:B0-----:R-:W-:-:S13]  /*2ab00*/  ISETP.NE.AND P0, PT, R6, 0x1, PT ;  /* 0x000000010600780c */ /* 0x001fda0003f05270 */
[----:B--2---:R-:W0:Y:S01]  /*2ab10*/  @P0 LDC R7, c[0x0][0x44c] ;  /* 0x00011300ff070b82 */ /* 0x004e220000000800 */
[----:B---3--:R-:W-:Y:S02]  /*2ab20*/  IMAD.MOV.U32 R3, RZ, RZ, R35 ;  /* 0x000000ffff037224 */ /* 0x008fe400078e0023 */
[----:B------:R-:W-:-:S04]  /*2ab30*/  IMAD.WIDE.U32 R2, R26, UR4, R2 ;  /* 0x000000041a027c25 */ /* 0x000fc8000f8e0002 */
[----:B------:R-:W-:Y:S01]  /*2ab40*/  IMAD R3, R26, UR5, R3 ;  /* 0x000000051a037c24 */ /* 0x000fe2000f8e0203 */
[----:B------:R-:W-:Y:S02]  /*2ab50*/  ULDC.64 UR4, c[0x0][0x2e0] ;  /* 0x0000b80000047ab9 */ /* 0x000fe40000000a00 */
[----:B------:R-:W-:Y:S02]  /*2ab60*/  IMAD R0, R20, UR4, RZ ;  /* 0x0000000414007c24 */ /* 0x000fe4000f8e02ff */
[----:B------:R-:W2:Y:S01]  /*2ab70*/  S2R R20, SR_TID.X ;  /* 0x0000000000147919 */ /* 0x000ea20000002100 */
[----:B----4-:R-:W-:-:S04]  /*2ab80*/  IMAD.WIDE.U32 R2, R21, UR4, R2 ;  /* 0x0000000415027c25 */ /* 0x010fc8000f8e0002 */
[----:B------:R-:W-:Y:S01]  /*2ab90*/  IMAD R0, R21, UR5, R0 ;  /* 0x0000000515007c24 */ /* 0x000fe2000f8e0200 */
[----:B------:R-:W-:-:S04]  /*2aba0*/  ULDC.64 UR4, c[0x0][0x2d0] ;  /* 0x0000b40000047ab9 */ /* 0x000fc80000000a00 */
[----:B------:R-:W-:Y:S02]  /*2abb0*/  IADD3 R3, R3, R0, RZ ;  /* 0x0000000003037210 */ /* 0x000fe40007ffe0ff */
[----:B------:R-:W3:Y:S01]  /*2abc0*/  @P0 LDC R0, c[0x0][0x450] ;  /* 0x00011400ff000b82 */ /* 0x000ee20000000800 */
[----:B--2---:R-:W-:-:S04]  /*2abd0*/  LOP3.LUT R20, R20, 0x7f, RZ, 0xc0, !PT ;  /* 0x0000007f14147812 */ /* 0x004fc800078ec0ff */
[----:B------:R-:W-:Y:S02]  /*2abe0*/  SHF.R.U32.HI R21, RZ, 0x3, R20 ;  /* 0x00000003ff157819 */ /* 0x000fe40000011614 */
[----:B------:R-:W2:Y:S02]  /*2abf0*/  S2R R20, SR_TID.X ;  /* 0x0000000000147919 */ /* 0x000ea40000002100 */
[----:B--2---:R-:W-:-:S05]  /*2ac00*/  IMAD.SHL.U32 R20, R20, 0x10, RZ ;  /* 0x0000001014147824 */ /* 0x004fca00078e00ff */
[----:B------:R-:W-:-:S05]  /*2ac10*/  LOP3.LUT R20, R21, 0x70, R20, 0xf8, !PT ;  /* 0x0000007015147812 */ /* 0x000fca00078ef814 */
[----:B------:R-:W-:-:S04]  /*2ac20*/  IMAD.IADD R5, R20, 0x1, R25 ;  /* 0x0000000114057824 */ /* 0x000fc800078e0219 */
[----:B0-----:R-:W-:-:S04]  /*2ac30*/  @P0 IMAD.HI.U32 R7, R5, R7, RZ ;  /* 0x0000000705070227 */ /* 0x001fc800078e00ff */
[----:B------:R-:W-:Y:S01]  /*2ac40*/  IMAD.MOV.U32 R4, RZ, RZ, R5 ;  /* 0x000000ffff047224 */ /* 0x000fe200078e0005 */
[----:B---3--:R-:W-:Y:S01]  /*2ac50*/  @P0 SHF.R.U32.HI R4, RZ, R0, R7 ;  /* 0x00000000ff040219 */ /* 0x008fe20000011607 */
        /* <DEDUP_REMOVED lines=14> */
[----:B------:R-:W-:Y:S01]  /*2ad40*/  LEA R0, P0, R2, UR4, 0x1 ;  /* 0x0000000402007c11 */ /* 0x000fe2000f8008ff */
[----:B------:R-:W-:Y:S01]  /*2ad50*/  ULDC UR4, c[0x0][0x2b8] ;  /* 0x0000ae0000047ab9 */ /* 0x000fe20000000800 */
[----:B------:R-:W-:Y:S02]  /*2ad60*/  IADD3 R3, R3, R5, RZ ;  /* 0x0000000503037210 */ /* 0x000fe40007ffe0ff */
[----:B0-----:R-:W-:Y:S02]  /*2ad70*/  LOP3.LUT R20, R20, 0x7f, RZ, 0xc0, !PT ;  /* 0x0000007f14147812 */ /* 0x001fe400078ec0ff */
[----:B------:R-:W-:Y:S01]  /*2ad80*/  LEA.HI.X R4, R2, UR5, R3, 0x1, P0 ;  /* 0x0000000502047c11 */ /* 0x000fe200080f0c03 */
[----:B------:R-:W-:Y:S01]  /*2ad90*/  UMOV UR5, 0xffffffff ;  /* 0xffffffff00057882 */ /* 0x000fe20000000000 */
[----:B------:R-:W-:-:S02]  /*2ada0*/  ISETP.GE.AND P3, PT, R33, UR4, PT ;  /* 0x0000000421007c0c */ /* 0x000fc4000bf66270 */
[----:B------:R-:W-:Y:S02]  /*2adb0*/  ISETP.GE.AND P2, PT, R36, UR4, PT ;  /* 0x0000000424007c0c */ /* 0x000fe4000bf46270 */
[----:B------:R-:W-:Y:S02]  /*2adc0*/  ISETP.GE.AND P0, PT, R34, UR4, PT ;  /* 0x0000000422007c0c */ /* 0x000fe4000bf06270 */
[----:B------:R-:W-:Y:S01]  /*2add0*/  SHF.R.U32.HI R9, RZ, 0x3, R20 ;  /* 0x00000003ff097819 */ /* 0x000fe20000011614 */
[----:B-1----:R-:W-:Y:S10]  /*2ade0*/  BRA.DIV UR5, `(.L_x_1947) ;  /* 0x0000005205b47947 */ /* 0x002ff4000b800000 */
        /* <DEDUP_REMOVED lines=10> */
[----:B-----5:R-:W-:Y:S04]  /*2ae90*/  @!P1 LDGSTS.E.BYPASS.LTC128B.128 [R8+0x12400], desc[UR60][R2.64], !P3 ;  /* 0x1240000002089fae */ /* 0x020fe8000d901d7c */
[----:B------:R-:W-:Y:S04]  /*2aea0*/  @!P1 LDGSTS.E.BYPASS.LTC128B.128 [R8+0x16400], desc[UR60][R2.64+0x80], !P2 ;  /* 0x1640008002089fae */ /* 0x000fe8000d101d7c */
[----:B------:R1:W-:Y:S01]  /*2aeb0*/  @!P1 LDGSTS.E.BYPASS.LTC128B.128 [R8+0x1a400], desc[UR60][R2.64+0x100], !P0 ;  /* 0x1a40010002089fae */ /* 0x0003e2000c101d7c */
[----:B------:R-:W-:Y:S01]  /*2aec0*/  ISETP.GE.AND P1, PT, R6, R31, PT ;  /* 0x0000001f0600720c */ /* 0x000fe20003f26270 */
[----:B------:R-:W-:-:S02]  /*2aed0*/  VIADD R6, R25, 0x20 ;  /* 0x0000002019067836 */ /* 0x000fc40000000000 */
[----:B-1----:R-:W1:Y:S10]  /*2aee0*/  SHFL.IDX PT, R2, R4, 0x1, 0x181f ;  /* 0x00381f0004027f89 */ /* 0x002e7400000e0000 */
[----:B0-----:R-:W-:-:S05]  /*2aef0*/  @!P1 LEA R14, P4, R33, R14, 0x1 ;  /* 0x0000000e210e9211 */ /* 0x001fca00078808ff */
[----:B-1----:R-:W-:Y:S01]  /*2af00*/  @!P1 IMAD.X R5, RZ, RZ, R2, P4 ;  /* 0x000000ffff059224 */ /* 0x002fe200020e0602 */
[----:B------:R-:W-:Y:S02]  /*2af10*/  @!P1 MOV R2, R14 ;  /* 0x0000000e00029202 */ /* 0x000fe40000000f00 */
[----:B------:R-:W0:Y:S01]  /*2af20*/  SHFL.IDX PT, R14, R0, 0x2, 0x181f ;  /* 0x00581f00000e7f89 */ /* 0x000e2200000e0000 */
[----:B------:R-:W-:-:S05]  /*2af30*/  @!P1 IMAD.MOV.U32 R3, RZ, RZ, R5 ;  /* 0x000000ffff039224 */ /* 0x000fca00078e0005 */
[----:B------:R-:W-:Y:S04]  /*2af40*/  @!P1 LDGSTS.E.BYPASS.LTC128B.128 [R8+0x12c00], desc[UR60][R2.64], !P3 ;  /* 0x12c0000002089fae */ /* 0x000fe8000d901d7c */
[----:B------:R-:W-:Y:S04]  /*2af50*/  @!P1 LDGSTS.E.BYPASS.LTC128B.128 [R8+0x16c00], desc[UR60][R2.64+0x80], !P2 ;  /* 0x16c0008002089fae */ /* 0x000fe8000d101d7c */
[----:B------:R1:W-:Y:S01]  /*2af60*/  @!P1 LDGSTS.E.BYPASS.LTC128B.128 [R8+0x1ac00], desc[UR60][R2.64+0x100], !P0 ;  /* 0x1ac0010002089fae */ /* 0x0003e2000c101d7c */
[----:B------:R-:W-:Y:S02]  /*2af70*/  ISETP.GE.AND P1, PT, R6, R31, PT ;  /* 0x0000001f0600720c */ /* 0x000fe40003f26270 */
[----:B------:R-:W-:Y:S01]  /*2af80*/  IADD3 R6, R25, 0x30, RZ ;  /* 0x0000003019067810 */ /* 0x000fe20007ffe0ff */
        /* <DEDUP_REMOVED lines=53> */
.L_x_2099:
        /* <DEDUP_REMOVED lines=12> */
.L_x_1949:
[----:B------:R-:W-:Y:S05]  /*2b3a0*/  BSYNC B0 ;  /* 0x0000000000007941 */ /* 0x000fea0003800000 */
.L_x_1948:
[----:B------:R-:W-:Y:S01]  /*2b3b0*/  NOP ;  /* 0x0000000000007918 */ /* 0x000fe20000000000 */
[----:B------:R-:W-:-:S13]  /*2b3c0*/  PLOP3.LUT P0, PT, PT, PT, PT, 0x80, 0x0 ;  /* 0x000000000000781c */ /* 0x000fda0003f0f070 */
.L_x_1950:
[----:B------:R-:W-:Y:S02]  /*2b3d0*/  PLOP3.LUT P1, PT, P1, P0, PT, 0xa2, 0x0 ;  /* 0x000000000000781c */ /* 0x000fe40000f21472 */
[----:B------:R-:W-:-:S08]  /*2b3e0*/  @P0 R2UR P1, UR4, R17 ;  /* 0x00000000110402ca */ /* 0x000fd00000020000 */
[----:B------:R-:W-:-:S05]  /*2b3f0*/  @P0 PLOP3.LUT P0, PT, P1, PT, PT, 0x80, 0x0 ;  /* 0x000000000000081c */ /* 0x000fca0000f0f070 */
[----:B------:R-:W-:Y:S01]  /*2b400*/  @!P1 SYNCS.ARRIVE.TRANS64.RED.A0T1 RZ, [UR4+0x30800], RZ ;  /* 0x030800ffffff99a7 */ /* 0x000fe20008200404 */
[----:B------:R-:W-:Y:S07]  /*2b410*/  @!P1 ARRIVES.LDGSTSBAR.64.TRANSCNT [UR4+0x30800] ;  /* 0x03080000ff0099b0 */ /* 0x000fee0008000a84 */
[----:B------:R-:W-:Y:S05]  /*2b420*/  @P0 BRA.U.ANY `(.L_x_1950) ;  /* 0xfffffffd00e80947 */ /* 0x000fea000393ffff */
[----:B0-----:R-:W3:Y:S02]  /*2b430*/  LDL.LU R2, [R1+0x28] ;  /* 0x0000280001027983 */ /* 0x001ee40000300800 */
[----:B---3--:R-:W-:-:S04]  /*2b440*/  IADD3 R2, R2, 0x1, RZ ;  /* 0x0000000102027810 */ /* 0x008fc80007ffe0ff */
[----:B------:R-:W-:Y:S01]  /*2b450*/  LEA.HI R0, R2, R2, RZ, 0x1 ;  /* 0x0000000202007211 */ /* 0x000fe200078f08ff */
[----:B------:R0:W-:Y:S03]  /*2b460*/  STL [R1+0x28], R2 ;  /* 0x0000280201007387 */ /* 0x0001e60000100800 */
        /* <DEDUP_REMOVED lines=8> */
[----:B---3--:R-:W-:Y:S02]  /*2b4f0*/  VIADD R6, R2, 0xfffffffe ;  /* 0xfffffffe02067836 */ /* 0x008fe40000000000 */
[----:B01----:R-:W-:Y:S05]  /*2b500*/  @!P0 BRA `(.L_x_1952) ;  /* 0x0000005400888947 */ /* 0x003fea0003800000 */
.L_x_2100:
[----:B------:R-:W-:Y:S05]  /*2b510*/  BSYNC B0 ;  /* 0x0000000000007941 */ /* 0x000fea0003800000 */
.L_x_1951:
[----:B------:R-:W3:Y:S01]  /*2b520*/  LDL R2, [R1+0x8] ;  /* 0x0000080001027983 */ /* 0x000ee20000100800 */
        /* <DEDUP_REMOVED lines=10> */
.L_x_1967:
[----:B------:R-:W3:Y:S01]  /*2b5d0*/  LDL R4, [R1+0xc] ;  /* 0x00000c0001047983 */ /* 0x000ee20000100800 */
[----:B------:R-:W1:Y:S03]  /*2b5e0*/  LDC R7, c[0x0][0x430] ;  /* 0x00010c00ff077b82 */ /* 0x000e660000000800 */
[----:B------:R-:W4:Y:S01]  /*2b5f0*/  LDL R8, [R1+0x10] ;  /* 0x0000100001087983 */ /* 0x000f220000100800 */
[----:B0-----:R-:W0:Y:S02]  /*2b600*/  S2R R0, SR_TID.X ;  /* 0x0000000000007919 */ /* 0x001e240000002100 */
[----:B0-----:R-:W-:-:S04]  /*2b610*/  LOP3.LUT R0, R0, 0x7f, RZ, 0xc0, !PT ;  /* 0x0000007f00007812 */ /* 0x001fc800078ec0ff */
[----:B------:R-:W-:Y:S02]  /*2b620*/  SHF.R.U32.HI R2, RZ, 0x3, R0 ;  /* 0x00000003ff027819 */ /* 0x000fe40000011600 */
[----:B------:R-:W0:Y:S01]  /*2b630*/  S2R R0, SR_TID.X ;  /* 0x0000000000007919 */ /* 0x000e220000002100 */
[----:B-1----:R-:W-:-:S13]  /*2b640*/  ISETP.NE.AND P0, PT, R7, 0x1, PT ;  /* 0x000000010700780c */ /* 0x002fda0003f05270 */
[----:B------:R-:W1:Y:S01]  /*2b650*/  @P0 LDC R3, c[0x0][0x438] ;  /* 0x00010e00ff030b82 */ /* 0x000e620000000800 */
[----:B0-----:R-:W-:-:S04]  /*2b660*/  SHF.L.U32 R0, R0, 0x4, RZ ;  /* 0x0000000400007819 */ /* 0x001fc800000006ff */
[----:B------:R-:W-:-:S03]  /*2b670*/  LOP3.LUT R0, R2, 0x70, R0, 0xf8, !PT ;  /* 0x0000007002007812 */ /* 0x000fc600078ef800 */
[----:B------:R-:W0:Y:S01]  /*2b680*/  @P0 LDC R2, c[0x0][0x434] ;  /* 0x00010d00ff020b82 */ /* 0x000e220000000800 */
[----:B------:R-:W-:Y:S01]  /*2b690*/  ISETP.GT.U32.AND P5, PT, R0, 0x5f, PT ;  /* 0x0000005f0000780c */ /* 0x000fe20003fa4070 */
[----:B---3--:R-:W-:-:S12]  /*2b6a0*/  IMAD R9, R6, 0x60, R4 ;  /* 0x0000006006097824 */ /* 0x008fd800078e0204 */
[----:B------:R-:W4:Y:S01]  /*2b6b0*/  @!P5 LDC.64 R4, c[0x0][0x428] ;  /* 0x00010a00ff04db82 */ /* 0x000f220000000a00 */
[----:B------:R-:W-:-:S04]  /*2b6c0*/  IMAD.IADD R9, R0, 0x1, R9 ;  /* 0x0000000100097824 */ /* 0x000fc800078e0209 */
[----:B0-----:R-:W-:-:S04]  /*2b6d0*/  @P0 IMAD.HI.U32 R2, R9, R2, RZ ;  /* 0x0000000209020227 */ /* 0x001fc800078e00ff */
[----:B------:R-:W-:Y:S01]  /*2b6e0*/  IMAD.MOV.U32 R0, RZ, RZ, R9 ;  /* 0x000000ffff007224 */ /* 0x000fe200078e0009 */
[----:B-1----:R-:W-:-:S04]  /*2b6f0*/  @P0 SHF.R.U32.HI R0, RZ, R3, R2 ;  /* 0x00000003ff000219 */ /* 0x002fc80000011602 */
[--C-:B------:R-:W-:Y:S01]  /*2b700*/  @!P5 SHF.R.S32.HI R3, RZ, 0x1f, R0.reuse ;  /* 0x0000001fff03d819 */ /* 0x100fe20000011400 */
[----:B------:R-:W-:Y:S02]  /*2b710*/  @!P5 IMAD.MOV.U32 R2, RZ, RZ, R0 ;  /* 0x000000ffff02d224 */ /* 0x000fe400078e0000 */
[-C--:B----4-:R-:W-:Y:S02]  /*2b720*/  @!P5 IMAD R8, R8, R4.reuse, RZ ;  /* 0x000000040808d224 */ /* 0x090fe400078e02ff */
[----:B------:R-:W-:-:S04]  /*2b730*/  @!P5 IMAD.WIDE.U32 R2, R32, R4, R2 ;  /* 0x000000042002d225 */ /* 0x000fc800078e0002 */
[----:B------:R-:W-:Y:S02]  /*2b740*/  @!P5 IMAD R8, R32, R5, R8 ;  /* 0x000000052008d224 */ /* 0x000fe400078e0208 */
[----:B------:R-:W0:Y:S01]  /*2b750*/  @!P5 LDC.64 R4, c[0x0][0x418] ;  /* 0x00010600ff04db82 */ /* 0x000e220000000a00 */
[----:B------:R-:W-:Y:S02]  /*2b760*/  IMAD.MOV R0, RZ, RZ, -R0 ;  /* 0x000000ffff007224 */ /* 0x000fe400078e0a00 */
[----:B------:R-:W-:Y:S02]  /*2b770*/  @!P5 IMAD.IADD R3, R8, 0x1, R3 ;  /* 0x000000010803d824 */ /* 0x000fe400078e0203 */
[----:B------:R-:W-:Y:S02]  /*2b780*/  IMAD R9, R7, R0, R9 ;  /* 0x0000000007097224 */ /* 0x000fe400078e0209 */
[----:B------:R-:W-:Y:S01]  /*2b790*/  IMAD.MOV.U32 R0, RZ, RZ, RZ ;  /* 0x000000ffff007224 */ /* 0x000fe200078e00ff */
[----:B0-----:R-:W-:-:S04]  /*2b7a0*/  @!P5 LEA R4, P0, R2, R4, 0x2 ;  /* 0x000000040204d211 */ /* 0x001fc800078010ff */
[----:B------:R-:W-:-:S05]  /*2b7b0*/  @!P5 LEA.HI.X R5, R2, R5, R3, 0x2, P0 ;  /* 0x000000050205d211 */ /* 0x000fca00000f1403 */
[----:B------:R0:W5:Y:S01]  /*2b7c0*/  @!P5 LDG.E R0, desc[UR60][R4.64] ;  /* 0x0000003c0400d981 */ /* 0x000162000c1e1900 */
[----:B------:R-:W-:Y:S02]  /*2b7d0*/  LOP3.LUT P4, RZ, R16, 0x10, RZ, 0xc0, !PT ;  /* 0x0000001010ff7812 */ /* 0x000fe4000788c0ff */
[----:B------:R-:W-:-:S04]  /*2b7e0*/  IADD3 R23, R10, 0x1, RZ ;  /* 0x000000010a177810 */ /* 0x000fc80007ffe0ff */
[C---:B------:R-:W-:Y:S01]  /*2b7f0*/  ISETP.NE.AND P0, PT, R23.reuse, 0x2, PT ;  /* 0x000000021700780c */ /* 0x040fe20003f05270 */
[----:B------:R-:W-:Y:S05]  /*2b800*/  YIELD ;  /* 0x0000000000007946 */ /* 0x000fea0003800000 */
[----:B------:R-:W-:Y:S01]  /*2b810*/  SEL R29, RZ, 0x1, P0 ;  /* 0x00000001ff1d7807 */ /* 0x000fe20000000000 */
[----:B------:R-:W-:Y:S01]  /*2b820*/  IMAD.MOV.U32 R22, RZ, RZ, R6 ;  /* 0x000000ffff167224 */ /* 0x000fe200078e0006 */
[----:B------:R-:W-:Y:S02]  /*2b830*/  SEL R23, R23, RZ, P0 ;  /* 0x000000ff17177207 */ /* 0x000fe40000000000 */
[----:B------:R-:W-:Y:S01]  /*2b840*/  LOP3.LUT R29, R20, R29, RZ, 0x3c, !PT ;  /* 0x0000001d141d7212 */ /* 0x000fe200078e3cff */
[----:B0-----:R-:W-:Y:S06]  /*2b850*/  @!P4 BRA `(.L_x_1955) ;  /* 0x000000000004c947 */ /* 0x001fec0003800000 */
[----:B------:R-:W-:Y:S01]  /*2b860*/  BPT.TRAP 0x1 ;  /* 0x000000040000795c */ /* 0x000fe20000300000 */
.L_x_1955:
[----:B------:R-:W-:Y:S01]  /*2b870*/  IMAD R7, R23, 0x8, R17 ;  /* 0x0000000817077824 */ /* 0x000fe200078e0211 */
[----:B------:R-:W-:Y:S01]  /*2b880*/  SHF.L.U32 R2, R29, 0x1f, RZ ;  /* 0x0000001f1d027819 */ /* 0x000fe200000006ff */
[----:B------:R-:W-:Y:S03]  /*2b890*/  BSSY B1, `(.L_x_1956) ;  /* 0x0000003000017945 */ /* 0x000fe60003800000 */
[----:B------:R-:W0:Y:S02]  /*2b8a0*/  SYNCS.PHASECHK.TRANS64.TRYWAIT P0, [R7+URZ+0x30840], R2 ;  /* 0x03084002070075a7 */ /* 0x000e24000800017f */
[----:B0-----:R-:W-:Y:S05]  /*2b8b0*/  @!P0 BRA `(.L_x_1957) ;  /* 0x0000005000b08947 */ /* 0x001fea0003800000 */
.L_x_2101:
[----:B------:R-:W-:Y:S05]  /*2b8c0*/  BSYNC B1 ;  /* 0x0000000000017941 */ /* 0x000fea0003800000 */
.L_x_1956:
        /* <DEDUP_REMOVED lines=24> */
[----:B------:R-:W-:Y:S01]  /*2ba50*/  SHF.L.U32 R4, R33, 0x1, RZ ;  /* 0x0000000121047819 */ /* 0x000fe200000006ff */
[----:B------:R-:W-:Y:S01]  /*2ba60*/  IMAD R5, R5, 0x2, R17 ;  /* 0x0000000205057824 */ /* 0x000fe200078e0211 */
[----:B------:R-:W-:Y:S01]  /*2ba70*/  LOP3.LUT P6, RZ, R16, 0x4, RZ, 0xc0, !PT ;  /* 0x0000000410ff7812 */ /* 0x000fe200078cc0ff */
        /* <DEDUP_REMOVED lines=31> */
[----:B------:R0:W1:Y:S04]  /*2bc70*/  SHFL.IDX PT, R35, R6, 0x5, 0x181f ;  /* 0x00b81f0006237f89 */ /* 0x00006800000e0000 */
[----:B------:R-:W-:Y:S04]  /*2bc80*/  LDGSTS.E.BYPASS.LTC128B.128 [R5+0x20400], desc[UR60][R2.64], !P6 ;  /* 0x2040000002057fae */ /* 0x000fe8000f101d7c */
[----:B------:R-:W-:Y:S04]  /*2bc90*/  LDGSTS.E.BYPASS.LTC128B.128 [R5+0x23400], desc[UR60][R2.64+0x80], !P5 ;  /* 0x2340008002057fae */ /* 0x000fe8000e901d7c */
[----:B------:R3:W-:Y:S04]  /*2bca0*/  LDGSTS.E.BYPASS.LTC128B.128 [R5+0x26400], desc[UR60][R2.64+0x100], !P4 ;  /* 0x2640010002057fae */ /* 0x0007e8000e101d7c */
[----:B-1-3--:R0:W3:Y:S02]  /*2bcb0*/  SHFL.IDX PT, R2, R8, 0x5, 0x181f ;  /* 0x00b81f0008027f89 */ /* 0x00a0e400000e0000 */
.L_x_2115:
        /* <DEDUP_REMOVED lines=11> */
.L_x_1959:
        /* <DEDUP_REMOVED lines=10> */
.L_x_1960:
[----:B------:R3:W-:Y:S01]  /*2be10*/  SYNCS.ARRIVE.TRANS64.A1T0 RZ, [R7+URZ+0x30830], RZ ;  /* 0x030830ff07ff79a7 */ /* 0x0007e2000810003f */
[----:B------:R-:W-:Y:S05]  /*2be20*/  @!P5 BRA `(.L_x_1961) ;  /* 0x000000000004d947 */ /* 0x000fea0003800000 */
[----:B------:R-:W-:Y:S01]  /*2be30*/  BPT.TRAP 0x1 ;  /* 0x000000040000795c */ /* 0x000fe20000300000 */
.L_x_1961:
[----:B-1----:R-:W-:Y:S01]  /*2be40*/  SHF.L.U32 R2, R20, 0x1f, RZ ;  /* 0x0000001f14027819 */ /* 0x002fe200000006ff */
[----:B0-----:R-:W-:Y:S01]  /*2be50*/  IMAD R6, R10, 0x8, R17 ;  /* 0x000000080a067824 */ /* 0x001fe200078e0211 */
[----:B------:R-:W-:Y:S03]  /*2be60*/  BSSY B1, `(.L_x_1962) ;  /* 0x0000003000017945 */ /* 0x000fe60003800000 */
[----:B------:R-:W0:Y:S02]  /*2be70*/  SYNCS.PHASECHK.TRANS64.TRYWAIT P0, [R6+URZ+0x30860], R2 ;  /* 0x03086002060075a7 */ /* 0x000e24000800017f */
[----:B0-----:R-:W-:Y:S05]  /*2be80*/  @!P0 BRA `(.L_x_1963) ;  /* 0x0000005400308947 */ /* 0x001fea0003800000 */
.L_x_2116:
[----:B------:R-:W-:Y:S05]  /*2be90*/  BSYNC B1 ;  /* 0x0000000000017941 */ /* 0x000fea0003800000 */
.L_x_1962:
[----:B------:R-:W3:Y:S01]  /*2bea0*/  LDL R5, [R1+0x4] ;  /* 0x0000040001057983 */ /* 0x000ee20000100800 */
[----:B------:R-:W1:Y:S01]  /*2beb0*/  S2R R3, SR_TID.X ;  /* 0x0000000000037919 */ /* 0x000e620000002100 */
[----:B------:R-:W-:Y:S01]  /*2bec0*/  UMOV UR4, 0xffffffff ;  /* 0xffffffff00047882 */ /* 0x000fe20000000000 */
[----:B-1----:R-:W-:-:S04]  /*2bed0*/  LOP3.LUT R3, R3, 0x7f, RZ, 0xc0, !PT ;  /* 0x0000007f03037812 */ /* 0x002fc800078ec0ff */
[----:B------:R-:W-:Y:S01]  /*2bee0*/  SHF.R.U32.HI R3, RZ, 0x3, R3 ;  /* 0x00000003ff037819 */ /* 0x000fe20000011603 */
[----:B---3--:R-:W-:Y:S02]  /*2bef0*/  IMAD R7, R31, -0x60, R5 ;  /* 0xffffffa01f077824 */ /* 0x008fe400078e0205 */
[----:B------:R-:W-:Y:S02]  /*2bf00*/  IMAD R5, R10, 0x4800, R37 ;  /* 0x000048000a057824 */ /* 0x000fe400078e0225 */
        /* <DEDUP_REMOVED lines=55> */
.L_x_2130:
        /* <DEDUP_REMOVED lines=22> */
[----:B------:R-:W-:-:S03]  /*2c3e0*/  NOP ;  /* 0x0000000000007918 */ /* 0x000fc60000000000 */
[----:B------:R-:W-:-:S03]  /*2c3f0*/  IADD3 R3, R3, R25, RZ ;  /* 0x0000001903037210 */ /* 0x000fc60007ffe0ff */
[----:B------:R-:W-:-:S04]  /*2c400*/  IMAD.WIDE.U32 R2, R26, UR4, R2 ;  /* 0x000000041a027c25 */ /* 0x000fc8000f8e0002 */
[----:B------:R-:W-:Y:S01]  /*2c410*/  IMAD R3, R26, UR5, R3 ;  /* 0x000000051a037c24 */ /* 0x000fe2000f8e0203 */
[----:B------:R-:W-:-:S04]  /*2c420*/  LEA R18, P0, R2, UR6, 0x1 ;  /* 0x0000000602127c11 */ /* 0x000fc8000f8008ff */
[----:B------:R-:W-:Y:S02]  /*2c430*/  LEA.HI.X R19, R2, UR7, R3, 0x1, P0 ;  /* 0x0000000702137c11 */ /* 0x000fe400080f0c03 */
[----:B------:R-:W-:-:S13]  /*2c440*/  PLOP3.LUT P0, PT, PT, PT, PT, 0x80, 0x0 ;  /* 0x000000000000781c */ /* 0x000fda0003f0f070 */
.L_x_1965:
        /* <DEDUP_REMOVED lines=10> */
.L_x_1966:
[----:B------:R-:W2:Y:S01]  /*2c4f0*/  LDL R0, [R1+0x8] ;  /* 0x0000080001007983 */ /* 0x000ea20000100800 */
[----:B------:R0:W-:Y:S01]  /*2c500*/  SYNCS.ARRIVE.TRANS64.A1T0 RZ, [R6+URZ+0x30850], RZ ;  /* 0x030850ff06ff79a7 */ /* 0x0001e2000810003f */
[----:B------:R-:W-:Y:S02]  /*2c510*/  IMAD.MOV.U32 R10, RZ, RZ, R23 ;  /* 0x000000ffff0a7224 */ /* 0x000fe400078e0017 */
[----:B------:R-:W-:Y:S02]  /*2c520*/  IMAD.MOV.U32 R20, RZ, RZ, R29 ;  /* 0x000000ffff147224 */ /* 0x000fe400078e001d */
[----:B------:R-:W-:Y:S02]  /*2c530*/  IMAD.MOV.U32 R31, RZ, RZ, R22 ;  /* 0x000000ffff1f7224 */ /* 0x000fe400078e0016 */
[C---:B0-----:R-:W-:Y:S01]  /*2c540*/  VIADD R6, R22.reuse, 0xffffffff ;  /* 0xffffffff16067836 */ /* 0x041fe20000000000 */
[----:B--2---:R-:W-:-:S13]  /*2c550*/  ISETP.GT.AND P0, PT, R22, R0, PT ;  /* 0x000000001600720c */ /* 0x004fda0003f04270 */
[----:B------:R-:W-:Y:S05]  /*2c560*/  @P0 BRA `(.L_x_1967) ;  /* 0xfffffff000180947 */ /* 0x000fea000383ffff */
.L_x_1954:
[----:B------:R-:W-:Y:S05]  /*2c570*/  BSYNC B0 ;  /* 0x0000000000007941 */ /* 0x000fea0003800000 */
.L_x_1953:
        /* <DEDUP_REMOVED lines=17> */
.L_x_1969:
[----:B------:R-:W-:Y:S05]  /*2c690*/  BSYNC B0 ;  /* 0x0000000000007941 */ /* 0x000fea0003800000 */
.L_x_1968:
[----:B------:R-:W-:-:S13]  /*2c6a0*/  LOP3.LUT P0, RZ, R16, 0x10, RZ, 0xc0, !PT ;  /* 0x0000001010ff7812 */ /* 0x000fda000780c0ff */
[----:B------:R-:W-:Y:S05]  /*2c6b0*/  @!P0 BRA `(.L_x_1970) ;  /* 0x0000000000048947 */ /* 0x000fea0003800000 */
[----:B------:R-:W-:Y:S01]  /*2c6c0*/  BPT.TRAP 0x1 ;  /* 0x000000040000795c */ /* 0x000fe20000300000 */
.L_x_1970:
[----:B------:R-:W3:Y:S01]  /*2c6d0*/  LDL.LU R2, [R1+0x4] ;  /* 0x0000040001027983 */ /* 0x000ee20000300800 */
[----:B------:R-:W-:Y:S01]  /*2c6e0*/  IMAD R0, R23, 0x8, R17 ;  /* 0x0000000817007824 */ /* 0x000fe200078e0211 */
[----:B------:R-:W-:Y:S01]  /*2c6f0*/  SHF.L.U32 R3, R29, 0x1f, RZ ;  /* 0x0000001f1d037819 */ /* 0x000fe200000006ff */
[----:B------:R-:W-:Y:S03]  /*2c700*/  BSSY B0, `(.L_x_1971) ;  /* 0x0000004000007945 */ /* 0x000fe60003800000 */
[----:B------:R-:W0:Y:S01]  /*2c710*/  SYNCS.PHASECHK.TRANS64.TRYWAIT P0, [R0+URZ+0x30860], R3 ;  /* 0x03086003000075a7 */ /* 0x000e22000800017f */
[----:B---3--:R-:W-:Y:S01]  /*2c720*/  IMAD R6, R22, -0x60, R2 ;  /* 0xffffffa016067824 */ /* 0x008fe200078e0202 */
[----:B0-----:R-:W-:Y:S06]  /*2c730*/  @!P0 BRA `(.L_x_1972) ;  /* 0x0000005400288947 */ /* 0x001fec0003800000 */
.L_x_2131:
[----:B------:R-:W-:Y:S05]  /*2c740*/  BSYNC B0 ;  /* 0x0000000000007941 */ /* 0x000fea0003800000 */
.L_x_1971:
[----:B------:R-:W1:Y:S01]  /*2c750*/  S2R R2, SR_TID.X ;  /* 0x0000000000027919 */ /* 0x000e620000002100 */
[----:B------:R-:W-:Y:S01]  /*2c760*/  UMOV UR4, 0xffffffff ;  /* 0xffffffff00047882 */ /* 0x000fe20000000000 */
[----:B------:R-:W-:Y:S01]  /*2c770*/  IMAD R4, R23, 0x4800, R37 ;  /* 0x0000480017047824 */ /* 0x000fe200078e0225 */
[----:B-1----:R-:W-:-:S04]  /*2c780*/  LOP3.LUT R2, R2, 0x7f, RZ, 0xc0, !PT ;  /* 0x0000007f02027812 */ /* 0x002fc800078ec0ff */
[----:B------:R-:W-:-:S04]  /*2c790*/  SHF.R.U32.HI R2, RZ, 0x3, R2 ;  /* 0x00000003ff027819 */ /* 0x000fc80000011602 */
[----:B------:R-:W-:Y:S01]  /*2c7a0*/  IADD3 R6, -R2, R6, RZ ;  /* 0x0000000602067210 */ /* 0x000fe20007ffe1ff */
        /* <DEDUP_REMOVED lines=59> */
.L_x_2145:
        /* <DEDUP_REMOVED lines=13> */
.L_x_1974:
        /* <DEDUP_REMOVED lines=10> */
.L_x_1975:
[----:B------:R-:W-:Y:S01]  /*2ccd0*/  VIADD R23, R23, 0x1 ;  /* 0x0000000117177836 */ /* 0x000fe20000000000 */
[----:B------:R1:W-:Y:S04]  /*2cce0*/  SYNCS.ARRIVE.TRANS64.A1T0 RZ, [R0+URZ+0x30850], RZ ;  /* 0x030850ff00ff79a7 */ /* 0x0003e8000810003f */
[----:B------:R-:W-:-:S04]  /*2ccf0*/  ISETP.NE.AND P0, PT, R23, 0x2, PT ;  /* 0x000000021700780c */ /* 0x000fc80003f05270 */
[----:B-1----:R-:W-:Y:S02]  /*2cd00*/  SEL R0, RZ, 0x1, P0 ;  /* 0x00000001ff007807 */ /* 0x002fe40000000000 */
[----:B------:R-:W-:Y:S02]  /*2cd10*/  SEL R23, R23, RZ, P0 ;  /* 0x000000ff17177207 */ /* 0x000fe40000000000 */
[----:B------:R-:W-:-:S07]  /*2cd20*/  LOP3.LUT R29, R29, R0, RZ, 0x3c, !PT ;  /* 0x000000001d1d7212 */ /* 0x000fce00078e3cff */
.L_x_1932:
[----:B------:R-:W-:Y:S05]  /*2cd30*/  BSYNC B7 ;  /* 0x0000000000077941 */ /* 0x000fea0003800000 */
.L_x_1930:
[----:B------:R-:W-:-:S13]  /*2cd40*/  LOP3.LUT P0, RZ, R16, 0x20, RZ, 0xc0, !PT ;  /* 0x0000002010ff7812 */ /* 0x000fda000780c0ff */
[----:B------:R-:W-:Y:S05]  /*2cd50*/  @!P0 BRA `(.L_x_1976) ;  /* 0x0000000000248947 */ /* 0x000fea0003800000 */
[----:B------:R-:W-:Y:S05]  /*2cd60*/  WARPSYNC.ALL ;  /* 0x0000000000007948 */ /* 0x000fea0003800000 */
[----:B------:R-:W2:Y:S08]  /*2cd70*/  S2UR UR5, SR_CgaCtaId ;  /* 0x00000000000579c3 */ /* 0x000eb00000008800 */
[----:B------:R-:W-:Y:S06]  /*2cd80*/  BAR.SYNC.DEFER_BLOCKING 0x5, 0x180 ;  /* 0x0146000000007b1d */ /* 0x000fec0000010000 */
[----:B------:R-:W-:-:S02]  /*2cd90*/  UMOV UR4, 0x400 ;  /* 0x0000040000047882 */ /* 0x000fc40000000000 */
[----:B--2---:R-:W-:-:S06]  /*2cda0*/  ULEA UR4, UR5, UR4, 0x18 ;  /* 0x0000000405047291 */ /* 0x004fcc000f8ec03f */
[----:B------:R-:W-:-:S05]  /*2cdb0*/  IMAD.U32 R17, RZ, RZ, UR4 ;  /* 0x00000004ff117e24 */ /* 0x000fca000f8e00ff */
[----:B------:R2:W3:Y:S01]  /*2cdc0*/  LDS.128 R24, [R17+0x308d0] ;  /* 0x0308d00011187984 */ /* 0x0004e20000000c00 */
[----:B------:R-:W-:Y:S06]  /*2cdd0*/  BAR.ARV 0x4, 0x180 ;  /* 0x0106000000007b1d */ /* 0x000fec0000002000 */
[----:B------:R-:W-:Y:S05]  /*2cde0*/  BRA `(.L_x_1977) ;  /* 0x0000000c00d47947 */ /* 0x000fea0003800000 */
.L_x_1976:
[----:B------:R-:W2:Y:S01]  /*2cdf0*/  S2R R8, SR_TID.X ;  /* 0x0000000000087919 */ /* 0x000ea20000002100 */
[----:B------:R-:W-:Y:S01]  /*2ce00*/  UMOV UR4, 0xffffffff ;  /* 0xffffffff00047882 */ /* 0x000fe20000000000 */
[----:B--2---:R-:W-:-:S04]  /*2ce10*/  LOP3.LUT R8, R8, 0x1f, RZ, 0xc0, !PT ;  /* 0x0000001f08087812 */ /* 0x004fc800078ec0ff */
[----:B------:R-:W-:Y:S01]  /*2ce20*/  ISETP.NE.AND P0, PT, R8, 0x1f, PT ;  /* 0x0000001f0800780c */ /* 0x000fe20003f05270 */
[----:B------:R-:W-:-:S12]  /*2ce30*/  BRA.DIV UR4, `(.L_x_1978) ;  /* 0x0000005604807947 */ /* 0x000fd8000b800000 */
[----:B------:R-:W-:Y:S01]  /*2ce40*/  IMAD.IADD R7, R27, 0x1, R8 ;  /* 0x000000011b077824 */ /* 0x000fe200078e0208 */
[----:B------:R-:W-:-:S04]  /*2ce50*/  ULDC UR4, c[0x0][0xc3c] ;  /* 0x00030f0000047ab9 */ /* 0x000fc80000000800 */
[----:B------:R-:W-:-:S13]  /*2ce60*/  ISETP.GE.OR P1, PT, R7, UR4, !P0 ;  /* 0x0000000407007c0c */ /* 0x000fda000c726670 */
[----:B0-----:R-:W0:Y:S08]  /*2ce70*/  @!P1 LDC.64 R2, c[0x0][0xc80] ;  /* 0x00032000ff029b82 */ /* 0x001e300000000a00 */
[----:B------:R-:W2:Y:S01]  /*2ce80*/  @!P1 LDC.64 R4, c[0x0][0xc78] ;  /* 0x00031e00ff049b82 */ /* 0x000ea20000000a00 */
[----:B0-----:R-:W-:-:S05]  /*2ce90*/  @!P1 IMAD.WIDE R2, R7, 0x4, R2 ;  /* 0x0000000407029825 */ /* 0x001fca00078e0202 */
[----:B-1----:R2:W3:Y:S02]  /*2cea0*/  @!P1 LDG.E R6, desc[UR60][R2.64] ;  /* 0x0000003c02069981 */ /* 0x0024e4000c1e1900 */
[----:B--2---:R-:W-:-:S05]  /*2ceb0*/  @!P1 IMAD.WIDE R2, R7, 0x4, R4 ;  /* 0x0000000407029825 */ /* 0x004fca00078e0204 */
[----:B------:R-:W2:Y:S01]  /*2cec0*/  @!P1 LDG.E R5, desc[UR60][R2.64] ;  /* 0x0000003c02059981 */ /* 0x000ea2000c1e1900 */
[----:B------:R-:W-:Y:S01]  /*2ced0*/  MOV R25, RZ ;  /* 0x000000ff00197202 */ /* 0x000fe20000000f00 */
[----:B------:R-:W-:Y:S01]  /*2cee0*/  IMAD.MOV.U32 R4, RZ, RZ, RZ ;  /* 0x000000ffff047224 */ /* 0x000fe200078e00ff */
[C---:B------:R-:W-:Y:S01]  /*2cef0*/  ISETP.GE.U32.AND P2, PT, R8.reuse, 0x2, PT ;  /* 0x000000020800780c */ /* 0x040fe20003f46070 */
[----:B------:R-:W-:Y:S01]  /*2cf00*/  SHFL.IDX PT, R0, R24, RZ, 0x1f ;  /* 0x00001fff18007589 */ /* 0x000fe200000e0000 */
[C---:B------:R-:W-:Y:S02]  /*2cf10*/  ISETP.GE.U32.AND P3, PT, R8.reuse, 0x4, PT ;  /* 0x000000040800780c */ /* 0x040fe40003f66070 */
[C---:B------:R-:W-:Y:S01]  /*2cf20*/  ISETP.GE.U32.AND P4, PT, R8.reuse, 0x8, PT ;  /* 0x000000080800780c */ /* 0x040fe20003f86070 */
[----:B------:R-:W-:Y:S01]  /*2cf30*/  SHFL.IDX PT, R7, R24, 0x1, 0x1f ;  /* 0x00201f0018077f89 */ /* 0x000fe200000e0000 */
        /* <DEDUP_REMOVED lines=21> */
[----:B------:R0:W1:Y:S02]  /*2d090*/  SHFL.IDX PT, R14, R2, 0x1f, 0x1f ;  /* 0x03e01f00020e7f89 */ /* 0x00006400000e0000 */
.L_x_2155:
[----:B------:R-:W-:Y:S02]  /*2d0a0*/  ULDC UR4, c[0x0][0xc38] ;  /* 0x00030e0000047ab9 */ /* 0x000fe40000000800 */
[----:B------:R-:W-:-:S04]  /*2d0b0*/  IMAD.U32 R5, RZ, RZ, UR4 ;  /* 0x00000004ff057e24 */ /* 0x000fc8000f8e00ff */
[----:B-1----:R-:W-:-:S04]  /*2d0c0*/  IMAD R14, R14, R5, RZ ;  /* 0x000000050e0e7224 */ /* 0x002fc800078e02ff */
[----:B------:R-:W-:-:S05]  /*2d0d0*/  IMAD.IADD R7, R7, 0x1, R14 ;  /* 0x0000000107077824 */ /* 0x000fca00078e020e */
[----:B------:R-:W-:-:S13]  /*2d0e0*/  ISETP.GT.AND P6, PT, R7, R0, PT ;  /* 0x000000000700720c */ /* 0x000fda0003fc4270 */
[----:B------:R-:W-:Y:S05]  /*2d0f0*/  @P6 BRA `(.L_x_1979) ;  /* 0x0000000000a46947 */ /* 0x000fea0003800000 */
.L_x_1982:
        /* <DEDUP_REMOVED lines=35> */
.L_x_2163:
[----:B------:R-:W-:Y:S02]  /*2d330*/  ULDC UR4, c[0x0][0xc38] ;  /* 0x00030e0000047ab9 */ /* 0x000fe40000000800 */
[----:B------:R-:W-:-:S04]  /*2d340*/  IMAD.U32 R5, RZ, RZ, UR4 ;  /* 0x00000004ff057e24 */ /* 0x000fc8000f8e00ff */
[----:B-1----:R-:W-:-:S04]  /*2d350*/  IMAD R14, R14, R5, RZ ;  /* 0x000000050e0e7224 */ /* 0x002fc800078e02ff */
[----:B------:R-:W-:-:S05]  /*2d360*/  IMAD.IADD R7, R14, 0x1, R7 ;  /* 0x000000010e077824 */ /* 0x000fca00078e0207 */
[----:B------:R-:W-:-:S13]  /*2d370*/  ISETP.GT.AND P6, PT, R7, R0, PT ;  /* 0x000000000700720c */ /* 0x000fda0003fc4270 */
[----:B------:R-:W-:Y:S05]  /*2d380*/  @!P6 BRA `(.L_x_1982) ;  /* 0xfffffffc005ce947 */ /* 0x000fea000383ffff */
.L_x_1979:
        /* <DEDUP_REMOVED lines=8> */
[----:B------:R-:W-:-:S03]  /*2d410*/  IADD3 R27, R12, R27, RZ ;  /* 0x0000001b0c1b7210 */ /* 0x000fc60007ffe0ff */
[----:B------:R1:W3:Y:S04]  /*2d420*/  SHFL.IDX PT, R4, R4, R12, 0x1f ;  /* 0x00001f0c04047589 */ /* 0x0002e800000e0000 */
.L_x_2168:
[----:B------:R-:W-:-:S13]  /*2d430*/  ISETP.NE.AND P0, PT, R3, RZ, PT ;  /* 0x000000ff0300720c */ /* 0x000fda0003f05270 */
[----:B------:R-:W-:Y:S05]  /*2d440*/  @!P0 BRA `(.L_x_1984) ;  /* 0x0000000000108947 */ /* 0x000fea0003800000 */
[----:B------:R-:W-:Y:S01]  /*2d450*/  UMOV UR4, 0xffffffff ;  /* 0xffffffff00047882 */ /* 0x000fe20000000000 */
[----:B-1----:R-:W-:Y:S02]  /*2d460*/  VIADD R12, R12, 0xffffffff ;  /* 0xffffffff0c0c7836 */ /* 0x002fe40000000000 */
[----:B------:R-:W-:Y:S05]  /*2d470*/  BRA.DIV UR4, `(.L_x_1985) ;  /* 0x0000005a04407947 */ /* 0x000fea000b800000 */
[----:B------:R4:W1:Y:S02]  /*2d480*/  SHFL.IDX PT, R6, R2, R12, 0x1f ;  /* 0x00001f0c02067589 */ /* 0x00086400000e0000 */
.L_x_1984:
        /* <DEDUP_REMOVED lines=17> */
[----:B------:R-:W-:Y:S02]  /*2d5a0*/  IABS R2, R0 ;  /* 0x0000000000027213 */ /* 0x000fe40000000000 */
[----:B------:R-:W-:-:S03]  /*2d5b0*/  IADD3 R9, RZ, -R7, RZ ;  /* 0x80000007ff097210 */ /* 0x000fc60007ffe0ff */
        /* <DEDUP_REMOVED lines=33> */
[--C-:B------:R-:W-:Y:S02]  /*2d7d0*/  IMAD.MOV R2, RZ, RZ, -R5.reuse ;  /* 0x000000ffff027224 */ /* 0x100fe400078e0a05 */
[C---:B------:R-:W-:Y:S02]  /*2d7e0*/  IMAD R5, R4.reuse, 0x1000000, R5 ;  /* 0x0100000004057824 */ /* 0x040fe400078e0205 */
[--C-:B------:R-:W-:Y:S02]  /*2d7f0*/  IMAD R4, R4, R2, R7.reuse ;  /* 0x0000000204047224 */ /* 0x100fe400078e0207 */
[----:B------:R-:W-:Y:S02]  /*2d800*/  IMAD.MOV R2, RZ, RZ, -R7 ;  /* 0x000000ffff027224 */ /* 0x000fe400078e0a07 */
[----:B------:R-:W-:Y:S02]  /*2d810*/  IMAD R26, R4, 0x10000, R5 ;  /* 0x00010000041a7824 */ /* 0x000fe400078e0205 */
[----:B------:R-:W-:Y:S01]  /*2d820*/  IMAD R2, R25, R2, R0 ;  /* 0x0000000219027224 */ /* 0x000fe200078e0200 */
[----:B------:R-:W-:Y:S06]  /*2d830*/  BRA `(.L_x_1987) ;  /* 0x0000000000f07947 */ /* 0x000fec0003800000 */
.L_x_1986:
        /* <DEDUP_REMOVED lines=10> */
[----:B0-----:R-:W-:-:S05]  /*2d8e0*/  IADD3 R11, RZ, -R3, RZ ;  /* 0x80000003ff0b7210 */ /* 0x001fca0007ffe0ff */
        /* <DEDUP_REMOVED lines=32> */
[----:B------:R-:W-:Y:S02]  /*2daf0*/  IABS R7, R0 ;  /* 0x0000000000077213 */ /* 0x000fe40000000000 */
[----:B------:R-:W-:-:S03]  /*2db00*/  IADD3 R3, RZ, -R8, RZ ;  /* 0x80000008ff037210 */ /* 0x000fc60007ffe0ff */
        /* <DEDUP_REMOVED lines=15> */
.L_x_1987:
[----:B------:R-:W-:-:S04]  /*2dc00*/  LOP3.LUT R2, RZ, R2, RZ, 0x33, !PT ;  /* 0x00000002ff027212 */ /* 0x000fc800078e33ff */
[----:B------:R-:W-:Y:S01]  /*2dc10*/  IADD3 R25, R25, R2, RZ ;  /* 0x0000000219197210 */ /* 0x000fe20007ffe0ff */
[----:B------:R-:W-:Y:S06]  /*2dc20*/  BRA `(.L_x_1988) ;  /* 0x00000000001c7947 */ /* 0x000fec0003800000 */
.L_x_1980:
[----:B------:R-:W-:Y:S01]  /*2dc30*/  UMOV UR4, URZ ;  /* 0x0000003f00047c82 */ /* 0x000fe20008000000 */
[----:B------:R-:W-:Y:S01]  /*2dc40*/  UMOV UR5, URZ ;  /* 0x0000003f00057c82 */ /* 0x000fe20008000000 */
[----:B------:R-:W-:Y:S01]  /*2dc50*/  ULDC UR6, c[0x0][0xc3c] ;  /* 0x00030f0000067ab9 */ /* 0x000fe20000000800 */
[----:B------:R-:W-:Y:S02]  /*2dc60*/  IMAD.MOV.U32 R24, RZ, RZ, R0 ;  /* 0x000000ffff187224 */ /* 0x000fe400078e0000 */
[----:B------:R-:W-:Y:S02]  /*2dc70*/  IMAD.U32 R25, RZ, RZ, UR4 ;  /* 0x00000004ff197e24 */ /* 0x000fe4000f8e00ff */
[----:B------:R-:W-:Y:S02]  /*2dc80*/  IMAD.U32 R26, RZ, RZ, UR5 ;  /* 0x00000005ff1a7e24 */ /* 0x000fe4000f8e00ff */
[----:B------:R-:W-:-:S07]  /*2dc90*/  IMAD.U32 R27, RZ, RZ, UR6 ;  /* 0x00000006ff1b7e24 */ /* 0x000fce000f8e00ff */
.L_x_1988:
        /* <DEDUP_REMOVED lines=10> */
.L_x_1977:
[----:B------:R-:W-:Y:S02]  /*2dd40*/  ULDC UR4, c[0x0][0xc3c] ;  /* 0x00030f0000047ab9 */ /* 0x000fe40000000800 */
[----:B---3--:R-:W-:-:S13]  /*2dd50*/  ISETP.GE.AND P0, PT, R27, UR4, PT ;  /* 0x000000041b007c0c */ /* 0x008fda000bf06270 */
[----:B------:R-:W-:Y:S05]  /*2dd60*/  @!P0 BRA `(.L_x_1989) ;  /* 0xffffff9000948947 */ /* 0x000fea000383ffff */
[----:B------:R-:W-:Y:S05]  /*2dd70*/  BSYNC B8 ;  /* 0x0000000000087941 */ /* 0x000fea0003800000 */
.L_x_1866:
[----:B------:R-:W3:Y:S01]  /*2dd80*/  LDL.LU R0, [R1+0x28] ;  /* 0x0000280001007983 */ /* 0x000ee20000300800 */
[----:B------:R-:W-:Y:S01]  /*2dd90*/  BSSY B0, `(.L_x_1990) ;  /* 0x000000b000007945 */ /* 0x000fe20003800000 */
[----:B------:R-:W5:Y:S01]  /*2dda0*/  S2R R5, SR_CgaCtaId ;  /* 0x0000000000057919 */ /* 0x000f620000008800 */
[----:B---3--:R-:W-:-:S05]  /*2ddb0*/  VIADD R0, R0, 0x1 ;  /* 0x0000000100007836 */ /* 0x008fca0000000000 */
[----:B01----:R-:W-:-:S04]  /*2ddc0*/  LEA.HI R2, R0, R0, RZ, 0x1 ;  /* 0x0000000000027211 */ /* 0x003fc800078f08ff */
[----:B------:R-:W-:Y:S02]  /*2ddd0*/  LOP3.LUT R3, R2, 0xfffffffe, RZ, 0xc0, !PT ;  /* 0xfffffffe02037812 */ /* 0x000fe400078ec0ff */
[----:B------:R-:W-:Y:S02]  /*2dde0*/  MOV R2, 0x400 ;  /* 0x0000040000027802 */ /* 0x000fe40000000f00 */
[----:B------:R-:W-:Y:S02]  /*2ddf0*/  IADD3 R0, R0, -R3, RZ ;  /* 0x8000000300007210 */ /* 0x000fe40007ffe0ff */
[----:B-----5:R-:W-:Y:S02]  /*2de00*/  LEA R5, R5, R2, 0x18 ;  /* 0x0000000205057211 */ /* 0x020fe400078ec0ff */
[----:B------:R-:W-:-:S04]  /*2de10*/  SHF.L.U32 R0, R0, 0x1f, RZ ;  /* 0x0000001f00007819 */ /* 0x000fc800000006ff */
[----:B------:R-:W0:Y:S02]  /*2de20*/  SYNCS.PHASECHK.TRANS64.TRYWAIT P0, [R5+URZ+0x30820], R0 ;  /* 0x03082000050075a7 */ /* 0x000e24000800017f */
[----:B0-----:R-:W-:Y:S05]  /*2de30*/  @!P0 BRA `(.L_x_1991) ;  /* 0x0000004c00f88947 */ /* 0x001fea0003800000 */
.L_x_2171:
[----:B------:R-:W-:Y:S05]  /*2de40*/  BSYNC B0 ;  /* 0x0000000000007941 */ /* 0x000fea0003800000 */
.L_x_1990:
[----:B------:R-:W-:-:S03]  /*2de50*/  UMOV UR4, 0xffffffff ;  /* 0xffffffff00047882 */ /* 0x000fc60000000000 */
[----:B------:R-:W-:Y:S05]  /*2de60*/  BRA.DIV UR4, `(.L_x_1992) ;  /* 0x0000005204007947 */ /* 0x000fea000b800000 */
[----:B0-----:R-:W0:Y:S02]  /*2de70*/  S2R R0, SR_TID.X ;  /* 0x0000000000007919 */ /* 0x001e240000002100 */
[----:B0-----:R-:W-:-:S04]  /*2de80*/  SHF.R.U32.HI R0, RZ, 0x5, R0 ;  /* 0x00000005ff007819 */ /* 0x001fc80000011600 */
[----:B------:R-:W-:-:S05]  /*2de90*/  LOP3.LUT R0, R0, 0x3, RZ, 0xc0, !PT ;  /* 0x0000000300007812 */ /* 0x000fca00078ec0ff */
[----:B------:R0:W1:Y:S02]  /*2dea0*/  SHFL.IDX PT, R14, R0, RZ, 0x1f ;  /* 0x00001fff000e7589 */ /* 0x00006400000e0000 */
.L_x_2174:
[----:B-1----:R-:W-:-:S13]  /*2deb0*/  ISETP.NE.AND P0, PT, R14, RZ, PT ;  /* 0x000000ff0e00720c */ /* 0x002fda0003f05270 */
[----:B------:R-:W-:Y:S05]  /*2dec0*/  @P0 BRA `(.L_x_1548) ;  /* 0x0000000000900947 */ /* 0x000fea0003800000 */
[----:B------:R-:W-:-:S03]  /*2ded0*/  UMOV UR4, 0xffffffff ;  /* 0xffffffff00047882 */ /* 0x000fc60000000000 */
[----:B------:R-:W-:Y:S05]  /*2dee0*/  BRA.DIV UR4, `(.L_x_1993) ;  /* 0x0000005204147947 */ /* 0x000fea000b800000 */
[----:B------:R-:W-:-:S13]  /*2def0*/  ELECT P6, URZ, PT ;  /* 0x00000000003f782f */ /* 0x000fda00038c0000 */
.L_x_2177:
        /* <DEDUP_REMOVED lines=8> */
.L_x_1994:
[----:B------:R-:W-:Y:S01]  /*2df80*/  IMAD R3, R23, 0x8, R5 ;  /* 0x0000000817037824 */ /* 0x000fe200078e0205 */
[----:B------:R-:W-:Y:S01]  /*2df90*/  SHF.L.U32 R2, R29, 0x1f, RZ ;  /* 0x0000001f1d027819 */ /* 0x000fe200000006ff */
[----:B------:R-:W-:-:S03]  /*2dfa0*/  VIADD R23, R23, 0x1 ;  /* 0x0000000117177836 */ /* 0x000fc60000000000 */
[----:B------:R-:W0:Y:S02]  /*2dfb0*/  SYNCS.PHASECHK.TRANS64.TRYWAIT P1, [R3+URZ+0x30840], R2 ;  /* 0x03084002030075a7 */ /* 0x000e24000802017f */
[----:B------:R-:W-:-:S04]  /*2dfc0*/  ISETP.NE.AND P2, PT, R23, 0x2, PT ;  /* 0x000000021700780c */ /* 0x000fc80003f45270 */
[----:B------:R-:W-:Y:S01]  /*2dfd0*/  SEL R0, RZ, 0x1, P2 ;  /* 0x00000001ff007807 */ /* 0x000fe20001000000 */
[----:B0-----:R-:W-:Y:S08]  /*2dfe0*/  @!P1 BRA `(.L_x_1995) ;  /* 0x0000004c00f49947 */ /* 0x001ff00003800000 */
.L_x_2178:
[----:B------:R-:W-:Y:S02]  /*2dff0*/  SEL R23, R23, RZ, P2 ;  /* 0x000000ff17177207 */ /* 0x000fe40001000000 */
[----:B------:R-:W-:Y:S01]  /*2e000*/  LOP3.LUT R0, R29, R0, RZ, 0x3c, !PT ;  /* 0x000000001d007212 */ /* 0x000fe200078e3cff */
[----:B------:R-:W-:Y:S06]  /*2e010*/  @!P0 BRA `(.L_x_1996) ;  /* 0x0000000000048947 */ /* 0x000fec0003800000 */
[----:B------:R-:W-:Y:S01]  /*2e020*/  BPT.TRAP 0x1 ;  /* 0x000000040000795c */ /* 0x000fe20000300000 */
.L_x_1996:
[----:B------:R-:W-:Y:S01]  /*2e030*/  IMAD R23, R23, 0x8, R5 ;  /* 0x0000000817177824 */ /* 0x000fe200078e0205 */
[----:B------:R-:W-:-:S04]  /*2e040*/  SHF.L.U32 R0, R0, 0x1f, RZ ;  /* 0x0000001f00007819 */ /* 0x000fc800000006ff */
[----:B------:R-:W1:Y:S02]  /*2e050*/  SYNCS.PHASECHK.TRANS64.TRYWAIT P1, [R23+URZ+0x30840], R0 ;  /* 0x03084000170075a7 */ /* 0x000e64000802017f */
[----:B-1----:R-:W-:Y:S05]  /*2e060*/  @!P1 BRA `(.L_x_1997) ;  /* 0x0000004c00e89947 */ /* 0x002fea0003800000 */
.L_x_2179:
[----:B------:R-:W-:Y:S05]  /*2e070*/  @!P0 BRA `(.L_x_1998) ;  /* 0x0000000000048947 */ /* 0x000fea0003800000 */
[----:B------:R-:W-:Y:S01]  /*2e080*/  BPT.TRAP 0x1 ;  /* 0x000000040000795c */ /* 0x000fe20000300000 */
.L_x_1998:
[----:B------:R-:W3:Y:S02]  /*2e090*/  SYNCS.PHASECHK.TRANS64.TRYWAIT P1, [R3+URZ+0x30860], R2 ;  /* 0x03086002030075a7 */ /* 0x000ee4000802017f */
[----:B---3--:R-:W-:Y:S05]  /*2e0a0*/  @!P1 BRA `(.L_x_1999) ;  /* 0x0000004c00ec9947 */ /* 0x008fea0003800000 */
.L_x_2180:
[----:B------:R-:W-:Y:S05]  /*2e0b0*/  @!P0 BRA `(.L_x_2000) ;  /* 0x0000000000048947 */ /* 0x000fea0003800000 */
[----:B------:R-:W-:Y:S01]  /*2e0c0*/  BPT.TRAP 0x1 ;  /* 0x000000040000795c */ /* 0x000fe20000300000 */
.L_x_2000:
[----:B------:R0:W0:Y:S02]  /*2e0d0*/  SYNCS.PHASECHK.TRANS64.TRYWAIT P0, [R23+URZ+0x30860], R0 ;  /* 0x03086000170075a7 */ /* 0x000024000800017f */
[----:B0-----:R-:W-:Y:S05]  /*2e0e0*/  @!P0 NANOSLEEP.SYNCS 0x989680 ;  /* 0x009896800000895d */ /* 0x001fea0003900000 */
[----:B------:R-:W0:Y:S02]  /*2e0f0*/  @!P0 SYNCS.PHASECHK.TRANS64 P0, [R23+URZ+0x30860], R0 ;  /* 0x03086000170085a7 */ /* 0x000e24000800007f */
[----:B0-----:R-:W-:Y:S05]  /*2e100*/  @!P0 BRA `(.L_x_2000) ;  /* 0xfffffffc00f08947 */ /* 0x001fea000383ffff */
.L_x_1548:
[----:B------:R-:W-:Y:S05]  /*2e110*/  BSYNC B9 ;  /* 0x0000000000097941 */ /* 0x000fea0003800000 */
.L_x_1545:
[----:B------:R-:W-:Y:S05]  /*2e120*/  EXIT ;  /* 0x000000000000794d */ /* 0x000fea0003800000 */
.L_x_1576:
[----:B0-----:R0:W1:Y:S02]  /*2e130*/  SYNCS.PHASECHK.TRANS64.TRYWAIT P5, [R87+URZ+0x30890], R88 ;  /* 0x03089058570075a7 */ /* 0x00106400080a017f */
[----:B-1----:R-:W-:Y:S05]  /*2e140*/  @!P5 NANOSLEEP.SYNCS 0x989680 ;  /* 0x009896800000d95d */ /* 0x002fea0003900000 */
[----:B------:R-:W1:Y:S02]  /*2e150*/  @!P5 SYNCS.PHASECHK.TRANS64 P5, [R87+URZ+0x30890], R88 ;  /* 0x030890585700d5a7 */ /* 0x000e6400080a007f */
[----:B-1----:R-:W-:Y:S05]  /*2e160*/  @!P5 BRA `(.L_x_1576) ;  /* 0xfffffffc00f0d947 */ /* 0x002fea000383ffff */
[----:B------:R-:W-:Y:S05]  /*2e170*/  BRA `(.L_x_2001) ;  /* 0xfffffd5c00147947 */ /* 0x000fea000383ffff */
.L_x_1577:
        /* <DEDUP_REMOVED lines=8> */
.L_x_2003:
[----:B------:R-:W-:Y:S05]  /*2e200*/  BSYNC B1 ;  /* 0x0000000000017941 */ /* 0x000fea0003800000 */
.L_x_2002:
[----:B------:R-:W-:Y:S01]  /*2e210*/  IMAD.MOV.U32 R13, RZ, RZ, R117 ;  /* 0x000000ffff0d7224 */ /* 0x000fe200078e0075 */
[----:B------:R-:W-:Y:S01]  /*2e220*/  MOV R11, 0x1c1f ;  /* 0x00001c1f000b7802 */ /* 0x000fe20000000f00 */
[----:B------:R-:W-:Y:S02]  /*2e230*/  IMAD.MOV.U32 R12, RZ, RZ, RZ ;  /* 0x000000ffff0c7224 */ /* 0x000fe400078e00ff */
[----:B------:R-:W-:Y:S02]  /*2e240*/  IMAD.MOV.U32 R15, RZ, RZ, -0x1 ;  /* 0xffffffffff0f7424 */ /* 0x000fe400078e00ff */
[----:B------:R-:W-:-:S07]  /*2e250*/  IMAD.MOV.U32 R80, RZ, RZ, R14 ;  /* 0x000000ffff507224 */ /* 0x000fce00078e000e */
[----:B------:R-:W-:Y:S05]  /*2e260*/  WARPSYNC.COLLECTIVE R15, `(.L_x_2004) ;  /* 0x000000000f087348 */ /* 0x000fea0003c00000 */
[----:B------:R0:W1:Y:S02]  /*2e270*/  SHFL.IDX P6, R14, R13, R12, R11 ;  /* 0x0000000c0d0e7389 */ /* 0x00006400000c000b */
[----:B01----:R-:W-:Y:S01]  /*2e280*/  ENDCOLLECTIVE ;  /* 0x000000000000791b */ /* 0x003fe20003800000 */
.L_x_2004:
[----:B------:R-:W-:Y:S01]  /*2e290*/  IMAD.MOV.U32 R11, RZ, RZ, R14 ;  /* 0x000000ffff0b7224 */ /* 0x000fe200078e000e */
[----:B------:R-:W-:Y:S06]  /*2e2a0*/  BRA `(.L_x_2005) ;  /* 0xfffffd5800dc7947 */ /* 0x000fec000383ffff */
.L_x_1602:
[----:B------:R-:W-:Y:S01]  /*2e2b0*/  BSSY B1, `(.L_x_2006) ;  /* 0x0000008000017945 */ /* 0x000fe20003800000 */
[----:B0---4-:R-:W-:Y:S01]  /*2e2c0*/  IMAD.MOV.U32 R13, RZ, RZ, R116 ;  /* 0x000000ffff0d7224 */ /* 0x011fe200078e0074 */
[----:B------:R-:W-:Y:S01]  /*2e2d0*/  MOV R15, 0xffffffff ;  /* 0xffffffff000f7802 */ /* 0x000fe20000000f00 */
[----:B------:R-:W-:Y:S02]  /*2e2e0*/  IMAD.MOV.U32 R12, RZ, RZ, 0x1 ;  /* 0x00000001ff0c7424 */ /* 0x000fe400078e00ff */
[----:B---3--:R-:W-:-:S07]  /*2e2f0*/  IMAD.MOV.U32 R11, RZ, RZ, 0x1c1f ;  /* 0x00001c1fff0b7424 */ /* 0x008fce00078e00ff */
[----:B-12---:R-:W-:Y:S05]  /*2e300*/  WARPSYNC.COLLECTIVE R15, `(.L_x_2007) ;  /* 0x000000000f087348 */ /* 0x006fea0003c00000 */
[----:B------:R0:W3:Y:S02]  /*2e310*/  SHFL.IDX P6, R14, R13, R12, R11 ;  /* 0x0000000c0d0e7389 */ /* 0x0000e400000c000b */
[----:B0123--:R-:W-:Y:S01]  /*2e320*/  ENDCOLLECTIVE ;  /* 0x000000000000791b */ /* 0x00ffe20003800000 */
.L_x_2007:
[----:B------:R-:W-:Y:S05]  /*2e330*/  BSYNC B1 ;  /* 0x0000000000017941 */ /* 0x000fea0003800000 */
.L_x_2006:
[----:B------:R-:W-:Y:S02]  /*2e340*/  IMAD.MOV.U32 R13, RZ, RZ, R117 ;  /* 0x000000ffff0d7224 */ /* 0x000fe400078e0075 */
[----:B------:R-:W-:Y:S02]  /*2e350*/  IMAD.MOV.U32 R12, RZ, RZ, 0x1 ;  /* 0x00000001ff0c7424 */ /* 0x000fe400078e00ff */
[----:B------:R-:W-:Y:S02]  /*2e360*/  IMAD.MOV.U32 R11, RZ, RZ, 0x1c1f ;  /* 0x00001c1fff0b7424 */ /* 0x000fe400078e00ff */
[----:B------:R-:W-:Y:S02]  /*2e370*/  IMAD.MOV.U32 R15, RZ, RZ, -0x1 ;  /* 0xffffffffff0f7424 */ /* 0x000fe400078e00ff */
[----:B------:R-:W-:-:S07]  /*2e380*/  IMAD.MOV.U32 R116, RZ, RZ, R14 ;  /* 0x000000ffff747224 */ /* 0x000fce00078e000e */
[----:B------:R-:W-:Y:S05]  /*2e390*/  WARPSYNC.COLLECTIVE R15, `(.L_x_2008) ;  /* 0x000000000f087348 */ /* 0x000fea0003c00000 */
[----:B------:R0:W1:Y:S02]  /*2e3a0*/  SHFL.IDX P6, R14, R13, R12, R11 ;  /* 0x0000000c0d0e7389 */ /* 0x00006400000c000b */
[----:B01----:R-:W-:Y:S01]  /*2e3b0*/  ENDCOLLECTIVE ;  /* 0x000000000000791b */ /* 0x003fe20003800000 */
.L_x_2008:
[----:B------:R-:W-:Y:S01]  /*2e3c0*/  MOV R117, R14 ;  /* 0x0000000e00757202 */ /* 0x000fe20000000f00 */
[----:B------:R-:W-:Y:S06]  /*2e3d0*/  BRA `(.L_x_2009) ;  /* 0xfffffd6c00f07947 */ /* 0x000fec000383ffff */
.L_x_1632:
[----:B0-----:R0:W1:Y:S02]  /*2e3e0*/  SYNCS.PHASECHK.TRANS64.TRYWAIT P5, [R87+URZ+0x30890], R88 ;  /* 0x03089058570075a7 */ /* 0x00106400080a017f */
[----:B-1----:R-:W-:Y:S05]  /*2e3f0*/  @!P5 NANOSLEEP.SYNCS 0x989680 ;  /* 0x009896800000d95d */ /* 0x002fea0003900000 */
[----:B------:R-:W1:Y:S02]  /*2e400*/  @!P5 SYNCS.PHASECHK.TRANS64 P5, [R87+URZ+0x30890], R88 ;  /* 0x030890585700d5a7 */ /* 0x000e6400080a007f */
[----:B-1----:R-:W-:Y:S05]  /*2e410*/  @!P5 BRA `(.L_x_1632) ;  /* 0xfffffffc00f0d947 */ /* 0x002fea000383ffff */
[----:B------:R-:W-:Y:S05]  /*2e420*/  BRA `(.L_x_2010) ;  /* 0xfffffd8c00d47947 */ /* 0x000fea000383ffff */
.L_x_1633:
        /* <DEDUP_REMOVED lines=8> */
.L_x_2012:
[----:B------:R-:W-:Y:S05]  /*2e4b0*/  BSYNC B1 ;  /* 0x0000000000017941 */ /* 0x000fea0003800000 */
.L_x_2011:
[----:B------:R-:W-:Y:S01]  /*2e4c0*/  MOV R13, R117 ;  /* 0x00000075000d7202 */ /* 0x000fe20000000f00 */
[----:B------:R-:W-:Y:S02]  /*2e4d0*/  IMAD.MOV.U32 R12, RZ, RZ, RZ ;  /* 0x000000ffff0c7224 */ /* 0x000fe400078e00ff */
[----:B------:R-:W-:Y:S02]  /*2e4e0*/  IMAD.MOV.U32 R11, RZ, RZ, 0x1c1f ;  /* 0x00001c1fff0b7424 */ /* 0x000fe400078e00ff */
[----:B------:R-:W-:Y:S02]  /*2e4f0*/  IMAD.MOV.U32 R15, RZ, RZ, -0x1 ;  /* 0xffffffffff0f7424 */ /* 0x000fe400078e00ff */
[----:B------:R-:W-:-:S07]  /*2e500*/  IMAD.MOV.U32 R115, RZ, RZ, R14 ;  /* 0x000000ffff737224 */ /* 0x000fce00078e000e */
[----:B------:R-:W-:Y:S05]  /*2e510*/  WARPSYNC.COLLECTIVE R15, `(.L_x_2013) ;  /* 0x000000000f087348 */ /* 0x000fea0003c00000 */
[----:B------:R0:W1:Y:S02]  /*2e520*/  SHFL.IDX P6, R14, R13, R12, R11 ;  /* 0x0000000c0d0e7389 */ /* 0x00006400000c000b */
[----:B01----:R-:W-:Y:S01]  /*2e530*/  ENDCOLLECTIVE ;  /* 0x000000000000791b */ /* 0x003fe20003800000 */
.L_x_2013:
[----:B------:R-:W-:Y:S01]  /*2e540*/  IMAD.MOV.U32 R11, RZ, RZ, R14 ;  /* 0x000000ffff0b7224 */ /* 0x000fe200078e000e */
[----:B------:R-:W-:Y:S06]  /*2e550*/  BRA `(.L_x_2014) ;  /* 0xfffffd8c00a47947 */ /* 0x000fec000383ffff */
.L_x_1646:
[----:B------:R-:W-:Y:S01]  /*2e560*/  BSSY B1, `(.L_x_2015) ;  /* 0x0000008000017945 */ /* 0x000fe20003800000 */
[----:B---34-:R-:W-:Y:S01]  /*2e570*/  IMAD.MOV.U32 R13, RZ, RZ, R116 ;  /* 0x000000ffff0d7224 */ /* 0x018fe200078e0074 */
[----:B------:R-:W-:Y:S01]  /*2e580*/  MOV R12, 0x1 ;  /* 0x00000001000c7802 */ /* 0x000fe20000000f00 */
[----:B------:R-:W-:Y:S02]  /*2e590*/  IMAD.MOV.U32 R11, RZ, RZ, 0x1c1f ;  /* 0x00001c1fff0b7424 */ /* 0x000fe400078e00ff */
[----:B------:R-:W-:-:S07]  /*2e5a0*/  IMAD.MOV.U32 R15, RZ, RZ, -0x1 ;  /* 0xffffffffff0f7424 */ /* 0x000fce00078e00ff */
[----:B012---:R-:W-:Y:S05]  /*2e5b0*/  WARPSYNC.COLLECTIVE R15, `(.L_x_2016) ;  /* 0x000000000f087348 */ /* 0x007fea0003c00000 */
[----:B------:R3:W4:Y:S02]  /*2e5c0*/  SHFL.IDX P6, R14, R13, R12, R11 ;  /* 0x0000000c0d0e7389 */ /* 0x00072400000c000b */
[----:B01234-:R-:W-:Y:S01]  /*2e5d0*/  ENDCOLLECTIVE ;  /* 0x000000000000791b */ /* 0x01ffe20003800000 */
.L_x_2016:
[----:B------:R-:W-:Y:S05]  /*2e5e0*/  BSYNC B1 ;  /* 0x0000000000017941 */ /* 0x000fea0003800000 */
.L_x_2015:
        /* <DEDUP_REMOVED lines=8> */
.L_x_2017:
[----:B------:R-:W-:Y:S01]  /*2e670*/  IMAD.MOV.U32 R117, RZ, RZ, R14 ;  /* 0x000000ffff757224 */ /* 0x000fe200078e000e */
[----:B------:R-:W-:Y:S06]  /*2e680*/  BRA `(.L_x_2018) ;  /* 0xfffffda400387947 */ /* 0x000fec000383ffff */
.L_x_1659:
[----:B0-----:R0:W1:Y:S02]  /*2e690*/  SYNCS.PHASECHK.TRANS64.TRYWAIT P3, [R87+URZ+0x30890], R88 ;  /* 0x03089058570075a7 */ /* 0x001064000806017f */
[----:B-1----:R-:W-:Y:S05]  /*2e6a0*/  @!P3 NANOSLEEP.SYNCS 0x989680 ;  /* 0x009896800000b95d */ /* 0x002fea0003900000 */
[----:B------:R-:W1:Y:S02]  /*2e6b0*/  @!P3 SYNCS.PHASECHK.TRANS64 P3, [R87+URZ+0x30890], R88 ;  /* 0x030890585700b5a7 */ /* 0x000e64000806007f */
[----:B-1----:R-:W-:Y:S05]  /*2e6c0*/  @!P3 BRA `(.L_x_1659) ;  /* 0xfffffffc00f0b947 */ /* 0x002fea000383ffff */
[----:B------:R-:W-:Y:S05]  /*2e6d0*/  BRA `(.L_x_2019) ;  /* 0xfffffdbc00007947 */ /* 0x000fea000383ffff */
.L_x_1660:
        /* <DEDUP_REMOVED lines=8> */
.L_x_2021:
[----:B------:R-:W-:Y:S05]  /*2e760*/  BSYNC B1 ;  /* 0x0000000000017941 */ /* 0x000fea0003800000 */
.L_x_2020:
[----:B------:R-:W-:Y:S02]  /*2e770*/  IMAD.MOV.U32 R13, RZ, RZ, R38 ;  /* 0x000000ffff0d7224 */ /* 0x000fe400078e0026 */
[----:B------:R-:W-:Y:S02]  /*2e780*/  IMAD.MOV.U32 R12, RZ, RZ, RZ ;  /* 0x000000ffff0c7224 */ /* 0x000fe400078e00ff */
[----:B------:R-:W-:Y:S02]  /*2e790*/  IMAD.MOV.U32 R11, RZ, RZ, 0x1c1f ;  /* 0x00001c1fff0b7424 */ /* 0x000fe400078e00ff */
[----:B------:R-:W-:Y:S02]  /*2e7a0*/  IMAD.MOV.U32 R15, RZ, RZ, -0x1 ;  /* 0xffffffffff0f7424 */ /* 0x000fe400078e00ff */
[----:B------:R-:W-:-:S07]  /*2e7b0*/  IMAD.MOV.U32 R39, RZ, RZ, R14 ;  /* 0x000000ffff277224 */ /* 0x000fce00078e000e */
[----:B------:R-:W-:Y:S05]  /*2e7c0*/  WARPSYNC.COLLECTIVE R15, `(.L_x_2022) ;  /* 0x000000000f087348 */ /* 0x000fea0003c00000 */
[----:B------:R0:W1:Y:S02]  /*2e7d0*/  SHFL.IDX P6, R14, R13, R12, R11 ;  /* 0x0000000c0d0e7389 */ /* 0x00006400000c000b */
[----:B01----:R-:W-:Y:S01]  /*2e7e0*/  ENDCOLLECTIVE ;  /* 0x000000000000791b */ /* 0x003fe20003800000 */
.L_x_2022:
[----:B------:R-:W-:Y:S01]  /*2e7f0*/  MOV R40, R14 ;  /* 0x0000000e00287202 */ /* 0x000fe20000000f00 */
[----:B------:R-:W-:Y:S06]  /*2e800*/  BRA `(.L_x_2023) ;  /* 0xfffffdbc001c7947 */ /* 0x000fec000383ffff */
.L_x_1663:
[----:B------:R-:W-:Y:S01]  /*2e810*/  BSSY B1, `(.L_x_2024) ;  /* 0x0000008000017945 */ /* 0x000fe20003800000 */
[----:B----4-:R-:W-:Y:S02]  /*2e820*/  IMAD.MOV.U32 R13, RZ, RZ, R41 ;  /* 0x000000ffff0d7224 */ /* 0x010fe400078e0029 */
[----:B------:R-:W-:Y:S02]  /*2e830*/  IMAD.MOV.U32 R12, RZ, RZ, 0x1 ;  /* 0x00000001ff0c7424 */ /* 0x000fe400078e00ff */
[----:B------:R-:W-:Y:S02]  /*2e840*/  IMAD.MOV.U32 R11, RZ, RZ, 0x1c1f ;  /* 0x00001c1fff0b7424 */ /* 0x000fe400078e00ff */
[----:B------:R-:W-:-:S07]  /*2e850*/  IMAD.MOV.U32 R15, RZ, RZ, -0x1 ;  /* 0xffffffffff0f7424 */ /* 0x000fce00078e00ff */
[----:B0123--:R-:W-:Y:S05]  /*2e860*/  WARPSYNC.COLLECTIVE R15, `(.L_x_2025) ;  /* 0x000000000f087348 */ /* 0x00ffea0003c00000 */
[----:B------:R4:W0:Y:S02]  /*2e870*/  SHFL.IDX P6, R14, R13, R12, R11 ;  /* 0x0000000c0d0e7389 */ /* 0x00082400000c000b */
[----:B01234-:R-:W-:Y:S01]  /*2e880*/  ENDCOLLECTIVE ;  /* 0x000000000000791b */ /* 0x01ffe20003800000 */
.L_x_2025:
[----:B------:R-:W-:Y:S05]  /*2e890*/  BSYNC B1 ;  /* 0x0000000000017941 */ /* 0x000fea0003800000 */
.L_x_2024:
[----:B------:R-:W-:Y:S01]  /*2e8a0*/  MOV R13, R38 ;  /* 0x00000026000d7202 */ /* 0x000fe20000000f00 */
[----:B------:R-:W-:Y:S02]  /*2e8b0*/  IMAD.MOV.U32 R12, RZ, RZ, 0x1 ;  /* 0x00000001ff0c7424 */ /* 0x000fe400078e00ff */
[----:B------:R-:W-:Y:S02]  /*2e8c0*/  IMAD.MOV.U32 R11, RZ, RZ, 0x1c1f ;  /* 0x00001c1fff0b7424 */ /* 0x000fe400078e00ff */
[----:B------:R-:W-:Y:S02]  /*2e8d0*/  IMAD.MOV.U32 R15, RZ, RZ, -0x1 ;  /* 0xffffffffff0f7424 */ /* 0x000fe400078e00ff */
[----:B------:R-:W-:-:S07]  /*2e8e0*/  IMAD.MOV.U32 R39, RZ, RZ, R14 ;  /* 0x000000ffff277224 */ /* 0x000fce00078e000e */
[----:B------:R-:W-:Y:S05]  /*2e8f0*/  WARPSYNC.COLLECTIVE R15, `(.L_x_2026) ;  /* 0x000000000f087348 */ /* 0x000fea0003c00000 */
[----:B------:R0:W1:Y:S02]  /*2e900*/  SHFL.IDX P6, R14, R13, R12, R11 ;  /* 0x0000000c0d0e7389 */ /* 0x00006400000c000b */
[----:B01----:R-:W-:Y:S01]  /*2e910*/  ENDCOLLECTIVE ;  /* 0x000000000000791b */ /* 0x003fe20003800000 */
.L_x_2026:
[----:B------:R-:W-:Y:S01]  /*2e920*/  IMAD.MOV.U32 R38, RZ, RZ, R14 ;  /* 0x000000ffff267224 */ /* 0x000fe200078e000e */
[----:B------:R-:W-:Y:S06]  /*2e930*/  BRA `(.L_x_2027) ;  /* 0xfffffdbc00787947 */ /* 0x000fec000383ffff */
.L_x_1667:
[----:B---3--:R3:W0:Y:S02]  /*2e940*/  SYNCS.PHASECHK.TRANS64.TRYWAIT P2, [R87+URZ+0x308b0], R88 ;  /* 0x0308b058570075a7 */ /* 0x008624000804017f */
[----:B0-----:R-:W-:Y:S05]  /*2e950*/  @!P2 NANOSLEEP.SYNCS 0x989680 ;  /* 0x009896800000a95d */ /* 0x001fea0003900000 */
[----:B------:R-:W0:Y:S02]  /*2e960*/  @!P2 SYNCS.PHASECHK.TRANS64 P2, [R87+URZ+0x308b0], R88 ;  /* 0x0308b0585700a5a7 */ /* 0x000e24000804007f */
[----:B0-----:R-:W-:Y:S05]  /*2e970*/  @!P2 BRA `(.L_x_1667) ;  /* 0xfffffffc00f0a947 */ /* 0x001fea000383ffff */
[----:B------:R-:W-:Y:S05]  /*2e980*/  BRA `(.L_x_2028) ;  /* 0xfffffdc000507947 */ /* 0x000fea000383ffff */
.L_x_1695:
        /* <DEDUP_REMOVED lines=8> */
.L_x_2030:
[----:B------:R-:W-:Y:S05]  /*2ea10*/  BSYNC B1 ;  /* 0x0000000000017941 */ /* 0x000fea0003800000 */
.L_x_2029:
        /* <DEDUP_REMOVED lines=8> */
.L_x_2031:
[----:B------:R-:W-:Y:S02]  /*2eaa0*/  IMAD.MOV.U32 R13, RZ, RZ, R0 ;  /* 0x000000ffff0d7224 */ /* 0x000fe400078e0000 */
[----:B------:R-:W-:-:S07]  /*2eab0*/  IMAD.MOV.U32 R6, RZ, RZ, R14 ;  /* 0x000000ffff067224 */ /* 0x000fce00078e000e */
[----:B------:R-:W-:Y:S05]  /*2eac0*/  WARPSYNC.COLLECTIVE R15, `(.L_x_2032) ;  /* 0x000000000f087348 */ /* 0x000fea0003c00000 */
[----:B------:R0:W1:Y:S02]  /*2ead0*/  SHFL.IDX P6, R14, R13, R12, R11 ;  /* 0x0000000c0d0e7389 */ /* 0x00006400000c000b */
[----:B01----:R-:W-:Y:S01]  /*2eae0*/  ENDCOLLECTIVE ;  /* 0x000000000000791b */ /* 0x003fe20003800000 */
.L_x_2032:
[----:B------:R-:W-:Y:S02]  /*2eaf0*/  IMAD.MOV.U32 R13, RZ, RZ, R65 ;  /* 0x000000ffff0d7224 */ /* 0x000fe400078e0041 */
[----:B------:R-:W-:-:S07]  /*2eb00*/  IMAD.MOV.U32 R9, RZ, RZ, R14 ;  /* 0x000000ffff097224 */ /* 0x000fce00078e000e */
[----:B------:R-:W-:Y:S05]  /*2eb10*/  WARPSYNC.COLLECTIVE R15, `(.L_x_2033) ;  /* 0x000000000f087348 */ /* 0x000fea0003c00000 */
[----:B------:R0:W1:Y:S02]  /*2eb20*/  SHFL.IDX P6, R14, R13, R12, R11 ;  /* 0x0000000c0d0e7389 */ /* 0x00006400000c000b */
[----:B01----:R-:W-:Y:S01]  /*2eb30*/  ENDCOLLECTIVE ;  /* 0x000000000000791b */ /* 0x003fe20003800000 */
.L_x_2033:
[----:B------:R-:W-:Y:S01]  /*2eb40*/  MOV R8, R14 ;  /* 0x0000000e00087202 */ /* 0x000fe20000000f00 */
[----:B------:R-:W-:Y:S06]  /*2eb50*/  BRA `(.L_x_2034) ;  /* 0xfffffdd800347947 */ /* 0x000fec000383ffff */
.L_x_1698:
[----:B------:R-:W-:Y:S01]  /*2eb60*/  BSSY B1, `(.L_x_2035) ;  /* 0x0000008000017945 */ /* 0x000fe20003800000 */
[----:B------:R-:W-:Y:S02]  /*2eb70*/  IMAD.MOV.U32 R13, RZ, RZ, R62 ;  /* 0x000000ffff0d7224 */ /* 0x000fe400078e003e */
[----:B------:R-:W-:Y:S02]  /*2eb80*/  IMAD.MOV.U32 R12, RZ, RZ, 0x1 ;  /* 0x00000001ff0c7424 */ /* 0x000fe400078e00ff */
[----:B------:R-:W-:Y:S02]  /*2eb90*/  IMAD.MOV.U32 R11, RZ, RZ, 0x1c1f ;  /* 0x00001c1fff0b7424 */ /* 0x000fe400078e00ff */
[----:B------:R-:W-:-:S07]  /*2eba0*/  IMAD.MOV.U32 R15, RZ, RZ, -0x1 ;  /* 0xffffffffff0f7424 */ /* 0x000fce00078e00ff */
[----:B0--34-:R-:W-:Y:S05]  /*2ebb0*/  WARPSYNC.COLLECTIVE R15, `(.L_x_2036) ;  /* 0x000000000f087348 */ /* 0x019fea0003c00000 */
[----:B------:R1:W2:Y:S02]  /*2ebc0*/  SHFL.IDX P6, R14, R13, R12, R11 ;  /* 0x0000000c0d0e7389 */ /* 0x0002a400000c000b */
[----:B01234-:R-:W-:Y:S01]  /*2ebd0*/  ENDCOLLECTIVE ;  /* 0x000000000000791b */ /* 0x01ffe20003800000 */
.L_x_2036:
[----:B------:R-:W-:Y:S05]  /*2ebe0*/  BSYNC B1 ;  /* 0x0000000000017941 */ /* 0x000fea0003800000 */
.L_x_2035:
        /* <DEDUP_REMOVED lines=8> */
.L_x_2037:
[----:B------:R-:W-:Y:S02]  /*2ec70*/  IMAD.MOV.U32 R13, RZ, RZ, R0 ;  /* 0x000000ffff0d7224 */ /* 0x000fe400078e0000 */
[----:B------:R-:W-:-:S07]  /*2ec80*/  IMAD.MOV.U32 R63, RZ, RZ, R14 ;  /* 0x000000ffff3f7224 */ /* 0x000fce00078e000e */
[----:B------:R-:W-:Y:S05]  /*2ec90*/  WARPSYNC.COLLECTIVE R15, `(.L_x_2038) ;  /* 0x000000000f087348 */ /* 0x000fea0003c00000 */
[----:B------:R0:W1:Y:S02]  /*2eca0*/  SHFL.IDX P6, R14, R13, R12, R11 ;  /* 0x0000000c0d0e7389 */ /* 0x00006400000c000b */
[----:B01----:R-:W-:Y:S01]  /*2ecb0*/  ENDCOLLECTIVE ;  /* 0x000000000000791b */ /* 0x003fe20003800000 */
.L_x_2038:
[----:B------:R-:W-:Y:S01]  /*2ecc0*/  IMAD.MOV.U32 R13, RZ, RZ, R65 ;  /* 0x000000ffff0d7224 */ /* 0x000fe200078e0041 */
[----:B------:R-:W-:-:S07]  /*2ecd0*/  MOV R0, R14 ;  /* 0x0000000e00007202 */ /* 0x000fce0000000f00 */
[----:B------:R-:W-:Y:S05]  /*2ece0*/  WARPSYNC.COLLECTIVE R15, `(.L_x_2039) ;  /* 0x000000000f087348 */ /* 0x000fea0003c00000 */
[----:B------:R0:W1:Y:S02]  /*2ecf0*/  SHFL.IDX P6, R14, R13, R12, R11 ;  /* 0x0000000c0d0e7389 */ /* 0x00006400000c000b */
[----:B01----:R-:W-:Y:S01]  /*2ed00*/  ENDCOLLECTIVE ;  /* 0x000000000000791b */ /* 0x003fe20003800000 */
.L_x_2039:
[----:B------:R-:W-:Y:S01]  /*2ed10*/  IMAD.MOV.U32 R65, RZ, RZ, R14 ;  /* 0x000000ffff417224 */ /* 0x000fe200078e000e */
[----:B------:R-:W-:Y:S06]  /*2ed20*/  BRA `(.L_x_2040) ;  /* 0xfffffddc00dc7947 */ /* 0x000fec000383ffff */
.L_x_1702:
[----:B0-----:R0:W1:Y:S02]  /*2ed30*/  SYNCS.PHASECHK.TRANS64.TRYWAIT P0, [R2+URZ+0x30800], R5 ;  /* 0x03080005020075a7 */ /* 0x001064000800017f */
[----:B-1----:R-:W-:Y:S05]  /*2ed40*/  @!P0 NANOSLEEP.SYNCS 0x989680 ;  /* 0x009896800000895d */ /* 0x002fea0003900000 */
[----:B------:R-:W1:Y:S02]  /*2ed50*/  @!P0 SYNCS.PHASECHK.TRANS64 P0, [R2+URZ+0x30800], R5 ;  /* 0x03080005020085a7 */ /* 0x000e64000800007f */
[----:B-1----:R-:W-:Y:S05]  /*2ed60*/  @!P0 BRA `(.L_x_1702) ;  /* 0xfffffffc00f08947 */ /* 0x002fea000383ffff */
[----:B------:R-:W-:Y:S05]  /*2ed70*/  BRA `(.L_x_2041) ;  /* 0xfffffde800207947 */ /* 0x000fea000383ffff */
.L_x_1726:
        /* <DEDUP_REMOVED lines=8> */
.L_x_2043:
[----:B------:R-:W-:Y:S05]  /*2ee00*/  BSYNC B1 ;  /* 0x0000000000017941 */ /* 0x000fea0003800000 */
.L_x_2042:
        /* <DEDUP_REMOVED lines=8> */
.L_x_2044:
[----:B------:R-:W-:Y:S01]  /*2ee90*/  IMAD.MOV.U32 R13, RZ, RZ, R61 ;  /* 0x000000ffff0d7224 */ /* 0x000fe200078e003d */
[----:B------:R-:W-:-:S07]  /*2eea0*/  MOV R4, R14 ;  /* 0x0000000e00047202 */ /* 0x000fce0000000f00 */
[----:B------:R-:W-:Y:S05]  /*2eeb0*/  WARPSYNC.COLLECTIVE R15, `(.L_x_2045) ;  /* 0x000000000f087348 */ /* 0x000fea0003c00000 */
[----:B------:R0:W1:Y:S02]  /*2eec0*/  SHFL.IDX P6, R14, R13, R12, R11 ;  /* 0x0000000c0d0e7389 */ /* 0x00006400000c000b */
[----:B01----:R-:W-:Y:S01]  /*2eed0*/  ENDCOLLECTIVE ;  /* 0x000000000000791b */ /* 0x003fe20003800000 */
.L_x_2045:
[----:B------:R-:W-:Y:S02]  /*2eee0*/  IMAD.MOV.U32 R13, RZ, RZ, R3 ;  /* 0x000000ffff0d7224 */ /* 0x000fe400078e0003 */
[----:B------:R-:W-:-:S07]  /*2eef0*/  IMAD.MOV.U32 R7, RZ, RZ, R14 ;  /* 0x000000ffff077224 */ /* 0x000fce00078e000e */
[----:B------:R-:W-:Y:S05]  /*2ef00*/  WARPSYNC.COLLECTIVE R15, `(.L_x_2046) ;  /* 0x000000000f087348 */ /* 0x000fea0003c00000 */
[----:B------:R0:W1:Y:S02]  /*2ef10*/  SHFL.IDX P6, R14, R13, R12, R11 ;  /* 0x0000000c0d0e7389 */ /* 0x00006400000c000b */
[----:B01----:R-:W-:Y:S01]  /*2ef20*/  ENDCOLLECTIVE ;  /* 0x000000000000791b */ /* 0x003fe20003800000 */
.L_x_2046:
[----:B------:R-:W-:Y:S01]  /*2ef30*/  IMAD.MOV.U32 R8, RZ, RZ, R14 ;  /* 0x000000ffff087224 */ /* 0x000fe200078e000e */
[----:B------:R-:W-:Y:S06]  /*2ef40*/  BRA `(.L_x_2047) ;  /* 0xfffffe0800fc7947 */ /* 0x000fec000383ffff */
.L_x_1729:
[----:B------:R-:W-:Y:S01]  /*2ef50*/  BSSY B1, `(.L_x_2048) ;  /* 0x0000008000017945 */ /* 0x000fe20003800000 */
[----:B------:R-:W-:Y:S01]  /*2ef60*/  IMAD.MOV.U32 R13, RZ, RZ, R21 ;  /* 0x000000ffff0d7224 */ /* 0x000fe200078e0015 */
[----:B------:R-:W-:Y:S01]  /*2ef70*/  MOV R12, 0x1 ;  /* 0x00000001000c7802 */ /* 0x000fe20000000f00 */
[----:B------:R-:W-:Y:S02]  /*2ef80*/  IMAD.MOV.U32 R11, RZ, RZ, 0x1c1f ;  /* 0x00001c1fff0b7424 */ /* 0x000fe400078e00ff */
[----:B------:R-:W-:-:S07]  /*2ef90*/  IMAD.MOV.U32 R15, RZ, RZ, -0x1 ;  /* 0xffffffffff0f7424 */ /* 0x000fce00078e00ff */
[----:B0---4-:R-:W-:Y:S05]  /*2efa0*/  WARPSYNC.COLLECTIVE R15, `(.L_x_2049) ;  /* 0x000000000f087348 */ /* 0x011fea0003c00000 */
[----:B------:R1:W2:Y:S02]  /*2efb0*/  SHFL.IDX P6, R14, R13, R12, R11 ;  /* 0x0000000c0d0e7389 */ /* 0x0002a400000c000b */
[----:B012-4-:R-:W-:Y:S01]  /*2efc0*/  ENDCOLLECTIVE ;  /* 0x000000000000791b */ /* 0x017fe20003800000 */
.L_x_2049:
[----:B------:R-:W-:Y:S05]  /*2efd0*/  BSYNC B1 ;  /* 0x0000000000017941 */ /* 0x000fea0003800000 */
.L_x_2048:
        /* <DEDUP_REMOVED lines=8> */
.L_x_2050:
[----:B------:R-:W-:Y:S02]  /*2f060*/  IMAD.MOV.U32 R13, RZ, RZ, R61 ;  /* 0x000000ffff0d7224 */ /* 0x000fe400078e003d */
[----:B------:R-:W-:-:S07]  /*2f070*/  IMAD.MOV.U32 R20, RZ, RZ, R14 ;  /* 0x000000ffff147224 */ /* 0x000fce00078e000e */
[----:B------:R-:W-:Y:S05]  /*2f080*/  WARPSYNC.COLLECTIVE R15, `(.L_x_2051) ;  /* 0x000000000f087348 */ /* 0x000fea0003c00000 */
[----:B------:R0:W1:Y:S02]  /*2f090*/  SHFL.IDX P6, R14, R13, R12, R11 ;  /* 0x0000000c0d0e7389 */ /* 0x00006400000c000b */
[----:B01----:R-:W-:Y:S01]  /*2f0a0*/  ENDCOLLECTIVE ;  /* 0x000000000000791b */ /* 0x003fe20003800000 */
.L_x_2051:
[----:B------:R-:W-:Y:S02]  /*2f0b0*/  IMAD.MOV.U32 R13, RZ, RZ, R3 ;  /* 0x000000ffff0d7224 */ /* 0x000fe400078e0003 */
[----:B------:R-:W-:-:S07]  /*2f0c0*/  IMAD.MOV.U32 R61, RZ, RZ, R14 ;  /* 0x000000ffff3d7224 */ /* 0x000fce00078e000e */
[----:B------:R-:W-:Y:S05]  /*2f0d0*/  WARPSYNC.COLLECTIVE R15, `(.L_x_2052) ;  /* 0x000000000f087348 */ /* 0x000fea0003c00000 */
[----:B------:R0:W1:Y:S02]  /*2f0e0*/  SHFL.IDX P6, R14, R13, R12, R11 ;  /* 0x0000000c0d0e7389 */ /* 0x00006400000c000b */
[----:B01----:R-:W-:Y:S01]  /*2f0f0*/  ENDCOLLECTIVE ;  /* 0x000000000000791b */ /* 0x003fe20003800000 */
.L_x_2052:
[----:B------:R-:W-:Y:S01]  /*2f100*/  MOV R62, R14 ;  /* 0x0000000e003e7202 */ /* 0x000fe20000000f00 */
[----:B------:R-:W-:Y:S06]  /*2f110*/  BRA `(.L_x_2053) ;  /* 0xfffffe10001c7947 */ /* 0x000fec000383ffff */
.L_x_1733:
[----:B0-----:R0:W1:Y:S02]  /*2f120*/  SYNCS.PHASECHK.TRANS64.TRYWAIT P0, [R2+URZ+0x30800], R3 ;  /* 0x03080003020075a7 */ /* 0x001064000800017f */
[----:B-1----:R-:W-:Y:S05]  /*2f130*/  @!P0 NANOSLEEP.SYNCS 0x989680 ;  /* 0x009896800000895d */ /* 0x002fea0003900000 */
[----:B------:R-:W1:Y:S02]  /*2f140*/  @!P0 SYNCS.PHASECHK.TRANS64 P0, [R2+URZ+0x30800], R3 ;  /* 0x03080003020085a7 */ /* 0x000e64000800007f */
[----:B-1----:R-:W-:Y:S05]  /*2f150*/  @!P0 BRA `(.L_x_1733) ;  /* 0xfffffffc00f08947 */ /* 0x002fea000383ffff */
[----:B------:R-:W-:Y:S05]  /*2f160*/  BRA `(.L_x_2054) ;  /* 0xfffffe1400a47947 */ /* 0x000fea000383ffff */
.L_x_1747:
[----:B---3--:R3:W0:Y:S02]  /*2f170*/  SYNCS.PHASECHK.TRANS64.TRYWAIT P1, [R15+URZ+0x30830], R0 ;  /* 0x030830000f0075a7 */ /* 0x008624000802017f */
[----:B0-----:R-:W-:Y:S05]  /*2f180*/  @!P1 NANOSLEEP.SYNCS 0x989680 ;  /* 0x009896800000995d */ /* 0x001fea0003900000 */
[----:B------:R-:W0:Y:S02]  /*2f190*/  @!P1 SYNCS.PHASECHK.TRANS64 P1, [R15+URZ+0x30830], R0 ;  /* 0x030830000f0095a7 */ /* 0x000e24000802007f */
[----:B0-----:R-:W-:Y:S05]  /*2f1a0*/  @!P1 BRA `(.L_x_1747) ;  /* 0xfffffffc00f09947 */ /* 0x001fea000383ffff */
[----:B------:R-:W-:Y:S05]  /*2f1b0*/  BRA `(.L_x_1746) ;  /* 0xfffffe4000107947 */ /* 0x000fea000383ffff */
.L_x_1768:
[----:B-1----:R1:W2:Y:S02]  /*2f1c0*/  SYNCS.PHASECHK.TRANS64.TRYWAIT P1, [R5+URZ+0x30830], R10 ;  /* 0x0308300a050075a7 */ /* 0x0022a4000802017f */
[----:B--2---:R-:W-:Y:S05]  /*2f1d0*/  @!P1 NANOSLEEP.SYNCS 0x989680 ;  /* 0x009896800000995d */ /* 0x004fea0003900000 */
[----:B------:R-:W2:Y:S02]  /*2f1e0*/  @!P1 SYNCS.PHASECHK.TRANS64 P1, [R5+URZ+0x30830], R10 ;  /* 0x0308300a050095a7 */ /* 0x000ea4000802007f */
[----:B--2---:R-:W-:Y:S05]  /*2f1f0*/  @!P1 BRA `(.L_x_1768) ;  /* 0xfffffffc00f09947 */ /* 0x004fea000383ffff */
[----:B------:R-:W-:Y:S05]  /*2f200*/  BRA `(.L_x_1767) ;  /* 0xfffffe7400887947 */ /* 0x000fea000383ffff */
.L_x_1773:
[----:B-1----:R1:W2:Y:S02]  /*2f210*/  SYNCS.PHASECHK.TRANS64.TRYWAIT P1, [R13+URZ+0x30850], R6 ;  /* 0x030850060d0075a7 */ /* 0x0022a4000802017f */
[----:B--2---:R-:W-:Y:S05]  /*2f220*/  @!P1 NANOSLEEP.SYNCS 0x989680 ;  /* 0x009896800000995d */ /* 0x004fea0003900000 */
[----:B------:R-:W2:Y:S02]  /*2f230*/  @!P1 SYNCS.PHASECHK.TRANS64 P1, [R13+URZ+0x30850], R6 ;  /* 0x030850060d0095a7 */ /* 0x000ea4000802007f */
[----:B--2---:R-:W-:Y:S05]  /*2f240*/  @!P1 BRA `(.L_x_1773) ;  /* 0xfffffffc00f09947 */ /* 0x004fea000383ffff */
[----:B------:R-:W-:Y:S05]  /*2f250*/  BRA `(.L_x_1772) ;  /* 0xfffffe8400487947 */ /* 0x000fea000383ffff */
.L_x_1796:
[----:B-1----:R1:W2:Y:S02]  /*2f260*/  SYNCS.PHASECHK.TRANS64.TRYWAIT P1, [R0+URZ+0x30830], R3 ;  /* 0x03083003000075a7 */ /* 0x0022a4000802017f */
[----:B--2---:R-:W-:Y:S05]  /*2f270*/  @!P1 NANOSLEEP.SYNCS 0x989680 ;  /* 0x009896800000995d */ /* 0x004fea0003900000 */
[----:B------:R-:W2:Y:S02]  /*2f280*/  @!P1 SYNCS.PHASECHK.TRANS64 P1, [R0+URZ+0x30830], R3 ;  /* 0x03083003000095a7 */ /* 0x000ea4000802007f */
[----:B--2---:R-:W-:Y:S05]  /*2f290*/  @!P1 BRA `(.L_x_1796) ;  /* 0xfffffffc00f09947 */ /* 0x004fea000383ffff */
[----:B------:R-:W-:Y:S05]  /*2f2a0*/  BRA `(.L_x_1795) ;  /* 0xfffffeb4007c7947 */ /* 0x000fea000383ffff */
.L_x_1801:
[----:B-1----:R1:W2:Y:S02]  /*2f2b0*/  SYNCS.PHASECHK.TRANS64.TRYWAIT P1, [R20+URZ+0x30850], R3 ;  /* 0x03085003140075a7 */ /* 0x0022a4000802017f */
[----:B--2---:R-:W-:Y:S05]  /*2f2c0*/  @!P1 NANOSLEEP.SYNCS 0x989680 ;  /* 0x009896800000995d */ /* 0x004fea0003900000 */
[----:B------:R-:W2:Y:S02]  /*2f2d0*/  @!P1 SYNCS.PHASECHK.TRANS64 P1, [R20+URZ+0x30850], R3 ;  /* 0x03085003140095a7 */ /* 0x000ea4000802007f */
[----:B--2---:R-:W-:Y:S05]  /*2f2e0*/  @!P1 BRA `(.L_x_1801) ;  /* 0xfffffffc00f09947 */ /* 0x004fea000383ffff */
[----:B------:R-:W-:Y:S05]  /*2f2f0*/  BRA `(.L_x_1800) ;  /* 0xfffffec4003c7947 */ /* 0x000fea000383ffff */
.L_x_1811:
[----:B-1----:R1:W2:Y:S02]  /*2f300*/  SYNCS.PHASECHK.TRANS64.TRYWAIT P1, [R0+URZ+0x30830], R3 ;  /* 0x03083003000075a7 */ /* 0x0022a4000802017f */
[----:B--2---:R-:W-:Y:S05]  /*2f310*/  @!P1 NANOSLEEP.SYNCS 0x989680 ;  /* 0x009896800000995d */ /* 0x004fea0003900000 */
[----:B------:R-:W2:Y:S02]  /*2f320*/  @!P1 SYNCS.PHASECHK.TRANS64 P1, [R0+URZ+0x30830], R3 ;  /* 0x03083003000095a7 */ /* 0x000ea4000802007f */
[----:B--2---:R-:W-:Y:S05]  /*2f330*/  @!P1 BRA `(.L_x_1811) ;  /* 0xfffffffc00f09947 */ /* 0x004fea000383ffff */
[----:B------:R-:W-:Y:S05]  /*2f340*/  BRA `(.L_x_1810) ;  /* 0xfffffedc00c87947 */ /* 0x000fea000383ffff */
.L_x_1816:
[----:B-1----:R1:W2:Y:S02]  /*2f350*/  SYNCS.PHASECHK.TRANS64.TRYWAIT P1, [R20+URZ+0x30850], R3 ;  /* 0x03085003140075a7 */ /* 0x0022a4000802017f */
[----:B--2---:R-:W-:Y:S05]  /*2f360*/  @!P1 NANOSLEEP.SYNCS 0x989680 ;  /* 0x009896800000995d */ /* 0x004fea0003900000 */
[----:B------:R-:W2:Y:S02]  /*2f370*/  @!P1 SYNCS.PHASECHK.TRANS64 P1, [R20+URZ+0x30850], R3 ;  /* 0x03085003140095a7 */ /* 0x000ea4000802007f */
[----:B--2---:R-:W-:Y:S05]  /*2f380*/  @!P1 BRA `(.L_x_1816) ;  /* 0xfffffffc00f09947 */ /* 0x004fea000383ffff */
[----:B------:R-:W-:Y:S05]  /*2f390*/  BRA `(.L_x_1815) ;  /* 0xfffffeec00887947 */ /* 0x000fea000383ffff */
.L_x_1832:
[----:B-1----:R1:W2:Y:S02]  /*2f3a0*/  SYNCS.PHASECHK.TRANS64.TRYWAIT P1, [R6+URZ+0x30850], R4 ;  /* 0x03085004060075a7 */ /* 0x0022a4000802017f */
[----:B--2---:R-:W-:Y:S05]  /*2f3b0*/  @!P1 NANOSLEEP.SYNCS 0x989680 ;  /* 0x009896800000995d */ /* 0x004fea0003900000 */
[----:B------:R-:W2:Y:S02]  /*2f3c0*/  @!P1 SYNCS.PHASECHK.TRANS64 P1, [R6+URZ+0x30850], R4 ;  /* 0x03085004060095a7 */ /* 0x000ea4000802007f */
[----:B--2---:R-:W-:Y:S05]  /*2f3d0*/  @!P1 BRA `(.L_x_1832) ;  /* 0xfffffffc00f09947 */ /* 0x004fea000383ffff */
[----:B------:R-:W-:Y:S05]  /*2f3e0*/  BRA `(.L_x_1831) ;  /* 0xffffff2000587947 */ /* 0x000fea000383ffff */
.L_x_1882:
[----:B0-----:R-:W0:Y:S01]  /*2f3f0*/  S2R R12, SR_TID.X ;  /* 0x00000000000c7919 */ /* 0x001e220000002100 */
[----:B------:R-:W-:Y:S01]  /*2f400*/  BSSY B1, `(.L_x_2055) ;  /* 0x000000a000017945 */ /* 0x000fe20003800000 */
[----:B------:R-:W-:Y:S02]  /*2f410*/  IMAD.MOV.U32 R11, RZ, RZ, 0x1f ;  /* 0x0000001fff0b7424 */ /* 0x000fe400078e00ff */
[----:B------:R-:W-:Y:S01]  /*2f420*/  IMAD.MOV.U32 R15, RZ, RZ, -0x1 ;  /* 0xffffffffff0f7424 */ /* 0x000fe200078e00ff */
[----:B0-----:R-:W-:-:S04]  /*2f430*/  SHF.R.U32.HI R12, RZ, 0x5, R12 ;  /* 0x00000005ff0c7819 */ /* 0x001fc8000001160c */
[----:B------:R-:W-:-:S05]  /*2f440*/  LOP3.LUT R12, R12, 0x3, RZ, 0xc0, !PT ;  /* 0x000000030c0c7812 */ /* 0x000fca00078ec0ff */
[----:B------:R-:W-:Y:S02]  /*2f450*/  IMAD.MOV.U32 R13, RZ, RZ, R12 ;  /* 0x000000ffff0d7224 */ /* 0x000fe400078e000c */
[----:B------:R-:W-:-:S07]  /*2f460*/  IMAD.MOV.U32 R12, RZ, RZ, RZ ;  /* 0x000000ffff0c7224 */ /* 0x000fce00078e00ff */
[----:B------:R-:W-:Y:S05]  /*2f470*/  WARPSYNC.COLLECTIVE R15, `(.L_x_2056) ;  /* 0x000000000f087348 */ /* 0x000fea0003c00000 */
[----:B------:R0:W1:Y:S02]  /*2f480*/  SHFL.IDX P6, R14, R13, R12, R11 ;  /* 0x0000000c0d0e7389 */ /* 0x00006400000c000b */
[----:B01----:R-:W-:Y:S01]  /*2f490*/  ENDCOLLECTIVE ;  /* 0x000000000000791b */ /* 0x003fe20003800000 */
.L_x_2056:
[----:B------:R-:W-:Y:S05]  /*2f4a0*/  BSYNC B1 ;  /* 0x0000000000017941 */ /* 0x000fea0003800000 */
.L_x_2055:
[----:B------:R-:W-:Y:S05]  /*2f4b0*/  BRA `(.L_x_2057) ;  /* 0xffffff8400fc7947 */ /* 0x000fea000383ffff */
.L_x_1884:
[----:B------:R-:W-:Y:S01]  /*2f4c0*/  BSSY B1, `(.L_x_2058) ;  /* 0x0000006000017945 */ /* 0x000fe20003800000 */
[----:B------:R-:W-:-:S07]  /*2f4d0*/  IMAD.MOV.U32 R15, RZ, RZ, -0x1 ;  /* 0xffffffffff0f7424 */ /* 0x000fce00078e00ff */
[----:B01----:R-:W-:Y:S05]  /*2f4e0*/  WARPSYNC.COLLECTIVE R15, `(.L_x_2059) ;  /* 0x000000000f0c7348 */ /* 0x003fea0003c00000 */
[----:B------:R-:W-:Y:S02]  /*2f4f0*/  ELECT P6, UR62, PT ;  /* 0x00000000003e782f */ /* 0x000fe400038c0000 */
[----:B------:R-:W-:Y:S01]  /*2f500*/  MOV R14, UR62 ;  /* 0x0000003e000e7c02 */ /* 0x000fe20008000f00 */
[----:B01----:R-:W-:Y:S10]  /*2f510*/  ENDCOLLECTIVE ;  /* 0x000000000000791b */ /* 0x003ff40003800000 */
.L_x_2059:
[----:B------:R-:W-:Y:S05]  /*2f520*/  BSYNC B1 ;  /* 0x0000000000017941 */ /* 0x000fea0003800000 */
.L_x_2058:
[----:B------:R-:W-:Y:S05]  /*2f530*/  BRA `(.L_x_1883) ;  /* 0xffffff8400f47947 */ /* 0x000fea000383ffff */
.L_x_1886:
[----:B-1----:R1:W2:Y:S02]  /*2f540*/  SYNCS.PHASECHK.TRANS64.TRYWAIT P0, [R17+URZ+0x30820], R8 ;  /* 0x03082008110075a7 */ /* 0x0022a4000800017f */
[----:B--2---:R-:W-:Y:S05]  /*2f550*/  @!P0 NANOSLEEP.SYNCS 0x989680 ;  /* 0x009896800000895d */ /* 0x004fea0003900000 */
[----:B------:R-:W2:Y:S02]  /*2f560*/  @!P0 SYNCS.PHASECHK.TRANS64 P0, [R17+URZ+0x30820], R8 ;  /* 0x03082008110085a7 */ /* 0x000ea4000800007f */
[----:B--2---:R-:W-:Y:S05]  /*2f570*/  @!P0 BRA `(.L_x_1886) ;  /* 0xfffffffc00f08947 */ /* 0x004fea000383ffff */
[----:B------:R-:W-:Y:S05]  /*2f580*/  BRA `(.L_x_2060) ;  /* 0xffffff8800047947 */ /* 0x000fea000383ffff */
.L_x_1890:
[----:B0-----:R0:W2:Y:S02]  /*2f590*/  SYNCS.PHASECHK.TRANS64.TRYWAIT P0, [R12+URZ+0x308a0], R11 ;  /* 0x0308a00b0c0075a7 */ /* 0x0010a4000800017f */
[----:B--2---:R-:W-:Y:S05]  /*2f5a0*/  @!P0 NANOSLEEP.SYNCS 0x989680 ;  /* 0x009896800000895d */ /* 0x004fea0003900000 */
[----:B------:R-:W2:Y:S02]  /*2f5b0*/  @!P0 SYNCS.PHASECHK.TRANS64 P0, [R12+URZ+0x308a0], R11 ;  /* 0x0308a00b0c0085a7 */ /* 0x000ea4000800007f */
[----:B--2---:R-:W-:Y:S05]  /*2f5c0*/  @!P0 BRA `(.L_x_1890) ;  /* 0xfffffffc00f08947 */ /* 0x004fea000383ffff */
[----:B------:R-:W-:Y:S05]  /*2f5d0*/  BRA `(.L_x_2061) ;  /* 0xffffff88001c7947 */ /* 0x000fea000383ffff */
.L_x_1897:
[----:B-1----:R1:W2:Y:S02]  /*2f5e0*/  SYNCS.PHASECHK.TRANS64.TRYWAIT P0, [R12+URZ+0x308c0], R11 ;  /* 0x0308c00b0c0075a7 */ /* 0x0022a4000800017f */
[----:B--2---:R-:W-:Y:S05]  /*2f5f0*/  @!P0 NANOSLEEP.SYNCS 0x989680 ;  /* 0x009896800000895d */ /* 0x004fea0003900000 */
[----:B------:R-:W2:Y:S02]  /*2f600*/  @!P0 SYNCS.PHASECHK.TRANS64 P0, [R12+URZ+0x308c0], R11 ;  /* 0x0308c00b0c0085a7 */ /* 0x000ea4000800007f */
[----:B--2---:R-:W-:Y:S05]  /*2f610*/  @!P0 BRA `(.L_x_1897) ;  /* 0xfffffffc00f08947 */ /* 0x004fea000383ffff */
[----:B------:R-:W-:Y:S05]  /*2f620*/  BRA `(.L_x_2062) ;  /* 0xffffff8c00187947 */ /* 0x000fea000383ffff */
.L_x_1906:
[----:B-1----:R1:W2:Y:S02]  /*2f630*/  SYNCS.PHASECHK.TRANS64.TRYWAIT P1, [R7+URZ+0x308a0], R3 ;  /* 0x0308a003070075a7 */ /* 0x0022a4000802017f */
[----:B--2---:R-:W-:Y:S05]  /*2f640*/  @!P1 NANOSLEEP.SYNCS 0x989680 ;  /* 0x009896800000995d */ /* 0x004fea0003900000 */
[----:B------:R-:W2:Y:S02]  /*2f650*/  @!P1 SYNCS.PHASECHK.TRANS64 P1, [R7+URZ+0x308a0], R3 ;  /* 0x0308a003070095a7 */ /* 0x000ea4000802007f */
[----:B--2---:R-:W-:Y:S05]  /*2f660*/  @!P1 BRA `(.L_x_1906) ;  /* 0xfffffffc00f09947 */ /* 0x004fea000383ffff */
[----:B------:R-:W-:Y:S05]  /*2f670*/  BRA `(.L_x_2063) ;  /* 0xffffff90004c7947 */ /* 0x000fea000383ffff */
.L_x_1913:
[----:B0-----:R0:W2:Y:S02]  /*2f680*/  SYNCS.PHASECHK.TRANS64.TRYWAIT P1, [R7+URZ+0x308c0], R3 ;  /* 0x0308c003070075a7 */ /* 0x0010a4000802017f */
[----:B--2---:R-:W-:Y:S05]  /*2f690*/  @!P1 NANOSLEEP.SYNCS 0x989680 ;  /* 0x009896800000995d */ /* 0x004fea0003900000 */
[----:B------:R-:W2:Y:S02]  /*2f6a0*/  @!P1 SYNCS.PHASECHK.TRANS64 P1, [R7+URZ+0x308c0], R3 ;  /* 0x0308c003070095a7 */ /* 0x000ea4000802007f */
[----:B--2---:R-:W-:Y:S05]  /*2f6b0*/  @!P1 BRA `(.L_x_1913) ;  /* 0xfffffffc00f09947 */ /* 0x004fea000383ffff */
[----:B------:R-:W-:Y:S05]  /*2f6c0*/  BRA `(.L_x_2064) ;  /* 0xffffff9400447947 */ /* 0x000fea000383ffff */
.L_x_1938:
[----:B------:R-:W0:Y:S01]  /*2f6d0*/  S2R R8, SR_TID.X ;  /* 0x0000000000087919 */ /* 0x000e220000002100 */
[----:B------:R-:W-:Y:S01]  /*2f6e0*/  BSSY B0, `(.L_x_2065) ;  /* 0x000000a000007945 */ /* 0x000fe20003800000 */
[----:B------:R-:W-:Y:S02]  /*2f6f0*/  IMAD.MOV.U32 R12, RZ, RZ, RZ ;  /* 0x000000ffff0c7224 */ /* 0x000fe400078e00ff */
[----:B------:R-:W-:Y:S02]  /*2f700*/  IMAD.MOV.U32 R11, RZ, RZ, 0x1f ;  /* 0x0000001fff0b7424 */ /* 0x000fe400078e00ff */
[----:B------:R-:W-:Y:S01]  /*2f710*/  IMAD.MOV.U32 R15, RZ, RZ, -0x1 ;  /* 0xffffffffff0f7424 */ /* 0x000fe200078e00ff */
[----:B0-----:R-:W-:-:S04]  /*2f720*/  SHF.R.U32.HI R8, RZ, 0x5, R8 ;  /* 0x00000005ff087819 */ /* 0x001fc80000011608 */
[----:B------:R-:W-:-:S04]  /*2f730*/  LOP3.LUT R8, R8, 0x3, RZ, 0xc0, !PT ;  /* 0x0000000308087812 */ /* 0x000fc800078ec0ff */
[----:B------:R-:W-:-:S07]  /*2f740*/  MOV R13, R8 ;  /* 0x00000008000d7202 */ /* 0x000fce0000000f00 */
[----:B-----5:R-:W-:Y:S05]  /*2f750*/  WARPSYNC.COLLECTIVE R15, `(.L_x_2066) ;  /* 0x000000000f087348 */ /* 0x020fea0003c00000 */
[----:B------:R0:W1:Y:S02]  /*2f760*/  SHFL.IDX P6, R14, R13, R12, R11 ;  /* 0x0000000c0d0e7389 */ /* 0x00006400000c000b */
[----:B01---5:R-:W-:Y:S01]  /*2f770*/  ENDCOLLECTIVE ;  /* 0x000000000000791b */ /* 0x023fe20003800000 */
.L_x_2066:
[----:B------:R-:W-:Y:S05]  /*2f780*/  BSYNC B0 ;  /* 0x0000000000007941 */ /* 0x000fea0003800000 */
.L_x_2065:
[----:B------:R-:W-:Y:S05]  /*2f790*/  BRA `(.L_x_2067) ;  /* 0xffffffa400f87947 */ /* 0x000fea000383ffff */
.L_x_1941:
[----:B0-----:R0:W1:Y:S02]  /*2f7a0*/  SYNCS.PHASECHK.TRANS64.TRYWAIT P0, [R7+URZ+0x30840], R2 ;  /* 0x03084002070075a7 */ /* 0x001064000800017f */
[----:B-1----:R-:W-:Y:S05]  /*2f7b0*/  @!P0 NANOSLEEP.SYNCS 0x989680 ;  /* 0x009896800000895d */ /* 0x002fea0003900000 */
[----:B------:R-:W1:Y:S02]  /*2f7c0*/  @!P0 SYNCS.PHASECHK.TRANS64 P0, [R7+URZ+0x30840], R2 ;  /* 0x03084002070085a7 */ /* 0x000e64000800007f */
[----:B-1----:R-:W-:Y:S05]  /*2f7d0*/  @!P0 BRA `(.L_x_1941) ;  /* 0xfffffffc00f08947 */ /* 0x002fea000383ffff */
[----:B------:R-:W-:Y:S05]  /*2f7e0*/  BRA `(.L_x_2068) ;  /* 0xffffffa800487947 */ /* 0x000fea000383ffff */
.L_x_1942:
        /* <DEDUP_REMOVED lines=8> */
.L_x_2070:
[----:B------:R-:W-:Y:S05]  /*2f870*/  BSYNC B0 ;  /* 0x0000000000007941 */ /* 0x000fea0003800000 */
.L_x_2069:
[----:B------:R-:W-:Y:S01]  /*2f880*/  IMAD.MOV.U32 R13, RZ, RZ, R4 ;  /* 0x000000ffff0d7224 */ /* 0x000fe200078e0004 */
[----:B------:R-:W-:Y:S01]  /*2f890*/  MOV R15, 0xffffffff ;  /* 0xffffffff000f7802 */ /* 0x000fe20000000f00 */
[----:B------:R-:W-:Y:S02]  /*2f8a0*/  IMAD.MOV.U32 R12, RZ, RZ, RZ ;  /* 0x000000ffff0c7224 */ /* 0x000fe400078e00ff */
[----:B------:R-:W-:Y:S02]  /*2f8b0*/  IMAD.MOV.U32 R11, RZ, RZ, 0x181f ;  /* 0x0000181fff0b7424 */ /* 0x000fe400078e00ff */
[----:B------:R-:W-:Y:S02]  /*2f8c0*/  IMAD.MOV.U32 R2, RZ, RZ, R14 ;  /* 0x000000ffff027224 */ /* 0x000fe400078e000e */
[----:B------:R-:W-:-:S07]  /*2f8d0*/  @P0 IMAD R8, R5, 0x2, R17 ;  /* 0x0000000205080824 */ /* 0x000fce00078e0211 */
[----:B------:R-:W-:Y:S05]  /*2f8e0*/  WARPSYNC.COLLECTIVE R15, `(.L_x_2071) ;  /* 0x000000000f087348 */ /* 0x000fea0003c00000 */
[----:B------:R0:W1:Y:S02]  /*2f8f0*/  SHFL.IDX P6, R14, R13, R12, R11 ;  /* 0x0000000c0d0e7389 */ /* 0x00006400000c000b */
[----:B01----:R-:W-:Y:S01]  /*2f900*/  ENDCOLLECTIVE ;  /* 0x000000000000791b */ /* 0x003fe20003800000 */
.L_x_2071:
[----:B------:R-:W-:Y:S02]  /*2f910*/  IMAD.MOV.U32 R13, RZ, RZ, R0 ;  /* 0x000000ffff0d7224 */ /* 0x000fe400078e0000 */
[----:B------:R-:W-:Y:S02]  /*2f920*/  IMAD.MOV.U32 R12, RZ, RZ, 0x1 ;  /* 0x00000001ff0c7424 */ /* 0x000fe400078e00ff */
[----:B------:R-:W-:-:S07]  /*2f930*/  IMAD.MOV.U32 R3, RZ, RZ, R14 ;  /* 0x000000ffff037224 */ /* 0x000fce00078e000e */
[----:B------:R-:W-:Y:S05]  /*2f940*/  WARPSYNC.COLLECTIVE R15, `(.L_x_2072) ;  /* 0x000000000f087348 */ /* 0x000fea0003c00000 */
[----:B------:R0:W1:Y:S02]  /*2f950*/  SHFL.IDX P6, R14, R13, R12, R11 ;  /* 0x0000000c0d0e7389 */ /* 0x00006400000c000b */
[----:B01----:R-:W-:Y:S01]  /*2f960*/  ENDCOLLECTIVE ;  /* 0x000000000000791b */ /* 0x003fe20003800000 */
.L_x_2072:
        /* <DEDUP_REMOVED lines=13> */
[----:B0-----:R-:W-:Y:S01]  /*2fa40*/  MOV R2, R14 ;  /* 0x0000000e00027202 */ /* 0x001fe20000000f00 */
[----:B------:R-:W-:-:S07]  /*2fa50*/  @P1 IMAD R8, R5, 0x2, R17 ;  /* 0x0000000205081824 */ /* 0x000fce00078e0211 */
[----:B------:R-:W-:Y:S05]  /*2fa60*/  WARPSYNC.COLLECTIVE R15, `(.L_x_2073) ;  /* 0x000000000f087348 */ /* 0x000fea0003c00000 */
[----:B------:R0:W1:Y:S02]  /*2fa70*/  SHFL.IDX P6, R14, R13, R12, R11 ;  /* 0x0000000c0d0e7389 */ /* 0x00006400000c000b */
[----:B01----:R-:W-:Y:S01]  /*2fa80*/  ENDCOLLECTIVE ;  /* 0x000000000000791b */ /* 0x003fe20003800000 */
.L_x_2073:
[----:B------:R-:W-:Y:S01]  /*2fa90*/  IMAD.MOV.U32 R13, RZ, RZ, R0 ;  /* 0x000000ffff0d7224 */ /* 0x000fe200078e0000 */
[----:B------:R-:W-:Y:S01]  /*2faa0*/  MOV R12, 0x2 ;  /* 0x00000002000c7802 */ /* 0x000fe20000000f00 */
[----:B------:R-:W-:-:S07]  /*2fab0*/  IMAD.MOV.U32 R3, RZ, RZ, R14 ;  /* 0x000000ffff037224 */ /* 0x000fce00078e000e */
[----:B------:R-:W-:Y:S05]  /*2fac0*/  WARPSYNC.COLLECTIVE R15, `(.L_x_2074) ;  /* 0x000000000f087348 */ /* 0x000fea0003c00000 */
[----:B------:R0:W1:Y:S02]  /*2fad0*/  SHFL.IDX P6, R14, R13, R12, R11 ;  /* 0x0000000c0d0e7389 */ /* 0x00006400000c000b */
[----:B01----:R-:W-:Y:S01]  /*2fae0*/  ENDCOLLECTIVE ;  /* 0x000000000000791b */ /* 0x003fe20003800000 */
.L_x_2074:
        /* <DEDUP_REMOVED lines=17> */
.L_x_2075:
[----:B------:R-:W-:Y:S01]  /*2fc00*/  @P1 IMAD R8, R5, 0x2, R17 ;  /* 0x0000000205081824 */ /* 0x000fe200078e0211 */
[----:B------:R-:W-:Y:S01]  /*2fc10*/  MOV R13, R0 ;  /* 0x00000000000d7202 */ /* 0x000fe20000000f00 */
[----:B------:R-:W-:Y:S02]  /*2fc20*/  IMAD.MOV.U32 R12, RZ, RZ, 0x3 ;  /* 0x00000003ff0c7424 */ /* 0x000fe400078e00ff */
[----:B------:R-:W-:-:S07]  /*2fc30*/  IMAD.MOV.U32 R3, RZ, RZ, R14 ;  /* 0x000000ffff037224 */ /* 0x000fce00078e000e */
[----:B------:R-:W-:Y:S05]  /*2fc40*/  WARPSYNC.COLLECTIVE R15, `(.L_x_2076) ;  /* 0x000000000f087348 */ /* 0x000fea0003c00000 */
[----:B------:R0:W1:Y:S02]  /*2fc50*/  SHFL.IDX P6, R14, R13, R12, R11 ;  /* 0x0000000c0d0e7389 */ /* 0x00006400000c000b */
[----:B01----:R-:W-:Y:S01]  /*2fc60*/  ENDCOLLECTIVE ;  /* 0x000000000000791b */ /* 0x003fe20003800000 */
.L_x_2076:
        /* <DEDUP_REMOVED lines=17> */
.L_x_2077:
[----:B------:R-:W-:Y:S01]  /*2fd80*/  @P1 LEA R8, R5, R17, 0x1 ;  /* 0x0000001105081211 */ /* 0x000fe200078e08ff */
[----:B------:R-:W-:Y:S02]  /*2fd90*/  IMAD.MOV.U32 R13, RZ, RZ, R0 ;  /* 0x000000ffff0d7224 */ /* 0x000fe400078e0000 */
[----:B------:R-:W-:Y:S02]  /*2fda0*/  IMAD.MOV.U32 R12, RZ, RZ, 0x4 ;  /* 0x00000004ff0c7424 */ /* 0x000fe400078e00ff */
[----:B------:R-:W-:-:S07]  /*2fdb0*/  IMAD.MOV.U32 R3, RZ, RZ, R14 ;  /* 0x000000ffff037224 */ /* 0x000fce00078e000e */
[----:B------:R-:W-:Y:S05]  /*2fdc0*/  WARPSYNC.COLLECTIVE R15, `(.L_x_2078) ;  /* 0x000000000f087348 */ /* 0x000fea0003c00000 */
[----:B------:R0:W1:Y:S02]  /*2fdd0*/  SHFL.IDX P6, R14, R13, R12, R11 ;  /* 0x0000000c0d0e7389 */ /* 0x00006400000c000b */
[----:B01----:R-:W-:Y:S01]  /*2fde0*/  ENDCOLLECTIVE ;  /* 0x000000000000791b */ /* 0x003fe20003800000 */
.L_x_2078:
        /* <DEDUP_REMOVED lines=17> */
.L_x_2079:
[----:B------:R-:W-:Y:S02]  /*2ff00*/  @P1 IMAD R8, R5, 0x2, R17 ;  /* 0x0000000205081824 */ /* 0x000fe400078e0211 */
[----:B------:R-:W-:Y:S02]  /*2ff10*/  IMAD.MOV.U32 R13, RZ, RZ, R0 ;  /* 0x000000ffff0d7224 */ /* 0x000fe400078e0000 */
[----:B------:R-:W-:Y:S02]  /*2ff20*/  IMAD.MOV.U32 R12, RZ, RZ, 0x5 ;  /* 0x00000005ff0c7424 */ /* 0x000fe400078e00ff */
[----:B------:R-:W-:-:S07]  /*2ff30*/  IMAD.MOV.U32 R3, RZ, RZ, R14 ;  /* 0x000000ffff037224 */ /* 0x000fce00078e000e */
[----:B------:R-:W-:Y:S05]  /*2ff40*/  WARPSYNC.COLLECTIVE R15, `(.L_x_2080) ;  /* 0x000000000f087348 */ /* 0x000fea0003c00000 */
[----:B------:R0:W1:Y:S02]  /*2ff50*/  SHFL.IDX P6, R14, R13, R12, R11 ;  /* 0x0000000c0d0e7389 */ /* 0x00006400000c000b */
[----:B01----:R-:W-:Y:S01]  /*2ff60*/  ENDCOLLECTIVE ;  /* 0x000000000000791b */ /* 0x003fe20003800000 */
.L_x_2080:
[----:B------:R-:W-:-:S04]  /*2ff70*/  @P1 LEA R3, P0, R33, R3, 0x1 ;  /* 0x0000000321031211 */ /* 0x000fc800078008ff */
[----:B------:R-:W-:-:S04]  /*2ff80*/  @P1 IADD3.X R2, RZ, R2, RZ, P0, !PT ;  /* 0x00000002ff021210 */ /* 0x000fc800007fe4ff */
[----:B------:R-:W-:Y:S01]  /*2ff90*/  @P1 LOP3.LUT R3, R3, R2, RZ, 0x3c, !PT ;  /* 0x0000000203031212 */ /* 0x000fe200078e3cff */
[----:B------:R-:W-:-:S03]  /*2ffa0*/  IMAD.MOV.U32 R13, RZ, RZ, R4 ;  /* 0x000000ffff0d7224 */ /* 0x000fc600078e0004 */
        /* <DEDUP_REMOVED lines=10> */
.L_x_2081:
[----:B------:R-:W-:Y:S01]  /*30050*/  @!PT LDS RZ, [RZ] ;  /* 0x00000000fffff984 */ /* 0x000fe20000000800 */
[----:B------:R-:W-:Y:S01]  /*30060*/  @!PT LDS RZ, [RZ] ;  /* 0x00000000fffff984 */ /* 0x000fe20000000800 */
[----:B------:R-:W-:Y:S01]  /*30070*/  @!PT LDS RZ, [RZ] ;  /* 0x00000000fffff984 */ /* 0x000fe20000000800 */
[----:B------:R-:W-:Y:S04]  /*30080*/  @P1 LDGSTS.E.BYPASS.LTC128B.128 [R8+0x23400], desc[UR60][R2.64+0x80], !P3 ;  /* 0x2340008002081fae */ /* 0x000fe8000d901d7c */
[----:B------:R0:W-:Y:S02]  /*30090*/  @P1 LDGSTS.E.BYPASS.LTC128B.128 [R8+0x26400], desc[UR60][R2.64+0x100], !P2 ;  /* 0x2640010002081fae */ /* 0x0001e4000d101d7c */
[----:B0-----:R-:W-:Y:S01]  /*300a0*/  MOV R2, R14 ;  /* 0x0000000e00027202 */ /* 0x001fe20000000f00 */
[----:B------:R-:W-:Y:S06]  /*300b0*/  BRA `(.L_x_2082) ;  /* 0xffffffa400847947 */ /* 0x000fec000383ffff */
.L_x_1947:
[----:B------:R-:W-:Y:S02]  /*300c0*/  IMAD.MOV.U32 R13, RZ, RZ, R4 ;  /* 0x000000ffff0d7224 */ /* 0x000fe400078e0004 */
[----:B------:R-:W-:Y:S02]  /*300d0*/  IMAD.MOV.U32 R12, RZ, RZ, RZ ;  /* 0x000000ffff0c7224 */ /* 0x000fe400078e00ff */
[----:B------:R-:W-:Y:S02]  /*300e0*/  IMAD.MOV.U32 R11, RZ, RZ, 0x181f ;  /* 0x0000181fff0b7424 */ /* 0x000fe400078e00ff */
[----:B------:R-:W-:Y:S02]  /*300f0*/  IMAD.MOV.U32 R15, RZ, RZ, -0x1 ;  /* 0xffffffffff0f7424 */ /* 0x000fe400078e00ff */
[----:B------:R-:W-:Y:S02]  /*30100*/  IMAD R31, R31, R6, RZ ;  /* 0x000000061f1f7224 */ /* 0x000fe400078e02ff */
[----:B------:R-:W-:-:S07]  /*30110*/  IMAD.IADD R25, R9, 0x1, R25 ;  /* 0x0000000109197824 */ /* 0x000fce00078e0219 */
[----:B-----5:R-:W-:Y:S05]  /*30120*/  WARPSYNC.COLLECTIVE R15, `(.L_x_2083) ;  /* 0x000000000f087348 */ /* 0x020fea0003c00000 */
[----:B------:R0:W1:Y:S02]  /*30130*/  SHFL.IDX P6, R14, R13, R12, R11 ;  /* 0x0000000c0d0e7389 */ /* 0x00006400000c000b */
[----:B01---5:R-:W-:Y:S01]  /*30140*/  ENDCOLLECTIVE ;  /* 0x000000000000791b */ /* 0x023fe20003800000 */
.L_x_2083:
[C---:B------:R-:W-:Y:S01]  /*30150*/  VIADD R6, R25.reuse, 0x10 ;  /* 0x0000001019067836 */ /* 0x040fe20000000000 */
[----:B------:R-:W-:Y:S02]  /*30160*/  ISETP.GE.AND P1, PT, R25, R31, PT ;  /* 0x0000001f1900720c */ /* 0x000fe40003f26270 */
[----:B------:R-:W-:Y:S01]  /*30170*/  MOV R13, R0 ;  /* 0x00000000000d7202 */ /* 0x000fe20000000f00 */
[----:B------:R-:W-:-:S10]  /*30180*/  IMAD.MOV.U32 R2, RZ, RZ, R14 ;  /* 0x000000ffff027224 */ /* 0x000fd400078e000e */
[----:B------:R-:W-:Y:S05]  /*30190*/  WARPSYNC.COLLECTIVE R15, `(.L_x_2084) ;  /* 0x000000000f087348 */ /* 0x000fea0003c00000 */
[----:B------:R0:W1:Y:S02]  /*301a0*/  SHFL.IDX P6, R14, R13, R12, R11 ;  /* 0x0000000c0d0e7389 */ /* 0x00006400000c000b */
[----:B01----:R-:W-:Y:S01]  /*301b0*/  ENDCOLLECTIVE ;  /* 0x000000000000791b */ /* 0x003fe20003800000 */
.L_x_2084:
        /* <DEDUP_REMOVED lines=8> */
.L_x_2085:
        /* <DEDUP_REMOVED lines=8> */
[----:B------:R-:W-:Y:S01]  /*302c0*/  IADD3 R6, R25, 0x20, RZ ;  /* 0x0000002019067810 */ /* 0x000fe20007ffe0ff */
[----:B0-----:R-:W-:-:S10]  /*302d0*/  IMAD.MOV.U32 R2, RZ, RZ, R14 ;  /* 0x000000ffff027224 */ /* 0x001fd400078e000e */
[----:B------:R-:W-:Y:S05]  /*302e0*/  WARPSYNC.COLLECTIVE R15, `(.L_x_2086) ;  /* 0x000000000f087348 */ /* 0x000fea0003c00000 */
[----:B------:R0:W1:Y:S02]  /*302f0*/  SHFL.IDX P6, R14, R13, R12, R11 ;  /* 0x0000000c0d0e7389 */ /* 0x00006400000c000b */
[----:B01----:R-:W-:Y:S01]  /*30300*/  ENDCOLLECTIVE ;  /* 0x000000000000791b */ /* 0x003fe20003800000 */
.L_x_2086:
        /* <DEDUP_REMOVED lines=8> */
.L_x_2087:
        /* <DEDUP_REMOVED lines=14> */
.L_x_2088:
        /* <DEDUP_REMOVED lines=8> */
.L_x_2089:
[----:B------:R-:W-:-:S05]  /*304f0*/  @!P1 IMAD.MOV.U32 R3, RZ, RZ, R5 ;  /* 0x000000ffff039224 */ /* 0x000fca00078e0005 */
        /* <DEDUP_REMOVED lines=8> */
[----:B------:R-:W-:Y:S02]  /*30580*/  VIADD R6, R25, 0x40 ;  /* 0x0000004019067836 */ /* 0x000fe40000000000 */
[----:B0-----:R-:W-:-:S10]  /*30590*/  IMAD.MOV.U32 R2, RZ, RZ, R14 ;  /* 0x000000ffff027224 */ /* 0x001fd400078e000e */
[----:B------:R-:W-:Y:S05]  /*305a0*/  WARPSYNC.COLLECTIVE R15, `(.L_x_2090) ;  /* 0x000000000f087348 */ /* 0x000fea0003c00000 */
[----:B------:R0:W1:Y:S02]  /*305b0*/  SHFL.IDX P6, R14, R13, R12, R11 ;  /* 0x0000000c0d0e7389 */ /* 0x00006400000c000b */
[----:B01----:R-:W-:Y:S01]  /*305c0*/  ENDCOLLECTIVE ;  /* 0x000000000000791b */ /* 0x003fe20003800000 */
.L_x_2090:
        /* <DEDUP_REMOVED lines=8> */
.L_x_2091:
        /* <DEDUP_REMOVED lines=9> */
[----:B------:R-:W-:Y:S01]  /*306e0*/  IADD3 R6, R25, 0x50, RZ ;  /* 0x0000005019067810 */ /* 0x000fe20007ffe0ff */
[----:B0-----:R-:W-:-:S10]  /*306f0*/  IMAD.MOV.U32 R2, RZ, RZ, R14 ;  /* 0x000000ffff027224 */ /* 0x001fd400078e000e */
[----:B------:R-:W-:Y:S05]  /*30700*/  WARPSYNC.COLLECTIVE R15, `(.L_x_2092) ;  /* 0x000000000f087348 */ /* 0x000fea0003c00000 */
[----:B------:R0:W1:Y:S02]  /*30710*/  SHFL.IDX P6, R14, R13, R12, R11 ;  /* 0x0000000c0d0e7389 */ /* 0x00006400000c000b */
[----:B01----:R-:W-:Y:S01]  /*30720*/  ENDCOLLECTIVE ;  /* 0x000000000000791b */ /* 0x003fe20003800000 */
.L_x_2092:
        /* <DEDUP_REMOVED lines=8> */
.L_x_2093:
        /* <DEDUP_REMOVED lines=14> */
.L_x_2094:
        /* <DEDUP_REMOVED lines=8> */
.L_x_2095:
        /* <DEDUP_REMOVED lines=13> */
.L_x_2096:
        /* <DEDUP_REMOVED lines=8> */
.L_x_2097:
        /* <DEDUP_REMOVED lines=12> */
.L_x_2098:
[----:B------:R-:W-:Y:S05]  /*30b20*/  BRA `(.L_x_2099) ;  /* 0xffffffa400ec7947 */ /* 0x000fea000383ffff */
.L_x_1952:
[----:B0-----:R0:W1:Y:S02]  /*30b30*/  SYNCS.PHASECHK.TRANS64.TRYWAIT P0, [R17+URZ+0x30820], R0 ;  /* 0x03082000110075a7 */ /* 0x001064000800017f */
[----:B-1----:R-:W-:Y:S05]  /*30b40*/  @!P0 NANOSLEEP.SYNCS 0x989680 ;  /* 0x009896800000895d */ /* 0x002fea0003900000 */
[----:B------:R-:W1:Y:S02]  /*30b50*/  @!P0 SYNCS.PHASECHK.TRANS64 P0, [R17+URZ+0x30820], R0 ;  /* 0x03082000110085a7 */ /* 0x000e64000800007f */
[----:B-1----:R-:W-:Y:S05]  /*30b60*/  @!P0 BRA `(.L_x_1952) ;  /* 0xfffffffc00f08947 */ /* 0x002fea000383ffff */
[----:B------:R-:W-:Y:S05]  /*30b70*/  BRA `(.L_x_2100) ;  /* 0xffffffa800647947 */ /* 0x000fea000383ffff */
.L_x_1957:
[----:B0-----:R0:W1:Y:S02]  /*30b80*/  SYNCS.PHASECHK.TRANS64.TRYWAIT P0, [R7+URZ+0x30840], R2 ;  /* 0x03084002070075a7 */ /* 0x001064000800017f */
[----:B-1----:R-:W-:Y:S05]  /*30b90*/  @!P0 NANOSLEEP.SYNCS 0x989680 ;  /* 0x009896800000895d */ /* 0x002fea0003900000 */
[----:B------:R-:W1:Y:S02]  /*30ba0*/  @!P0 SYNCS.PHASECHK.TRANS64 P0, [R7+URZ+0x30840], R2 ;  /* 0x03084002070085a7 */ /* 0x000e64000800007f */
[----:B-1----:R-:W-:Y:S05]  /*30bb0*/  @!P0 BRA `(.L_x_1957) ;  /* 0xfffffffc00f08947 */ /* 0x002fea000383ffff */
[----:B------:R-:W-:Y:S05]  /*30bc0*/  BRA `(.L_x_2101) ;  /* 0xffffffac003c7947 */ /* 0x000fea000383ffff */
.L_x_1958:
        /* <DEDUP_REMOVED lines=8> */
.L_x_2103:
[----:B------:R-:W-:Y:S05]  /*30c50*/  BSYNC B1 ;  /* 0x0000000000017941 */ /* 0x000fea0003800000 */
.L_x_2102:
[----:B------:R-:W-:Y:S01]  /*30c60*/  IMAD.MOV.U32 R13, RZ, RZ, R8 ;  /* 0x000000ffff0d7224 */ /* 0x000fe200078e0008 */
[----:B------:R-:W-:Y:S01]  /*30c70*/  MOV R3, R14 ;  /* 0x0000000e00037202 */ /* 0x000fe20000000f00 */
[----:B------:R-:W-:Y:S01]  /*30c80*/  IMAD.MOV.U32 R12, RZ, RZ, RZ ;  /* 0x000000ffff0c7224 */ /* 0x000fe200078e00ff */
[----:B------:R-:W-:Y:S01]  /*30c90*/  LOP3.LUT R16, R16, 0xffdfffff, RZ, 0xc0, !PT ;  /* 0xffdfffff10107812 */ /* 0x000fe200078ec0ff */
[----:B------:R-:W-:Y:S01]  /*30ca0*/  IMAD.MOV.U32 R11, RZ, RZ, 0x181f ;  /* 0x0000181fff0b7424 */ /* 0x000fe200078e00ff */
[----:B------:R-:W-:Y:S01]  /*30cb0*/  SHF.L.U32 R4, R33, 0x1, RZ ;  /* 0x0000000121047819 */ /* 0x000fe200000006ff */
[----:B------:R-:W-:Y:S01]  /*30cc0*/  IMAD.MOV.U32 R15, RZ, RZ, -0x1 ;  /* 0xffffffffff0f7424 */ /* 0x000fe200078e00ff */
[----:B------:R-:W-:Y:S01]  /*30cd0*/  @P1 LOP3.LUT R16, R16, 0x200000, RZ, 0xfc, !PT ;  /* 0x0020000010101812 */ /* 0x000fe200078efcff */
[----:B------:R-:W-:-:S07]  /*30ce0*/  IMAD R5, R5, 0x2, R17 ;  /* 0x0000000205057824 */ /* 0x000fce00078e0211 */
[----:B------:R-:W-:Y:S05]  /*30cf0*/  WARPSYNC.COLLECTIVE R15, `(.L_x_2104) ;  /* 0x000000000f087348 */ /* 0x000fea0003c00000 */
[----:B------:R0:W1:Y:S02]  /*30d00*/  SHFL.IDX P6, R14, R13, R12, R11 ;  /* 0x0000000c0d0e7389 */ /* 0x00006400000c000b */
[----:B01----:R-:W-:Y:S01]  /*30d10*/  ENDCOLLECTIVE ;  /* 0x000000000000791b */ /* 0x003fe20003800000 */
.L_x_2104:
[----:B------:R-:W-:Y:S01]  /*30d20*/  LOP3.LUT P1, RZ, R16, 0x4, RZ, 0xc0, !PT ;  /* 0x0000000410ff7812 */ /* 0x000fe2000782c0ff */
[----:B------:R-:W-:Y:S02]  /*30d30*/  IMAD.MOV.U32 R13, RZ, RZ, R6 ;  /* 0x000000ffff0d7224 */ /* 0x000fe400078e0006 */
[----:B------:R-:W-:Y:S02]  /*30d40*/  IMAD.MOV.U32 R12, RZ, RZ, 0x1 ;  /* 0x00000001ff0c7424 */ /* 0x000fe400078e00ff */
[----:B------:R-:W-:-:S08]  /*30d50*/  IMAD.MOV.U32 R2, RZ, RZ, R14 ;  /* 0x000000ffff027224 */ /* 0x000fd000078e000e */
[----:B------:R-:W-:Y:S05]  /*30d60*/  WARPSYNC.COLLECTIVE R15, `(.L_x_2105) ;  /* 0x000000000f087348 */ /* 0x000fea0003c00000 */
[----:B------:R0:W1:Y:S02]  /*30d70*/  SHFL.IDX P6, R14, R13, R12, R11 ;  /* 0x0000000c0d0e7389 */ /* 0x00006400000c000b */
[----:B01----:R-:W-:Y:S01]  /*30d80*/  ENDCOLLECTIVE ;  /* 0x000000000000791b */ /* 0x003fe20003800000 */
.L_x_2105:
        /* <DEDUP_REMOVED lines=13> */
.L_x_2106:
[----:B------:R-:W-:Y:S02]  /*30e60*/  IMAD.MOV.U32 R13, RZ, RZ, R6 ;  /* 0x000000ffff0d7224 */ /* 0x000fe400078e0006 */
[----:B------:R-:W-:Y:S02]  /*30e70*/  IMAD.MOV.U32 R12, RZ, RZ, 0x2 ;  /* 0x00000002ff0c7424 */ /* 0x000fe400078e00ff */
[----:B------:R-:W-:-:S07]  /*30e80*/  IMAD.MOV.U32 R2, RZ, RZ, R14 ;  /* 0x000000ffff027224 */ /* 0x000fce00078e000e */
[----:B------:R-:W-:Y:S05]  /*30e90*/  WARPSYNC.COLLECTIVE R15, `(.L_x_2107) ;  /* 0x000000000f087348 */ /* 0x000fea0003c00000 */
[----:B------:R0:W1:Y:S02]  /*30ea0*/  SHFL.IDX P6, R14, R13, R12, R11 ;  /* 0x0000000c0d0e7389 */ /* 0x00006400000c000b */
[----:B01----:R-:W-:Y:S01]  /*30eb0*/  ENDCOLLECTIVE ;  /* 0x000000000000791b */ /* 0x003fe20003800000 */
.L_x_2107:
[----:B------:R-:W-:-:S05]  /*30ec0*/  IADD3 R2, P0, R2, R4, RZ ;  /* 0x0000000402027210 */ /* 0x000fca0007f1e0ff */
[----:B------:R-:W-:-:S05]  /*30ed0*/  IMAD.X R3, RZ, RZ, R3, P0 ;  /* 0x000000ffff037224 */ /* 0x000fca00000e0603 */
        /* <DEDUP_REMOVED lines=11> */
.L_x_2108:
[----:B------:R-:W-:Y:S02]  /*30f90*/  IMAD.MOV.U32 R13, RZ, RZ, R6 ;  /* 0x000000ffff0d7224 */ /* 0x000fe400078e0006 */
[----:B------:R-:W-:Y:S02]  /*30fa0*/  IMAD.MOV.U32 R12, RZ, RZ, 0x3 ;  /* 0x00000003ff0c7424 */ /* 0x000fe400078e00ff */
[----:B------:R-:W-:-:S07]  /*30fb0*/  IMAD.MOV.U32 R2, RZ, RZ, R14 ;  /* 0x000000ffff027224 */ /* 0x000fce00078e000e */
[----:B------:R-:W-:Y:S05]  /*30fc0*/  WARPSYNC.COLLECTIVE R15, `(.L_x_2109) ;  /* 0x000000000f087348 */ /* 0x000fea0003c00000 */
[----:B------:R0:W1:Y:S02]  /*30fd0*/  SHFL.IDX P6, R14, R13, R12, R11 ;  /* 0x0000000c0d0e7389 */ /* 0x00006400000c000b */
[----:B01----:R-:W-:Y:S01]  /*30fe0*/  ENDCOLLECTIVE ;  /* 0x000000000000791b */ /* 0x003fe20003800000 */
.L_x_2109:
        /* <DEDUP_REMOVED lines=13> */
.L_x_2110:
[----:B------:R-:W-:Y:S02]  /*310c0*/  IMAD.MOV.U32 R13, RZ, RZ, R6 ;  /* 0x000000ffff0d7224 */ /* 0x000fe400078e0006 */
[----:B------:R-:W-:Y:S02]  /*310d0*/  IMAD.MOV.U32 R12, RZ, RZ, 0x4 ;  /* 0x00000004ff0c7424 */ /* 0x000fe400078e00ff */
[----:B------:R-:W-:-:S07]  /*310e0*/  IMAD.MOV.U32 R2, RZ, RZ, R14 ;  /* 0x000000ffff027224 */ /* 0x000fce00078e000e */
[----:B------:R-:W-:Y:S05]  /*310f0*/  WARPSYNC.COLLECTIVE R15, `(.L_x_2111) ;  /* 0x000000000f087348 */ /* 0x000fea0003c00000 */
[----:B------:R0:W1:Y:S02]  /*31100*/  SHFL.IDX P6, R14, R13, R12, R11 ;  /* 0x0000000c0d0e7389 */ /* 0x00006400000c000b */
[----:B01----:R-:W-:Y:S01]  /*31110*/  ENDCOLLECTIVE ;  /* 0x000000000000791b */ /* 0x003fe20003800000 */
.L_x_2111:
        /* <DEDUP_REMOVED lines=13> */
.L_x_2112:
[----:B------:R-:W-:Y:S02]  /*311f0*/  IMAD.MOV.U32 R13, RZ, RZ, R6 ;  /* 0x000000ffff0d7224 */ /* 0x000fe400078e0006 */
[----:B------:R-:W-:Y:S02]  /*31200*/  IMAD.MOV.U32 R12, RZ, RZ, 0x5 ;  /* 0x00000005ff0c7424 */ /* 0x000fe400078e00ff */
[----:B------:R-:W-:-:S07]  /*31210*/  IMAD.MOV.U32 R2, RZ, RZ, R14 ;  /* 0x000000ffff027224 */ /* 0x000fce00078e000e */
[----:B------:R-:W-:Y:S05]  /*31220*/  WARPSYNC.COLLECTIVE R15, `(.L_x_2113) ;  /* 0x000000000f087348 */ /* 0x000fea0003c00000 */
[----:B------:R0:W1:Y:S02]  /*31230*/  SHFL.IDX P6, R14, R13, R12, R11 ;  /* 0x0000000c0d0e7389 */ /* 0x00006400000c000b */
[----:B01----:R-:W-:Y:S01]  /*31240*/  ENDCOLLECTIVE ;  /* 0x000000000000791b */ /* 0x003fe20003800000 */
.L_x_2113:
[----:B------:R-:W-:-:S05]  /*31250*/  IADD3 R2, P0, R2, R4, RZ ;  /* 0x0000000402027210 */ /* 0x000fca0007f1e0ff */
[----:B------:R-:W-:-:S05]  /*31260*/  IMAD.X R3, RZ, RZ, R35, P0 ;  /* 0x000000ffff037224 */ /* 0x000fca00000e0623 */
[----:B------:R-:W-:Y:S01]  /*31270*/  @!PT LDS RZ, [RZ] ;  /* 0x00000000fffff984 */ /* 0x000fe20000000800 */
[----:B------:R-:W-:Y:S01]  /*31280*/  @!PT LDS RZ, [RZ] ;  /* 0x00000000fffff984 */ /* 0x000fe20000000800 */
[----:B------:R-:W-:Y:S01]  /*31290*/  @!PT LDS RZ, [RZ] ;  /* 0x00000000fffff984 */ /* 0x000fe20000000800 */
[----:B------:R0:W-:Y:S01]  /*312a0*/  LDGSTS.E.BYPASS.LTC128B.128 [R5+0x20400], desc[UR60][R2.64], !P1 ;  /* 0x2040000002057fae */ /* 0x0001e2000c901d7c */
[----:B------:R-:W-:Y:S02]  /*312b0*/  MOV R13, R8 ;  /* 0x00000008000d7202 */ /* 0x000fe40000000f00 */
[----:B------:R-:W-:Y:S01]  /*312c0*/  LOP3.LUT P1, RZ, R16, 0x200000, RZ, 0xc0, !PT ;  /* 0x0020000010ff7812 */ /* 0x000fe2000782c0ff */
[----:B------:R0:W-:Y:S04]  /*312d0*/  LDGSTS.E.BYPASS.LTC128B.128 [R5+0x23400], desc[UR60][R2.64+0x80], !P5 ;  /* 0x2340008002057fae */ /* 0x0001e8000e901d7c */
[----:B------:R0:W-:Y:S01]  /*312e0*/  LDGSTS.E.BYPASS.LTC128B.128 [R5+0x26400], desc[UR60][R2.64+0x100], !P4 ;  /* 0x2640010002057fae */ /* 0x0001e2000e101d7c */
[----:B------:R-:W-:-:S07]  /*312f0*/  IMAD.MOV.U32 R35, RZ, RZ, R14 ;  /* 0x000000ffff237224 */ /* 0x000fce00078e000e */
[----:B0-----:R-:W-:Y:S05]  /*31300*/  WARPSYNC.COLLECTIVE R15, `(.L_x_2114) ;  /* 0x000000000f087348 */ /* 0x001fea0003c00000 */
[----:B------:R1:W2:Y:S02]  /*31310*/  SHFL.IDX P6, R14, R13, R12, R11 ;  /* 0x0000000c0d0e7389 */ /* 0x0002a400000c000b */
[----:B012---:R-:W-:Y:S01]  /*31320*/  ENDCOLLECTIVE ;  /* 0x000000000000791b */ /* 0x007fe20003800000 */
.L_x_2114:
[----:B------:R-:W-:Y:S01]  /*31330*/  IMAD.MOV.U32 R2, RZ, RZ, R14 ;  /* 0x000000ffff027224 */ /* 0x000fe200078e000e */
[----:B------:R-:W-:Y:S06]  /*31340*/  BRA `(.L_x_2115) ;  /* 0xffffffa8005c7947 */ /* 0x000fec000383ffff */
.L_x_1963:
[----:B0-----:R0:W1:Y:S02]  /*31350*/  SYNCS.PHASECHK.TRANS64.TRYWAIT P0, [R6+URZ+0x30860], R2 ;  /* 0x03086002060075a7 */ /* 0x001064000800017f */
[----:B-1----:R-:W-:Y:S05]  /*31360*/  @!P0 NANOSLEEP.SYNCS 0x989680 ;  /* 0x009896800000895d */ /* 0x002fea0003900000 */
[----:B------:R-:W1:Y:S02]  /*31370*/  @!P0 SYNCS.PHASECHK.TRANS64 P0, [R6+URZ+0x30860], R2 ;  /* 0x03086002060085a7 */ /* 0x000e64000800007f */
[----:B-1----:R-:W-:Y:S05]  /*31380*/  @!P0 BRA `(.L_x_1963) ;  /* 0xfffffffc00f08947 */ /* 0x002fea000383ffff */
[----:B------:R-:W-:Y:S05]  /*31390*/  BRA `(.L_x_2116) ;  /* 0xffffffa800bc7947 */ /* 0x000fea000383ffff */
.L_x_1964:
        /* <DEDUP_REMOVED lines=8> */
.L_x_2118:
[----:B------:R-:W-:Y:S05]  /*31420*/  BSYNC B1 ;  /* 0x0000000000017941 */ /* 0x000fea0003800000 */
.L_x_2117:
[----:B------:R-:W-:Y:S01]  /*31430*/  IMAD.MOV.U32 R13, RZ, RZ, R18 ;  /* 0x000000ffff0d7224 */ /* 0x000fe200078e0012 */
[----:B------:R-:W-:Y:S01]  /*31440*/  MOV R3, R14 ;  /* 0x0000000e00037202 */ /* 0x000fe20000000f00 */
[----:B------:R-:W-:Y:S02]  /*31450*/  IMAD.MOV.U32 R12, RZ, RZ, RZ ;  /* 0x000000ffff0c7224 */ /* 0x000fe400078e00ff */
[----:B------:R-:W-:Y:S02]  /*31460*/  IMAD.MOV.U32 R11, RZ, RZ, 0x181f ;  /* 0x0000181fff0b7424 */ /* 0x000fe400078e00ff */
[----:B------:R-:W-:Y:S02]  /*31470*/  IMAD.MOV.U32 R15, RZ, RZ, -0x1 ;  /* 0xffffffffff0f7424 */ /* 0x000fe400078e00ff */
[----:B------:R-:W-:-:S07]  /*31480*/  IMAD R5, R5, 0x2, R17 ;  /* 0x0000000205057824 */ /* 0x000fce00078e0211 */
[----:B------:R-:W-:Y:S05]  /*31490*/  WARPSYNC.COLLECTIVE R15, `(.L_x_2119) ;  /* 0x000000000f087348 */ /* 0x000fea0003c00000 */
[----:B------:R0:W1:Y:S02]  /*314a0*/  SHFL.IDX P6, R14, R13, R12, R11 ;  /* 0x0000000c0d0e7389 */ /* 0x00006400000c000b */
[----:B01----:R-:W-:Y:S01]  /*314b0*/  ENDCOLLECTIVE ;  /* 0x000000000000791b */ /* 0x003fe20003800000 */
.L_x_2119:
[----:B------:R-:W-:Y:S02]  /*314c0*/  IMAD.MOV.U32 R13, RZ, RZ, R19 ;  /* 0x000000ffff0d7224 */ /* 0x000fe400078e0013 */
[----:B------:R-:W-:Y:S02]  /*314d0*/  IMAD.MOV.U32 R12, RZ, RZ, 0x1 ;  /* 0x00000001ff0c7424 */ /* 0x000fe400078e00ff */
[----:B------:R-:W-:-:S07]  /*314e0*/  IMAD.MOV.U32 R2, RZ, RZ, R14 ;  /* 0x000000ffff027224 */ /* 0x000fce00078e000e */
[----:B------:R-:W-:Y:S05]  /*314f0*/  WARPSYNC.COLLECTIVE R15, `(.L_x_2120) ;  /* 0x000000000f087348 */ /* 0x000fea0003c00000 */
[----:B------:R0:W1:Y:S02]  /*31500*/  SHFL.IDX P6, R14, R13, R12, R11 ;  /* 0x0000000c0d0e7389 */ /* 0x00006400000c000b */
[----:B01----:R-:W-:Y:S01]  /*31510*/  ENDCOLLECTIVE ;  /* 0x000000000000791b */ /* 0x003fe20003800000 */
.L_x_2120:
        /* <DEDUP_REMOVED lines=16> */
.L_x_2121:
[----:B------:R-:W-:Y:S02]  /*31620*/  IMAD.MOV.U32 R13, RZ, RZ, R19 ;  /* 0x000000ffff0d7224 */ /* 0x000fe400078e0013 */
[----:B------:R-:W-:Y:S01]  /*31630*/  IMAD.MOV.U32 R12, RZ, RZ, 0x2 ;  /* 0x00000002ff0c7424 */ /* 0x000fe200078e00ff */
[----:B------:R-:W-:-:S07]  /*31640*/  MOV R2, R14 ;  /* 0x0000000e00027202 */ /* 0x000fce0000000f00 */
[----:B------:R-:W-:Y:S05]  /*31650*/  WARPSYNC.COLLECTIVE R15, `(.L_x_2122) ;  /* 0x000000000f087348 */ /* 0x000fea0003c00000 */
[----:B------:R0:W1:Y:S02]  /*31660*/  SHFL.IDX P6, R14, R13, R12, R11 ;  /* 0x0000000c0d0e7389 */ /* 0x00006400000c000b */
[----:B01----:R-:W-:Y:S01]  /*31670*/  ENDCOLLECTIVE ;  /* 0x000000000000791b */ /* 0x003fe20003800000 */
.L_x_2122:
        /* <DEDUP_REMOVED lines=16> */
.L_x_2123:
[----:B------:R-:W-:Y:S02]  /*31780*/  IMAD.MOV.U32 R13, RZ, RZ, R19 ;  /* 0x000000ffff0d7224 */ /* 0x000fe400078e0013 */
[----:B------:R-:W-:Y:S01]  /*31790*/  IMAD.MOV.U32 R12, RZ, RZ, 0x3 ;  /* 0x00000003ff0c7424 */ /* 0x000fe200078e00ff */
[----:B------:R-:W-:-:S07]  /*317a0*/  MOV R2, R14 ;  /* 0x0000000e00027202 */ /* 0x000fce0000000f00 */
[----:B------:R-:W-:Y:S05]  /*317b0*/  WARPSYNC.COLLECTIVE R15, `(.L_x_2124) ;  /* 0x000000000f087348 */ /* 0x000fea0003c00000 */
[----:B------:R0:W1:Y:S02]  /*317c0*/  SHFL.IDX P6, R14, R13, R12, R11 ;  /* 0x0000000c0d0e7389 */ /* 0x00006400000c000b */
[----:B01----:R-:W-:Y:S01]  /*317d0*/  ENDCOLLECTIVE ;  /* 0x000000000000791b */ /* 0x003fe20003800000 */
.L_x_2124:
        /* <DEDUP_REMOVED lines=16> */
.L_x_2125:
[----:B------:R-:W-:Y:S02]  /*318e0*/  IMAD.MOV.U32 R13, RZ, RZ, R19 ;  /* 0x000000ffff0d7224 */ /* 0x000fe400078e0013 */
[----:B------:R-:W-:Y:S01]  /*318f0*/  IMAD.MOV.U32 R12, RZ, RZ, 0x4 ;  /* 0x00000004ff0c7424 */ /* 0x000fe200078e00ff */
[----:B------:R-:W-:-:S07]  /*31900*/  MOV R2, R14 ;  /* 0x0000000e00027202 */ /* 0x000fce0000000f00 */
[----:B------:R-:W-:Y:S05]  /*31910*/  WARPSYNC.COLLECTIVE R15, `(.L_x_2126) ;  /* 0x000000000f087348 */ /* 0x000fea0003c00000 */
[----:B------:R0:W1:Y:S02]  /*31920*/  SHFL.IDX P6, R14, R13, R12, R11 ;  /* 0x0000000c0d0e7389 */ /* 0x00006400000c000b */
[----:B01----:R-:W-:Y:S01]  /*31930*/  ENDCOLLECTIVE ;  /* 0x000000000000791b */ /* 0x003fe20003800000 */
.L_x_2126:
        /* <DEDUP_REMOVED lines=16> */
.L_x_2127:
[----:B------:R-:W-:Y:S02]  /*31a40*/  IMAD.MOV.U32 R13, RZ, RZ, R19 ;  /* 0x000000ffff0d7224 */ /* 0x000fe400078e0013 */
[----:B------:R-:W-:Y:S01]  /*31a50*/  IMAD.MOV.U32 R12, RZ, RZ, 0x5 ;  /* 0x00000005ff0c7424 */ /* 0x000fe200078e00ff */
[----:B------:R-:W-:-:S07]  /*31a60*/  MOV R2, R14 ;  /* 0x0000000e00027202 */ /* 0x000fce0000000f00 */
[----:B------:R-:W-:Y:S05]  /*31a70*/  WARPSYNC.COLLECTIVE R15, `(.L_x_2128) ;  /* 0x000000000f087348 */ /* 0x000fea0003c00000 */
[----:B------:R0:W1:Y:S02]  /*31a80*/  SHFL.IDX P6, R14, R13, R12, R11 ;  /* 0x0000000c0d0e7389 */ /* 0x00006400000c000b */
[----:B01----:R-:W-:Y:S01]  /*31a90*/  ENDCOLLECTIVE ;  /* 0x000000000000791b */ /* 0x003fe20003800000 */
.L_x_2128:
        /* <DEDUP_REMOVED lines=13> */
.L_x_2129:
[----:B------:R-:W-:Y:S01]  /*31b70*/  @!PT LDS RZ, [RZ] ;  /* 0x00000000fffff984 */ /* 0x000fe20000000800 */
[----:B------:R-:W-:Y:S01]  /*31b80*/  @!PT LDS RZ, [RZ] ;  /* 0x00000000fffff984 */ /* 0x000fe20000000800 */
[----:B------:R-:W-:Y:S01]  /*31b90*/  @!PT LDS RZ, [RZ] ;  /* 0x00000000fffff984 */ /* 0x000fe20000000800 */
[----:B------:R0:W-:Y:S01]  /*31ba0*/  LDGSTS.E.BYPASS.LTC128B.128 [R5+0x5400], desc[UR60][R2.64+0x80], !P0 ;  /* 0x0540008002057fae */ /* 0x0001e2000c101d7c */
[----:B------:R-:W-:-:S13]  /*31bb0*/  ISETP.LT.OR P0, PT, R7, 0x41, P1 ;  /* 0x000000410700780c */ /* 0x000fda0000f01670 */
[----:B------:R0:W-:Y:S01]  /*31bc0*/  LDGSTS.E.BYPASS.LTC128B.128 [R5+0x8400], desc[UR60][R2.64+0x100], !P0 ;  /* 0x0840010002057fae */ /* 0x0001e2000c101d7c */
[----:B------:R-:W-:Y:S05]  /*31bd0*/  BRA `(.L_x_2130) ;  /* 0xffffffa400a87947 */ /* 0x000fea000383ffff */
.L_x_1972:
[----:B0-----:R0:W1:Y:S02]  /*31be0*/  SYNCS.PHASECHK.TRANS64.TRYWAIT P0, [R0+URZ+0x30860], R3 ;  /* 0x03086003000075a7 */ /* 0x001064000800017f */
[----:B-1----:R-:W-:Y:S05]  /*31bf0*/  @!P0 NANOSLEEP.SYNCS 0x989680 ;  /* 0x009896800000895d */ /* 0x002fea0003900000 */
[----:B------:R-:W1:Y:S02]  /*31c00*/  @!P0 SYNCS.PHASECHK.TRANS64 P0, [R0+URZ+0x30860], R3 ;  /* 0x03086003000085a7 */ /* 0x000e64000800007f */
[----:B-1----:R-:W-:Y:S05]  /*31c10*/  @!P0 BRA `(.L_x_1972) ;  /* 0xfffffffc00f08947 */ /* 0x002fea000383ffff */
[----:B------:R-:W-:Y:S05]  /*31c20*/  BRA `(.L_x_2131) ;  /* 0xffffffa800c47947 */ /* 0x000fea000383ffff */
.L_x_1973:
[----:B------:R-:W-:Y:S01]  /*31c30*/  BSSY B0, `(.L_x_2132) ;  /* 0x0000008000007945 */ /* 0x000fe20003800000 */
[----:B------:R-:W-:Y:S01]  /*31c40*/  MOV R13, R19 ;  /* 0x00000013000d7202 */ /* 0x000fe20000000f00 */
[----:B------:R-:W-:Y:S02]  /*31c50*/  IMAD.MOV.U32 R12, RZ, RZ, RZ ;  /* 0x000000ffff0c7224 */ /* 0x000fe400078e00ff */
[----:B------:R-:W-:Y:S02]  /*31c60*/  IMAD.MOV.U32 R11, RZ, RZ, 0x181f ;  /* 0x0000181fff0b7424 */ /* 0x000fe400078e00ff */
[----:B------:R-:W-:-:S07]  /*31c70*/  IMAD.MOV.U32 R15, RZ, RZ, -0x1 ;  /* 0xffffffffff0f7424 */ /* 0x000fce00078e00ff */
[----:B0-2---:R-:W-:Y:S05]  /*31c80*/  WARPSYNC.COLLECTIVE R15, `(.L_x_2133) ;  /* 0x000000000f087348 */ /* 0x005fea0003c00000 */
[----:B--2---:R1:W2:Y:S02]  /*31c90*/  SHFL.IDX P6, R14, R13, R12, R11 ;  /* 0x0000000c0d0e7389 */ /* 0x0042a400000c000b */
[----:B012---:R-:W-:Y:S01]  /*31ca0*/  ENDCOLLECTIVE ;  /* 0x000000000000791b */ /* 0x007fe20003800000 */
.L_x_2133:
[----:B------:R-:W-:Y:S05]  /*31cb0*/  BSYNC B0 ;  /* 0x0000000000007941 */ /* 0x000fea0003800000 */
.L_x_2132:
[----:B------:R-:W-:Y:S01]  /*31cc0*/  IMAD.MOV.U32 R13, RZ, RZ, R18 ;  /* 0x000000ffff0d7224 */ /* 0x000fe200078e0012 */
[----:B------:R-:W-:Y:S01]  /*31cd0*/  MOV R12, RZ ;  /* 0x000000ff000c7202 */ /* 0x000fe20000000f00 */
[----:B------:R-:W-:Y:S02]  /*31ce0*/  IMAD.MOV.U32 R11, RZ, RZ, 0x181f ;  /* 0x0000181fff0b7424 */ /* 0x000fe400078e00ff */
[----:B------:R-:W-:Y:S02]  /*31cf0*/  IMAD.MOV.U32 R15, RZ, RZ, -0x1 ;  /* 0xffffffffff0f7424 */ /* 0x000fe400078e00ff */
[----:B------:R-:W-:Y:S02]  /*31d00*/  IMAD.MOV.U32 R3, RZ, RZ, R14 ;  /* 0x000000ffff037224 */ /* 0x000fe400078e000e */
[----:B------:R-:W-:-:S07]  /*31d10*/  IMAD.SHL.U32 R5, R33, 0x2, RZ ;  /* 0x0000000221057824 */ /* 0x000fce00078e00ff */
[----:B------:R-:W-:Y:S05]  /*31d20*/  WARPSYNC.COLLECTIVE R15, `(.L_x_2134) ;  /* 0x000000000f087348 */ /* 0x000fea0003c00000 */
[----:B------:R0:W1:Y:S02]  /*31d30*/  SHFL.IDX P6, R14, R13, R12, R11 ;  /* 0x0000000c0d0e7389 */ /* 0x00006400000c000b */
[----:B01----:R-:W-:Y:S01]  /*31d40*/  ENDCOLLECTIVE ;  /* 0x000000000000791b */ /* 0x003fe20003800000 */
.L_x_2134:
[----:B------:R-:W-:Y:S01]  /*31d50*/  ULDC UR4, c[0x0][0x2f4] ;  /* 0x0000bd0000047ab9 */ /* 0x000fe20000000800 */
[----:B------:R-:W-:Y:S01]  /*31d60*/  IMAD R4, R4, 0x2, R17 ;  /* 0x0000000204047824 */ /* 0x000fe200078e0211 */
[----:B------:R-:W-:Y:S02]  /*31d70*/  ISETP.GE.AND P2, PT, R33, UR4, PT ;  /* 0x0000000421007c0c */ /* 0x000fe4000bf46270 */
[----:B------:R-:W-:Y:S02]  /*31d80*/  ISETP.GE.AND P1, PT, R36, UR4, PT ;  /* 0x0000000424007c0c */ /* 0x000fe4000bf26270 */
[C---:B------:R-:W-:Y:S02]  /*31d90*/  ISETP.LT.OR P3, PT, R6.reuse, 0x1, P2 ;  /* 0x000000010600780c */ /* 0x040fe40001761670 */
[----:B------:R-:W-:Y:S02]  /*31da0*/  ISETP.LT.OR P4, PT, R6, 0x1, P1 ;  /* 0x000000010600780c */ /* 0x000fe40000f81670 */
[----:B------:R-:W-:Y:S01]  /*31db0*/  MOV R13, R19 ;  /* 0x00000013000d7202 */ /* 0x000fe20000000f00 */
[----:B------:R-:W-:Y:S01]  /*31dc0*/  IMAD.MOV.U32 R12, RZ, RZ, 0x1 ;  /* 0x00000001ff0c7424 */ /* 0x000fe200078e00ff */
[----:B------:R-:W-:-:S05]  /*31dd0*/  IADD3 R2, P0, R14, R5, RZ ;  /* 0x000000050e027210 */ /* 0x000fca0007f1e0ff */
[----:B------:R-:W-:Y:S01]  /*31de0*/  IMAD.X R3, RZ, RZ, R3, P0 ;  /* 0x000000ffff037224 */ /* 0x000fe200000e0603 */
[----:B------:R-:W-:-:S13]  /*31df0*/  ISETP.GE.AND P0, PT, R34, UR4, PT ;  /* 0x0000000422007c0c */ /* 0x000fda000bf06270 */
[----:B------:R-:W-:Y:S05]  /*31e00*/  WARPSYNC.COLLECTIVE R15, `(.L_x_2135) ;  /* 0x000000000f087348 */ /* 0x000fea0003c00000 */
[----:B------:R0:W1:Y:S02]  /*31e10*/  SHFL.IDX P6, R14, R13, R12, R11 ;  /* 0x0000000c0d0e7389 */ /* 0x00006400000c000b */
[----:B01----:R-:W-:Y:S01]  /*31e20*/  ENDCOLLECTIVE ;  /* 0x000000000000791b */ /* 0x003fe20003800000 */
.L_x_2135:
        /* <DEDUP_REMOVED lines=13> */
.L_x_2136:
[----:B------:R-:W-:Y:S01]  /*31f00*/  IMAD.MOV.U32 R13, RZ, RZ, R19 ;  /* 0x000000ffff0d7224 */ /* 0x000fe200078e0013 */
[----:B------:R-:W-:Y:S02]  /*31f10*/  MOV R12, 0x2 ;  /* 0x00000002000c7802 */ /* 0x000fe40000000f00 */
[----:B------:R-:W-:-:S13]  /*31f20*/  IADD3 R2, P4, R14, R5, RZ ;  /* 0x000000050e027210 */ /* 0x000fda0007f9e0ff */
[----:B------:R-:W-:Y:S05]  /*31f30*/  WARPSYNC.COLLECTIVE R15, `(.L_x_2137) ;  /* 0x000000000f087348 */ /* 0x000fea0003c00000 */
[----:B------:R0:W1:Y:S02]  /*31f40*/  SHFL.IDX P6, R14, R13, R12, R11 ;  /* 0x0000000c0d0e7389 */ /* 0x00006400000c000b */
[----:B01----:R-:W-:Y:S01]  /*31f50*/  ENDCOLLECTIVE ;  /* 0x000000000000791b */ /* 0x003fe20003800000 */
.L_x_2137:
        /* <DEDUP_REMOVED lines=15> */
.L_x_2138:
[----:B------:R-:W-:Y:S02]  /*32050*/  IMAD.MOV.U32 R13, RZ, RZ, R19 ;  /* 0x000000ffff0d7224 */ /* 0x000fe400078e0013 */
[----:B------:R-:W-:Y:S01]  /*32060*/  IMAD.MOV.U32 R12, RZ, RZ, 0x3 ;  /* 0x00000003ff0c7424 */ /* 0x000fe200078e00ff */
[----:B------:R-:W-:-:S13]  /*32070*/  IADD3 R2, P4, R14, R5, RZ ;  /* 0x000000050e027210 */ /* 0x000fda0007f9e0ff */
[----:B------:R-:W-:Y:S05]  /*32080*/  WARPSYNC.COLLECTIVE R15, `(.L_x_2139) ;  /* 0x000000000f087348 */ /* 0x000fea0003c00000 */
[----:B------:R0:W1:Y:S02]  /*32090*/  SHFL.IDX P6, R14, R13, R12, R11 ;  /* 0x0000000c0d0e7389 */ /* 0x00006400000c000b */
[----:B01----:R-:W-:Y:S01]  /*320a0*/  ENDCOLLECTIVE ;  /* 0x000000000000791b */ /* 0x003fe20003800000 */
.L_x_2139:
        /* <DEDUP_REMOVED lines=15> */
.L_x_2140:
[----:B------:R-:W-:Y:S02]  /*321a0*/  IMAD.MOV.U32 R13, RZ, RZ, R19 ;  /* 0x000000ffff0d7224 */ /* 0x000fe400078e0013 */
[----:B------:R-:W-:Y:S01]  /*321b0*/  IMAD.MOV.U32 R12, RZ, RZ, 0x4 ;  /* 0x00000004ff0c7424 */ /* 0x000fe200078e00ff */
[----:B------:R-:W-:-:S13]  /*321c0*/  IADD3 R2, P4, R14, R5, RZ ;  /* 0x000000050e027210 */ /* 0x000fda0007f9e0ff */
[----:B------:R-:W-:Y:S05]  /*321d0*/  WARPSYNC.COLLECTIVE R15, `(.L_x_2141) ;  /* 0x000000000f087348 */ /* 0x000fea0003c00000 */
[----:B------:R0:W1:Y:S02]  /*321e0*/  SHFL.IDX P6, R14, R13, R12, R11 ;  /* 0x0000000c0d0e7389 */ /* 0x00006400000c000b */
[----:B01----:R-:W-:Y:S01]  /*321f0*/  ENDCOLLECTIVE ;  /* 0x000000000000791b */ /* 0x003fe20003800000 */
.L_x_2141:
[----:B------:R-:W-:Y:S01]  /*32200*/  IMAD.X R3, RZ, RZ, R7, P4 ;  /* 0x000000ffff037224 */ /* 0x000fe200020e0607 */
[----:B------:R-:W-:-:S04]  /*32210*/  ISETP.LT.OR P4, PT, R6, 0x31, P1 ;  /* 0x000000310600780c */ /* 0x000fc80000f81670 */
[----:B------:R-:W-:Y:S01]  /*32220*/  @!PT LDS RZ, [RZ] ;  /* 0x00000000fffff984 */ /* 0x000fe20000000800 */
[----:B------:R-:W-:Y:S01]  /*32230*/  @!PT LDS RZ, [RZ] ;  /* 0x00000000fffff984 */ /* 0x000fe20000000800 */
[----:B------:R-:W-:Y:S01]  /*32240*/  @!PT LDS RZ, [RZ] ;  /* 0x00000000fffff984 */ /* 0x000fe20000000800 */
[----:B------:R0:W-:Y:S01]  /*32250*/  LDGSTS.E.BYPASS.LTC128B.128 [R4+0x1c00], desc[UR60][R2.64], !P3 ;  /* 0x01c0000002047fae */ /* 0x0001e2000d901d7c */
[----:B------:R-:W-:Y:S02]  /*32260*/  ISETP.LT.OR P3, PT, R6, 0x31, P0 ;  /* 0x000000310600780c */ /* 0x000fe40000761670 */
[----:B------:R-:W-:-:S06]  /*32270*/  MOV R13, R18 ;  /* 0x00000012000d7202 */ /* 0x000fcc0000000f00 */
[----:B------:R0:W-:Y:S05]  /*32280*/  LDGSTS.E.BYPASS.LTC128B.128 [R4+0x4c00], desc[UR60][R2.64+0x80], !P4 ;  /* 0x04c0008002047fae */ /* 0x0001ea000e101d7c */
[----:B------:R0:W-:Y:S01]  /*32290*/  LDGSTS.E.BYPASS.LTC128B.128 [R4+0x7c00], desc[UR60][R2.64+0x100], !P3 ;  /* 0x07c0010002047fae */ /* 0x0001e2000d901d7c */
[----:B------:R-:W-:Y:S01]  /*322a0*/  ISETP.LT.OR P3, PT, R6, 0x41, P2 ;  /* 0x000000410600780c */ /* 0x000fe20001761670 */
[----:B------:R-:W-:-:S12]  /*322b0*/  IMAD.MOV.U32 R7, RZ, RZ, R14 ;  /* 0x000000ffff077224 */ /* 0x000fd800078e000e */
[----:B0-----:R-:W-:Y:S05]  /*322c0*/  WARPSYNC.COLLECTIVE R15, `(.L_x_2142) ;  /* 0x000000000f087348 */ /* 0x001fea0003c00000 */
[----:B------:R1:W2:Y:S02]  /*322d0*/  SHFL.IDX P6, R14, R13, R12, R11 ;  /* 0x0000000c0d0e7389 */ /* 0x0002a400000c000b */
[----:B012---:R-:W-:Y:S01]  /*322e0*/  ENDCOLLECTIVE ;  /* 0x000000000000791b */ /* 0x007fe20003800000 */
.L_x_2142:
[----:B------:R-:W-:Y:S02]  /*322f0*/  IMAD.MOV.U32 R13, RZ, RZ, R19 ;  /* 0x000000ffff0d7224 */ /* 0x000fe400078e0013 */
[----:B------:R-:W-:Y:S01]  /*32300*/  IMAD.MOV.U32 R12, RZ, RZ, 0x5 ;  /* 0x00000005ff0c7424 */ /* 0x000fe200078e00ff */
[----:B------:R-:W-:-:S13]  /*32310*/  IADD3 R2, P4, R14, R5, RZ ;  /* 0x000000050e027210 */ /* 0x000fda0007f9e0ff */
[----:B------:R-:W-:Y:S05]  /*32320*/  WARPSYNC.COLLECTIVE R15, `(.L_x_2143) ;  /* 0x000000000f087348 */ /* 0x000fea0003c00000 */
[----:B------:R0:W1:Y:S02]  /*32330*/  SHFL.IDX P6, R14, R13, R12, R11 ;  /* 0x0000000c0d0e7389 */ /* 0x00006400000c000b */
[----:B01----:R-:W-:Y:S01]  /*32340*/  ENDCOLLECTIVE ;  /* 0x000000000000791b */ /* 0x003fe20003800000 */
.L_x_2143:
        /* <DEDUP_REMOVED lines=14> */
.L_x_2144:
[----:B------:R-:W-:Y:S05]  /*32430*/  BRA `(.L_x_2145) ;  /* 0xffffffa400c87947 */ /* 0x000fea000383ffff */
.L_x_1978:
[----:B------:R-:W-:Y:S01]  /*32440*/  BSSY B0, `(.L_x_2146) ;  /* 0x0000008000007945 */ /* 0x000fe20003800000 */
[----:B------:R-:W-:Y:S01]  /*32450*/  MOV R13, R24 ;  /* 0x00000018000d7202 */ /* 0x000fe20000000f00 */
[----:B0-----:R-:W-:Y:S02]  /*32460*/  IMAD.MOV.U32 R12, RZ, RZ, RZ ;  /* 0x000000ffff0c7224 */ /* 0x001fe400078e00ff */
[----:B------:R-:W-:Y:S02]  /*32470*/  IMAD.MOV.U32 R11, RZ, RZ, 0x1f ;  /* 0x0000001fff0b7424 */ /* 0x000fe400078e00ff */
[----:B------:R-:W-:-:S07]  /*32480*/  IMAD.MOV.U32 R15, RZ, RZ, -0x1 ;  /* 0xffffffffff0f7424 */ /* 0x000fce00078e00ff */
[----:B-1----:R-:W-:Y:S05]  /*32490*/  WARPSYNC.COLLECTIVE R15, `(.L_x_2147) ;  /* 0x000000000f087348 */ /* 0x002fea0003c00000 */
[----:B------:R0:W2:Y:S02]  /*324a0*/  SHFL.IDX P6, R14, R13, R12, R11 ;  /* 0x0000000c0d0e7389 */ /* 0x0000a400000c000b */
[----:B012---:R-:W-:Y:S01]  /*324b0*/  ENDCOLLECTIVE ;  /* 0x000000000000791b */ /* 0x007fe20003800000 */
.L_x_2147:
[----:B------:R-:W-:Y:S05]  /*324c0*/  BSYNC B0 ;  /* 0x0000000000007941 */ /* 0x000fea0003800000 */
.L_x_2146:
        /* <DEDUP_REMOVED lines=9> */
.L_x_2148:
[----:B------:R-:W-:Y:S02]  /*32560*/  ULDC UR4, c[0x0][0xc3c] ;  /* 0x00030f0000047ab9 */ /* 0x000fe40000000800 */
[----:B------:R-:W-:-:S13]  /*32570*/  ISETP.GE.OR P1, PT, R9, UR4, !P0 ;  /* 0x0000000409007c0c */ /* 0x000fda000c726670 */
[----:B------:R-:W0:Y:S08]  /*32580*/  @!P1 LDC.64 R2, c[0x0][0xc80] ;  /* 0x00032000ff029b82 */ /* 0x000e300000000a00 */
[----:B------:R-:W1:Y:S01]  /*32590*/  @!P1 LDC.64 R4, c[0x0][0xc78] ;  /* 0x00031e00ff049b82 */ /* 0x000e620000000a00 */
[----:B------:R-:W-:Y:S02]  /*325a0*/  IMAD.MOV.U32 R25, RZ, RZ, RZ ;  /* 0x000000ffff197224 */ /* 0x000fe400078e00ff */
[----:B------:R-:W-:-:S02]  /*325b0*/  IMAD.MOV.U32 R11, RZ, RZ, RZ ;  /* 0x000000ffff0b7224 */ /* 0x000fc400078e00ff */
[----:B------:R-:W-:Y:S02]  /*325c0*/  IMAD.MOV.U32 R7, RZ, RZ, R14 ;  /* 0x000000ffff077224 */ /* 0x000fe400078e000e */
[----:B0-----:R-:W-:-:S05]  /*325d0*/  @!P1 IMAD.WIDE R2, R9, 0x4, R2 ;  /* 0x0000000409029825 */ /* 0x001fca00078e0202 */
[----:B------:R1:W2:Y:S02]  /*325e0*/  @!P1 LDG.E R6, desc[UR60][R2.64] ;  /* 0x0000003c02069981 */ /* 0x0002a4000c1e1900 */
[----:B-1----:R-:W-:-:S05]  /*325f0*/  @!P1 IMAD.WIDE R2, R9, 0x4, R4 ;  /* 0x0000000409029825 */ /* 0x002fca00078e0204 */
[----:B------:R-:W3:Y:S01]  /*32600*/  @!P1 LDG.E R5, desc[UR60][R2.64] ;  /* 0x0000003c02059981 */ /* 0x000ee2000c1e1900 */
[----:B------:R-:W-:Y:S01]  /*32610*/  IMAD.MOV.U32 R4, RZ, RZ, RZ ;  /* 0x000000ffff047224 */ /* 0x000fe200078e00ff */
[C---:B------:R-:W-:Y:S02]  /*32620*/  ISETP.GE.U32.AND P2, PT, R8.reuse, 0x2, PT ;  /* 0x000000020800780c */ /* 0x040fe40003f46070 */
[C---:B------:R-:W-:Y:S02]  /*32630*/  ISETP.GE.U32.AND P3, PT, R8.reuse, 0x4, PT ;  /* 0x000000040800780c */ /* 0x040fe40003f66070 */
[C---:B------:R-:W-:Y:S02]  /*32640*/  ISETP.GE.U32.AND P4, PT, R8.reuse, 0x8, PT ;  /* 0x000000080800780c */ /* 0x040fe40003f86070 */
[----:B------:R-:W-:Y:S02]  /*32650*/  ISETP.GE.U32.AND P5, PT, R8, 0x10, PT ;  /* 0x000000100800780c */ /* 0x000fe40003fa6070 */
[----:B--2---:R-:W-:Y:S01]  /*32660*/  @!P1 MOV R25, R6 ;  /* 0x0000000600199202 */ /* 0x004fe20000000f00 */
[----:B------:R-:W-:-:S02]  /*32670*/  IMAD.MOV.U32 R6, RZ, RZ, RZ ;  /* 0x000000ffff067224 */ /* 0x000fc400078e00ff */
[----:B---3--:R-:W-:Y:S01]  /*32680*/  @!P1 IMAD.MOV.U32 R4, RZ, RZ, R5 ;  /* 0x000000ffff049224 */ /* 0x008fe200078e0005 */
[----:B------:R-:W-:-:S03]  /*32690*/  ISETP.NE.AND P1, PT, R8, RZ, PT ;  /* 0x000000ff0800720c */ /* 0x000fc60003f25270 */
[----:B------:R-:W-:-:S10]  /*326a0*/  IMAD R13, R4, R25, RZ ;  /* 0x00000019040d7224 */ /* 0x000fd400078e02ff */
[----:B------:R-:W-:Y:S05]  /*326b0*/  WARPSYNC.COLLECTIVE R15, `(.L_x_2149) ;  /* 0x000000000f087348 */ /* 0x000fea0003c00000 */
[----:B------:R0:W1:Y:S02]  /*326c0*/  SHFL.UP P6, R14, R13, R12, R11 ;  /* 0x0400000c0d0e7389 */ /* 0x00006400000c000b */
[----:B01----:R-:W-:Y:S01]  /*326d0*/  ENDCOLLECTIVE ;  /* 0x000000000000791b */ /* 0x003fe20003800000 */
.L_x_2149:
[----:B------:R-:W-:Y:S02]  /*326e0*/  MOV R12, 0x2 ;  /* 0x00000002000c7802 */ /* 0x000fe40000000f00 */
[----:B------:R-:W-:-:S05]  /*326f0*/  SEL R14, R14, RZ, P1 ;  /* 0x000000ff0e0e7207 */ /* 0x000fca0000800000 */
[----:B------:R-:W-:-:S04]  /*32700*/  IMAD.IADD R5, R13, 0x1, R14 ;  /* 0x000000010d057824 */ /* 0x000fc800078e020e */
[----:B------:R-:W-:-:S07]  /*32710*/  IMAD.MOV.U32 R13, RZ, RZ, R5 ;  /* 0x000000ffff0d7224 */ /* 0x000fce00078e0005 */
[----:B------:R-:W-:Y:S05]  /*32720*/  WARPSYNC.COLLECTIVE R15, `(.L_x_2150) ;  /* 0x000000000f087348 */ /* 0x000fea0003c00000 */
[----:B------:R0:W1:Y:S02]  /*32730*/  SHFL.UP P6, R14, R13, R12, R11 ;  /* 0x0400000c0d0e7389 */ /* 0x00006400000c000b */
[----:B01----:R-:W-:Y:S01]  /*32740*/  ENDCOLLECTIVE ;  /* 0x000000000000791b */ /* 0x003fe20003800000 */
.L_x_2150:
[----:B------:R-:W-:Y:S01]  /*32750*/  IMAD.MOV.U32 R12, RZ, RZ, 0x4 ;  /* 0x00000004ff0c7424 */ /* 0x000fe200078e00ff */
[----:B------:R-:W-:-:S05]  /*32760*/  SEL R2, R14, RZ, P2 ;  /* 0x000000ff0e027207 */ /* 0x000fca0001000000 */
[----:B------:R-:W-:-:S04]  /*32770*/  IMAD.IADD R2, R5, 0x1, R2 ;  /* 0x0000000105027824 */ /* 0x000fc800078e0202 */
[----:B------:R-:W-:-:S07]  /*32780*/  IMAD.MOV.U32 R13, RZ, RZ, R2 ;  /* 0x000000ffff0d7224 */ /* 0x000fce00078e0002 */
[----:B------:R-:W-:Y:S05]  /*32790*/  WARPSYNC.COLLECTIVE R15, `(.L_x_2151) ;  /* 0x000000000f087348 */ /* 0x000fea0003c00000 */
[----:B------:R0:W1:Y:S02]  /*327a0*/  SHFL.UP P6, R14, R13, R12, R11 ;  /* 0x0400000c0d0e7389 */ /* 0x00006400000c000b */
[----:B01----:R-:W-:Y:S01]  /*327b0*/  ENDCOLLECTIVE ;  /* 0x000000000000791b */ /* 0x003fe20003800000 */
.L_x_2151:
[----:B------:R-:W-:Y:S02]  /*327c0*/  MOV R12, 0x8 ;  /* 0x00000008000c7802 */ /* 0x000fe40000000f00 */
[----:B------:R-:W-:-:S05]  /*327d0*/  SEL R3, R14, RZ, P3 ;  /* 0x000000ff0e037207 */ /* 0x000fca0001800000 */
[----:B------:R-:W-:-:S04]  /*327e0*/  IMAD.IADD R3, R2, 0x1, R3 ;  /* 0x0000000102037824 */ /* 0x000fc800078e0203 */
[----:B------:R-:W-:-:S07]  /*327f0*/  IMAD.MOV.U32 R13, RZ, RZ, R3 ;  /* 0x000000ffff0d7224 */ /* 0x000fce00078e0003 */
[----:B------:R-:W-:Y:S05]  /*32800*/  WARPSYNC.COLLECTIVE R15, `(.L_x_2152) ;  /* 0x000000000f087348 */ /* 0x000fea0003c00000 */
[----:B------:R0:W1:Y:S02]  /*32810*/  SHFL.UP P6, R14, R13, R12, R11 ;  /* 0x0400000c0d0e7389 */ /* 0x00006400000c000b */
[----:B01----:R-:W-:Y:S01]  /*32820*/  ENDCOLLECTIVE ;  /* 0x000000000000791b */ /* 0x003fe20003800000 */
.L_x_2152:
[----:B------:R-:W-:Y:S01]  /*32830*/  IMAD.MOV.U32 R12, RZ, RZ, 0x10 ;  /* 0x00000010ff0c7424 */ /* 0x000fe200078e00ff */
[----:B------:R-:W-:-:S05]  /*32840*/  SEL R14, R14, RZ, P4 ;  /* 0x000000ff0e0e7207 */ /* 0x000fca0002000000 */
[----:B------:R-:W-:-:S04]  /*32850*/  IMAD.IADD R5, R3, 0x1, R14 ;  /* 0x0000000103057824 */ /* 0x000fc800078e020e */
[----:B------:R-:W-:-:S07]  /*32860*/  IMAD.MOV.U32 R13, RZ, RZ, R5 ;  /* 0x000000ffff0d7224 */ /* 0x000fce00078e0005 */
[----:B------:R-:W-:Y:S05]  /*32870*/  WARPSYNC.COLLECTIVE R15, `(.L_x_2153) ;  /* 0x000000000f087348 */ /* 0x000fea0003c00000 */
[----:B------:R0:W1:Y:S02]  /*32880*/  SHFL.UP P6, R14, R13, R12, R11 ;  /* 0x0400000c0d0e7389 */ /* 0x00006400000c000b */
[----:B01----:R-:W-:Y:S01]  /*32890*/  ENDCOLLECTIVE ;  /* 0x000000000000791b */ /* 0x003fe20003800000 */
.L_x_2153:
[----:B------:R-:W-:Y:S01]  /*328a0*/  MOV R12, 0x1f ;  /* 0x0000001f000c7802 */ /* 0x000fe20000000f00 */
[----:B------:R-:W-:Y:S01]  /*328b0*/  IMAD.MOV.U32 R11, RZ, RZ, 0x1f ;  /* 0x0000001fff0b7424 */ /* 0x000fe200078e00ff */
[----:B------:R-:W-:-:S05]  /*328c0*/  SEL R2, R14, RZ, P5 ;  /* 0x000000ff0e027207 */ /* 0x000fca0002800000 */
[----:B------:R-:W-:-:S04]  /*328d0*/  IMAD.IADD R2, R5, 0x1, R2 ;  /* 0x0000000105027824 */ /* 0x000fc800078e0202 */
[----:B------:R-:W-:-:S07]  /*328e0*/  IMAD.MOV.U32 R13, RZ, RZ, R2 ;  /* 0x000000ffff0d7224 */ /* 0x000fce00078e0002 */
[----:B------:R-:W-:Y:S05]  /*328f0*/  WARPSYNC.COLLECTIVE R15, `(.L_x_2154) ;  /* 0x000000000f087348 */ /* 0x000fea0003c00000 */
[----:B------:R0:W1:Y:S02]  /*32900*/  SHFL.IDX P6, R14, R13, R12, R11 ;  /* 0x0000000c0d0e7389 */ /* 0x00006400000c000b */
[----:B01----:R-:W-:Y:S01]  /*32910*/  ENDCOLLECTIVE ;  /* 0x000000000000791b */ /* 0x003fe20003800000 */
.L_x_2154:
[----:B------:R-:W-:Y:S05]  /*32920*/  BRA `(.L_x_2155) ;  /* 0xffffffa400dc7947 */ /* 0x000fea000383ffff */
.L_x_1981:
[----:B------:R-:W-:Y:S01]  /*32930*/  BSSY B0, `(.L_x_2156) ;  /* 0x0000007000007945 */ /* 0x000fe20003800000 */
[----:B------:R-:W-:Y:S02]  /*32940*/  IMAD.MOV.U32 R12, RZ, RZ, 0x1 ;  /* 0x00000001ff0c7424 */ /* 0x000fe400078e00ff */
[----:B------:R-:W-:Y:S02]  /*32950*/  IMAD.MOV.U32 R11, RZ, RZ, RZ ;  /* 0x000000ffff0b7224 */ /* 0x000fe400078e00ff */
[----:B------:R-:W-:-:S07]  /*32960*/  IMAD.MOV.U32 R15, RZ, RZ, -0x1 ;  /* 0xffffffffff0f7424 */ /* 0x000fce00078e00ff */
[----:B------:R-:W-:Y:S05]  /*32970*/  WARPSYNC.COLLECTIVE R15, `(.L_x_2157) ;  /* 0x000000000f087348 */ /* 0x000fea0003c00000 */
[----:B------:R0:W1:Y:S02]  /*32980*/  SHFL.UP P6, R14, R13, R12, R11 ;  /* 0x0400000c0d0e7389 */ /* 0x00006400000c000b */
[----:B01----:R-:W-:Y:S01]  /*32990*/  ENDCOLLECTIVE ;  /* 0x000000000000791b */ /* 0x003fe20003800000 */
.L_x_2157:
[----:B------:R-:W-:Y:S05]  /*329a0*/  BSYNC B0 ;  /* 0x0000000000007941 */ /* 0x000fea0003800000 */
.L_x_2156:
[----:B------:R-:W-:Y:S01]  /*329b0*/  SEL R14, R14, RZ, P1 ;  /* 0x000000ff0e0e7207 */ /* 0x000fe20000800000 */
[----:B------:R-:W-:Y:S02]  /*329c0*/  IMAD.MOV.U32 R12, RZ, RZ, 0x2 ;  /* 0x00000002ff0c7424 */ /* 0x000fe400078e00ff */
[----:B------:R-:W-:Y:S01]  /*329d0*/  IMAD.MOV.U32 R11, RZ, RZ, RZ ;  /* 0x000000ffff0b7224 */ /* 0x000fe200078e00ff */
[----:B------:R-:W-:Y:S01]  /*329e0*/  IADD3 R13, R13, R14, RZ ;  /* 0x0000000e0d0d7210 */ /* 0x000fe20007ffe0ff */
[----:B------:R-:W-:-:S07]  /*329f0*/  IMAD.MOV.U32 R15, RZ, RZ, -0x1 ;  /* 0xffffffffff0f7424 */ /* 0x000fce00078e00ff */
[----:B------:R-:W-:Y:S05]  /*32a00*/  WARPSYNC.COLLECTIVE R15, `(.L_x_2158) ;  /* 0x000000000f087348 */ /* 0x000fea0003c00000 */
[----:B------:R0:W1:Y:S02]  /*32a10*/  SHFL.UP P6, R14, R13, R12, R11 ;  /* 0x0400000c0d0e7389 */ /* 0x00006400000c000b */
[----:B01----:R-:W-:Y:S01]  /*32a20*/  ENDCOLLECTIVE ;  /* 0x000000000000791b */ /* 0x003fe20003800000 */
.L_x_2158:
[----:B------:R-:W-:Y:S02]  /*32a30*/  MOV R12, 0x4 ;  /* 0x00000004000c7802 */ /* 0x000fe40000000f00 */
[----:B------:R-:W-:-:S05]  /*32a40*/  SEL R2, R14, RZ, P2 ;  /* 0x000000ff0e027207 */ /* 0x000fca0001000000 */
[----:B------:R-:W-:-:S04]  /*32a50*/  IMAD.IADD R2, R13, 0x1, R2 ;  /* 0x000000010d027824 */ /* 0x000fc800078e0202 */
[----:B------:R-:W-:-:S07]  /*32a60*/  IMAD.MOV.U32 R13, RZ, RZ, R2 ;  /* 0x000000ffff0d7224 */ /* 0x000fce00078e0002 */
[----:B------:R-:W-:Y:S05]  /*32a70*/  WARPSYNC.COLLECTIVE R15, `(.L_x_2159) ;  /* 0x000000000f087348 */ /* 0x000fea0003c00000 */
[----:B------:R0:W1:Y:S02]  /*32a80*/  SHFL.UP P6, R14, R13, R12, R11 ;  /* 0x0400000c0d0e7389 */ /* 0x00006400000c000b */
[----:B01----:R-:W-:Y:S01]  /*32a90*/  ENDCOLLECTIVE ;  /* 0x000000000000791b */ /* 0x003fe20003800000 */
.L_x_2159:
[----:B------:R-:W-:Y:S01]  /*32aa0*/  IMAD.MOV.U32 R12, RZ, RZ, 0x8 ;  /* 0x00000008ff0c7424 */ /* 0x000fe200078e00ff */
[----:B------:R-:W-:-:S05]  /*32ab0*/  SEL R3, R14, RZ, P3 ;  /* 0x000000ff0e037207 */ /* 0x000fca0001800000 */
[----:B------:R-:W-:-:S04]  /*32ac0*/  IMAD.IADD R3, R2, 0x1, R3 ;  /* 0x0000000102037824 */ /* 0x000fc800078e0203 */
[----:B------:R-:W-:-:S07]  /*32ad0*/  IMAD.MOV.U32 R13, RZ, RZ, R3 ;  /* 0x000000ffff0d7224 */ /* 0x000fce00078e0003 */
[----:B------:R-:W-:Y:S05]  /*32ae0*/  WARPSYNC.COLLECTIVE R15, `(.L_x_2160) ;  /* 0x000000000f087348 */ /* 0x000fea0003c00000 */
[----:B------:R0:W1:Y:S02]  /*32af0*/  SHFL.UP P6, R14, R13, R12, R11 ;  /* 0x0400000c0d0e7389 */ /* 0x00006400000c000b */
[----:B01----:R-:W-:Y:S01]  /*32b00*/  ENDCOLLECTIVE ;  /* 0x000000000000791b */ /* 0x003fe20003800000 */
.L_x_2160:
[----:B------:R-:W-:Y:S02]  /*32b10*/  MOV R12, 0x10 ;  /* 0x00000010000c7802 */ /* 0x000fe40000000f00 */
[----:B------:R-:W-:-:S05]  /*32b20*/  SEL R14, R14, RZ, P4 ;  /* 0x000000ff0e0e7207 */ /* 0x000fca0002000000 */
[----:B------:R-:W-:-:S04]  /*32b30*/  IMAD.IADD R5, R3, 0x1, R14 ;  /* 0x0000000103057824 */ /* 0x000fc800078e020e */
[----:B------:R-:W-:-:S07]  /*32b40*/  IMAD.MOV.U32 R13, RZ, RZ, R5 ;  /* 0x000000ffff0d7224 */ /* 0x000fce00078e0005 */
[----:B------:R-:W-:Y:S05]  /*32b50*/  WARPSYNC.COLLECTIVE R15, `(.L_x_2161) ;  /* 0x000000000f087348 */ /* 0x000fea0003c00000 */
[----:B------:R0:W1:Y:S02]  /*32b60*/  SHFL.UP P6, R14, R13, R12, R11 ;  /* 0x0400000c0d0e7389 */ /* 0x00006400000c000b */
[----:B01----:R-:W-:Y:S01]  /*32b70*/  ENDCOLLECTIVE ;  /* 0x000000000000791b */ /* 0x003fe20003800000 */
.L_x_2161:
        /* <DEDUP_REMOVED lines=8> */
.L_x_2162:
[----:B------:R-:W-:Y:S05]  /*32c00*/  BRA `(.L_x_2163) ;  /* 0xffffffa400c87947 */ /* 0x000fea000383ffff */
.L_x_1983:
[----:B------:R-:W-:Y:S01]  /*32c10*/  BSSY B0, `(.L_x_2164) ;  /* 0x0000006000007945 */ /* 0x000fe20003800000 */
[----:B------:R-:W-:Y:S01]  /*32c20*/  PLOP3.LUT P6, PT, P6, PT, PT, 0x8, 0x0 ;  /* 0x000000000000781c */ /* 0x000fe200037ce170 */
[----:B------:R-:W-:-:S12]  /*32c30*/  IMAD.MOV.U32 R15, RZ, RZ, -0x1 ;  /* 0xffffffffff0f7424 */ /* 0x000fd800078e00ff */
[----:B0-----:R-:W-:Y:S05]  /*32c40*/  WARPSYNC.COLLECTIVE R15, `(.L_x_2165) ;  /* 0x000000000f087348 */ /* 0x001fea0003c00000 */
[----:B------:R-:W-:Y:S01]  /*32c50*/  VOTE.ANY R14, PT, P6 ;  /* 0x00000000000e7806 */ /* 0x000fe200030e0100 */
[----:B0-----:R-:W-:Y:S06]  /*32c60*/  ENDCOLLECTIVE ;  /* 0x000000000000791b */ /* 0x001fec0003800000 */
.L_x_2165:
[----:B------:R-:W-:Y:S05]  /*32c70*/  BSYNC B0 ;  /* 0x0000000000007941 */ /* 0x000fea0003800000 */
.L_x_2164:
[----:B------:R-:W-:Y:S01]  /*32c80*/  MOV R3, R14 ;  /* 0x0000000e00037202 */ /* 0x000fe20000000f00 */
[----:B------:R-:W-:Y:S02]  /*32c90*/  IMAD.MOV.U32 R13, RZ, RZ, R25 ;  /* 0x000000ffff0d7224 */ /* 0x000fe400078e0019 */
[----:B------:R-:W-:Y:S01]  /*32ca0*/  IMAD.MOV.U32 R11, RZ, RZ, 0x1f ;  /* 0x0000001fff0b7424 */ /* 0x000fe200078e00ff */
[----:B------:R0:W1:Y:S01]  /*32cb0*/  POPC R12, R3 ;  /* 0x00000003000c7309 */ /* 0x0000620000000000 */
[----:B------:R-:W-:-:S07]  /*32cc0*/  IMAD.MOV.U32 R15, RZ, RZ, -0x1 ;  /* 0xffffffffff0f7424 */ /* 0x000fce00078e00ff */
[----:B01----:R-:W-:Y:S05]  /*32cd0*/  WARPSYNC.COLLECTIVE R15, `(.L_x_2166) ;  /* 0x000000000f087348 */ /* 0x003fea0003c00000 */
[----:B-1----:R1:W2:Y:S02]  /*32ce0*/  SHFL.IDX P6, R14, R13, R12, R11 ;  /* 0x0000000c0d0e7389 */ /* 0x0022a400000c000b */
[----:B012---:R-:W-:Y:S01]  /*32cf0*/  ENDCOLLECTIVE ;  /* 0x000000000000791b */ /* 0x007fe20003800000 */
.L_x_2166:
[----:B------:R-:W-:Y:S02]  /*32d00*/  IMAD.IADD R27, R12, 0x1, R27 ;  /* 0x000000010c1b7824 */ /* 0x000fe400078e021b */
[----:B------:R-:W-:Y:S02]  /*32d10*/  IMAD.MOV.U32 R13, RZ, RZ, R4 ;  /* 0x000000ffff0d7224 */ /* 0x000fe400078e0004 */
[----:B------:R-:W-:-:S07]  /*32d20*/  IMAD.MOV.U32 R25, RZ, RZ, R14 ;  /* 0x000000ffff197224 */ /* 0x000fce00078e000e */
[----:B------:R-:W-:Y:S05]  /*32d30*/  WARPSYNC.COLLECTIVE R15, `(.L_x_2167) ;  /* 0x000000000f087348 */ /* 0x000fea0003c00000 */
[----:B------:R0:W1:Y:S02]  /*32d40*/  SHFL.IDX P6, R14, R13, R12, R11 ;  /* 0x0000000c0d0e7389 */ /* 0x00006400000c000b */
[----:B01----:R-:W-:Y:S01]  /*32d50*/  ENDCOLLECTIVE ;  /* 0x000000000000791b */ /* 0x003fe20003800000 */
.L_x_2167:
[----:B------:R-:W-:Y:S01]  /*32d60*/  MOV R4, R14 ;  /* 0x0000000e00047202 */ /* 0x000fe20000000f00 */
[----:B------:R-:W-:Y:S06]  /*32d70*/  BRA `(.L_x_2168) ;  /* 0xffffffa400ac7947 */ /* 0x000fec000383ffff */
.L_x_1985:
[----:B------:R-:W-:Y:S01]  /*32d80*/  BSSY B0, `(.L_x_2169) ;  /* 0x0000007000007945 */ /* 0x000fe20003800000 */
[----:B------:R-:W-:Y:S02]  /*32d90*/  IMAD.MOV.U32 R13, RZ, RZ, R2 ;  /* 0x000000ffff0d7224 */ /* 0x000fe400078e0002 */
[----:B------:R-:W-:Y:S02]  /*32da0*/  IMAD.MOV.U32 R11, RZ, RZ, 0x1f ;  /* 0x0000001fff0b7424 */ /* 0x000fe400078e00ff */
[----:B------:R-:W-:-:S07]  /*32db0*/  IMAD.MOV.U32 R15, RZ, RZ, -0x1 ;  /* 0xffffffffff0f7424 */ /* 0x000fce00078e00ff */
[----:B0-23--:R-:W-:Y:S05]  /*32dc0*/  WARPSYNC.COLLECTIVE R15, `(.L_x_2170) ;  /* 0x000000000f087348 */ /* 0x00dfea0003c00000 */
[----:B------:R1:W4:Y:S02]  /*32dd0*/  SHFL.IDX P6, R14, R13, R12, R11 ;  /* 0x0000000c0d0e7389 */ /* 0x00032400000c000b */
[----:B01234-:R-:W-:Y:S01]  /*32de0*/  ENDCOLLECTIVE ;  /* 0x000000000000791b */ /* 0x01ffe20003800000 */
.L_x_2170:
[----:B------:R-:W-:Y:S05]  /*32df0*/  BSYNC B0 ;  /* 0x0000000000007941 */ /* 0x000fea0003800000 */
.L_x_2169:
[----:B------:R-:W-:Y:S01]  /*32e00*/  IMAD.MOV.U32 R6, RZ, RZ, R14 ;  /* 0x000000ffff067224 */ /* 0x000fe200078e000e */
[----:B------:R-:W-:Y:S06]  /*32e10*/  BRA `(.L_x_1984) ;  /* 0xffffffa4009c7947 */ /* 0x000fec000383ffff */
.L_x_1991:
[----:B0-----:R0:W1:Y:S02]  /*32e20*/  SYNCS.PHASECHK.TRANS64.TRYWAIT P0, [R5+URZ+0x30820], R0 ;  /* 0x03082000050075a7 */ /* 0x001064000800017f */
[----:B-1----:R-:W-:Y:S05]  /*32e30*/  @!P0 NANOSLEEP.SYNCS 0x989680 ;  /* 0x009896800000895d */ /* 0x002fea0003900000 */
[----:B------:R-:W1:Y:S02]  /*32e40*/  @!P0 SYNCS.PHASECHK.TRANS64 P0, [R5+URZ+0x30820], R0 ;  /* 0x03082000050085a7 */ /* 0x000e64000800007f */
[----:B-1----:R-:W-:Y:S05]  /*32e50*/  @!P0 BRA `(.L_x_1991) ;  /* 0xfffffffc00f08947 */ /* 0x002fea000383ffff */
[----:B------:R-:W-:Y:S05]  /*32e60*/  BRA `(.L_x_2171) ;  /* 0xffffffac00f47947 */ /* 0x000fea000383ffff */
.L_x_1992:
[----:B------:R-:W1:Y:S01]  /*32e70*/  S2R R2, SR_TID.X ;  /* 0x0000000000027919 */ /* 0x000e620000002100 */
[----:B------:R-:W-:Y:S01]  /*32e80*/  BSSY B0, `(.L_x_2172) ;  /* 0x000000a000007945 */ /* 0x000fe20003800000 */
[----:B------:R-:W-:Y:S02]  /*32e90*/  IMAD.MOV.U32 R12, RZ, RZ, RZ ;  /* 0x000000ffff0c7224 */ /* 0x000fe400078e00ff */
[----:B------:R-:W-:Y:S02]  /*32ea0*/  IMAD.MOV.U32 R11, RZ, RZ, 0x1f ;  /* 0x0000001fff0b7424 */ /* 0x000fe400078e00ff */
[----:B------:R-:W-:Y:S01]  /*32eb0*/  IMAD.MOV.U32 R15, RZ, RZ, -0x1 ;  /* 0xffffffffff0f7424 */ /* 0x000fe200078e00ff */
[----:B-1----:R-:W-:-:S04]  /*32ec0*/  SHF.R.U32.HI R2, RZ, 0x5, R2 ;  /* 0x00000005ff027819 */ /* 0x002fc80000011602 */
[----:B------:R-:W-:-:S04]  /*32ed0*/  LOP3.LUT R2, R2, 0x3, RZ, 0xc0, !PT ;  /* 0x0000000302027812 */ /* 0x000fc800078ec0ff */
[----:B------:R-:W-:-:S07]  /*32ee0*/  MOV R13, R2 ;  /* 0x00000002000d7202 */ /* 0x000fce0000000f00 */
[----:B0-2-4-:R-:W-:Y:S05]  /*32ef0*/  WARPSYNC.COLLECTIVE R15, `(.L_x_2173) ;  /* 0x000000000f087348 */ /* 0x015fea0003c00000 */
[----:B------:R1:W3:Y:S02]  /*32f00*/  SHFL.IDX P6, R14, R13, R12, R11 ;  /* 0x0000000c0d0e7389 */ /* 0x0002e400000c000b */
[----:B01234-:R-:W-:Y:S01]  /*32f10*/  ENDCOLLECTIVE ;  /* 0x000000000000791b */ /* 0x01ffe20003800000 */
.L_x_2173:
[----:B------:R-:W-:Y:S05]  /*32f20*/  BSYNC B0 ;  /* 0x0000000000007941 */ /* 0x000fea0003800000 */
.L_x_2172:
[----:B------:R-:W-:Y:S05]  /*32f30*/  BRA `(.L_x_2174) ;  /* 0xffffffac00dc7947 */ /* 0x000fea000383ffff */
.L_x_1993:
[----:B------:R-:W-:Y:S01]  /*32f40*/  BSSY B0, `(.L_x_2175) ;  /* 0x0000006000007945 */ /* 0x000fe20003800000 */
[----:B------:R-:W-:-:S07]  /*32f50*/  IMAD.MOV.U32 R15, RZ, RZ, -0x1 ;  /* 0xffffffffff0f7424 */ /* 0x000fce00078e00ff */
[----:B0-2-4-:R-:W-:Y:S05]  /*32f60*/  WARPSYNC.COLLECTIVE R15, `(.L_x_2176) ;  /* 0x000000000f0c7348 */ /* 0x015fea0003c00000 */
[----:B------:R-:W-:Y:S02]  /*32f70*/  ELECT P6, UR62, PT ;  /* 0x00000000003e782f */ /* 0x000fe400038c0000 */
[----:B------:R-:W-:Y:S01]  /*32f80*/  MOV R14, UR62 ;  /* 0x0000003e000e7c02 */ /* 0x000fe20008000f00 */
[----:B0-2-4-:R-:W-:Y:S10]  /*32f90*/  ENDCOLLECTIVE ;  /* 0x000000000000791b */ /* 0x015ff40003800000 */
.L_x_2176:
[----:B------:R-:W-:Y:S05]  /*32fa0*/  BSYNC B0 ;  /* 0x0000000000007941 */ /* 0x000fea0003800000 */
.L_x_2175:
[----:B------:R-:W-:Y:S05]  /*32fb0*/  BRA `(.L_x_2177) ;  /* 0xffffffac00d07947 */ /* 0x000fea000383ffff */
.L_x_1995:
[----:B0-----:R0:W1:Y:S02]  /*32fc0*/  SYNCS.PHASECHK.TRANS64.TRYWAIT P1, [R3+URZ+0x30840], R2 ;  /* 0x03084002030075a7 */ /* 0x001064000802017f */
[----:B-1----:R-:W-:Y:S05]  /*32fd0*/  @!P1 NANOSLEEP.SYNCS 0x989680 ;  /* 0x009896800000995d */ /* 0x002fea0003900000 */
[----:B------:R-:W1:Y:S02]  /*32fe0*/  @!P1 SYNCS.PHASECHK.TRANS64 P1, [R3+URZ+0x30840], R2 ;  /* 0x03084002030095a7 */ /* 0x000e64000802007f */
[----:B-1----:R-:W-:Y:S05]  /*32ff0*/  @!P1 BRA `(.L_x_1995) ;  /* 0xfffffffc00f09947 */ /* 0x002fea000383ffff */
[----:B------:R-:W-:Y:S05]  /*33000*/  BRA `(.L_x_2178) ;  /* 0xffffffac00f87947 */ /* 0x000fea000383ffff */
.L_x_1997:
[----:B-1----:R1:W3:Y:S02]  /*33010*/  SYNCS.PHASECHK.TRANS64.TRYWAIT P1, [R23+URZ+0x30840], R0 ;  /* 0x03084000170075a7 */ /* 0x0022e4000802017f */
[----:B---3--:R-:W-:Y:S05]  /*33020*/  @!P1 NANOSLEEP.SYNCS 0x989680 ;  /* 0x009896800000995d */ /* 0x008fea0003900000 */
[----:B------:R-:W3:Y:S02]  /*33030*/  @!P1 SYNCS.PHASECHK.TRANS64 P1, [R23+URZ+0x30840], R0 ;  /* 0x03084000170095a7 */ /* 0x000ee4000802007f */
[----:B---3--:R-:W-:Y:S05]  /*33040*/  @!P1 BRA `(.L_x_1997) ;  /* 0xfffffffc00f09947 */ /* 0x008fea000383ffff */
[----:B------:R-:W-:Y:S05]  /*33050*/  BRA `(.L_x_2179) ;  /* 0xffffffb000047947 */ /* 0x000fea000383ffff */
.L_x_1999:
[----:B---3--:R3:W0:Y:S02]  /*33060*/  SYNCS.PHASECHK.TRANS64.TRYWAIT P1, [R3+URZ+0x30860], R2 ;  /* 0x03086002030075a7 */ /* 0x008624000802017f */
[----:B0-----:R-:W-:Y:S05]  /*33070*/  @!P1 NANOSLEEP.SYNCS 0x989680 ;  /* 0x009896800000995d */ /* 0x001fea0003900000 */
[----:B------:R-:W0:Y:S02]  /*33080*/  @!P1 SYNCS.PHASECHK.TRANS64 P1, [R3+URZ+0x30860], R2 ;  /* 0x03086002030095a7 */ /* 0x000e24000802007f */
[----:B0-----:R-:W-:Y:S05]  /*33090*/  @!P1 BRA `(.L_x_1999) ;  /* 0xfffffffc00f09947 */ /* 0x001fea000383ffff */
[----:B------:R-:W-:Y:S05]  /*330a0*/  BRA `(.L_x_2180) ;  /* 0xffffffb000007947 */ /* 0x000fea000383ffff */
.L_x_2181:
        /* <DEDUP_REMOVED lines=13> */
.L_x_3216:


//--------------------- .text._ZN7cutlass13device_kernelIN5flash11enable_sm90INS1_16FlashAttnFwdSm90INS1_25CollectiveMainloopFwdSm90ILi2EN4cute5tupleIJNS5_1CILi1EEES8_S8_EEENS6_IJNS7_ILi128EEENS7_ILi96EEENS7_ILi192EEEEEELi192ENS_6half_tEfNS_4arch4Sm90ELb1ELb0ELb1ELb0ELb1ELb0ELb0ELb1ELb1ELb1ELb1ELb0EEENS1_21CollectiveEpilogueFwdINS6_IJSA_SC_SB_EEES9_SE_SG_Li256ELb0ELb1ELb1ELb0EEENS1_19SingleTileSchedulerILb0ELb1ELb1ELi128EEEEEEEEEvNT_6ParamsE --------------------------
	.section	.text._ZN7cutlass13device_kernelIN5flash11enable_sm90INS1_16FlashAttnFwdSm90INS1_25CollectiveMainloopFwdSm90ILi2EN4cute5tupleIJNS5_1CILi1EEES8_S8_EEENS6_IJNS7_ILi128EEENS7_ILi96EEENS7_ILi192EEEEEELi192ENS_6half_tEfNS_4arch4Sm90ELb1ELb0ELb1ELb0ELb1ELb0ELb0ELb1ELb1ELb1ELb1ELb0EEENS1_21CollectiveEpilogueFwdINS6_IJSA_SC_SB_EEES9_SE_SG_Li256ELb0ELb1ELb1ELb0EEENS1_19SingleTileSchedulerILb0ELb1ELb1ELi128EEEEEEEEEvNT_6ParamsE,"ax",@progbits
	.align	128
.text._ZN7cutlass13device_kernelIN5flash11enable_sm90INS1_16FlashAttnFwdSm90INS1_25CollectiveMainloopFwdSm90ILi2EN4cute5tupleIJNS5_1CILi1EEES8_S8_EEENS6_IJNS7_ILi128EEENS7_ILi96EEENS7_ILi192EEEEEELi192ENS_6half_tEfNS_4arch4Sm90ELb1ELb0ELb1ELb0ELb1ELb0ELb0ELb1ELb1ELb1ELb1ELb0EEENS1_21CollectiveEpilogueFwdINS6_IJSA_SC_SB_EEES9_SE_SG_Li256ELb0ELb1ELb1ELb0EEENS1_19SingleTileSchedulerILb0ELb1ELb1ELi128EEEEEEEEEvNT_6ParamsE:
        .type           _ZN7cutlass13device_kernelIN5flash11enable_sm90INS1_16FlashAttnFwdSm90INS1_25CollectiveMainloopFwdSm90ILi2EN4cute5tupleIJNS5_1CILi1EEES8_S8_EEENS6_IJNS7_ILi128EEENS7_ILi96EEENS7_ILi192EEEEEELi192ENS_6half_tEfNS_4arch4Sm90ELb1ELb0ELb1ELb0ELb1ELb0ELb0ELb1ELb1ELb1ELb1ELb0EEENS1_21CollectiveEpilogueFwdINS6_IJSA_SC_SB_EEES9_SE_SG_Li256ELb0ELb1ELb1ELb0EEENS1_19SingleTileSchedulerILb0ELb1ELb1ELi128EEEEEEEEEvNT_6ParamsE,@function
        .size           _ZN7cutlass13device_kernelIN5flash11enable_sm90INS1_16FlashAttnFwdSm90INS1_25CollectiveMainloopFwdSm90ILi2EN4cute5tupleIJNS5_1CILi1EEES8_S8_EEENS6_IJNS7_ILi128EEENS7_ILi96EEENS7_ILi192EEEEEELi192ENS_6half_tEfNS_4arch4Sm90ELb1ELb0ELb1ELb0ELb1ELb0ELb0ELb1ELb1ELb1ELb1ELb0EEENS1_21CollectiveEpilogueFwdINS6_IJSA_SC_SB_EEES9_SE_SG_Li256ELb0ELb1ELb1ELb0EEENS1_19SingleTileSchedulerILb0ELb1ELb1ELi128EEEEEEEEEvNT_6ParamsE,(.L_x_3217 - _ZN7cutlass13device_kernelIN5flash11enable_sm90INS1_16FlashAttnFwdSm90INS1_25CollectiveMainloopFwdSm90ILi2EN4cute5tupleIJNS5_1CILi1EEES8_S8_EEENS6_IJNS7_ILi128EEENS7_ILi96EEENS7_ILi192EEEEEELi192ENS_6half_tEfNS_4arch4Sm90ELb1ELb0ELb1ELb0ELb1ELb0ELb0ELb1ELb1ELb1ELb1ELb0EEENS1_21CollectiveEpilogueFwdINS6_IJSA_SC_SB_EEES9_SE_SG_Li256ELb0ELb1ELb1ELb0EEENS1_19SingleTileSchedulerILb0ELb1ELb1ELi128EEEEEEEEEvNT_6ParamsE)
        .other          _ZN7cutlass13device_kernelIN5flash11enable_sm90INS1_16FlashAttnFwdSm90INS1_25CollectiveMainloopFwdSm90ILi2EN4cute5tupleIJNS5_1CILi1EEES8_S8_EEENS6_IJNS7_ILi128EEENS7_ILi96EEENS7_ILi192EEEEEELi192ENS_6half_tEfNS_4arch4Sm90ELb1ELb0ELb1ELb0ELb1ELb0ELb0ELb1ELb1ELb1ELb1ELb0EEENS1_21CollectiveEpilogueFwdINS6_IJSA_SC_SB_EEES9_SE_SG_Li256ELb0ELb1ELb1ELb0EEENS1_19SingleTileSchedulerILb0ELb1ELb1ELi128EEEEEEEEEvNT_6ParamsE,@"STO_CUDA_ENTRY STV_DEFAULT"
_ZN7cutlass13device_kernelIN5flash11enable_sm90INS1_16FlashAttnFwdSm90INS1_25CollectiveMainloopFwdSm90ILi2EN4cute5tupleIJNS5_1CILi1EEES8_S8_EEENS6_IJNS7_ILi128EEENS7_ILi96EEENS7_ILi192EEEEEELi192ENS_6half_tEfNS_4arch4Sm90ELb1ELb0ELb1ELb0ELb1ELb0ELb0ELb1ELb1ELb1ELb1ELb0EEENS1_21CollectiveEpilogueFwdINS6_IJSA_SC_SB_EEES9_SE_SG_Li256ELb0ELb1ELb1ELb0EEENS1_19SingleTileSchedulerILb0ELb1ELb1ELi128EEEEEEEEEvNT_6ParamsE:
        /* <DEDUP_REMOVED lines=45> */
.L_x_2182:
        /* <DEDUP_REMOVED lines=22> */
.L_x_2183:
        /* <DEDUP_REMOVED lines=18> */
.L_x_2184:
        /* <DEDUP_REMOVED lines=22> */
.L_x_2185:
        /* <DEDUP_REMOVED lines=23> */
.L_x_2186:
        /* <DEDUP_REMOVED lines=11> */
.L_x_2189:
        /* <DEDUP_REMOVED lines=19> */
[----:B------:R-:W1:Y:S01]  /*0a00*/  S2UR UR38, SR_CTAID.X ;  /* 0x00000000002679c3 */ /* 0x000e620000002500 */
[----:B------:R-:W-:Y:S01]  /*0a10*/  ULDC UR4, c[0x0][0x448] ;  /* 0x0001120000047ab9 */ /* 0x000fe20000000800 */
[----:B------:R-:W-:Y:S01]  /*0a20*/  ULDC UR6, c[0x0][0x424] ;  /* 0x0001090000067ab9 */ /* 0x000fe20000000800 */
[----:B------:R-:W-:Y:S01]  /*0a30*/  UISETP.NE.AND UP1, UPT, UR4, 0x1, UPT ;  /* 0x000000010400788c */ /* 0x000fe2000bf25270 */
[----:B------:R-:W-:Y:S02]  /*0a40*/  ULDC UR7, c[0x0][0x288] ;  /* 0x0000a20000077ab9 */ /* 0x000fe40000000800 */
[----:B------:R-:W-:Y:S01]  /*0a50*/  ULDC.64 UR4, c[0x0][0x418] ;  /* 0x0001060000047ab9 */ /* 0x000fe20000000a00 */
[----:B------:R-:W-:Y:S02]  /*0a60*/  UIADD3 UR7, -UR7, 0x60, URZ ;  /* 0x0000006007077890 */ /* 0x000fe4000fffe13f */
[----:B------:R-:W-:Y:S02]  /*0a70*/  UISETP.NE.U32.AND UP0, UPT, UR4, URZ, UPT ;  /* 0x0000003f0400728c */ /* 0x000fe4000bf05070 */
[----:B------:R-:W-:-:S02]  /*0a80*/  UP2UR UR4, UPR, URZ, 0x2 ;  /* 0x000000023f047883 */ /* 0x000fc40008000000 */
[----:B------:R-:W-:Y:S01]  /*0a90*/  UISETP.NE.AND.EX UP0, UPT, UR5, URZ, UPT, UP0 ;  /* 0x0000003f0500728c */ /* 0x000fe2000bf05300 */
[----:B------:R-:W-:Y:S02]  /*0aa0*/  ULDC UR39, c[0x0][0x2f0] ;  /* 0x0000bc0000277ab9 */ /* 0x000fe40000000800 */
[----:B------:R-:W-:Y:S01]  /*0ab0*/  @UP1 ULDC UR5, c[0x0][0x44c] ;  /* 0x0001130000051ab9 */ /* 0x000fe20000000800 */
[----:B------:R-:W-:Y:S01]  /*0ac0*/  IMAD.U32 R17, RZ, RZ, UR4 ;  /* 0x00000004ff117e24 */ /* 0x000fe2000f8e00ff */
[----:B------:R-:W-:Y:S01]  /*0ad0*/  USEL UR10, UR6, 0x1, UP0 ;  /* 0x00000001060a7887 */ /* 0x000fe20008000000 */
[----:B------:R-:W-:Y:S01]  /*0ae0*/  @UP1 ULDC UR9, c[0x0][0x450] ;  /* 0x0001140000091ab9 */ /* 0x000fe20000000800 */
[----:B------:R-:W-:Y:S02]  /*0af0*/  USHF.R.U32.HI UR11, URZ, 0x10, UR8 ;  /* 0x000000103f0b7899 */ /* 0x000fe40008011608 */
[----:B------:R-:W-:Y:S02]  /*0b00*/  UIMAD UR7, UR10, UR39, UR7 ;  /* 0x000000270a0772a4 */ /* 0x000fe4000f8e0207 */
[----:B------:R-:W-:Y:S01]  /*0b10*/  IMAD.U32 R16, RZ, RZ, UR10 ;  /* 0x0000000aff107e24 */ /* 0x000fe2000f8e00ff */
[----:B-1----:R-:W-:-:S04]  /*0b20*/  USHF.L.U32 UR38, UR38, 0x7, URZ ;  /* 0x0000000726267899 */ /* 0x002fc8000800063f */
[----:B------:R-:W-:Y:S02]  /*0b30*/  @UP1 UIADD3 UR4, UR38, 0x7f, URZ ;  /* 0x0000007f26041890 */ /* 0x000fe4000fffe03f */
[----:B------:R-:W-:Y:S02]  /*0b40*/  UIADD3 UR6, UR38, 0x7f, URZ ;  /* 0x0000007f26067890 */ /* 0x000fe4000fffe03f */
[----:B------:R-:W-:Y:S02]  /*0b50*/  UIMAD.WIDE.U32 UR4, UR4, UR5, URZ ;  /* 0x00000005040472a5 */ /* 0x000fe4000f8e003f */
[----:B------:R-:W-:Y:S02]  /*0b60*/  UIMAD UR4, UR10, UR39, 0x5f ;  /* 0x0000005f0a0474a4 */ /* 0x000fe4000f8e0227 */
[----:B------:R-:W-:Y:S02]  /*0b70*/  @UP1 USHF.R.U32.HI UR6, URZ, UR9, UR5 ;  /* 0x000000093f061299 */ /* 0x000fe40008011605 */
[----:B------:R-:W-:-:S02]  /*0b80*/  UIMAD.WIDE UR4, UR4, 0x2aaaaaab, URZ ;  /* 0x2aaaaaab040478a5 */ /* 0x000fc4000f8e023f */
[----:B------:R-:W-:Y:S02]  /*0b90*/  UIADD3 UR6, UR7, UR6, URZ ;  /* 0x0000000607067290 */ /* 0x000fe4000fffe03f */
[----:B------:R-:W-:Y:S02]  /*0ba0*/  USHF.R.U32.HI UR4, URZ, 0x1f, UR5 ;  /* 0x0000001f3f047899 */ /* 0x000fe40008011605 */
[----:B------:R-:W-:Y:S02]  /*0bb0*/  UIMAD.WIDE UR6, UR6, 0x2aaaaaab, URZ ;  /* 0x2aaaaaab060678a5 */ /* 0x000fe4000f8e023f */
[----:B------:R-:W-:Y:S02]  /*0bc0*/  ULEA.HI.SX32 UR4, UR5, UR4, 0x1c ;  /* 0x0000000405047291 */ /* 0x000fe4000f8fe23f */
[----:B------:R-:W-:-:S04]  /*0bd0*/  USHF.R.U32.HI UR6, URZ, 0x1f, UR7 ;  /* 0x0000001f3f067899 */ /* 0x000fc80008011607 */
[----:B------:R-:W-:Y:S02]  /*0be0*/  ULEA.HI.SX32 UR6, UR7, UR6, 0x1c ;  /* 0x0000000607067291 */ /* 0x000fe4000f8fe23f */
[----:B------:R-:W-:Y:S02]  /*0bf0*/  ULOP3.LUT UR7, UR8, 0xffff, URZ, 0xc0, !UPT ;  /* 0x0000ffff08077892 */ /* 0x000fe4000f8ec03f */
[----:B------:R-:W-:-:S04]  /*0c00*/  UISETP.LT.AND UP0, UPT, UR4, UR6, UPT ;  /* 0x000000060400728c */ /* 0x000fc8000bf01270 */
[----:B------:R-:W-:Y:S02]  /*0c10*/  USEL UR10, UR4, UR6, UP0 ;  /* 0x00000006040a7287 */ /* 0x000fe40008000000 */
[----:B------:R-:W-:Y:S02]  /*0c20*/  UISETP.NE.AND UP0, UPT, UR11, URZ, UPT ;  /* 0x0000003f0b00728c */ /* 0x000fe4000bf05270 */
[----:B------:R-:W-:Y:S01]  /*0c30*/  UISETP.GE.AND UP1, UPT, UR10, 0x1, UPT ;  /* 0x000000010a00788c */ /* 0x000fe2000bf26270 */
[----:B------:R-:W-:-:S05]  /*0c40*/  UMOV UR4, URZ ;  /* 0x0000003f00047c82 */ /* 0x000fca0008000000 */
[----:B------:R-:W-:-:S03]  /*0c50*/  PLOP3.LUT P0, PT, PT, PT, UP1, 0x80, 0x0 ;  /* 0x000000000000781c */ /* 0x000fc60003f0f018 */
[----:B------:R-:W-:-:S10]  /*0c60*/  @!UP0 ULDC UR11, c[0x0][0x9f0] ;  /* 0x00027c00000b8ab9 */ /* 0x000fd40000000800 */
[----:B------:R-:W-:Y:S05]  /*0c70*/  @!P0 BRA `(.L_x_2191) ;  /* 0x0000000000848947 */ /* 0x000fea0003800000 */
[----:B------:R-:W-:Y:S01]  /*0c80*/  MOV R3, UR11 ;  /* 0x0000000b00037c02 */ /* 0x000fe20008000f00 */
[----:B------:R-:W-:Y:S01]  /*0c90*/  UIADD3 UR6, UR11, -0x1, UR10 ;  /* 0xffffffff0b067890 */ /* 0x000fe2000fffe00a */
[----:B------:R-:W-:Y:S02]  /*0ca0*/  UMOV UR4, URZ ;  /* 0x0000003f00047c82 */ /* 0x000fe40008000000 */
[-C--:B------:R-:W-:Y:S02]  /*0cb0*/  IABS R0, R3.reuse ;  /* 0x0000000300007213 */ /* 0x080fe40000000000 */
[----:B------:R-:W-:Y:S01]  /*0cc0*/  IABS R5, R3 ;  /* 0x0000000300057213 */ /* 0x000fe20000000000 */
[----:B------:R-:W-:Y:S01]  /*0cd0*/  IMAD.U32 R4, RZ, RZ, UR6 ;  /* 0x00000006ff047e24 */ /* 0x000fe2000f8e00ff */
[----:B------:R-:W-:Y:S01]  /*0ce0*/  R2UR UR12, R0 ;  /* 0x00000000000c72ca */ /* 0x000fe200000e0000 */
[----:B------:R-:W-:-:S03]  /*0cf0*/  ULOP3.LUT UR6, UR6, UR11, URZ, 0x3c, !UPT ;  /* 0x0000000b06067292 */ /* 0x000fc6000f8e3c3f */
[----:B------:R-:W-:-:S04]  /*0d00*/  IABS R4, R4 ;  /* 0x0000000400047213 */ /* 0x000fc80000000000 */
[----:B------:R-:W-:-:S04]  /*0d10*/  MOV R3, R4 ;  /* 0x0000000400037202 */ /* 0x000fc80000000f00 */
        /* <DEDUP_REMOVED lines=23> */
.L_x_2191:
[----:B------:R-:W-:Y:S01]  /*0e90*/  UIMAD UR6, UR7, UR4, URZ ;  /* 0x00000004070672a4 */ /* 0x000fe2000f8e023f */
[----:B------:R-:W-:Y:S01]  /*0ea0*/  IMAD.U32 R0, RZ, RZ, UR10 ;  /* 0x0000000aff007e24 */ /* 0x000fe2000f8e00ff */
[----:B------:R-:W-:Y:S01]  /*0eb0*/  MOV R3, UR4 ;  /* 0x0000000400037c02 */ /* 0x000fe20008000f00 */
[----:B------:R-:W-:Y:S01]  /*0ec0*/  VIADD R22, R25, 0xffffff80 ;  /* 0xffffff8019167836 */ /* 0x000fe20000000000 */
[----:B------:R-:W-:Y:S01]  /*0ed0*/  R2UR UR5, R16 ;  /* 0x00000000100572ca */ /* 0x000fe200000e0000 */
[----:B0-----:R-:W-:Y:S01]  /*0ee0*/  IMAD.MOV.U32 R2, RZ, RZ, RZ ;  /* 0x000000ffff027224 */ /* 0x001fe200078e00ff */
[----:B------:R-:W-:Y:S01]  /*0ef0*/  VIADDMNMX R0, R3, UR6, R0, PT ;  /* 0x0000000603007c46 */ /* 0x000fe2000b800100 */
[----:B------:R-:W-:Y:S01]  /*0f00*/  IMAD.U32 R18, RZ, RZ, UR6 ;  /* 0x00000006ff127e24 */ /* 0x000fe2000f8e00ff */
[----:B------:R-:W-:Y:S02]  /*0f10*/  PLOP3.LUT P0, PT, PT, PT, PT, 0x80, 0x0 ;  /* 0x000000000000781c */ /* 0x000fe40003f0f070 */
[----:B------:R-:W-:-:S02]  /*0f20*/  CS2R R118, SRZ ;  /* 0x0000000000767805 */ /* 0x000fc4000001ff00 */
[----:B------:R-:W-:Y:S02]  /*0f30*/  R2UR UR61, R0 ;  /* 0x00000000003d72ca */ /* 0x000fe400000e0000 */
[----:B------:R-:W-:Y:S02]  /*0f40*/  CS2R R116, SRZ ;  /* 0x0000000000747805 */ /* 0x000fe4000001ff00 */
[----:B------:R-:W-:Y:S02]  /*0f50*/  MOV R0, RZ ;  /* 0x000000ff00007202 */ /* 0x000fe40000000f00 */
[----:B------:R-:W-:Y:S02]  /*0f60*/  CS2R R114, SRZ ;  /* 0x0000000000727805 */ /* 0x000fe4000001ff00 */
[----:B------:R-:W-:Y:S02]  /*0f70*/  CS2R R112, SRZ ;  /* 0x0000000000707805 */ /* 0x000fe4000001ff00 */
[----:B------:R-:W-:-:S02]  /*0f80*/  CS2R R110, SRZ ;  /* 0x00000000006e7805 */ /* 0x000fc4000001ff00 */
[----:B------:R-:W-:Y:S01]  /*0f90*/  CS2R R108, SRZ ;  /* 0x00000000006c7805 */ /* 0x000fe2000001ff00 */
[----:B------:R-:W-:Y:S01]  /*0fa0*/  UIMAD UR39, UR5, UR39, URZ ;  /* 0x00000027052772a4 */ /* 0x000fe2000f8e023f */
[----:B------:R-:W-:Y:S02]  /*0fb0*/  CS2R R106, SRZ ;  /* 0x00000000006a7805 */ /* 0x000fe4000001ff00 */
[----:B------:R-:W-:Y:S02]  /*0fc0*/  CS2R R104, SRZ ;  /* 0x0000000000687805 */ /* 0x000fe4000001ff00 */
[----:B------:R-:W-:Y:S02]  /*0fd0*/  CS2R R102, SRZ ;  /* 0x0000000000667805 */ /* 0x000fe4000001ff00 */
[----:B------:R-:W-:Y:S02]  /*0fe0*/  CS2R R100, SRZ ;  /* 0x0000000000647805 */ /* 0x000fe4000001ff00 */
[----:B------:R-:W-:Y:S01]  /*0ff0*/  CS2R R98, SRZ ;  /* 0x0000000000627805 */ /* 0x000fe2000001ff00 */
[----:B------:R-:W-:Y:S01]  /*1000*/  UISETP.GT.AND UP0, UPT, UR61, UR6, UPT ;  /* 0x000000063d00728c */ /* 0x000fe2000bf04270 */
[----:B------:R-:W-:-:S02]  /*1010*/  CS2R R96, SRZ ;  /* 0x0000000000607805 */ /* 0x000fc4000001ff00 */
[----:B------:R-:W-:Y:S02]  /*1020*/  CS2R R94, SRZ ;  /* 0x00000000005e7805 */ /* 0x000fe4000001ff00 */
[----:B------:R-:W-:Y:S02]  /*1030*/  CS2R R92, SRZ ;  /* 0x00000000005c7805 */ /* 0x000fe4000001ff00 */
[----:B------:R-:W-:Y:S02]  /*1040*/  CS2R R90, SRZ ;  /* 0x00000000005a7805 */ /* 0x000fe4000001ff00 */
[----:B------:R-:W-:Y:S02]  /*1050*/  CS2R R88, SRZ ;  /* 0x0000000000587805 */ /* 0x000fe4000001ff00 */
[----:B------:R-:W-:Y:S02]  /*1060*/  PLOP3.LUT P1, PT, PT, PT, UP0, 0x80, 0x0 ;  /* 0x000000000000781c */ /* 0x000fe40003f2f008 */
        /* <DEDUP_REMOVED lines=56> */
[----:B------:R-:W-:Y:S01]  /*13f0*/  MOV R5, UR5 ;  /* 0x0000000500057c02 */ /* 0x000fe20008000f00 */
[----:B------:R-:W-:Y:S01]  /*1400*/  ULDC.64 UR4, c[0x4][0x90] ;  /* 0x0100240000047ab9 */ /* 0x000fe20000000a00 */
[----:B------:R-:W-:Y:S01]  /*1410*/  MOV R10, UR6 ;  /* 0x00000006000a7c02 */ /* 0x000fe20008000f00 */
[----:B------:R-:W-:Y:S01]  /*1420*/  IMAD.U32 R6, RZ, RZ, UR4 ;  /* 0x00000004ff067e24 */ /* 0x000fe2000f8e00ff */
[----:B------:R-:W-:Y:S01]  /*1430*/  MOV R12, 0x1 ;  /* 0x00000001000c7802 */ /* 0x000fe20000000f00 */
[----:B------:R-:W-:-:S02]  /*1440*/  IMAD.U32 R7, RZ, RZ, UR5 ;  /* 0x00000005ff077e24 */ /* 0x000fc4000f8e00ff */
[----:B------:R-:W-:Y:S02]  /*1450*/  IMAD.U32 R11, RZ, RZ, UR7 ;  /* 0x00000007ff0b7e24 */ /* 0x000fe4000f8e00ff */
[----:B------:R-:W-:Y:S02]  /*1460*/  IMAD.MOV.U32 R8, RZ, RZ, 0x70 ;  /* 0x00000070ff087424 */ /* 0x000fe400078e00ff */
[----:B0-----:R-:W-:-:S07]  /*1470*/  IMAD.MOV.U32 R13, RZ, RZ, RZ ;  /* 0x000000ffff0d7224 */ /* 0x001fce00078e00ff */
[----:B------:R-:W-:-:S07]  /*1480*/  LEPC R20, `(.L_x_2193) ;  /* 0x000000001014794e */ /* 0x000fce0000000000 */
[----:B-1----:R-:W-:Y:S05]  /*1490*/  CALL.ABS.NOINC R2 ;  /* 0x0000000002007343 */ /* 0x002fea0003c00000 */
.L_x_2193:
[----:B------:R-:W-:-:S04]  /*14a0*/  SHF.L.U32 R0, RZ, 0x1f, RZ ;  /* 0x0000001fff007819 */ /* 0x000fc800000006ff */
[----:B------:R-:W0:Y:S02]  /*14b0*/  SYNCS.PHASECHK.TRANS64.TRYWAIT P0, [UR60+0x30800], R0 ;  /* 0x03080000ff0075a7 */ /* 0x000e24000800017c */
[----:B0-----:R-:W-:Y:S05]  /*14c0*/  @!P0 BRA `(.L_x_2194) ;  /* 0x000000e400c48947 */ /* 0x001fea0003800000 */
.L_x_2279:
[----:B------:R-:W2:Y:S02]  /*14d0*/  LDL R2, [R1+0x4] ;  /* 0x0000040001027983 */ /* 0x000ea40000100800 */
[----:B--2---:R-:W-:-:S13]  /*14e0*/  R2UR UR4, R2 ;  /* 0x00000000020472ca */ /* 0x004fda00000e0000 */
[----:B------:R-:W-:-:S06]  /*14f0*/  ULOP3.LUT UR4, UR4, 0x1, URZ, 0xfc, !UPT ;  /* 0x0000000104047892 */ /* 0x000fcc000f8efc3f */
[----:B------:R-:W-:-:S05]  /*1500*/  IMAD.U32 R2, RZ, RZ, UR4 ;  /* 0x00000004ff027e24 */ /* 0x000fca000f8e00ff */
[----:B------:R-:W-:-:S13]  /*1510*/  ISETP.NE.AND P0, PT, R2, 0x3, PT ;  /* 0x000000030200780c */ /* 0x000fda0003f05270 */
[----:B------:R-:W-:Y:S05]  /*1520*/  @!P0 BRA `(.L_x_2195) ;  /* 0x0000000000048947 */ /* 0x000fea0003800000 */
[----:B------:R-:W-:Y:S01]  /*1530*/  BPT.TRAP 0x1 ;  /* 0x000000040000795c */ /* 0x000fe20000300000 */
.L_x_2195:
[----:B------:R1:W2:Y:S01]  /*1540*/  SYNCS.PHASECHK.TRANS64.TRYWAIT P1, [UR60+0x30830], R0 ;  /* 0x03083000ff0075a7 */ /* 0x0002a2000802017c */
[----:B------:R-:W-:Y:S05]  /*1550*/  @!P0 BRA `(.L_x_2196) ;  /* 0x0000000000048947 */ /* 0x000fea0003800000 */
[----:B------:R-:W-:Y:S01]  /*1560*/  BPT.TRAP 0x1 ;  /* 0x000000040000795c */ /* 0x000fe20000300000 */
.L_x_2196:
[----:B------:R-:W-:-:S04]  /*1570*/  MOV R4, UR40 ;  /* 0x0000002800047c02 */ /* 0x000fc80008000f00 */
[----:B------:R-:W-:Y:S01]  /*1580*/  LOP3.LUT R4, R4, 0x10000, RZ, 0xfc, !PT ;  /* 0x0001000004047812 */ /* 0x000fe200078efcff */
[----:B--2---:R-:W-:Y:S06]  /*1590*/  @P1 BRA `(.L_x_2197) ;  /* 0x0000000000081947 */ /* 0x004fec0003800000 */
[----:B------:R-:W2:Y:S02]  /*15a0*/  SYNCS.PHASECHK.TRANS64.TRYWAIT P1, [UR60+0x30830], R0 ;  /* 0x03083000ff0075a7 */ /* 0x000ea4000802017c */
[----:B--2---:R-:W-:Y:S05]  /*15b0*/  @!P1 BRA `(.L_x_2198) ;  /* 0x000000e400a09947 */ /* 0x004fea0003800000 */
.L_x_2197:
        /* <DEDUP_REMOVED lines=19> */
[----:B------:R-:W-:Y:S01]  /*16f0*/  UMOV UR25, 0x40000040 ;  /* 0x4000004000197882 */ /* 0x000fe20000000000 */
[----:B------:R-:W-:Y:S01]  /*1700*/  HGMMA.64x96x16.F32 R24, gdesc[UR8], RZ, !UPT, gsb0 ;  /* 0x01600000081879f0 */ /* 0x000fe2000c0008ff */
[----:B------:R-:W-:Y:S01]  /*1710*/  R2UR UR10, R4 ;  /* 0x00000000040a72ca */ /* 0x000fe200000e0000 */
[----:B------:R-:W-:Y:S01]  /*1720*/  UMOV UR9, 0x40000040 ;  /* 0x4000004000097882 */ /* 0x000fe20000000000 */
[----:B------:R-:W-:Y:S01]  /*1730*/  UMOV UR29, 0x40000040 ;  /* 0x40000040001d7882 */ /* 0x000fe20000000000 */
[----:B------:R-:W-:Y:S01]  /*1740*/  UMOV UR5, UR9 ;  /* 0x0000000900057c82 */ /* 0x000fe20008000000 */
[----:B------:R-:W-:Y:S01]  /*1750*/  UMOV UR33, 0x40000040 ;  /* 0x4000004000217882 */ /* 0x000fe20000000000 */
[----:B------:R-:W-:Y:S01]  /*1760*/  UMOV UR41, 0x40000040 ;  /* 0x4000004000297882 */ /* 0x000fe20000000000 */
[----:B------:R-:W-:Y:S01]  /*1770*/  UMOV UR45, 0x40000040 ;  /* 0x40000040002d7882 */ /* 0x000fe20000000000 */
[----:B------:R-:W-:Y:S01]  /*1780*/  UMOV UR49, 0x40000040 ;  /* 0x4000004000317882 */ /* 0x000fe20000000000 */
[----:B------:R-:W-:-:S05]  /*1790*/  UMOV UR53, 0x40000040 ;  /* 0x4000004000357882 */ /* 0x000fca0000000000 */
        /* <DEDUP_REMOVED lines=8> */
[----:B------:R-:W-:Y:S02]  /*1820*/  UIADD3 UR40, UR10, 0x800, URZ ;  /* 0x000008000a287890 */ /* 0x000fe4000fffe03f */
[----:B------:R-:W-:Y:S02]  /*1830*/  UIADD3 UR44, UR10, 0x802, URZ ;  /* 0x000008020a2c7890 */ /* 0x000fe4000fffe03f */
[----:B------:R-:W-:Y:S02]  /*1840*/  UIADD3 UR48, UR10, 0x804, URZ ;  /* 0x000008040a307890 */ /* 0x000fe4000fffe03f */
[----:B------:R-:W-:Y:S01]  /*1850*/  UIADD3 UR52, UR10, 0x806, URZ ;  /* 0x000008060a347890 */ /* 0x000fe2000fffe03f */
        /* <DEDUP_REMOVED lines=72> */
.L_x_2199:
[----:B0-----:R-:W-:Y:S01]  /*1ce0*/  LOP3.LUT R3, R72, 0xffffff80, RZ, 0xc0, !PT ;  /* 0xffffff8048037812 */ /* 0x001fe200078ec0ff */
[----:B------:R-:W-:Y:S01]  /*1cf0*/  UMOV UR5, 0xffffffa0 ;  /* 0xffffffa000057882 */ /* 0x000fe20000000000 */
[----:B------:R-:W-:Y:S01]  /*1d00*/  R2UR UR4, R17 ;  /* 0x00000000110472ca */ /* 0x000fe200000e0000 */
[----:B------:R-:W-:Y:S01]  /*1d10*/  UIMAD UR5, UR61, UR5, 0x61 ;  /* 0x000000613d0574a4 */ /* 0x000fe2000f8e0205 */
[----:B------:R-:W-:Y:S01]  /*1d20*/  IADD3 R3, R22, -R3, RZ ;  /* 0x8000000316037210 */ /* 0x000fe20007ffe0ff */
[----:B------:R-:W-:Y:S01]  /*1d30*/  ULDC UR6, c[0x0][0x9d8] ;  /* 0x0002760000067ab9 */ /* 0x000fe20000000800 */
[----:B------:R-:W-:Y:S01]  /*1d40*/  LEA.HI R23, R23, R22, RZ, 0x2 ;  /* 0x0000001617177211 */ /* 0x000fe200078f10ff */
[----:B------:R-:W-:Y:S01]  /*1d50*/  FMUL.FTZ R26, R26, UR6 ;  /* 0x000000061a1a7c20 */ /* 0x000fe20008410000 */
[----:B------:R-:W-:Y:S01]  /*1d60*/  SHF.R.S32.HI R8, RZ, 0x1f, R3 ;  /* 0x0000001fff087819 */ /* 0x000fe20000011403 */
[----:B------:R-:W-:Y:S01]  /*1d70*/  FMUL.FTZ R27, R27, UR6 ;  /* 0x000000061b1b7c20 */ /* 0x000fe20008410000 */
[----:B------:R-:W-:Y:S01]  /*1d80*/  LOP3.LUT R23, R23, 0xfffffffc, RZ, 0xc0, !PT ;  /* 0xfffffffc17177812 */ /* 0x000fe200078ec0ff */
[----:B------:R-:W-:Y:S01]  /*1d90*/  FMUL.FTZ R30, R30, UR6 ;  /* 0x000000061e1e7c20 */ /* 0x000fe20008410000 */
[-C--:B------:R-:W-:Y:S01]  /*1da0*/  LEA.HI R9, R8, R3.reuse, RZ, 0x2 ;  /* 0x0000000308097211 */ /* 0x080fe200078f10ff */
[----:B-1----:R-:W-:Y:S01]  /*1db0*/  FMUL.FTZ R0, R24, UR6 ;  /* 0x0000000618007c20 */ /* 0x002fe20008410000 */
[----:B------:R-:W-:Y:S01]  /*1dc0*/  LEA.HI R11, R8, R3, RZ, 0x5 ;  /* 0x00000003080b7211 */ /* 0x000fe200078f28ff */
[----:B------:R-:W-:Y:S01]  /*1dd0*/  IMAD.IADD R23, R22, 0x1, -R23 ;  /* 0x0000000116177824 */ /* 0x000fe200078e0a17 */
[--C-:B------:R-:W-:Y:S01]  /*1de0*/  SHF.R.S32.HI R8, RZ, 0x2, R9.reuse ;  /* 0x00000002ff087819 */ /* 0x100fe20000011409 */
[----:B------:R-:W-:Y:S01]  /*1df0*/  UISETP.NE.AND UP0, UPT, UR4, URZ, UPT ;  /* 0x0000003f0400728c */ /* 0x000fe2000bf05270 */
[----:B------:R-:W-:Y:S01]  /*1e00*/  SHF.R.S32.HI R21, RZ, 0x1f, R9 ;  /* 0x0000001fff157819 */ /* 0x000fe20000011409 */
[----:B------:R-:W0:Y:S01]  /*1e10*/  MUFU.TANH R26, R26 ;  /* 0x0000001a001a7308 */ /* 0x000e220000002400 */
[----:B------:R-:W-:Y:S01]  /*1e20*/  SHF.R.S32.HI R11, RZ, 0x5, R11 ;  /* 0x00000005ff0b7819 */ /* 0x000fe2000001140b */
[----:B------:R-:W-:Y:S01]  /*1e30*/  ULDC UR7, c[0x0][0x288] ;  /* 0x0000a20000077ab9 */ /* 0x000fe20000000800 */
[-C--:B------:R-:W-:Y:S01]  /*1e40*/  LEA.HI R21, R21, R8.reuse, RZ, 0x3 ;  /* 0x0000000815157211 */ /* 0x080fe200078f18ff */
[----:B------:R-:W-:Y:S01]  /*1e50*/  FMUL.FTZ R31, R31, UR6 ;  /* 0x000000061f1f7c20 */ /* 0x000fe20008410000 */
[----:B------:R-:W-:Y:S01]  /*1e60*/  LEA.HI R12, R73, R73, RZ, 0x1 ;  /* 0x00000049490c7211 */ /* 0x000fe200078f08ff */
[----:B------:R-:W-:Y:S01]  /*1e70*/  FMUL.FTZ R34, R34, UR6 ;  /* 0x0000000622227c20 */ /* 0x000fe20008410000 */
[----:B------:R-:W-:Y:S01]  /*1e80*/  LEA R22, R11, UR38, 0x4 ;  /* 0x000000260b167c11 */ /* 0x000fe2000f8e20ff */
[----:B------:R-:W1:Y:S01]  /*1e90*/  MUFU.TANH R24, R27 ;  /* 0x0000001b00187308 */ /* 0x000e620000002400 */
[----:B------:R-:W-:Y:S01]  /*1ea0*/  LOP3.LUT R21, R21, 0xfffffff8, RZ, 0xc0, !PT ;  /* 0xfffffff815157812 */ /* 0x000fe200078ec0ff */
[----:B------:R-:W-:Y:S01]  /*1eb0*/  @UP0 ULDC UR4, c[0x0][0x44c] ;  /* 0x0001130000040ab9 */ /* 0x000fe20000000800 */
[----:B------:R-:W-:Y:S01]  /*1ec0*/  LOP3.LUT R12, R12, 0x3fffffe, RZ, 0xc0, !PT ;  /* 0x03fffffe0c0c7812 */ /* 0x000fe200078ec0ff */
[----:B------:R-:W-:Y:S01]  /*1ed0*/  FMUL.FTZ R2, R25, UR6 ;  /* 0x0000000619027c20 */ /* 0x000fe20008410000 */
[----:B------:R-:W-:Y:S01]  /*1ee0*/  LEA.HI R11, R23, R23, RZ, 0x1 ;  /* 0x00000017170b7211 */ /* 0x000fe200078f08ff */
[----:B------:R-:W-:Y:S01]  /*1ef0*/  FMUL.FTZ R35, R35, UR6 ;  /* 0x0000000623237c20 */ /* 0x000fe20008410000 */
[----:B------:R-:W-:Y:S01]  /*1f00*/  IADD3 R21, R22, R8, -R21 ;  /* 0x0000000816157210 */ /* 0x000fe20007ffe815 */
[----:B------:R-:W-:Y:S01]  /*1f10*/  IMAD.IADD R12, R73, 0x1, -R12 ;  /* 0x00000001490c7824 */ /* 0x000fe200078e0a0c */
[----:B------:R-:W-:Y:S01]  /*1f20*/  LOP3.LUT R8, R11, 0x1ffffffe, RZ, 0xc0, !PT ;  /* 0x1ffffffe0b087812 */ /* 0x000fe200078ec0ff */
[----:B------:R-:W-:Y:S01]  /*1f30*/  IMAD.U32 R22, RZ, RZ, UR39 ;  /* 0x00000027ff167e24 */ /* 0x000fe2000f8e00ff */
[----:B------:R-:W-:Y:S01]  /*1f40*/  PLOP3.LUT P1, PT, PT, PT, UP0, 0x80, 0x0 ;  /* 0x000000000000781c */ /* 0x000fe20003f2f008 */
[----:B------:R-:W-:Y:S01]  /*1f50*/  IMAD R11, R12, 0x40, R21 ;  /* 0x000000400c0b7824 */ /* 0x000fe200078e0215 */
[----:B------:R-:W-:Y:S01]  /*1f60*/  IADD3 R8, R23, -R8, RZ ;  /* 0x8000000817087210 */ /* 0x000fe20007ffe0ff */
[----:B------:R-:W2:Y:S01]  /*1f70*/  MUFU.TANH R30, R30 ;  /* 0x0000001e001e7308 */ /* 0x000ea20000002400 */
[----:B------:R-:W-:Y:S01]  /*1f80*/  PLOP3.LUT P2, PT, PT, PT, UP0, 0x80, 0x0 ;  /* 0x000000000000781c */ /* 0x000fe20003f4f008 */
[----:B------:R-:W-:Y:S01]  /*1f90*/  FMUL.FTZ R38, R38, UR6 ;  /* 0x0000000626267c20 */ /* 0x000fe20008410000 */
[----:B------:R-:W-:Y:S01]  /*1fa0*/  FMUL.FTZ R39, R39, UR6 ;  /* 0x0000000627277c20 */ /* 0x000fe20008410000 */
[----:B------:R-:W-:-:S02]  /*1fb0*/  IMAD R11, R8, 0x8, R11 ;  /* 0x00000008080b7824 */ /* 0x000fc400078e020b */
[----:B------:R-:W-:Y:S01]  /*1fc0*/  FMUL.FTZ R43, R43, UR6 ;  /* 0x000000062b2b7c20 */ /* 0x000fe20008410000 */
[----:B------:R-:W-:Y:S01]  /*1fd0*/  FMUL.FTZ R42, R42, UR6 ;  /* 0x000000062a2a7c20 */ /* 0x000fe20008410000 */
[----:B------:R-:W-:Y:S01]  /*1fe0*/  FMUL.FTZ R47, R47, UR6 ;  /* 0x000000062f2f7c20 */ /* 0x000fe20008410000 */
[----:B------:R0:W3:Y:S01]  /*1ff0*/  MUFU.TANH R25, R31 ;  /* 0x0000001f00197308 */ /* 0x0000e20000002400 */
[----:B------:R-:W-:Y:S01]  /*2000*/  MOV R8, R11 ;  /* 0x0000000b00087202 */ /* 0x000fe20000000f00 */
[----:B------:R-:W-:Y:S01]  /*2010*/  @P1 IMAD.HI.U32 R12, R11, UR4, RZ ;  /* 0x000000040b0c1c27 */ /* 0x000fe2000f8e00ff */
[----:B------:R-:W-:-:S03]  /*2020*/  @UP0 ULDC UR4, c[0x0][0x450] ;  /* 0x0001140000040ab9 */ /* 0x000fc60000000800 */
[----:B------:R-:W-:Y:S01]  /*2030*/  FMUL.FTZ R51, R51, UR6 ;  /* 0x0000000633337c20 */ /* 0x000fe20008410000 */
[----:B------:R-:W-:Y:S01]  /*2040*/  FMUL.FTZ R46, R46, UR6 ;  /* 0x000000062e2e7c20 */ /* 0x000fe20008410000 */
[----:B------:R-:W-:Y:S01]  /*2050*/  FMUL.FTZ R55, R55, UR6 ;  /* 0x0000000637377c20 */ /* 0x000fe20008410000 */
[----:B------:R-:W-:Y:S01]  /*2060*/  @P2 SHF.R.U32.HI R8, RZ, UR4, R12 ;  /* 0x00000004ff082c19 */ /* 0x000fe2000801160c */
[----:B------:R-:W-:Y:S01]  /*2070*/  UIMAD UR4, UR61, -0x60, UR39 ;  /* 0xffffffa03d0478a4 */ /* 0x000fe2000f8e0227 */
[----:B------:R-:W-:Y:S01]  /*2080*/  LOP3.LUT R12, R9, 0x7ffffffc, RZ, 0xc0, !PT ;  /* 0x7ffffffc090c7812 */ /* 0x000fe200078ec0ff */
[----:B------:R-:W4:Y:S01]  /*2090*/  MUFU.TANH R34, R34 ;  /* 0x0000002200227308 */ /* 0x000f220000002400 */
[----:B------:R-:W-:Y:S01]  /*20a0*/  FMUL.FTZ R50, R50, UR6 ;  /* 0x0000000632327c20 */ /* 0x000fe20008410000 */
[----:B------:R-:W5:Y:S01]  /*20b0*/  SHFL.IDX PT, R21, R8, 0x1, 0x1c1f ;  /* 0x003c1f0008157f89 */ /* 0x000f6200000e0000 */
[----:B------:R-:W-:Y:S01]  /*20c0*/  UIADD3 UR4, UR4, 0x60, URZ ;  /* 0x0000006004047890 */ /* 0x000fe2000fffe03f */
[----:B------:R-:W-:-:S02]  /*20d0*/  IMAD.IADD R12, R3, 0x1, -R12 ;  /* 0x00000001030c7824 */ /* 0x000fc400078e0a0c */
[----:B------:R-:W-:Y:S01]  /*20e0*/  FMUL.FTZ R54, R54, UR6 ;  /* 0x0000000636367c20 */ /* 0x000fe20008410000 */
[----:B------:R-:W-:Y:S02]  /*20f0*/  IMAD.U32 R3, RZ, RZ, UR5 ;  /* 0x00000005ff037e24 */ /* 0x000fe4000f8e00ff */
[----:B------:R-:W-:Y:S01]  /*2100*/  FMUL.FTZ R58, R58, UR6 ;  /* 0x000000063a3a7c20 */ /* 0x000fe20008410000 */
[----:B------:R-:W4:Y:S01]  /*2110*/  MUFU.TANH R35, R35 ;  /* 0x0000002300237308 */ /* 0x000f220000002400 */
[----:B------:R-:W-:Y:S01]  /*2120*/  MOV R9, UR4 ;  /* 0x0000000400097c02 */ /* 0x000fe20008000f00 */
[----:B------:R-:W-:Y:S02]  /*2130*/  IMAD R3, R12, -0x2, R3 ;  /* 0xfffffffe0c037824 */ /* 0x000fe400078e0203 */
[----:B------:R-:W-:Y:S01]  /*2140*/  FMUL.FTZ R59, R59, UR6 ;  /* 0x000000063b3b7c20 */ /* 0x000fe20008410000 */
[----:B------:R-:W-:Y:S01]  /*2150*/  FMUL.FTZ R62, R62, UR6 ;  /* 0x000000063e3e7c20 */ /* 0x000fe20008410000 */
[----:B------:R-:W-:Y:S01]  /*2160*/  FMUL.FTZ R63, R63, UR6 ;  /* 0x000000063f3f7c20 */ /* 0x000fe20008410000 */
[----:B------:R-:W-:Y:S01]  /*2170*/  IMAD R9, R12, -0x2, R9 ;  /* 0xfffffffe0c097824 */ /* 0x000fe200078e0209 */
[----:B------:R-:W-:Y:S01]  /*2180*/  IADD3 R22, R3, -UR7, R22 ;  /* 0x8000000703167c10 */ /* 0x000fe2000fffe016 */
[----:B------:R-:W-:Y:S01]  /*2190*/  MUFU.TANH R38, R38 ;  /* 0x0000002600267308 */ /* 0x000fe20000002400 */
[----:B------:R-:W-:Y:S01]  /*21a0*/  FMUL.FTZ R66, R66, UR6 ;  /* 0x0000000642427c20 */ /* 0x000fe20008410000 */
[----:B------:R-:W-:Y:S01]  /*21b0*/  FMUL.FTZ R67, R67, UR6 ;  /* 0x0000000643437c20 */ /* 0x000fe20008410000 */
[----:B------:R-:W-:Y:S01]  /*21c0*/  FMUL.FTZ R70, R70, UR6 ;  /* 0x0000000646467c20 */ /* 0x000fe20008410000 */
[----:B------:R-:W-:Y:S01]  /*21d0*/  FMUL.FTZ R71, R71, UR6 ;  /* 0x0000000647477c20 */ /* 0x000fe20008410000 */
[----:B------:R-:W4:Y:S01]  /*21e0*/  SHFL.IDX PT, R8, R8, RZ, 0x1c1f ;  /* 0x001c1fff08087589 */ /* 0x000f2200000e0000 */
[----:B------:R-:W-:Y:S01]  /*21f0*/  FMUL.FTZ R6, R28, UR6 ;  /* 0x000000061c067c20 */ /* 0x000fe20008410000 */
[----:B------:R-:W-:Y:S01]  /*2200*/  FMUL.FTZ R10, R29, UR6 ;  /* 0x000000061d0a7c20 */ /* 0x000fe20008410000 */
[----:B------:R2:W4:Y:S01]  /*2210*/  MUFU.TANH R27, R39 ;  /* 0x00000027001b7308 */ /* 0x0005220000002400 */
[----:B------:R-:W-:Y:S01]  /*2220*/  FMUL.FTZ R14, R32, UR6 ;  /* 0x00000006200e7c20 */ /* 0x000fe20008410000 */
[--C-:B-----5:R-:W-:Y:S01]  /*2230*/  VIADDMNMX R21, R21, R22, R9.reuse, PT ;  /* 0x0000001615157246 */ /* 0x120fe20003800109 */
[----:B------:R-:W-:Y:S01]  /*2240*/  FMUL.FTZ R13, R33, UR6 ;  /* 0x00000006210d7c20 */ /* 0x000fe20008410000 */
[----:B------:R-:W-:Y:S01]  /*2250*/  FMUL.FTZ R20, R36, UR6 ;  /* 0x0000000624147c20 */ /* 0x000fe20008410000 */
[----:B------:R-:W-:Y:S01]  /*2260*/  FMUL.FTZ R15, R37, UR6 ;  /* 0x00000006250f7c20 */ /* 0x000fe20008410000 */
[C---:B------:R-:W-:Y:S01]  /*2270*/  ISETP.GT.AND P1, PT, R21.reuse, RZ, PT ;  /* 0x000000ff1500720c */ /* 0x040fe20003f24270 */
[----:B------:R-:W-:Y:S01]  /*2280*/  FMUL.FTZ R40, R40, UR6 ;  /* 0x0000000628287c20 */ /* 0x000fe20008410000 */
[C---:B------:R-:W-:Y:S01]  /*2290*/  ISETP.GT.AND P2, PT, R21.reuse, 0x1, PT ;  /* 0x000000011500780c */ /* 0x040fe20003f44270 */
[----:B------:R3:W5:Y:S01]  /*22a0*/  MUFU.TANH R77, R43 ;  /* 0x0000002b004d7308 */ /* 0x0007620000002400 */
[----:B------:R-:W-:Y:S01]  /*22b0*/  ISETP.GT.AND P3, PT, R21, 0x8, PT ;  /* 0x000000081500780c */ /* 0x000fe20003f64270 */
[----:B------:R-:W-:Y:S01]  /*22c0*/  FMUL.FTZ R41, R41, UR6 ;  /* 0x0000000629297c20 */ /* 0x000fe20008410000 */
[----:B0-----:R-:W-:Y:S01]  /*22d0*/  FSEL R31, R26, -INF , P1 ;  /* 0xff8000001a1f7808 */ /* 0x001fe20000800000 */
[----:B------:R-:W-:Y:S01]  /*22e0*/  ULDC UR4, c[0x0][0x988] ;  /* 0x0002620000047ab9 */ /* 0x000fe20000000800 */
[----:B-1----:R-:W-:Y:S01]  /*22f0*/  FSEL R24, R24, -INF , P2 ;  /* 0xff80000018187808 */ /* 0x002fe20001000000 */
[----:B------:R-:W-:Y:S01]  /*2300*/  FMUL.FTZ R44, R44, UR6 ;  /* 0x000000062c2c7c20 */ /* 0x000fe20008410000 */
[----:B------:R-:W-:Y:S01]  /*2310*/  ISETP.GT.AND P1, PT, R21, 0x9, PT ;  /* 0x000000091500780c */ /* 0x000fe20003f24270 */
[----:B------:R-:W0:Y:S01]  /*2320*/  MUFU.TANH R42, R42 ;  /* 0x0000002a002a7308 */ /* 0x000e220000002400 */
[----:B--2---:R-:W-:Y:S01]  /*2330*/  FSEL R39, R30, -INF , P3 ;  /* 0xff8000001e277808 */ /* 0x004fe20001800000 */
[----:B------:R-:W-:Y:S01]  /*2340*/  FMUL.FTZ R45, R45, UR6 ;  /* 0x000000062d2d7c20 */ /* 0x000fe20008410000 */
[----:B------:R-:W-:Y:S01]  /*2350*/  FMNMX.FTZ R26, R31, R24, !PT ;  /* 0x000000181f1a7209 */ /* 0x000fe20007810000 */
[----:B------:R-:W-:Y:S01]  /*2360*/  FMUL.FTZ R48, R48, UR6 ;  /* 0x0000000630307c20 */ /* 0x000fe20008410000 */
[----:B------:R-:W-:Y:S01]  /*2370*/  ISETP.GT.AND P2, PT, R21, 0x10, PT ;  /* 0x000000101500780c */ /* 0x000fe20003f44270 */
[----:B------:R-:W-:Y:S01]  /*2380*/  FMUL.FTZ R49, R49, UR6 ;  /* 0x0000000631317c20 */ /* 0x000fe20008410000 */
[----:B---3--:R-:W-:Y:S01]  /*2390*/  FSEL R43, R25, -INF , P1 ;  /* 0xff800000192b7808 */ /* 0x008fe20000800000 */
[----:B------:R1:W-:Y:S01]  /*23a0*/  MUFU.TANH R81, R47 ;  /* 0x0000002f00517308 */ /* 0x0003e20000002400 */
[----:B------:R-:W-:Y:S01]  /*23b0*/  FMNMX.FTZ R26, R39, R26, !PT ;  /* 0x0000001a271a7209 */ /* 0x000fe20007810000 */
[----:B------:R-:W-:Y:S01]  /*23c0*/  FMUL.FTZ R52, R52, UR6 ;  /* 0x0000000634347c20 */ /* 0x000fe20008410000 */
[----:B------:R-:W-:Y:S01]  /*23d0*/  ISETP.GT.AND P1, PT, R21, 0x11, PT ;  /* 0x000000111500780c */ /* 0x000fe20003f24270 */
[----:B------:R-:W-:Y:S01]  /*23e0*/  FMUL.FTZ R53, R53, UR6 ;  /* 0x0000000635357c20 */ /* 0x000fe20008410000 */
[----:B------:R-:W-:Y:S01]  /*23f0*/  FMNMX.FTZ R26, R43, R26, !PT ;  /* 0x0000001a2b1a7209 */ /* 0x000fe20007810000 */
[----:B------:R-:W-:Y:S01]  /*2400*/  FMUL.FTZ R56, R56, UR6 ;  /* 0x0000000638387c20 */ /* 0x000fe20008410000 */
[----:B----4-:R-:W-:Y:S01]  /*2410*/  VIADDMNMX R22, R8, R22, R9, PT ;  /* 0x0000001608167246 */ /* 0x010fe20003800109 */
[----:B------:R2:W-:Y:S01]  /*2420*/  MUFU.TANH R85, R51 ;  /* 0x0000003300557308 */ /* 0x0005e20000002400 */
[----:B-1----:R-:W-:Y:S01]  /*2430*/  FSEL R47, R34, -INF , P2 ;  /* 0xff800000222f7808 */ /* 0x002fe20001000000 */
[----:B------:R-:W-:Y:S01]  /*2440*/  IMAD.U32 R8, RZ, RZ, UR4 ;  /* 0x00000004ff087e24 */ /* 0x000fe2000f8e00ff */
[----:B------:R-:W-:Y:S01]  /*2450*/  ISETP.GT.AND P2, PT, R21, 0x18, PT ;  /* 0x000000181500780c */ /* 0x000fe20003f44270 */
[----:B------:R-:W-:Y:S01]  /*2460*/  FMUL.FTZ R57, R57, UR6 ;  /* 0x0000000639397c20 */ /* 0x000fe20008410000 */
[----:B------:R-:W-:Y:S01]  /*2470*/  FMNMX.FTZ R26, R47, R26, !PT ;  /* 0x0000001a2f1a7209 */ /* 0x000fe20007810000 */
[----:B------:R-:W-:Y:S01]  /*2480*/  FMUL.FTZ R60, R60, UR6 ;  /* 0x000000063c3c7c20 */ /* 0x000fe20008410000 */
[----:B------:R-:W-:Y:S01]  /*2490*/  ISETP.GT.AND P3, PT, R22, 0x8, PT ;  /* 0x000000081600780c */ /* 0x000fe20003f64270 */
[----:B------:R-:W1:Y:S01]  /*24a0*/  MUFU.TANH R46, R46 ;  /* 0x0000002e002e7308 */ /* 0x000e620000002400 */
[----:B--2---:R-:W-:Y:S01]  /*24b0*/  FSEL R51, R35, -INF , P1 ;  /* 0xff80000023337808 */ /* 0x004fe20000800000 */
[----:B------:R-:W-:Y:S01]  /*24c0*/  FMUL.FTZ R61, R61, UR6 ;  /* 0x000000063d3d7c20 */ /* 0x000fe20008410000 */
[----:B------:R-:W-:Y:S01]  /*24d0*/  ISETP.GT.AND P1, PT, R21, 0x19, PT ;  /* 0x000000191500780c */ /* 0x000fe20003f24270 */
[----:B------:R-:W-:Y:S01]  /*24e0*/  FMUL.FTZ R64, R64, UR6 ;  /* 0x0000000640407c20 */ /* 0x000fe20008410000 */
[----:B------:R-:W-:Y:S01]  /*24f0*/  FMNMX.FTZ R26, R51, R26, !PT ;  /* 0x0000001a331a7209 */ /* 0x000fe20007810000 */
[----:B------:R-:W-:Y:S01]  /*2500*/  FMUL.FTZ R65, R65, UR6 ;  /* 0x0000000641417c20 */ /* 0x000fe20008410000 */
[----:B------:R-:W-:Y:S01]  /*2510*/  FSEL R73, R27, -INF , P1 ;  /* 0xff8000001b497808 */ /* 0x000fe20000800000 */
[----:B------:R2:W-:Y:S01]  /*2520*/  MUFU.TANH R87, R55 ;  /* 0x0000003700577308 */ /* 0x0005e20000002400 */
[----:B------:R-:W-:Y:S01]  /*2530*/  ISETP.GT.AND P1, PT, R21, 0x21, PT ;  /* 0x000000211500780c */ /* 0x000fe20003f24270 */
[----:B------:R-:W-:Y:S01]  /*2540*/  FMUL.FTZ R68, R68, UR6 ;  /* 0x0000000644447c20 */ /* 0x000fe20008410000 */
[----:B------:R-:W-:Y:S01]  /*2550*/  FMUL.FTZ R69, R69, UR6 ;  /* 0x0000000645457c20 */ /* 0x000fe20008410000 */
[----:B------:R-:W-:Y:S01]  /*2560*/  @UP0 ULDC UR4, c[0x0][0x44c] ;  /* 0x0001130000040ab9 */ /* 0x000fe20000000800 */
[----:B-----5:R-:W-:Y:S01]  /*2570*/  FSEL R77, R77, -INF , P1 ;  /* 0xff8000004d4d7808 */ /* 0x020fe20000800000 */
[----:B------:R-:W-:Y:S01]  /*2580*/  UIMAD.WIDE.U32 UR4, UR38, UR4, URZ ;  /* 0x00000004260472a5 */ /* 0x000fe2000f8e003f */
[C---:B------:R-:W-:Y:S01]  /*2590*/  ISETP.GT.AND P1, PT, R21.reuse, 0x29, PT ;  /* 0x000000291500780c */ /* 0x040fe20003f24270 */
[----:B------:R-:W3:Y:S01]  /*25a0*/  MUFU.TANH R50, R50 ;  /* 0x0000003200327308 */ /* 0x000ee20000002400 */
[----:B--2---:R-:W-:Y:S01]  /*25b0*/  FSEL R55, R38, -INF , P2 ;  /* 0xff80000026377808 */ /* 0x004fe20001000000 */
[----:B------:R-:W-:Y:S01]  /*25c0*/  @UP0 ULDC UR10, c[0x0][0x450] ;  /* 0x00011400000a0ab9 */ /* 0x000fe20000000800 */
[----:B------:R-:W-:Y:S01]  /*25d0*/  ISETP.GT.AND P2, PT, R21, 0x20, PT ;  /* 0x000000201500780c */ /* 0x000fe20003f44270 */
[----:B------:R-:W-:Y:S01]  /*25e0*/  @UP0 USHF.R.U32.HI UR38, URZ, UR10, UR5 ;  /* 0x0000000a3f260299 */ /* 0x000fe20008011605 */
[----:B------:R-:W-:Y:S01]  /*25f0*/  FMNMX.FTZ R26, R55, R26, !PT ;  /* 0x0000001a371a7209 */ /* 0x000fe20007810000 */
[----:B------:R-:W2:Y:S01]  /*2600*/  S2UR UR14, SR_CgaCtaId ;  /* 0x00000000000e79c3 */ /* 0x000ea20000008800 */
[----:B0-----:R-:W-:Y:S01]  /*2610*/  FSEL R75, R42, -INF , P2 ;  /* 0xff8000002a4b7808 */ /* 0x001fe20001000000 */
[----:B------:R-:W-:Y:S01]  /*2620*/  MUFU.TANH R54, R54 ;  /* 0x0000003600367308 */ /* 0x000fe20000002400 */
[----:B------:R-:W-:Y:S01]  /*2630*/  FMNMX.FTZ R26, R73, R26, !PT ;  /* 0x0000001a491a7209 */ /* 0x000fe20007810000 */
[----:B------:R-:W-:Y:S01]  /*2640*/  UIADD3 UR4, UR38, -UR7, UR39 ;  /* 0x8000000726047290 */ /* 0x000fe2000fffe027 */
[----:B------:R-:W-:Y:S01]  /*2650*/  ISETP.GT.AND P2, PT, R21, 0x28, PT ;  /* 0x000000281500780c */ /* 0x000fe20003f44270 */
[----:B------:R-:W-:Y:S01]  /*2660*/  UIADD3 UR61, UR61, -0x2, URZ ;  /* 0xfffffffe3d3d7890 */ /* 0x000fe2000fffe03f */
[----:B------:R-:W-:Y:S01]  /*2670*/  FMNMX.FTZ R26, R75, R26, !PT ;  /* 0x0000001a4b1a7209 */ /* 0x000fe20007810000 */
[----:B------:R-:W-:Y:S01]  /*2680*/  UIMAD.WIDE UR4, UR4, 0x2aaaaaab, URZ ;  /* 0x2aaaaaab040478a5 */ /* 0x000fe2000f8e023f */
[----:B-1----:R-:W-:Y:S01]  /*2690*/  FSEL R79, R46, -INF , P2 ;  /* 0xff8000002e4f7808 */ /* 0x002fe20001000000 */
[----:B------:R-:W-:Y:S01]  /*26a0*/  MUFU.TANH R58, R58 ;  /* 0x0000003a003a7308 */ /* 0x000fe20000002400 */
[----:B------:R-:W-:Y:S01]  /*26b0*/  FMNMX.FTZ R26, R77, R26, !PT ;  /* 0x0000001a4d1a7209 */ /* 0x000fe20007810000 */
[----:B------:R-:W-:Y:S01]  /*26c0*/  USHF.R.U32.HI UR4, URZ, 0x1f, UR5 ;  /* 0x0000001f3f047899 */ /* 0x000fe20008011605 */
[----:B------:R-:W-:Y:S01]  /*26d0*/  ISETP.GT.AND P2, PT, R21, 0x30, PT ;  /* 0x000000301500780c */ /* 0x000fe20003f44270 */
[----:B------:R-:W-:Y:S01]  /*26e0*/  UIADD3 UR6, UR60, 0x30840, URZ ;  /* 0x000308403c067890 */ /* 0x000fe2000fffe03f */
[----:B------:R-:W-:Y:S01]  /*26f0*/  FSEL R81, R81, -INF , P1 ;  /* 0xff80000051517808 */ /* 0x000fe20000800000 */
[----:B------:R-:W-:Y:S01]  /*2700*/  ULEA.HI.SX32 UR4, UR5, UR4, 0x1c ;  /* 0x0000000405047291 */ /* 0x000fe2000f8fe23f */
[----:B------:R-:W-:Y:S01]  /*2710*/  FMNMX.FTZ R26, R79, R26, !PT ;  /* 0x0000001a4f1a7209 */ /* 0x000fe20007810000 */
[----:B------:R-:W0:Y:S01]  /*2720*/  MUFU.TANH R59, R59 ;  /* 0x0000003b003b7308 */ /* 0x000e220000002400 */
[----:B------:R-:W-:Y:S01]  /*2730*/  ISETP.GT.AND P1, PT, R21, 0x31, PT ;  /* 0x000000311500780c */ /* 0x000fe20003f24270 */
[----:B------:R-:W-:Y:S01]  /*2740*/  UMOV UR7, URZ ;  /* 0x0000003f00077c82 */ /* 0x000fe20008000000 */
[----:B---3--:R-:W-:-:S02]  /*2750*/  FSEL R83, R50, -INF , P2 ;  /* 0xff80000032537808 */ /* 0x008fc40001000000 */
[----:B------:R-:W-:Y:S02]  /*2760*/  CS2R R118, SRZ ;  /* 0x0000000000767805 */ /* 0x000fe4000001ff00 */
[----:B------:R-:W-:Y:S01]  /*2770*/  FMNMX.FTZ R26, R81, R26, !PT ;  /* 0x0000001a511a7209 */ /* 0x000fe20007810000 */
[----:B--2---:R-:W-:Y:S01]  /*2780*/  UPRMT UR6, UR14, 0x654, UR6 ;  /* 0x000006540e067896 */ /* 0x004fe20008000006 */
[----:B------:R-:W-:Y:S01]  /*2790*/  ISETP.GT.AND P2, PT, R21, 0x38, PT ;  /* 0x000000381500780c */ /* 0x000fe20003f44270 */
[----:B------:R-:W1:Y:S01]  /*27a0*/  MUFU.TANH R62, R62 ;  /* 0x0000003e003e7308 */ /* 0x000e620000002400 */
[----:B------:R-:W-:Y:S02]  /*27b0*/  FSEL R85, R85, -INF , P1 ;  /* 0xff80000055557808 */ /* 0x000fe40000800000 */
[----:B------:R-:W-:Y:S02]  /*27c0*/  CS2R R116, SRZ ;  /* 0x0000000000747805 */ /* 0x000fe4000001ff00 */
[----:B------:R-:W-:-:S02]  /*27d0*/  FMNMX.FTZ R26, R83, R26, !PT ;  /* 0x0000001a531a7209 */ /* 0x000fc40007810000 */
[----:B------:R-:W-:Y:S02]  /*27e0*/  CS2R R114, SRZ ;  /* 0x0000000000727805 */ /* 0x000fe4000001ff00 */
[----:B------:R-:W-:Y:S02]  /*27f0*/  ISETP.GT.AND P1, PT, R21, 0x39, PT ;  /* 0x000000391500780c */ /* 0x000fe40003f24270 */
[----:B------:R-:W-:Y:S02]  /*2800*/  CS2R R112, SRZ ;  /* 0x0000000000707805 */ /* 0x000fe4000001ff00 */
[----:B------:R-:W-:Y:S01]  /*2810*/  FMNMX.FTZ R26, R85, R26, !PT ;  /* 0x0000001a551a7209 */ /* 0x000fe20007810000 */
[----:B------:R2:W3:Y:S01]  /*2820*/  MUFU.TANH R93, R63 ;  /* 0x0000003f005d7308 */ /* 0x0004e20000002400 */
[----:B------:R-:W-:Y:S01]  /*2830*/  FSEL R87, R87, -INF , P1 ;  /* 0xff80000057577808 */ /* 0x000fe20000800000 */
[----:B------:R-:W-:Y:S01]  /*2840*/  SYNCS.ARRIVE.TRANS64.RED.A1T0 RZ, [UR6], RZ ;  /* 0x000000ffffff79a7 */ /* 0x000fe20008100406 */
[----:B------:R-:W-:-:S02]  /*2850*/  ISETP.GT.AND P1, PT, R21, 0x41, PT ;  /* 0x000000411500780c */ /* 0x000fc40003f24270 */
[----:B------:R-:W-:Y:S02]  /*2860*/  CS2R R110, SRZ ;  /* 0x00000000006e7805 */ /* 0x000fe4000001ff00 */
[----:B------:R-:W-:Y:S02]  /*2870*/  R2UR UR11, R18 ;  /* 0x00000000120b72ca */ /* 0x000fe400000e0000 */
[----:B------:R-:W-:Y:S02]  /*2880*/  CS2R R108, SRZ ;  /* 0x00000000006c7805 */ /* 0x000fe4000001ff00 */
[----:B0-----:R-:W-:Y:S01]  /*2890*/  FSEL R91, R59, -INF , P1 ;  /* 0xff8000003b5b7808 */ /* 0x001fe20000800000 */
[----:B------:R-:W0:Y:S01]  /*28a0*/  MUFU.TANH R66, R66 ;  /* 0x0000004200427308 */ /* 0x000e220000002400 */
[----:B--2---:R-:W-:Y:S02]  /*28b0*/  FSEL R63, R54, -INF , P2 ;  /* 0xff800000363f7808 */ /* 0x004fe40001000000 */
[----:B------:R-:W-:-:S02]  /*28c0*/  CS2R R106, SRZ ;  /* 0x00000000006a7805 */ /* 0x000fc4000001ff00 */
[----:B------:R-:W-:Y:S02]  /*28d0*/  ISETP.GT.AND P2, PT, R21, 0x40, PT ;  /* 0x000000401500780c */ /* 0x000fe40003f44270 */
[----:B------:R-:W-:Y:S02]  /*28e0*/  CS2R R104, SRZ ;  /* 0x0000000000687805 */ /* 0x000fe4000001ff00 */
[----:B------:R-:W-:Y:S02]  /*28f0*/  FMNMX.FTZ R26, R63, R26, !PT ;  /* 0x0000001a3f1a7209 */ /* 0x000fe40007810000 */
[----:B------:R-:W-:Y:S02]  /*2900*/  CS2R R102, SRZ ;  /* 0x0000000000667805 */ /* 0x000fe4000001ff00 */
[----:B------:R-:W-:Y:S01]  /*2910*/  FSEL R89, R58, -INF , P2 ;  /* 0xff8000003a597808 */ /* 0x000fe20001000000 */
[----:B------:R1:W2:Y:S01]  /*2920*/  MUFU.TANH R97, R67 ;  /* 0x0000004300617308 */ /* 0x0002a20000002400 */
[----:B------:R-:W-:Y:S01]  /*2930*/  FMNMX.FTZ R26, R87, R26, !PT ;  /* 0x0000001a571a7209 */ /* 0x000fe20007810000 */
[----:B------:R-:W-:Y:S01]  /*2940*/  UISETP.LT.AND UP0, UPT, UR11, UR4, UPT ;  /* 0x000000040b00728c */ /* 0x000fe2000bf01270 */
[----:B------:R-:W-:-:S02]  /*2950*/  ISETP.GT.AND P2, PT, R21, 0x48, PT ;  /* 0x000000481500780c */ /* 0x000fc40003f44270 */
[----:B------:R-:W-:Y:S02]  /*2960*/  CS2R R100, SRZ ;  /* 0x0000000000647805 */ /* 0x000fe4000001ff00 */
[----:B------:R-:W-:Y:S01]  /*2970*/  FMNMX.FTZ R26, R89, R26, !PT ;  /* 0x0000001a591a7209 */ /* 0x000fe20007810000 */
[----:B------:R-:W-:Y:S01]  /*2980*/  USEL UR5, UR11, UR4, !UP0 ;  /* 0x000000040b057287 */ /* 0x000fe2000c000000 */
[----:B------:R-:W-:Y:S01]  /*2990*/  ISETP.GT.AND P1, PT, R21, 0x49, PT ;  /* 0x000000491500780c */ /* 0x000fe20003f24270 */
[----:B------:R-:W4:Y:S01]  /*29a0*/  MUFU.TANH R70, R70 ;  /* 0x0000004600467308 */ /* 0x000f220000002400 */
[----:B-1----:R-:W-:Y:S01]  /*29b0*/  FSEL R67, R62, -INF , P2 ;  /* 0xff8000003e437808 */ /* 0x002fe20001000000 */
[----:B------:R-:W-:Y:S01]  /*29c0*/  UISETP.GE.AND UP0, UPT, UR61, UR5, UPT ;  /* 0x000000053d00728c */ /* 0x000fe2000bf06270 */
[----:B------:R-:W-:Y:S01]  /*29d0*/  FMNMX.FTZ R26, R91, R26, !PT ;  /* 0x0000001a5b1a7209 */ /* 0x000fe20007810000 */
[----:B------:R-:W-:Y:S01]  /*29e0*/  IMAD.U32 R192, RZ, RZ, UR5 ;  /* 0x00000005ffc07e24 */ /* 0x000fe2000f8e00ff */
[----:B------:R-:W-:Y:S01]  /*29f0*/  ISETP.GT.AND P2, PT, R21, 0x50, PT ;  /* 0x000000501500780c */ /* 0x000fe20003f44270 */
[----:B------:R-:W-:Y:S01]  /*2a00*/  UMOV UR4, URZ ;  /* 0x0000003f00047c82 */ /* 0x000fe20008000000 */
[----:B---3--:R-:W-:Y:S01]  /*2a10*/  FSEL R93, R93, -INF , P1 ;  /* 0xff8000005d5d7808 */ /* 0x008fe20000800000 */
[----:B------:R4:W1:Y:S01]  /*2a20*/  MUFU.TANH R3, R71 ;  /* 0x0000004700037308 */ /* 0x0008620000002400 */
[----:B------:R-:W-:-:S02]  /*2a30*/  FMNMX.FTZ R26, R67, R26, !PT ;  /* 0x0000001a431a7209 */ /* 0x000fc40007810000 */
[----:B------:R-:W-:Y:S02]  /*2a40*/  CS2R R98, SRZ ;  /* 0x0000000000627805 */ /* 0x000fe4000001ff00 */
[----:B------:R-:W-:Y:S02]  /*2a50*/  ISETP.GT.AND P1, PT, R21, 0x51, PT ;  /* 0x000000511500780c */ /* 0x000fe40003f24270 */
[----:B0-----:R-:W-:Y:S02]  /*2a60*/  FSEL R95, R66, -INF , P2 ;  /* 0xff800000425f7808 */ /* 0x001fe40001000000 */
[----:B------:R-:W-:Y:S01]  /*2a70*/  FMNMX.FTZ R26, R93, R26, !PT ;  /* 0x0000001a5d1a7209 */ /* 0x000fe20007810000 */
[----:B------:R-:W-:Y:S01]  /*2a80*/  MUFU.TANH R0, R0 ;  /* 0x0000000000007308 */ /* 0x000fe20000002400 */
[----:B------:R-:W-:Y:S02]  /*2a90*/  ISETP.GT.AND P2, PT, R21, 0x58, PT ;  /* 0x000000581500780c */ /* 0x000fe40003f44270 */
[----:B--2---:R-:W-:-:S02]  /*2aa0*/  FSEL R97, R97, -INF , P1 ;  /* 0xff80000061617808 */ /* 0x004fc40000800000 */
[----:B------:R-:W-:Y:S02]  /*2ab0*/  FMNMX.FTZ R26, R95, R26, !PT ;  /* 0x0000001a5f1a7209 */ /* 0x000fe40007810000 */
[----:B------:R-:W-:Y:S01]  /*2ac0*/  ISETP.GT.AND P1, PT, R21, 0x59, PT ;  /* 0x000000591500780c */ /* 0x000fe20003f24270 */
[----:B------:R-:W0:Y:S01]  /*2ad0*/  MUFU.TANH R2, R2 ;  /* 0x0000000200027308 */ /* 0x000e220000002400 */
[----:B----4-:R-:W-:Y:S02]  /*2ae0*/  FSEL R71, R70, -INF , P2 ;  /* 0xff80000046477808 */ /* 0x010fe40001000000 */
[----:B------:R-:W-:Y:S02]  /*2af0*/  FMNMX.FTZ R26, R97, R26, !PT ;  /* 0x0000001a611a7209 */ /* 0x000fe40007810000 */
[----:B-1----:R-:W-:Y:S02]  /*2b00*/  FSEL R3, R3, -INF , P1 ;  /* 0xff80000003037808 */ /* 0x002fe40000800000 */
[----:B------:R-:W-:Y:S01]  /*2b10*/  FMNMX.FTZ R26, R71, R26, !PT ;  /* 0x0000001a471a7209 */ /* 0x000fe20007810000 */
[----:B------:R-:W1:Y:S01]  /*2b20*/  MUFU.TANH R6, R6 ;  /* 0x0000000600067308 */ /* 0x000e620000002400 */
[----:B------:R-:W-:-:S02]  /*2b30*/  ISETP.GT.AND P1, PT, R22, RZ, PT ;  /* 0x000000ff1600720c */ /* 0x000fc40003f24270 */
[----:B------:R-:W-:Y:S02]  /*2b40*/  FMNMX.FTZ R26, R3, R26, !PT ;  /* 0x0000001a031a7209 */ /* 0x000fe40007810000 */
[----:B------:R-:W-:-:S03]  /*2b50*/  ISETP.GT.AND P2, PT, R22, 0x1, PT ;  /* 0x000000011600780c */ /* 0x000fc60003f44270 */
[----:B------:R-:W2:Y:S01]  /*2b60*/  SHFL.BFLY PT, R21, R26, 0x2, 0x1f ;  /* 0x0c401f001a157f89 */ /* 0x000ea200000e0000 */
[----:B------:R-:W-:Y:S01]  /*2b70*/  MUFU.TANH R10, R10 ;  /* 0x0000000a000a7308 */ /* 0x000fe20000002400 */
[----:B0-----:R-:W-:Y:S02]  /*2b80*/  FSEL R2, R2, -INF , P2 ;  /* 0xff80000002027808 */ /* 0x001fe40001000000 */
[----:B------:R-:W-:-:S05]  /*2b90*/  ISETP.GT.AND P2, PT, R22, 0x10, PT ;  /* 0x000000101600780c */ /* 0x000fca0003f44270 */
[----:B------:R-:W0:Y:S01]  /*2ba0*/  MUFU.TANH R14, R14 ;  /* 0x0000000e000e7308 */ /* 0x000e220000002400 */
[----:B-1----:R-:W-:Y:S02]  /*2bb0*/  FSEL R23, R6, -INF , P3 ;  /* 0xff80000006177808 */ /* 0x002fe40001800000 */
[----:B------:R-:W-:-:S05]  /*2bc0*/  ISETP.GT.AND P3, PT, R22, 0x18, PT ;  /* 0x000000181600780c */ /* 0x000fca0003f64270 */
[----:B------:R-:W-:Y:S01]  /*2bd0*/  MUFU.TANH R13, R13 ;  /* 0x0000000d000d7308 */ /* 0x000fe20000002400 */
[----:B--2---:R-:W-:-:S07]  /*2be0*/  FMNMX.FTZ R21, R26, R21, !PT ;  /* 0x000000151a157209 */ /* 0x004fce0007810000 */
[----:B------:R-:W1:Y:S01]  /*2bf0*/  MUFU.TANH R20, R20 ;  /* 0x0000001400147308 */ /* 0x000e620000002400 */
[----:B0-----:R-:W-:Y:S01]  /*2c00*/  FSEL R27, R14, -INF , P2 ;  /* 0xff8000000e1b7808 */ /* 0x001fe20001000000 */
[----:B------:R-:W0:Y:S06]  /*2c10*/  SHFL.BFLY PT, R26, R21, 0x1, 0x1f ;  /* 0x0c201f00151a7f89 */ /* 0x000e2c00000e0000 */
[----:B------:R-:W2:Y:S08]  /*2c20*/  MUFU.TANH R15, R15 ;  /* 0x0000000f000f7308 */ /* 0x000eb00000002400 */
[----:B------:R-:W3:Y:S01]  /*2c30*/  MUFU.TANH R40, R40 ;  /* 0x0000002800287308 */ /* 0x000ee20000002400 */
[----:B-1----:R-:W-:-:S07]  /*2c40*/  FSEL R29, R20, -INF , P3 ;  /* 0xff800000141d7808 */ /* 0x002fce0001800000 */
[----:B------:R-:W1:Y:S01]  /*2c50*/  MUFU.TANH R33, R41 ;  /* 0x0000002900217308 */ /* 0x000e620000002400 */
[----:B0-----:R-:W-:Y:S02]  /*2c60*/  FMNMX.FTZ R9, R21, R26, !PT ;  /* 0x0000001a15097209 */ /* 0x001fe40007810000 */
[----:B------:R-:W-:Y:S02]  /*2c70*/  FSEL R21, R0, -INF , P1 ;  /* 0xff80000000157808 */ /* 0x000fe40000800000 */
[----:B------:R-:W-:Y:S01]  /*2c80*/  ISETP.GT.AND P1, PT, R22, 0x9, PT ;  /* 0x000000091600780c */ /* 0x000fe20003f24270 */
[----:B------:R-:W-:Y:S01]  /*2c90*/  FMUL.FTZ R6, R9, R8 ;  /* 0x0000000809067220 */ /* 0x000fe20000410000 */
[----:B------:R-:W-:Y:S01]  /*2ca0*/  FMNMX.FTZ R0, R21, R2, !PT ;  /* 0x0000000215007209 */ /* 0x000fe20007810000 */
[----:B------:R-:W0:Y:S01]  /*2cb0*/  MUFU.TANH R35, R44 ;  /* 0x0000002c00237308 */ /* 0x000e220000002400 */
[----:B------:R-:W-:Y:S02]  /*2cc0*/  FSEL R25, R10, -INF , P1 ;  /* 0xff8000000a197808 */ /* 0x000fe40000800000 */
[----:B------:R-:W-:-:S02]  /*2cd0*/  FMNMX.FTZ R0, R23, R0, !PT ;  /* 0x0000000017007209 */ /* 0x000fc40007810000 */
[C---:B------:R-:W-:Y:S02]  /*2ce0*/  ISETP.GT.AND P1, PT, R22.reuse, 0x11, PT ;  /* 0x000000111600780c */ /* 0x040fe40003f24270 */
[----:B------:R-:W-:Y:S01]  /*2cf0*/  FMNMX.FTZ R0, R25, R0, !PT ;  /* 0x0000000019007209 */ /* 0x000fe20007810000 */
[----:B------:R-:W4:Y:S01]  /*2d00*/  MUFU.TANH R37, R45 ;  /* 0x0000002d00257308 */ /* 0x000f220000002400 */
[----:B------:R-:W-:Y:S02]  /*2d10*/  FSEL R13, R13, -INF , P1 ;  /* 0xff8000000d0d7808 */ /* 0x000fe40000800000 */
[----:B------:R-:W-:Y:S02]  /*2d20*/  FMNMX.FTZ R0, R27, R0, !PT ;  /* 0x000000001b007209 */ /* 0x000fe40007810000 */
[----:B------:R-:W-:Y:S02]  /*2d30*/  FSETP.NEU.FTZ.AND P2, PT, R9, -INF , PT ;  /* 0xff8000000900780b */ /* 0x000fe40003f5d000 */
[----:B------:R-:W-:Y:S01]  /*2d40*/  ISETP.GT.AND P1, PT, R22, 0x19, PT ;  /* 0x000000191600780c */ /* 0x000fe20003f24270 */
[----:B------:R-:W-:Y:S01]  /*2d50*/  MUFU.TANH R48, R48 ;  /* 0x0000003000307308 */ /* 0x000fe20000002400 */
[----:B------:R-:W-:-:S02]  /*2d60*/  FMNMX.FTZ R0, R13, R0, !PT ;  /* 0x000000000d007209 */ /* 0x000fc40007810000 */
[----:B------:R-:W-:Y:S02]  /*2d70*/  FSEL R6, R6, RZ, P2 ;  /* 0x000000ff06067208 */ /* 0x000fe40001000000 */
[C---:B------:R-:W-:Y:S02]  /*2d80*/  ISETP.GT.AND P2, PT, R22.reuse, 0x20, PT ;  /* 0x000000201600780c */ /* 0x040fe40003f44270 */
[----:B--2---:R-:W-:Y:S01]  /*2d90*/  FSEL R15, R15, -INF , P1 ;  /* 0xff8000000f0f7808 */ /* 0x004fe20000800000 */
[--C-:B------:R-:W-:Y:S01]  /*2da0*/  FFMA.FTZ R10, R31, R8, -R6.reuse ;  /* 0x000000081f0a7223 */ /* 0x100fe20000010806 */
[----:B------:R-:W-:Y:S01]  /*2db0*/  FMNMX.FTZ R0, R29, R0, !PT ;  /* 0x000000001d007209 */ /* 0x000fe20007810000 */
[----:B------:R-:W2:Y:S01]  /*2dc0*/  MUFU.TANH R41, R49 ;  /* 0x0000003100297308 */ /* 0x000ea20000002400 */
[----:B------:R-:W-:Y:S01]  /*2dd0*/  ISETP.GT.AND P1, PT, R22, 0x21, PT ;  /* 0x000000211600780c */ /* 0x000fe20003f24270 */
[-CC-:B------:R-:W-:Y:S01]  /*2de0*/  FFMA.FTZ R14, R43, R8.reuse, -R6.reuse ;  /* 0x000000082b0e7223 */ /* 0x180fe20000010806 */
[----:B---3--:R-:W-:Y:S01]  /*2df0*/  FSEL R31, R40, -INF , P2 ;  /* 0xff800000281f7808 */ /* 0x008fe20001000000 */
[--C-:B------:R-:W-:Y:S01]  /*2e00*/  FFMA.FTZ R20, R51, R8, -R6.reuse ;  /* 0x0000000833147223 */ /* 0x100fe20000010806 */
[----:B------:R-:W-:Y:S01]  /*2e10*/  FMNMX.FTZ R0, R15, R0, !PT ;  /* 0x000000000f007209 */ /* 0x000fe20007810000 */
[-CC-:B------:R-:W-:Y:S01]  /*2e20*/  FFMA.FTZ R24, R24, R8.reuse, -R6.reuse ;  /* 0x0000000818187223 */ /* 0x180fe20000010806 */
[C---:B------:R-:W-:Y:S01]  /*2e30*/  ISETP.GT.AND P2, PT, R22.reuse, 0x28, PT ;  /* 0x000000281600780c */ /* 0x040fe20003f44270 */
[----:B------:R-:W3:Y:S01]  /*2e40*/  MUFU.TANH R52, R52 ;  /* 0x0000003400347308 */ /* 0x000ee20000002400 */
[----:B-1----:R-:W-:Y:S01]  /*2e50*/  FSEL R33, R33, -INF , P1 ;  /* 0xff80000021217808 */ /* 0x002fe20000800000 */
[--C-:B------:R-:W-:Y:S01]  /*2e60*/  FFMA.FTZ R73, R73, R8, -R6.reuse ;  /* 0x0000000849497223 */ /* 0x100fe20000010806 */
[----:B------:R-:W-:Y:S01]  /*2e70*/  FMNMX.FTZ R0, R31, R0, !PT ;  /* 0x000000001f007209 */ /* 0x000fe20007810000 */
[-CC-:B------:R-:W-:Y:S01]  /*2e80*/  FFMA.FTZ R75, R75, R8.reuse, -R6.reuse ;  /* 0x000000084b4b7223 */ /* 0x180fe20000010806 */
[C---:B------:R-:W-:Y:S01]  /*2e90*/  ISETP.GT.AND P1, PT, R22.reuse, 0x29, PT ;  /* 0x000000291600780c */ /* 0x040fe20003f24270 */
[--C-:B------:R-:W-:Y:S01]  /*2ea0*/  FFMA.FTZ R77, R77, R8, -R6.reuse ;  /* 0x000000084d4d7223 */ /* 0x100fe20000010806 */
[----:B0-----:R-:W-:Y:S01]  /*2eb0*/  FSEL R35, R35, -INF , P2 ;  /* 0xff80000023237808 */ /* 0x001fe20001000000 */
[----:B------:R-:W0:Y:S01]  /*2ec0*/  MUFU.TANH R45, R53 ;  /* 0x00000035002d7308 */ /* 0x000e220000002400 */
[----:B------:R-:W-:Y:S01]  /*2ed0*/  FMNMX.FTZ R0, R33, R0, !PT ;  /* 0x0000000021007209 */ /* 0x000fe20007810000 */
[-CC-:B------:R-:W-:Y:S01]  /*2ee0*/  FFMA.FTZ R79, R79, R8.reuse, -R6.reuse ;  /* 0x000000084f4f7223 */ /* 0x180fe20000010806 */
[C---:B------:R-:W-:Y:S01]  /*2ef0*/  ISETP.GT.AND P2, PT, R22.reuse, 0x30, PT ;  /* 0x000000301600780c */ /* 0x040fe20003f44270 */
[-CC-:B------:R-:W-:Y:S01]  /*2f00*/  FFMA.FTZ R81, R81, R8.reuse, -R6.reuse ;  /* 0x0000000851517223 */ /* 0x180fe20000010806 */
[----:B----4-:R-:W-:Y:S01]  /*2f10*/  FSEL R37, R37, -INF , P1 ;  /* 0xff80000025257808 */ /* 0x010fe20000800000 */
[--C-:B------:R-:W-:Y:S01]  /*2f20*/  FFMA.FTZ R83, R83, R8, -R6.reuse ;  /* 0x0000000853537223 */ /* 0x100fe20000010806 */
[----:B------:R-:W-:Y:S01]  /*2f30*/  FMNMX.FTZ R0, R35, R0, !PT ;  /* 0x0000000023007209 */ /* 0x000fe20007810000 */
[----:B------:R1:W-:Y:S01]  /*2f40*/  MUFU.EX2 R189, R10 ;  /* 0x0000000a00bd7308 */ /* 0x0003e20000000800 */
[C---:B------:R-:W-:Y:S01]  /*2f50*/  ISETP.GT.AND P1, PT, R22.reuse, 0x31, PT ;  /* 0x000000311600780c */ /* 0x040fe20003f24270 */
[--C-:B------:R-:W-:Y:S01]  /*2f60*/  FFMA.FTZ R85, R85, R8, -R6.reuse ;  /* 0x0000000855557223 */ /* 0x100fe20000010806 */
[----:B------:R-:W-:Y:S01]  /*2f70*/  FMNMX.FTZ R0, R37, R0, !PT ;  /* 0x0000000025007209 */ /* 0x000fe20007810000 */
[-CC-:B------:R-:W-:Y:S01]  /*2f80*/  FFMA.FTZ R63, R63, R8.reuse, -R6.reuse ;  /* 0x000000083f3f7223 */ /* 0x180fe20000010806 */
[----:B--2---:R-:W-:Y:S01]  /*2f90*/  FSEL R41, R41, -INF , P1 ;  /* 0xff80000029297808 */ /* 0x004fe20000800000 */
[-CC-:B------:R-:W-:Y:S01]  /*2fa0*/  FFMA.FTZ R87, R87, R8.reuse, -R6.reuse ;  /* 0x0000000857577223 */ /* 0x180fe20000010806 */
[----:B------:R-:W-:Y:S01]  /*2fb0*/  ISETP.GT.AND P1, PT, R22, 0x39, PT ;  /* 0x000000391600780c */ /* 0x000fe20003f24270 */
[----:B------:R-:W-:Y:S01]  /*2fc0*/  MUFU.TANH R56, R56 ;  /* 0x0000003800387308 */ /* 0x000fe20000002400 */
[-CC-:B-1----:R-:W-:Y:S01]  /*2fd0*/  FFMA.FTZ R10, R39, R8.reuse, -R6.reuse ;  /* 0x00000008270a7223 */ /* 0x182fe20000010806 */
[----:B------:R-:W-:Y:S01]  /*2fe0*/  FSEL R39, R48, -INF , P2 ;  /* 0xff80000030277808 */ /* 0x000fe20001000000 */
[-CC-:B------:R-:W-:Y:S01]  /*2ff0*/  FFMA.FTZ R89, R89, R8.reuse, -R6.reuse ;  /* 0x0000000859597223 */ /* 0x180fe20000010806 */
[----:B------:R-:W-:Y:S01]  /*3000*/  ISETP.GT.AND P2, PT, R22, 0x38, PT ;  /* 0x000000381600780c */ /* 0x000fe20003f44270 */
[--C-:B------:R-:W-:Y:S01]  /*3010*/  FFMA.FTZ R91, R91, R8, -R6.reuse ;  /* 0x000000085b5b7223 */ /* 0x100fe20000010806 */
[----:B------:R-:W-:Y:S01]  /*3020*/  FMNMX.FTZ R0, R39, R0, !PT ;  /* 0x0000000027007209 */ /* 0x000fe20007810000 */
[-CC-:B------:R-:W-:Y:S01]  /*3030*/  FFMA.FTZ R67, R67, R8.reuse, -R6.reuse ;  /* 0x0000000843437223 */ /* 0x180fe20000010806 */
[----:B------:R-:W1:Y:S01]  /*3040*/  MUFU.TANH R57, R57 ;  /* 0x0000003900397308 */ /* 0x000e620000002400 */
[----:B---3--:R-:W-:Y:S01]  /*3050*/  FSEL R43, R52, -INF , P2 ;  /* 0xff800000342b7808 */ /* 0x008fe20001000000 */
        /* <DEDUP_REMOVED lines=9> */
[----:B------:R-:W-:Y:S01]  /*30f0*/  ISETP.GT.AND P1, PT, R22, 0x41, PT ;  /* 0x000000411600780c */ /* 0x000fe20003f24270 */
[----:B------:R-:W-:Y:S01]  /*3100*/  FFMA.FTZ R3, R3, R8, -R6 ;  /* 0x0000000803037223 */ /* 0x000fe20000010806 */
[----:B------:R-:W-:-:S03]  /*3110*/  FMNMX.FTZ R0, R45, R0, !PT ;  /* 0x000000002d007209 */ /* 0x000fc60007810000 */
[----:B------:R-:W2:Y:S01]  /*3120*/  MUFU.TANH R53, R61 ;  /* 0x0000003d00357308 */ /* 0x000ea20000002400 */
[----:B-1----:R-:W-:Y:S02]  /*3130*/  FSEL R49, R57, -INF , P1 ;  /* 0xff80000039317808 */ /* 0x002fe40000800000 */
[----:B------:R-:W-:-:S05]  /*3140*/  ISETP.GT.AND P1, PT, R22, 0x49, PT ;  /* 0x000000491600780c */ /* 0x000fca0003f24270 */
[----:B------:R1:W-:Y:S08]  /*3150*/  MUFU.EX2 R191, R10 ;  /* 0x0000000a00bf7308 */ /* 0x0003f00000000800 */
[----:B------:R-:W-:Y:S01]  /*3160*/  MUFU.TANH R64, R64 ;  /* 0x0000004000407308 */ /* 0x000fe20000002400 */
[----:B-1----:R-:W-:Y:S01]  /*3170*/  FFMA.FTZ R10, R47, R8, -R6 ;  /* 0x000000082f0a7223 */ /* 0x002fe20000010806 */
[----:B------:R-:W-:-:S02]  /*3180*/  FSEL R47, R56, -INF , P2 ;  /* 0xff800000382f7808 */ /* 0x000fc40001000000 */
[----:B------:R-:W-:Y:S02]  /*3190*/  ISETP.GT.AND P2, PT, R22, 0x48, PT ;  /* 0x000000481600780c */ /* 0x000fe40003f44270 */
[----:B------:R-:W-:Y:S02]  /*31a0*/  FMNMX.FTZ R0, R47, R0, !PT ;  /* 0x000000002f007209 */ /* 0x000fe40007810000 */
[----:B------:R-:W1:Y:S01]  /*31b0*/  MUFU.TANH R65, R65 ;  /* 0x0000004100417308 */ /* 0x000e620000002400 */
[----:B0-----:R-:W-:Y:S02]  /*31c0*/  FSEL R51, R60, -INF , P2 ;  /* 0xff8000003c337808 */ /* 0x001fe40001000000 */
[----:B------:R-:W-:Y:S02]  /*31d0*/  FMNMX.FTZ R0, R49, R0, !PT ;  /* 0x0000000031007209 */ /* 0x000fe40007810000 */
[----:B------:R-:W-:Y:S02]  /*31e0*/  ISETP.GT.AND P2, PT, R22, 0x50, PT ;  /* 0x000000501600780c */ /* 0x000fe40003f44270 */
[----:B--2---:R-:W-:Y:S01]  /*31f0*/  FSEL R53, R53, -INF , P1 ;  /* 0xff80000035357808 */ /* 0x004fe20000800000 */
[----:B------:R-:W0:Y:S01]  /*3200*/  MUFU.TANH R59, R68 ;  /* 0x00000044003b7308 */ /* 0x000e220000002400 */
[----:B------:R-:W-:-:S02]  /*3210*/  FMNMX.FTZ R0, R51, R0, !PT ;  /* 0x0000000033007209 */ /* 0x000fc40007810000 */
[----:B------:R-:W-:Y:S02]  /*3220*/  ISETP.GT.AND P1, PT, R22, 0x51, PT ;  /* 0x000000511600780c */ /* 0x000fe40003f24270 */
[----:B------:R-:W-:-:S03]  /*3230*/  FMNMX.FTZ R0, R53, R0, !PT ;  /* 0x0000000035007209 */ /* 0x000fc60007810000 */
[----:B------:R2:W3:Y:S01]  /*3240*/  MUFU.TANH R61, R69 ;  /* 0x00000045003d7308 */ /* 0x0004e20000002400 */
[----:B-1----:R-:W-:Y:S02]  /*3250*/  FSEL R57, R65, -INF , P1 ;  /* 0xff80000041397808 */ /* 0x002fe40000800000 */
[----:B------:R-:W-:-:S05]  /*3260*/  ISETP.GT.AND P1, PT, R22, 0x59, PT ;  /* 0x000000591600780c */ /* 0x000fca0003f24270 */
[----:B------:R1:W-:Y:S01]  /*3270*/  MUFU.EX2 R185, R10 ;  /* 0x0000000a00b97308 */ /* 0x0003e20000000800 */
[----:B--2---:R-:W-:-:S07]  /*3280*/  CS2R R68, SRZ ;  /* 0x0000000000447805 */ /* 0x004fce000001ff00 */
[----:B------:R-:W-:Y:S01]  /*3290*/  MUFU.EX2 R24, R24 ;  /* 0x0000001800187308 */ /* 0x000fe20000000800 */
[----:B-1----:R-:W-:Y:S01]  /*32a0*/  FFMA.FTZ R10, R55, R8, -R6 ;  /* 0x00000008370a7223 */ /* 0x002fe20000010806 */
[----:B------:R-:W-:Y:S02]  /*32b0*/  FSEL R55, R64, -INF , P2 ;  /* 0xff80000040377808 */ /* 0x000fe40001000000 */
[----:B------:R-:W-:Y:S02]  /*32c0*/  ISETP.GT.AND P2, PT, R22, 0x58, PT ;  /* 0x000000581600780c */ /* 0x000fe40003f44270 */
[----:B------:R-:W-:Y:S02]  /*32d0*/  FMNMX.FTZ R0, R55, R0, !PT ;  /* 0x0000000037007209 */ /* 0x000fe40007810000 */
[----:B0-----:R-:W-:Y:S01]  /*32e0*/  FSEL R59, R59, -INF , P2 ;  /* 0xff8000003b3b7808 */ /* 0x001fe20001000000 */
[----:B------:R-:W-:Y:S01]  /*32f0*/  MUFU.EX2 R187, R10 ;  /* 0x0000000a00bb7308 */ /* 0x000fe20000000800 */
[----:B------:R-:W-:-:S02]  /*3300*/  FMNMX.FTZ R0, R57, R0, !PT ;  /* 0x0000000039007209 */ /* 0x000fc40007810000 */
[----:B---3--:R-:W-:Y:S02]  /*3310*/  FSEL R61, R61, -INF , P1 ;  /* 0xff8000003d3d7808 */ /* 0x008fe40000800000 */
[----:B------:R-:W-:-:S03]  /*3320*/  FMNMX.FTZ R0, R59, R0, !PT ;  /* 0x000000003b007209 */ /* 0x000fc60007810000 */
[----:B------:R-:W-:Y:S01]  /*3330*/  MUFU.EX2 R14, R14 ;  /* 0x0000000e000e7308 */ /* 0x000fe20000000800 */
[----:B------:R-:W-:-:S05]  /*3340*/  FMNMX.FTZ R0, R61, R0, !PT ;  /* 0x000000003d007209 */ /* 0x000fca0007810000 */
[----:B------:R-:W0:Y:S02]  /*3350*/  SHFL.BFLY PT, R65, R0, 0x2, 0x1f ;  /* 0x0c401f0000417f89 */ /* 0x000e2400000e0000 */
[----:B------:R-:W-:Y:S08]  /*3360*/  MUFU.EX2 R20, R20 ;  /* 0x0000001400147308 */ /* 0x000ff00000000800 */
[----:B------:R1:W-:Y:S08]  /*3370*/  MUFU.EX2 R22, R73 ;  /* 0x0000004900167308 */ /* 0x0003f00000000800 */
[----:B------:R-:W-:Y:S01]  /*3380*/  MUFU.EX2 R75, R75 ;  /* 0x0000004b004b7308 */ /* 0x000fe20000000800 */
[----:B-1----:R-:W-:-:S02]  /*3390*/  CS2R R72, SRZ ;  /* 0x0000000000487805 */ /* 0x002fc4000001ff00 */
[----:B0-----:R-:W-:-:S05]  /*33a0*/  FMNMX.FTZ R65, R0, R65, !PT ;  /* 0x0000004100417209 */ /* 0x001fca0007810000 */
[----:B------:R0:W1:Y:S01]  /*33b0*/  MUFU.EX2 R26, R77 ;  /* 0x0000004d001a7308 */ /* 0x0000620000000800 */
[----:B------:R-:W2:Y:S07]  /*33c0*/  SHFL.BFLY PT, R10, R65, 0x1, 0x1f ;  /* 0x0c201f00410a7f89 */ /* 0x000eae00000e0000 */
[----:B------:R-:W-:Y:S01]  /*33d0*/  MUFU.EX2 R79, R79 ;  /* 0x0000004f004f7308 */ /* 0x000fe20000000800 */
[----:B0-----:R-:W-:-:S07]  /*33e0*/  CS2R R76, SRZ ;  /* 0x00000000004c7805 */ /* 0x001fce000001ff00 */
[----:B------:R0:W3:Y:S01]  /*33f0*/  MUFU.EX2 R28, R81 ;  /* 0x00000051001c7308 */ /* 0x0000e20000000800 */
[----:B-1----:R-:W-:-:S07]  /*3400*/  F2FP.F16.F32.PACK_AB R181, R26, R75 ;  /* 0x0000004b1ab5723e */ /* 0x002fce00000000ff */
[----:B------:R-:W-:Y:S01]  /*3410*/  MUFU.EX2 R83, R83 ;  /* 0x0000005300537308 */ /* 0x000fe20000000800 */
[----:B0-----:R-:W-:Y:S02]  /*3420*/  CS2R R80, SRZ ;  /* 0x0000000000507805 */ /* 0x001fe4000001ff00 */
[----:B--2---:R-:W-:Y:S02]  /*3430*/  FMNMX.FTZ R10, R65, R10, !PT ;  /* 0x0000000a410a7209 */ /* 0x004fe40007810000 */
[----:B------:R-:W-:Y:S02]  /*3440*/  CS2R R64, SRZ ;  /* 0x0000000000407805 */ /* 0x000fe4000001ff00 */
        /* <DEDUP_REMOVED lines=29> */
[-CC-:B------:R-:W-:Y:S01]  /*3620*/  FFMA.FTZ R55, R55, R8.reuse, -R0.reuse ;  /* 0x0000000837377223 */ /* 0x180fe20000010800 */
[----:B------:R-:W2:Y:S01]  /*3630*/  MUFU.EX2 R23, R23 ;  /* 0x0000001700177308 */ /* 0x000ea20000000800 */
[-CC-:B------:R-:W-:Y:S01]  /*3640*/  FFMA.FTZ R57, R57, R8.reuse, -R0.reuse ;  /* 0x0000000839397223 */ /* 0x180fe20000010800 */
[-CC-:B------:R-:W-:Y:S01]  /*3650*/  FFMA.FTZ R59, R59, R8.reuse, -R0.reuse ;  /* 0x000000083b3b7223 */ /* 0x180fe20000010800 */
[----:B------:R-:W-:Y:S01]  /*3660*/  FFMA.FTZ R0, R61, R8, -R0 ;  /* 0x000000083d007223 */ /* 0x000fe20000010800 */
[----:B0-----:R-:W-:-:S02]  /*3670*/  F2FP.F16.F32.PACK_AB R177, R30, R83 ;  /* 0x000000531eb1723e */ /* 0x001fc400000000ff */
[----:B------:R-:W-:Y:S02]  /*3680*/  CS2R R84, SRZ ;  /* 0x0000000000547805 */ /* 0x000fe4000001ff00 */
[----:B------:R-:W-:Y:S01]  /*3690*/  CS2R R60, SRZ ;  /* 0x00000000003c7805 */ /* 0x000fe2000001ff00 */
[----:B------:R-:W0:Y:S01]  /*36a0*/  MUFU.EX2 R190, R25 ;  /* 0x0000001900be7308 */ /* 0x000e220000000800 */
[----:B-1----:R-:W-:Y:S01]  /*36b0*/  FADD.FTZ R40, R21, R2 ;  /* 0x0000000215287221 */ /* 0x002fe20000010000 */
[----:B------:R-:W-:-:S06]  /*36c0*/  F2FP.F16.F32.PACK_AB R188, R2, R21 ;  /* 0x0000001502bc723e */ /* 0x000fcc00000000ff */
[----:B------:R-:W1:Y:S08]  /*36d0*/  MUFU.EX2 R27, R27 ;  /* 0x0000001b001b7308 */ /* 0x000e700000000800 */
[----:B------:R2:W3:Y:S08]  /*36e0*/  MUFU.EX2 R184, R13 ;  /* 0x0000000d00b87308 */ /* 0x0004f00000000800 */
[----:B------:R-:W4:Y:S01]  /*36f0*/  MUFU.EX2 R29, R29 ;  /* 0x0000001d001d7308 */ /* 0x000f220000000800 */
[----:B--2---:R-:W-:Y:S01]  /*3700*/  FADD.FTZ R13, R23, R40 ;  /* 0x00000028170d7221 */ /* 0x004fe20000010000 */
[----:B------:R-:W-:Y:S01]  /*3710*/  FADD.FTZ R40, R189, R24 ;  /* 0x00000018bd287221 */ /* 0x000fe20000010000 */
[----:B------:R-:W-:-:S02]  /*3720*/  F2FP.F16.F32.PACK_AB R189, R24, R189 ;  /* 0x000000bd18bd723e */ /* 0x000fc400000000ff */
[----:B------:R-:W-:Y:S01]  /*3730*/  CS2R R24, SRZ ;  /* 0x0000000000187805 */ /* 0x000fe2000001ff00 */
[----:B0-----:R-:W-:Y:S01]  /*3740*/  FADD.FTZ R42, R190, R13 ;  /* 0x0000000dbe2a7221 */ /* 0x001fe20000010000 */
[----:B------:R-:W-:Y:S01]  /*3750*/  FADD.FTZ R13, R191, R40 ;  /* 0x00000028bf0d7221 */ /* 0x000fe20000010000 */
[----:B------:R-:W-:Y:S01]  /*3760*/  F2FP.F16.F32.PACK_AB R191, R14, R191 ;  /* 0x000000bf0ebf723e */ /* 0x000fe200000000ff */
[----:B------:R1:W0:Y:S01]  /*3770*/  MUFU.EX2 R186, R15 ;  /* 0x0000000f00ba7308 */ /* 0x0002220000000800 */
[----:B------:R-:W-:Y:S01]  /*3780*/  F2FP.F16.F32.PACK_AB R190, R190, R23 ;  /* 0x00000017bebe723e */ /* 0x000fe200000000ff */
[----:B------:R-:W-:-:S04]  /*3790*/  FADD.FTZ R6, R14, R13 ;  /* 0x0000000d0e067221 */ /* 0x000fc80000010000 */
[----:B------:R-:W-:Y:S01]  /*37a0*/  FADD.FTZ R13, R185, R6 ;  /* 0x00000006b90d7221 */ /* 0x000fe20000010000 */
[C---:B------:R-:W-:Y:S01]  /*37b0*/  F2FP.F16.F32.PACK_AB R185, R20.reuse, R185 ;  /* 0x000000b914b9723e */ /* 0x040fe200000000ff */
[----:B------:R-:W2:Y:S01]  /*37c0*/  MUFU.EX2 R31, R31 ;  /* 0x0000001f001f7308 */ /* 0x000ea20000000800 */
[----:B-1----:R-:W-:Y:S01]  /*37d0*/  FADD.FTZ R15, R27, R42 ;  /* 0x0000002a1b0f7221 */ /* 0x002fe20000010000 */
[----:B------:R-:W-:-:S03]  /*37e0*/  FADD.FTZ R6, R20, R13 ;  /* 0x0000000d14067221 */ /* 0x000fc60000010000 */
[C---:B---3--:R-:W-:Y:S01]  /*37f0*/  FADD.FTZ R40, R184.reuse, R15 ;  /* 0x0000000fb8287221 */ /* 0x048fe20000010000 */
[----:B------:R-:W-:Y:S01]  /*3800*/  FADD.FTZ R13, R187, R6 ;  /* 0x00000006bb0d7221 */ /* 0x000fe20000010000 */
[----:B------:R-:W-:Y:S01]  /*3810*/  F2FP.F16.F32.PACK_AB R184, R184, R27 ;  /* 0x0000001bb8b8723e */ /* 0x000fe200000000ff */
[----:B------:R-:W1:Y:S01]  /*3820*/  MUFU.EX2 R180, R33 ;  /* 0x0000002100b47308 */ /* 0x000e620000000800 */
[----:B----4-:R-:W-:Y:S01]  /*3830*/  FADD.FTZ R15, R29, R40 ;  /* 0x000000281d0f7221 */ /* 0x010fe20000010000 */
[C---:B------:R-:W-:Y:S01]  /*3840*/  FADD.FTZ R6, R22.reuse, R13 ;  /* 0x0000000d16067221 */ /* 0x040fe20000010000 */
[----:B------:R-:W-:Y:S02]  /*3850*/  F2FP.F16.F32.PACK_AB R187, R22, R187 ;  /* 0x000000bb16bb723e */ /* 0x000fe400000000ff */
[C---:B0-----:R-:W-:Y:S01]  /*3860*/  FADD.FTZ R40, R186.reuse, R15 ;  /* 0x0000000fba287221 */ /* 0x041fe20000010000 */
[----:B------:R-:W-:Y:S01]  /*3870*/  FADD.FTZ R13, R75, R6 ;  /* 0x000000064b0d7221 */ /* 0x000fe20000010000 */
[----:B------:R-:W-:Y:S01]  /*3880*/  F2FP.F16.F32.PACK_AB R186, R186, R29 ;  /* 0x0000001dbaba723e */ /* 0x000fe200000000ff */
[----:B------:R-:W0:Y:S01]  /*3890*/  MUFU.EX2 R35, R35 ;  /* 0x0000002300237308 */ /* 0x000e220000000800 */
[----:B--2---:R-:W-:Y:S01]  /*38a0*/  FADD.FTZ R15, R31, R40 ;  /* 0x000000281f0f7221 */ /* 0x004fe20000010000 */
[----:B------:R-:W-:Y:S01]  /*38b0*/  FADD.FTZ R6, R26, R13 ;  /* 0x0000000d1a067221 */ /* 0x000fe20000010000 */
[----:B------:R-:W-:-:S02]  /*38c0*/  CS2R R74, SRZ ;  /* 0x00000000004a7805 */ /* 0x000fc4000001ff00 */
[----:B------:R-:W-:Y:S01]  /*38d0*/  CS2R R26, SRZ ;  /* 0x00000000001a7805 */ /* 0x000fe2000001ff00 */
[----:B------:R-:W-:Y:S01]  /*38e0*/  FADD.FTZ R13, R79, R6 ;  /* 0x000000064f0d7221 */ /* 0x000fe20000010000 */
[----:B------:R-:W-:Y:S01]  /*38f0*/  CS2R R78, SRZ ;  /* 0x00000000004e7805 */ /* 0x000fe2000001ff00 */
[----:B------:R-:W2:Y:S01]  /*3900*/  MUFU.EX2 R182, R37 ;  /* 0x0000002500b67308 */ /* 0x000ea20000000800 */
[----:B-1----:R-:W-:Y:S01]  /*3910*/  FADD.FTZ R40, R180, R15 ;  /* 0x0000000fb4287221 */ /* 0x002fe20000010000 */
[----:B------:R-:W-:Y:S01]  /*3920*/  FADD.FTZ R6, R28, R13 ;  /* 0x0000000d1c067221 */ /* 0x000fe20000010000 */
[----:B------:R-:W-:Y:S02]  /*3930*/  F2FP.F16.F32.PACK_AB R180, R180, R31 ;  /* 0x0000001fb4b4723e */ /* 0x000fe400000000ff */
[----:B------:R-:W-:Y:S01]  /*3940*/  CS2R R28, SRZ ;  /* 0x00000000001c7805 */ /* 0x000fe2000001ff00 */
[----:B------:R-:W-:Y:S01]  /*3950*/  FADD.FTZ R13, R83, R6 ;  /* 0x00000006530d7221 */ /* 0x000fe20000010000 */
[----:B------:R-:W-:Y:S01]  /*3960*/  CS2R R82, SRZ ;  /* 0x0000000000527805 */ /* 0x000fe2000001ff00 */
[----:B------:R-:W1:Y:S01]  /*3970*/  MUFU.EX2 R39, R39 ;  /* 0x0000002700277308 */ /* 0x000e620000000800 */
[----:B0-----:R-:W-:-:S07]  /*3980*/  FADD.FTZ R15, R35, R40 ;  /* 0x00000028230f7221 */ /* 0x001fce0000010000 */
[----:B------:R0:W3:Y:S01]  /*3990*/  MUFU.EX2 R176, R41 ;  /* 0x0000002900b07308 */ /* 0x0000e20000000800 */
[C---:B--2---:R-:W-:Y:S01]  /*39a0*/  FADD.FTZ R14, R182.reuse, R15 ;  /* 0x0000000fb60e7221 */ /* 0x044fe20000010000 */
[----:B------:R-:W-:-:S06]  /*39b0*/  F2FP.F16.F32.PACK_AB R182, R182, R35 ;  /* 0x00000023b6b6723e */ /* 0x000fcc00000000ff */
[----:B------:R-:W2:Y:S01]  /*39c0*/  MUFU.EX2 R43, R43 ;  /* 0x0000002b002b7308 */ /* 0x000ea20000000800 */
[----:B-1----:R-:W-:Y:S01]  /*39d0*/  FADD.FTZ R15, R39, R14 ;  /* 0x0000000e270f7221 */ /* 0x002fe20000010000 */
[----:B0-----:R-:W-:-:S06]  /*39e0*/  CS2R R40, SRZ ;  /* 0x0000000000287805 */ /* 0x001fcc000001ff00 */
[----:B------:R0:W1:Y:S01]  /*39f0*/  MUFU.EX2 R178, R45 ;  /* 0x0000002d00b27308 */ /* 0x0000620000000800 */
[C---:B---3--:R-:W-:Y:S01]  /*3a00*/  FADD.FTZ R2, R176.reuse, R15 ;  /* 0x0000000fb0027221 */ /* 0x048fe20000010000 */
[----:B------:R-:W-:-:S06]  /*3a10*/  F2FP.F16.F32.PACK_AB R176, R176, R39 ;  /* 0x00000027b0b0723e */ /* 0x000fcc00000000ff */
[----:B------:R-:W3:Y:S01]  /*3a20*/  MUFU.EX2 R47, R47 ;  /* 0x0000002f002f7308 */ /* 0x000ee20000000800 */
[----:B--2---:R-:W-:Y:S01]  /*3a30*/  FADD.FTZ R15, R43, R2 ;  /* 0x000000022b0f7221 */ /* 0x004fe20000010000 */
[----:B------:R-:W-:Y:S01]  /*3a40*/  FADD.FTZ R2, R30, R13 ;  /* 0x0000000d1e027221 */ /* 0x000fe20000010000 */
[----:B0-----:R-:W-:Y:S02]  /*3a50*/  CS2R R44, SRZ ;  /* 0x00000000002c7805 */ /* 0x001fe4000001ff00 */
[----:B------:R-:W-:Y:S01]  /*3a60*/  CS2R R30, SRZ ;  /* 0x00000000001e7805 */ /* 0x000fe2000001ff00 */
[----:B------:R-:W-:Y:S02]  /*3a70*/  FADD.FTZ R13, R63, R2 ;  /* 0x000000023f0d7221 */ /* 0x000fe40000010000 */
[----:B------:R0:W2:Y:S01]  /*3a80*/  MUFU.EX2 R32, R87 ;  /* 0x0000005700207308 */ /* 0x0000a20000000800 */
[C---:B-1----:R-:W-:Y:S01]  /*3a90*/  FADD.FTZ R6, R178.reuse, R15 ;  /* 0x0000000fb2067221 */ /* 0x042fe20000010000 */
[----:B------:R-:W-:-:S02]  /*3aa0*/  F2FP.F16.F32.PACK_AB R178, R178, R43 ;  /* 0x0000002bb2b2723e */ /* 0x000fc400000000ff */
[----:B------:R-:W-:-:S04]  /*3ab0*/  CS2R R42, SRZ ;  /* 0x00000000002a7805 */ /* 0x000fc8000001ff00 */
[----:B------:R1:W4:Y:S01]  /*3ac0*/  MUFU.EX2 R172, R49 ;  /* 0x0000003100ac7308 */ /* 0x0003220000000800 */
[----:B---3--:R-:W-:Y:S01]  /*3ad0*/  FADD.FTZ R15, R47, R6 ;  /* 0x000000062f0f7221 */ /* 0x008fe20000010000 */
[----:B0-----:R-:W-:-:S06]  /*3ae0*/  CS2R R86, SRZ ;  /* 0x0000000000567805 */ /* 0x001fcc000001ff00 */
[----:B------:R-:W0:Y:S01]  /*3af0*/  MUFU.EX2 R89, R89 ;  /* 0x0000005900597308 */ /* 0x000e220000000800 */
[C---:B--2---:R-:W-:Y:S01]  /*3b00*/  FADD.FTZ R2, R32.reuse, R13 ;  /* 0x0000000d20027221 */ /* 0x044fe20000010000 */
[----:B------:R-:W-:Y:S02]  /*3b10*/  F2FP.F16.F32.PACK_AB R179, R32, R63 ;  /* 0x0000003f20b3723e */ /* 0x000fe400000000ff */
[----:B------:R-:W-:Y:S02]  /*3b20*/  CS2R R62, SRZ ;  /* 0x00000000003e7805 */ /* 0x000fe4000001ff00 */
[----:B-1----:R-:W-:Y:S02]  /*3b30*/  CS2R R48, SRZ ;  /* 0x0000000000307805 */ /* 0x002fe4000001ff00 */
[----:B------:R-:W-:Y:S01]  /*3b40*/  CS2R R32, SRZ ;  /* 0x0000000000207805 */ /* 0x000fe2000001ff00 */
[----:B------:R-:W1:Y:S01]  /*3b50*/  MUFU.EX2 R51, R51 ;  /* 0x0000003300337308 */ /* 0x000e620000000800 */
[C---:B----4-:R-:W-:Y:S01]  /*3b60*/  FADD.FTZ R6, R172.reuse, R15 ;  /* 0x0000000fac067221 */ /* 0x050fe20000010000 */
[----:B------:R-:W-:-:S02]  /*3b70*/  F2FP.F16.F32.PACK_AB R172, R172, R47 ;  /* 0x0000002facac723e */ /* 0x000fc400000000ff */
[----:B------:R-:W-:-:S04]  /*3b80*/  CS2R R46, SRZ ;  /* 0x00000000002e7805 */ /* 0x000fc8000001ff00 */
[----:B------:R2:W3:Y:S01]  /*3b90*/  MUFU.EX2 R34, R91 ;  /* 0x0000005b00227308 */ /* 0x0004e20000000800 */
[----:B0-----:R-:W-:-:S07]  /*3ba0*/  FADD.FTZ R13, R89, R2 ;  /* 0x00000002590d7221 */ /* 0x001fce0000010000 */
[----:B------:R0:W4:Y:S01]  /*3bb0*/  MUFU.EX2 R174, R53 ;  /* 0x0000003500ae7308 */ /* 0x0001220000000800 */
[----:B-1----:R-:W-:Y:S01]  /*3bc0*/  FADD.FTZ R15, R51, R6 ;  /* 0x00000006330f7221 */ /* 0x002fe20000010000 */
[----:B--2---:R-:W-:-:S06]  /*3bd0*/  CS2R R90, SRZ ;  /* 0x00000000005a7805 */ /* 0x004fcc000001ff00 */
[----:B------:R-:W1:Y:S01]  /*3be0*/  MUFU.EX2 R67, R67 ;  /* 0x0000004300437308 */ /* 0x000e620000000800 */
[C---:B---3--:R-:W-:Y:S01]  /*3bf0*/  FADD.FTZ R2, R34.reuse, R13 ;  /* 0x0000000d22027221 */ /* 0x048fe20000010000 */
[----:B------:R-:W-:Y:S02]  /*3c00*/  F2FP.F16.F32.PACK_AB R173, R34, R89 ;  /* 0x0000005922ad723e */ /* 0x000fe400000000ff */
[----:B------:R-:W-:Y:S02]  /*3c10*/  CS2R R88, SRZ ;  /* 0x0000000000587805 */ /* 0x000fe4000001ff00 */
[----:B0-----:R-:W-:Y:S02]  /*3c20*/  CS2R R52, SRZ ;  /* 0x0000000000347805 */ /* 0x001fe4000001ff00 */
[----:B------:R-:W-:Y:S01]  /*3c30*/  CS2R R34, SRZ ;  /* 0x0000000000227805 */ /* 0x000fe2000001ff00 */
[----:B------:R-:W0:Y:S01]  /*3c40*/  MUFU.EX2 R55, R55 ;  /* 0x0000003700377308 */ /* 0x000e220000000800 */
[C---:B----4-:R-:W-:Y:S01]  /*3c50*/  FADD.FTZ R6, R174.reuse, R15 ;  /* 0x0000000fae067221 */ /* 0x050fe20000010000 */
[----:B------:R-:W-:-:S02]  /*3c60*/  F2FP.F16.F32.PACK_AB R174, R174, R51 ;  /* 0x00000033aeae723e */ /* 0x000fc400000000ff */
[----:B------:R-:W-:-:S04]  /*3c70*/  CS2R R50, SRZ ;  /* 0x0000000000327805 */ /* 0x000fc8000001ff00 */
[----:B------:R2:W3:Y:S01]  /*3c80*/  MUFU.EX2 R36, R93 ;  /* 0x0000005d00247308 */ /* 0x0004e20000000800 */
[----:B-1----:R-:W-:-:S07]  /*3c90*/  FADD.FTZ R13, R67, R2 ;  /* 0x00000002430d7221 */ /* 0x002fce0000010000 */
[----:B------:R1:W4:Y:S01]  /*3ca0*/  MUFU.EX2 R168, R57 ;  /* 0x0000003900a87308 */ /* 0x0003220000000800 */
[----:B0-----:R-:W-:Y:S01]  /*3cb0*/  FADD.FTZ R15, R55, R6 ;  /* 0x00000006370f7221 */ /* 0x001fe20000010000 */
[----:B--2---:R-:W-:-:S06]  /*3cc0*/  CS2R R92, SRZ ;  /* 0x00000000005c7805 */ /* 0x004fcc000001ff00 */
[----:B------:R-:W0:Y:S01]  /*3cd0*/  MUFU.EX2 R95, R95 ;  /* 0x0000005f005f7308 */ /* 0x000e220000000800 */
[C---:B---3--:R-:W-:Y:S01]  /*3ce0*/  FADD.FTZ R6, R36.reuse, R13 ;  /* 0x0000000d24067221 */ /* 0x048fe20000010000 */
        /* <DEDUP_REMOVED lines=10> */
[----:B------:R-:W0:Y:S01]  /*3d90*/  MUFU.EX2 R71, R71 ;  /* 0x0000004700477308 */ /* 0x000e220000000800 */
[----:B-1----:R-:W-:Y:S01]  /*3da0*/  FADD.FTZ R15, R59, R14 ;  /* 0x0000000e3b0f7221 */ /* 0x002fe20000010000 */
[----:B--2---:R-:W-:-:S06]  /*3db0*/  CS2R R96, SRZ ;  /* 0x0000000000607805 */ /* 0x004fcc000001ff00 */
[----:B------:R-:W1:Y:S01]  /*3dc0*/  MUFU.EX2 R0, R0 ;  /* 0x0000000000007308 */ /* 0x000e620000000800 */
[C---:B---3--:R-:W-:Y:S01]  /*3dd0*/  FADD.FTZ R14, R38.reuse, R13 ;  /* 0x0000000d260e7221 */ /* 0x048fe20000010000 */
[----:B------:R-:W-:Y:S02]  /*3de0*/  F2FP.F16.F32.PACK_AB R169, R38, R95 ;  /* 0x0000005f26a9723e */ /* 0x000fe400000000ff */
[----:B------:R-:W-:Y:S02]  /*3df0*/  CS2R R94, SRZ ;  /* 0x00000000005e7805 */ /* 0x000fe4000001ff00 */
[----:B------:R-:W-:Y:S02]  /*3e00*/  CS2R R38, SRZ ;  /* 0x0000000000267805 */ /* 0x000fe4000001ff00 */
[----:B------:R0:W2:Y:S02]  /*3e10*/  MUFU.EX2 R2, R3 ;  /* 0x0000000300027308 */ /* 0x0000a40000000800 */
[----:B0-----:R-:W-:Y:S01]  /*3e20*/  FADD.FTZ R3, R71, R14 ;  /* 0x0000000e47037221 */ /* 0x001fe20000010000 */
[C---:B-1----:R-:W-:Y:S01]  /*3e30*/  FADD.FTZ R6, R0.reuse, R15 ;  /* 0x0000000f00067221 */ /* 0x042fe20000010000 */
[----:B------:R-:W-:Y:S01]  /*3e40*/  F2FP.F16.F32.PACK_AB R170, R0, R59 ;  /* 0x0000003b00aa723e */ /* 0x000fe200000000ff */
[----:B------:R-:W-:Y:S01]  /*3e50*/  IMAD.MOV.U32 R0, RZ, RZ, 0x3f800000 ;  /* 0x3f800000ff007424 */ /* 0x000fe200078e00ff */
[----:B------:R-:W-:Y:S01]  /*3e60*/  CS2R R58, SRZ ;  /* 0x00000000003a7805 */ /* 0x000fe2000001ff00 */
[C---:B--2---:R-:W-:Y:S01]  /*3e70*/  FADD.FTZ R3, R2.reuse, R3 ;  /* 0x0000000302037221 */ /* 0x044fe20000010000 */
[----:B------:R-:W-:-:S02]  /*3e80*/  F2FP.F16.F32.PACK_AB R171, R2, R71 ;  /* 0x0000004702ab723e */ /* 0x000fc400000000ff */
[----:B------:R-:W-:Y:S02]  /*3e90*/  CS2R R70, SRZ ;  /* 0x0000000000467805 */ /* 0x000fe4000001ff00 */
[----:B------:R-:W-:Y:S01]  /*3ea0*/  MOV R2, 0x3f800000 ;  /* 0x3f80000000027802 */ /* 0x000fe20000000f00 */
[----:B------:R-:W-:Y:S06]  /*3eb0*/  @!P1 BRA `(.L_x_2200) ;  /* 0x0000002c00009947 */ /* 0x000fec0003800000 */
[----:B------:R-:W-:Y:S01]  /*3ec0*/  MOV R13, R9 ;  /* 0x00000009000d7202 */ /* 0x000fe20000000f00 */
[----:B------:R-:W-:Y:S01]  /*3ed0*/  IMAD.MOV.U32 R14, RZ, RZ, R10 ;  /* 0x000000ffff0e7224 */ /* 0x000fe200078e000a */
[----:B------:R-:W-:Y:S01]  /*3ee0*/  MOV R119, RZ ;  /* 0x000000ff00777202 */ /* 0x000fe20000000f00 */
[----:B------:R-:W-:Y:S01]  /*3ef0*/  IMAD.MOV.U32 R2, RZ, RZ, 0x3f800000 ;  /* 0x3f800000ff027424 */ /* 0x000fe200078e00ff */
[----:B------:R-:W-:Y:S01]  /*3f00*/  UMOV UR5, URZ ;  /* 0x0000003f00057c82 */ /* 0x000fe20008000000 */
[----:B------:R-:W-:Y:S01]  /*3f10*/  UMOV UR6, URZ ;  /* 0x0000003f00067c82 */ /* 0x000fe20008000000 */
[----:B------:R-:W-:-:S05]  /*3f20*/  ULDC UR38, c[0x0][0x9d8] ;  /* 0x0002760000267ab9 */ /* 0x000fca0000000800 */
.L_x_2211:
[----:B------:R-:W-:-:S04]  /*3f30*/  UISETP.NE.AND UP0, UPT, UR6, 0x1, UPT ;  /* 0x000000010600788c */ /* 0x000fc8000bf05270 */
[----:B------:R-:W-:-:S04]  /*3f40*/  USEL UR7, URZ, 0x1, UP0 ;  /* 0x000000013f077887 */ /* 0x000fc80008000000 */
[----:B------:R-:W-:Y:S01]  /*3f50*/  ULOP3.LUT UR7, UR5, UR7, URZ, 0x3c, !UPT ;  /* 0x0000000705077292 */ /* 0x000fe2000f8e3c3f */
[----:B------:R-:W-:Y:S11]  /*3f60*/  @!P0 BRA `(.L_x_2201) ;  /* 0x0000000000048947 */ /* 0x000ff60003800000 */
[----:B------:R-:W-:Y:S01]  /*3f70*/  BPT.TRAP 0x1 ;  /* 0x000000040000795c */ /* 0x000fe20000300000 */
.L_x_2201:
        /* <DEDUP_REMOVED lines=9> */
.L_x_2202:
[----:B-1----:R-:W-:Y:S05]  /*4010*/  @P1 BRA `(.L_x_2203) ;  /* 0x0000000000081947 */ /* 0x002fea0003800000 */
[----:B------:R-:W1:Y:S02]  /*4020*/  SYNCS.PHASECHK.TRANS64.TRYWAIT P1, [UR39+0x30830], R8 ;  /* 0x03083008ff0075a7 */ /* 0x000e640008020167 */
[----:B-1----:R-:W-:Y:S05]  /*4030*/  @!P1 BRA `(.L_x_2204) ;  /* 0x000000bc00189947 */ /* 0x002fea0003800000 */
.L_x_2203:
        /* <DEDUP_REMOVED lines=162> */
.L_x_2205:
[----:B------:R-:W-:Y:S01]  /*4a60*/  ULEA UR14, UR6, UR60, 0x3 ;  /* 0x0000003c060e7291 */ /* 0x000fe2000f8e183f */
[----:B------:R-:W-:-:S05]  /*4a70*/  IMAD.U32 R0, RZ, RZ, UR5 ;  /* 0x00000005ff007e24 */ /* 0x000fca000f8e00ff */
[----:B------:R-:W-:-:S04]  /*4a80*/  SHF.L.U32 R0, R0, 0x1f, RZ ;  /* 0x0000001f00007819 */ /* 0x000fc800000006ff */
[----:B------:R2:W3:Y:S01]  /*4a90*/  SYNCS.PHASECHK.TRANS64.TRYWAIT P1, [UR14+0x30850], R0 ;  /* 0x03085000ff0075a7 */ /* 0x0004e2000802014e */
[----:B------:R-:W-:Y:S05]  /*4aa0*/  @!P0 BRA `(.L_x_2206) ;  /* 0x0000000000048947 */ /* 0x000fea0003800000 */
[----:B------:R-:W-:Y:S01]  /*4ab0*/  BPT.TRAP 0x1 ;  /* 0x000000040000795c */ /* 0x000fe20000300000 */
.L_x_2206:
[----:B---3--:R-:W-:Y:S05]  /*4ac0*/  @P1 BRA `(.L_x_2207) ;  /* 0x0000000000081947 */ /* 0x008fea0003800000 */
[----:B------:R-:W3:Y:S02]  /*4ad0*/  SYNCS.PHASECHK.TRANS64.TRYWAIT P1, [UR14+0x30850], R0 ;  /* 0x03085000ff0075a7 */ /* 0x000ee4000802014e */
[----:B---3--:R-:W-:Y:S05]  /*4ae0*/  @!P1 BRA `(.L_x_2208) ;  /* 0x000000b000849947 */ /* 0x008fea0003800000 */
.L_x_2207:
        /* <DEDUP_REMOVED lines=37> */
.L_x_2209:
[----:B------:R-:W-:Y:S01]  /*4d40*/  R2UR UR5, R17 ;  /* 0x00000000110572ca */ /* 0x000fe200000e0000 */
[----:B------:R-:W-:Y:S01]  /*4d50*/  FMUL.FTZ R125, R125, UR38 ;  /* 0x000000267d7d7c20 */ /* 0x000fe20008410000 */
[----:B------:R-:W-:Y:S01]  /*4d60*/  MOV R10, R11 ;  /* 0x0000000b000a7202 */ /* 0x000fe20000000f00 */
[----:B------:R-:W-:Y:S01]  /*4d70*/  FMUL.FTZ R124, R124, UR38 ;  /* 0x000000267c7c7c20 */ /* 0x000fe20008410000 */
[----:B------:R-:W-:Y:S01]  /*4d80*/  R2UR UR10, R16 ;  /* 0x00000000100a72ca */ /* 0x000fe200000e0000 */
[----:B------:R-:W-:Y:S01]  /*4d90*/  MUFU.TANH R181, R125 ;  /* 0x0000007d00b57308 */ /* 0x000fe20000002400 */
[----:B-1----:R-:W-:Y:S01]  /*4da0*/  FMUL.FTZ R9, R127, UR38 ;  /* 0x000000267f097c20 */ /* 0x002fe20008410000 */
[----:B------:R-:W-:Y:S01]  /*4db0*/  FMUL.FTZ R120, R120, UR38 ;  /* 0x0000002678787c20 */ /* 0x000fe20008410000 */
[----:B------:R-:W-:Y:S01]  /*4dc0*/  ULDC UR6, c[0x0][0x2f0] ;  /* 0x0000bc0000067ab9 */ /* 0x000fe20000000800 */
[----:B------:R-:W-:Y:S01]  /*4dd0*/  FMUL.FTZ R21, R131, UR38 ;  /* 0x0000002683157c20 */ /* 0x000fe20008410000 */
[----:B------:R-:W-:Y:S01]  /*4de0*/  FMUL.FTZ R121, R121, UR38 ;  /* 0x0000002679797c20 */ /* 0x000fe20008410000 */
[----:B------:R-:W-:Y:S01]  /*4df0*/  IMAD.U32 R131, RZ, RZ, UR6 ;  /* 0x00000006ff837e24 */ /* 0x000fe2000f8e00ff */
[----:B------:R-:W-:Y:S01]  /*4e00*/  ULDC UR6, c[0x0][0x288] ;  /* 0x0000a20000067ab9 */ /* 0x000fe20000000800 */
[----:B------:R-:W-:Y:S01]  /*4e10*/  UISETP.NE.AND UP0, UPT, UR5, URZ, UPT ;  /* 0x0000003f0500728c */ /* 0x000fe2000bf05270 */
[----:B------:R-:W-:Y:S01]  /*4e20*/  MUFU.TANH R183, R124 ;  /* 0x0000007c00b77308 */ /* 0x000fe20000002400 */
[----:B------:R-:W-:Y:S01]  /*4e30*/  FMUL.FTZ R128, R128, UR38 ;  /* 0x0000002680807c20 */ /* 0x000fe20008410000 */
[----:B------:R-:W-:Y:S01]  /*4e40*/  FMUL.FTZ R129, R129, UR38 ;  /* 0x0000002681817c20 */ /* 0x000fe20008410000 */
[----:B------:R-:W-:Y:S01]  /*4e50*/  FMUL.FTZ R132, R132, UR38 ;  /* 0x0000002684847c20 */ /* 0x000fe20008410000 */
[----:B------:R-:W-:Y:S01]  /*4e60*/  FMUL.FTZ R15, R126, UR38 ;  /* 0x000000267e0f7c20 */ /* 0x000fe20008410000 */
[----:B------:R-:W-:Y:S01]  /*4e70*/  PLOP3.LUT P1, PT, PT, PT, UP0, 0x80, 0x0 ;  /* 0x000000000000781c */ /* 0x000fe20003f2f008 */
[----:B------:R-:W-:Y:S01]  /*4e80*/  FMUL.FTZ R133, R133, UR38 ;  /* 0x0000002685857c20 */ /* 0x000fe20008410000 */
[----:B------:R-:W-:Y:S01]  /*4e90*/  PLOP3.LUT P2, PT, PT, PT, UP0, 0x80, 0x0 ;  /* 0x000000000000781c */ /* 0x000fe20003f4f008 */
[----:B------:R-:W1:Y:S01]  /*4ea0*/  MUFU.TANH R187, R120 ;  /* 0x0000007800bb7308 */ /* 0x000e620000002400 */
[----:B------:R-:W-:Y:S01]  /*4eb0*/  FMUL.FTZ R136, R136, UR38 ;  /* 0x0000002688887c20 */ /* 0x000fe20008410000 */
[----:B------:R-:W-:Y:S01]  /*4ec0*/  @UP0 ULDC UR5, c[0x0][0x44c] ;  /* 0x0001130000050ab9 */ /* 0x000fe20000000800 */
[----:B------:R-:W-:Y:S01]  /*4ed0*/  FMUL.FTZ R137, R137, UR38 ;  /* 0x0000002689897c20 */ /* 0x000fe20008410000 */
[----:B------:R-:W-:Y:S01]  /*4ee0*/  FMUL.FTZ R140, R140, UR38 ;  /* 0x000000268c8c7c20 */ /* 0x000fe20008410000 */
[----:B------:R-:W-:Y:S01]  /*4ef0*/  FMUL.FTZ R141, R141, UR38 ;  /* 0x000000268d8d7c20 */ /* 0x000fe20008410000 */
[----:B------:R-:W-:Y:S01]  /*4f00*/  FMUL.FTZ R144, R144, UR38 ;  /* 0x0000002690907c20 */ /* 0x000fe20008410000 */
[----:B------:R-:W-:Y:S01]  /*4f10*/  FMUL.FTZ R145, R145, UR38 ;  /* 0x0000002691917c20 */ /* 0x000fe20008410000 */
[----:B------:R3:W4:Y:S01]  /*4f20*/  MUFU.TANH R185, R121 ;  /* 0x0000007900b97308 */ /* 0x0007220000002400 */
[----:B------:R-:W-:Y:S01]  /*4f30*/  FMUL.FTZ R148, R148, UR38 ;  /* 0x0000002694947c20 */ /* 0x000fe20008410000 */
[----:B0-----:R-:W-:Y:S01]  /*4f40*/  @P1 IMAD.HI.U32 R8, R11, UR5, RZ ;  /* 0x000000050b081c27 */ /* 0x001fe2000f8e00ff */
[----:B------:R-:W-:-:S03]  /*4f50*/  @UP0 ULDC UR5, c[0x0][0x450] ;  /* 0x0001140000050ab9 */ /* 0x000fc60000000800 */
[----:B------:R-:W-:Y:S01]  /*4f60*/  FMUL.FTZ R149, R149, UR38 ;  /* 0x0000002695957c20 */ /* 0x000fe20008410000 */
[----:B------:R-:W-:Y:S01]  /*4f70*/  FMUL.FTZ R23, R135, UR38 ;  /* 0x0000002687177c20 */ /* 0x000fe20008410000 */
[----:B------:R-:W-:Y:S01]  /*4f80*/  FMUL.FTZ R152, R152, UR38 ;  /* 0x0000002698987c20 */ /* 0x000fe20008410000 */
[----:B------:R-:W-:Y:S01]  /*4f90*/  @P2 SHF.R.U32.HI R10, RZ, UR5, R8 ;  /* 0x00000005ff0a2c19 */ /* 0x000fe20008011608 */
[----:B------:R-:W-:Y:S01]  /*4fa0*/  UMOV UR5, 0x1 ;  /* 0x0000000100057882 */ /* 0x000fe20000000000 */
[----:B------:R-:W0:Y:S01]  /*4fb0*/  MUFU.TANH R128, R128 ;  /* 0x0000008000807308 */ /* 0x000e220000002400 */
[----:B------:R-:W-:Y:S01]  /*4fc0*/  UIMAD UR5, UR61, -0x60, UR5 ;  /* 0xffffffa03d0578a4 */ /* 0x000fe2000f8e0205 */
[----:B---3--:R-:W-:Y:S01]  /*4fd0*/  FMUL.FTZ R121, R139, UR38 ;  /* 0x000000268b797c20 */ /* 0x008fe20008410000 */
[----:B------:R-:W3:Y:S01]  /*4fe0*/  SHFL.IDX PT, R125, R10, RZ, 0x1c1f ;  /* 0x001c1fff0a7d7589 */ /* 0x000ee200000e0000 */
[----:B------:R-:W-:Y:S01]  /*4ff0*/  FMUL.FTZ R153, R153, UR38 ;  /* 0x0000002699997c20 */ /* 0x000fe20008410000 */
[----:B------:R-:W-:Y:S01]  /*5000*/  FMUL.FTZ R156, R156, UR38 ;  /* 0x000000269c9c7c20 */ /* 0x000fe20008410000 */
[----:B------:R-:W-:Y:S01]  /*5010*/  FMUL.FTZ R2, R123, UR38 ;  /* 0x000000267b027c20 */ /* 0x000fe20008410000 */
[----:B------:R-:W-:Y:S01]  /*5020*/  IMAD.U32 R127, RZ, RZ, UR5 ;  /* 0x00000005ff7f7e24 */ /* 0x000fe2000f8e00ff */
[----:B------:R-:W5:Y:S01]  /*5030*/  MUFU.TANH R129, R129 ;  /* 0x0000008100817308 */ /* 0x000f620000002400 */
[----:B------:R-:W-:Y:S01]  /*5040*/  FMUL.FTZ R157, R157, UR38 ;  /* 0x000000269d9d7c20 */ /* 0x000fe20008410000 */
[----:B------:R-:W-:Y:S01]  /*5050*/  FMUL.FTZ R123, R143, UR38 ;  /* 0x000000268f7b7c20 */ /* 0x000fe20008410000 */
[----:B------:R-:W-:-:S02]  /*5060*/  IMAD R124, R12, -0x2, R127 ;  /* 0xfffffffe0c7c7824 */ /* 0x000fc400078e027f */
[----:B------:R-:W-:Y:S01]  /*5070*/  FMUL.FTZ R160, R160, UR38 ;  /* 0x00000026a0a07c20 */ /* 0x000fe20008410000 */
[----:B------:R-:W-:Y:S01]  /*5080*/  FMUL.FTZ R161, R161, UR38 ;  /* 0x00000026a1a17c20 */ /* 0x000fe20008410000 */
[----:B------:R-:W-:Y:S01]  /*5090*/  FMUL.FTZ R164, R164, UR38 ;  /* 0x00000026a4a47c20 */ /* 0x000fe20008410000 */
[----:B------:R-:W-:Y:S01]  /*50a0*/  IMAD R124, R131, UR10, R124 ;  /* 0x0000000a837c7c24 */ /* 0x000fe2000f8e027c */
[----:B------:R-:W5:Y:S01]  /*50b0*/  MUFU.TANH R132, R132 ;  /* 0x0000008400847308 */ /* 0x000f620000002400 */
[----:B------:R-:W-:Y:S01]  /*50c0*/  FMUL.FTZ R165, R165, UR38 ;  /* 0x00000026a5a57c20 */ /* 0x000fe20008410000 */
[----:B------:R-:W-:Y:S01]  /*50d0*/  FMUL.FTZ R20, R130, UR38 ;  /* 0x0000002682147c20 */ /* 0x000fe20008410000 */
[----:B------:R-:W-:Y:S01]  /*50e0*/  FMUL.FTZ R151, R151, UR38 ;  /* 0x0000002697977c20 */ /* 0x000fe20008410000 */
[----:B--2---:R-:W-:Y:S01]  /*50f0*/  FMUL.FTZ R0, R122, UR38 ;  /* 0x000000267a007c20 */ /* 0x004fe20008410000 */
[----:B------:R-:W-:Y:S01]  /*5100*/  FMUL.FTZ R22, R134, UR38 ;  /* 0x0000002686167c20 */ /* 0x000fe20008410000 */
[----:B------:R-:W-:Y:S01]  /*5110*/  FMUL.FTZ R155, R155, UR38 ;  /* 0x000000269b9b7c20 */ /* 0x000fe20008410000 */
[----:B------:R-:W-:Y:S01]  /*5120*/  FMUL.FTZ R120, R138, UR38 ;  /* 0x000000268a787c20 */ /* 0x000fe20008410000 */
[----:B------:R-:W2:Y:S01]  /*5130*/  MUFU.TANH R133, R133 ;  /* 0x0000008500857308 */ /* 0x000ea20000002400 */
[----:B------:R-:W-:Y:S01]  /*5140*/  FMUL.FTZ R159, R159, UR38 ;  /* 0x000000269f9f7c20 */ /* 0x000fe20008410000 */
[----:B------:R-:W-:Y:S01]  /*5150*/  FMUL.FTZ R122, R142, UR38 ;  /* 0x000000268e7a7c20 */ /* 0x000fe20008410000 */
[----:B---3--:R-:W-:Y:S01]  /*5160*/  IADD3 R8, R125, -UR6, R124 ;  /* 0x800000067d087c10 */ /* 0x008fe2000fffe07c */
[----:B------:R-:W-:Y:S01]  /*5170*/  FMUL.FTZ R167, R167, UR38 ;  /* 0x00000026a7a77c20 */ /* 0x000fe20008410000 */
[----:B------:R-:W-:Y:S01]  /*5180*/  FMUL.FTZ R150, R150, UR38 ;  /* 0x0000002696967c20 */ /* 0x000fe20008410000 */
[----:B------:R-:W-:Y:S01]  /*5190*/  FMUL.FTZ R154, R154, UR38 ;  /* 0x000000269a9a7c20 */ /* 0x000fe20008410000 */
[C---:B------:R-:W-:Y:S01]  /*51a0*/  ISETP.GT.AND P1, PT, R8.reuse, RZ, PT ;  /* 0x000000ff0800720c */ /* 0x040fe20003f24270 */
[----:B------:R-:W3:Y:S01]  /*51b0*/  MUFU.TANH R136, R136 ;  /* 0x0000008800887308 */ /* 0x000ee20000002400 */
[----:B------:R-:W-:Y:S01]  /*51c0*/  ISETP.GT.AND P2, PT, R8, 0x1, PT ;  /* 0x000000010800780c */ /* 0x000fe20003f44270 */
[----:B------:R-:W-:Y:S01]  /*51d0*/  FMUL.FTZ R189, R158, UR38 ;  /* 0x000000269ebd7c20 */ /* 0x000fe20008410000 */
[----:B-1----:R-:W-:Y:S01]  /*51e0*/  FSEL R187, R187, -INF , P1 ;  /* 0xff800000bbbb7808 */ /* 0x002fe20000800000 */
[----:B------:R-:W-:Y:S01]  /*51f0*/  FMUL.FTZ R162, R162, UR38 ;  /* 0x00000026a2a27c20 */ /* 0x000fe20008410000 */
[----:B------:R-:W-:Y:S01]  /*5200*/  ISETP.GT.AND P1, PT, R8, 0x8, PT ;  /* 0x000000080800780c */ /* 0x000fe20003f24270 */
[----:B------:R-:W-:Y:S01]  /*5210*/  FMUL.FTZ R195, R166, UR38 ;  /* 0x00000026a6c37c20 */ /* 0x000fe20008410000 */
[----:B----4-:R-:W-:Y:S01]  /*5220*/  FSEL R185, R185, -INF , P2 ;  /* 0xff800000b9b97808 */ /* 0x010fe20001000000 */
[----:B------:R-:W1:Y:S01]  /*5230*/  MUFU.TANH R137, R137 ;  /* 0x0000008900897308 */ /* 0x000e620000002400 */
[----:B------:R-:W-:Y:S01]  /*5240*/  FMNMX.FTZ R126, R187, R14, !PT ;  /* 0x0000000ebb7e7209 */ /* 0x000fe20007810000 */
[----:B------:R-:W4:Y:S01]  /*5250*/  S2UR UR5, SR_CgaCtaId ;  /* 0x00000000000579c3 */ /* 0x000f220000008800 */
[----:B------:R-:W-:Y:S01]  /*5260*/  ISETP.GT.AND P2, PT, R8, 0x9, PT ;  /* 0x000000090800780c */ /* 0x000fe20003f44270 */
[----:B------:R-:W-:Y:S01]  /*5270*/  UIADD3 UR39, UR39, 0x30840, URZ ;  /* 0x0003084027277890 */ /* 0x000fe2000fffe03f */
[----:B------:R-:W-:-:S02]  /*5280*/  FSEL R183, R183, -INF , P1 ;  /* 0xff800000b7b77808 */ /* 0x000fc40000800000 */
[----:B------:R-:W-:Y:S01]  /*5290*/  FMNMX.FTZ R126, R185, R126, !PT ;  /* 0x0000007eb97e7209 */ /* 0x000fe20007810000 */
[----:B------:R-:W1:Y:S01]  /*52a0*/  MUFU.TANH R139, R140 ;  /* 0x0000008c008b7308 */ /* 0x000e620000002400 */
[C---:B------:R-:W-:Y:S02]  /*52b0*/  ISETP.GT.AND P1, PT, R8.reuse, 0x10, PT ;  /* 0x000000100800780c */ /* 0x040fe40003f24270 */
[----:B------:R-:W-:Y:S02]  /*52c0*/  FSEL R181, R181, -INF , P2 ;  /* 0xff800000b5b57808 */ /* 0x000fe40001000000 */
[----:B------:R-:W-:Y:S02]  /*52d0*/  FMNMX.FTZ R126, R183, R126, !PT ;  /* 0x0000007eb77e7209 */ /* 0x000fe40007810000 */
[----:B------:R-:W-:Y:S01]  /*52e0*/  ISETP.GT.AND P2, PT, R8, 0x11, PT ;  /* 0x000000110800780c */ /* 0x000fe20003f44270 */
[----:B------:R-:W1:Y:S01]  /*52f0*/  MUFU.TANH R141, R141 ;  /* 0x0000008d008d7308 */ /* 0x000e620000002400 */
[----:B0-----:R-:W-:-:S02]  /*5300*/  FSEL R179, R128, -INF , P1 ;  /* 0xff80000080b37808 */ /* 0x001fc40000800000 */
[----:B------:R-:W-:Y:S02]  /*5310*/  FMNMX.FTZ R126, R181, R126, !PT ;  /* 0x0000007eb57e7209 */ /* 0x000fe40007810000 */
[C---:B------:R-:W-:Y:S02]  /*5320*/  ISETP.GT.AND P1, PT, R8.reuse, 0x18, PT ;  /* 0x000000180800780c */ /* 0x040fe40003f24270 */
[----:B-----5:R-:W-:Y:S01]  /*5330*/  FSEL R177, R129, -INF , P2 ;  /* 0xff80000081b17808 */ /* 0x020fe20001000000 */
[----:B------:R-:W0:Y:S01]  /*5340*/  MUFU.TANH R131, R144 ;  /* 0x0000009000837308 */ /* 0x000e220000002400 */
[----:B------:R-:W-:Y:S01]  /*5350*/  FMNMX.FTZ R126, R179, R126, !PT ;  /* 0x0000007eb37e7209 */ /* 0x000fe20007810000 */
[----:B----4-:R-:W-:Y:S01]  /*5360*/  UPRMT UR39, UR5, 0x654, UR39 ;  /* 0x0000065405277896 */ /* 0x010fe20008000027 */
[----:B------:R-:W-:Y:S02]  /*5370*/  ISETP.GT.AND P2, PT, R8, 0x19, PT ;  /* 0x000000190800780c */ /* 0x000fe40003f44270 */
[----:B------:R-:W-:-:S02]  /*5380*/  FSEL R175, R132, -INF , P1 ;  /* 0xff80000084af7808 */ /* 0x000fc40000800000 */
[----:B------:R-:W-:Y:S01]  /*5390*/  FMNMX.FTZ R126, R177, R126, !PT ;  /* 0x0000007eb17e7209 */ /* 0x000fe20007810000 */
[----:B------:R-:W4:Y:S01]  /*53a0*/  MUFU.TANH R145, R145 ;  /* 0x0000009100917308 */ /* 0x000f220000002400 */
[C---:B------:R-:W-:Y:S02]  /*53b0*/  ISETP.GT.AND P1, PT, R8.reuse, 0x20, PT ;  /* 0x000000200800780c */ /* 0x040fe40003f24270 */
[----:B--2---:R-:W-:Y:S01]  /*53c0*/  FSEL R173, R133, -INF , P2 ;  /* 0xff80000085ad7808 */ /* 0x004fe20001000000 */
[----:B------:R-:W-:Y:S01]  /*53d0*/  SYNCS.ARRIVE.TRANS64.RED.A1T0 RZ, [UR39], RZ ;  /* 0x000000ffffff79a7 */ /* 0x000fe20008100427 */
[----:B------:R-:W-:Y:S02]  /*53e0*/  FMNMX.FTZ R126, R175, R126, !PT ;  /* 0x0000007eaf7e7209 */ /* 0x000fe40007810000 */
[----:B------:R-:W-:Y:S01]  /*53f0*/  ISETP.GT.AND P2, PT, R8, 0x21, PT ;  /* 0x000000210800780c */ /* 0x000fe20003f44270 */
[----:B------:R-:W2:Y:S01]  /*5400*/  MUFU.TANH R135, R148 ;  /* 0x0000009400877308 */ /* 0x000ea20000002400 */
[----:B---3--:R-:W-:-:S02]  /*5410*/  FSEL R171, R136, -INF , P1 ;  /* 0xff80000088ab7808 */ /* 0x008fc40000800000 */
[----:B------:R-:W-:Y:S02]  /*5420*/  FMNMX.FTZ R126, R173, R126, !PT ;  /* 0x0000007ead7e7209 */ /* 0x000fe40007810000 */
[C---:B------:R-:W-:Y:S02]  /*5430*/  ISETP.GT.AND P1, PT, R8.reuse, 0x28, PT ;  /* 0x000000280800780c */ /* 0x040fe40003f24270 */
[----:B-1----:R-:W-:Y:S01]  /*5440*/  FSEL R169, R137, -INF , P2 ;  /* 0xff80000089a97808 */ /* 0x002fe20001000000 */
[----:B------:R-:W1:Y:S01]  /*5450*/  MUFU.TANH R149, R149 ;  /* 0x0000009500957308 */ /* 0x000e620000002400 */
[----:B------:R-:W-:Y:S02]  /*5460*/  FMNMX.FTZ R126, R171, R126, !PT ;  /* 0x0000007eab7e7209 */ /* 0x000fe40007810000 */
[----:B------:R-:W-:Y:S02]  /*5470*/  ISETP.GT.AND P2, PT, R8, 0x29, PT ;  /* 0x000000290800780c */ /* 0x000fe40003f44270 */
[----:B------:R-:W-:-:S02]  /*5480*/  FSEL R139, R139, -INF , P1 ;  /* 0xff8000008b8b7808 */ /* 0x000fc40000800000 */
[----:B------:R-:W-:Y:S01]  /*5490*/  FMNMX.FTZ R126, R169, R126, !PT ;  /* 0x0000007ea97e7209 */ /* 0x000fe20007810000 */
[----:B------:R-:W3:Y:S01]  /*54a0*/  MUFU.TANH R152, R152 ;  /* 0x0000009800987308 */ /* 0x000ee20000002400 */
[C---:B------:R-:W-:Y:S02]  /*54b0*/  ISETP.GT.AND P1, PT, R8.reuse, 0x30, PT ;  /* 0x000000300800780c */ /* 0x040fe40003f24270 */
[----:B------:R-:W-:Y:S02]  /*54c0*/  FSEL R129, R141, -INF , P2 ;  /* 0xff8000008d817808 */ /* 0x000fe40001000000 */
[----:B------:R-:W-:Y:S02]  /*54d0*/  FMNMX.FTZ R126, R139, R126, !PT ;  /* 0x0000007e8b7e7209 */ /* 0x000fe40007810000 */
[----:B------:R-:W-:Y:S01]  /*54e0*/  ISETP.GT.AND P2, PT, R8, 0x31, PT ;  /* 0x000000310800780c */ /* 0x000fe20003f44270 */
[----:B------:R-:W5:Y:S01]  /*54f0*/  MUFU.TANH R125, R153 ;  /* 0x00000099007d7308 */ /* 0x000f620000002400 */
[----:B0-----:R-:W-:-:S02]  /*5500*/  FSEL R131, R131, -INF , P1 ;  /* 0xff80000083837808 */ /* 0x001fc40000800000 */
[----:B------:R-:W-:Y:S02]  /*5510*/  FMNMX.FTZ R126, R129, R126, !PT ;  /* 0x0000007e817e7209 */ /* 0x000fe40007810000 */
[C---:B------:R-:W-:Y:S02]  /*5520*/  ISETP.GT.AND P1, PT, R8.reuse, 0x38, PT ;  /* 0x000000380800780c */ /* 0x040fe40003f24270 */
[----:B----4-:R-:W-:Y:S01]  /*5530*/  FSEL R133, R145, -INF , P2 ;  /* 0xff80000091857808 */ /* 0x010fe20001000000 */
[----:B------:R-:W0:Y:S01]  /*5540*/  MUFU.TANH R143, R156 ;  /* 0x0000009c008f7308 */ /* 0x000e220000002400 */
[----:B------:R-:W-:Y:S02]  /*5550*/  FMNMX.FTZ R126, R131, R126, !PT ;  /* 0x0000007e837e7209 */ /* 0x000fe40007810000 */
[----:B------:R-:W-:Y:S02]  /*5560*/  ISETP.GT.AND P2, PT, R8, 0x39, PT ;  /* 0x000000390800780c */ /* 0x000fe40003f44270 */
[----:B--2---:R-:W-:-:S02]  /*5570*/  FSEL R135, R135, -INF , P1 ;  /* 0xff80000087877808 */ /* 0x004fc40000800000 */
[----:B------:R-:W-:Y:S01]  /*5580*/  FMNMX.FTZ R126, R133, R126, !PT ;  /* 0x0000007e857e7209 */ /* 0x000fe20007810000 */
[----:B------:R-:W2:Y:S01]  /*5590*/  MUFU.TANH R157, R157 ;  /* 0x0000009d009d7308 */ /* 0x000ea20000002400 */
[C---:B------:R-:W-:Y:S02]  /*55a0*/  ISETP.GT.AND P1, PT, R8.reuse, 0x40, PT ;  /* 0x000000400800780c */ /* 0x040fe40003f24270 */
[----:B-1----:R-:W-:Y:S02]  /*55b0*/  FSEL R137, R149, -INF , P2 ;  /* 0xff80000095897808 */ /* 0x002fe40001000000 */
[----:B------:R-:W-:Y:S02]  /*55c0*/  FMNMX.FTZ R126, R135, R126, !PT ;  /* 0x0000007e877e7209 */ /* 0x000fe40007810000 */
[----:B------:R-:W-:Y:S01]  /*55d0*/  ISETP.GT.AND P2, PT, R8, 0x41, PT ;  /* 0x000000410800780c */ /* 0x000fe20003f44270 */
[----:B------:R-:W1:Y:S01]  /*55e0*/  MUFU.TANH R160, R160 ;  /* 0x000000a000a07308 */ /* 0x000e620000002400 */
[----:B---3--:R-:W-:-:S02]  /*55f0*/  FSEL R141, R152, -INF , P1 ;  /* 0xff800000988d7808 */ /* 0x008fc40000800000 */
[----:B------:R-:W-:Y:S02]  /*5600*/  FMNMX.FTZ R126, R137, R126, !PT ;  /* 0x0000007e897e7209 */ /* 0x000fe40007810000 */
[C---:B------:R-:W-:Y:S02]  /*5610*/  ISETP.GT.AND P1, PT, R8.reuse, 0x48, PT ;  /* 0x000000480800780c */ /* 0x040fe40003f24270 */
[----:B-----5:R-:W-:Y:S01]  /*5620*/  FSEL R125, R125, -INF , P2 ;  /* 0xff8000007d7d7808 */ /* 0x020fe20001000000 */
[----:B------:R-:W3:Y:S01]  /*5630*/  MUFU.TANH R153, R161 ;  /* 0x000000a100997308 */ /* 0x000ee20000002400 */
[----:B------:R-:W-:Y:S02]  /*5640*/  FMNMX.FTZ R126, R141, R126, !PT ;  /* 0x0000007e8d7e7209 */ /* 0x000fe40007810000 */
[----:B------:R-:W-:Y:S02]  /*5650*/  ISETP.GT.AND P2, PT, R8, 0x49, PT ;  /* 0x000000490800780c */ /* 0x000fe40003f44270 */
[----:B0-----:R-:W-:-:S02]  /*5660*/  FSEL R143, R143, -INF , P1 ;  /* 0xff8000008f8f7808 */ /* 0x001fc40000800000 */
[----:B------:R-:W-:Y:S01]  /*5670*/  FMNMX.FTZ R126, R125, R126, !PT ;  /* 0x0000007e7d7e7209 */ /* 0x000fe20007810000 */
[----:B------:R-:W0:Y:S01]  /*5680*/  MUFU.TANH R164, R164 ;  /* 0x000000a400a47308 */ /* 0x000e220000002400 */
[----:B------:R-:W-:Y:S02]  /*5690*/  ISETP.GT.AND P1, PT, R8, 0x50, PT ;  /* 0x000000500800780c */ /* 0x000fe40003f24270 */
[----:B--2---:R-:W-:Y:S02]  /*56a0*/  FSEL R145, R157, -INF , P2 ;  /* 0xff8000009d917808 */ /* 0x004fe40001000000 */
[----:B------:R-:W-:Y:S01]  /*56b0*/  FMNMX.FTZ R128, R143, R126, !PT ;  /* 0x0000007e8f807209 */ /* 0x000fe20007810000 */
[----:B------:R-:W-:Y:S01]  /*56c0*/  FMUL.FTZ R126, R146, UR38 ;  /* 0x00000026927e7c20 */ /* 0x000fe20008410000 */
[----:B------:R-:W-:Y:S01]  /*56d0*/  ISETP.GT.AND P2, PT, R8, 0x51, PT ;  /* 0x000000510800780c */ /* 0x000fe20003f44270 */
[----:B------:R-:W2:Y:S01]  /*56e0*/  MUFU.TANH R127, R165 ;  /* 0x000000a5007f7308 */ /* 0x000ea20000002400 */
[----:B-1----:R-:W-:-:S02]  /*56f0*/  FSEL R149, R160, -INF , P1 ;  /* 0xff800000a0957808 */ /* 0x002fc40000800000 */
[----:B------:R-:W-:Y:S02]  /*5700*/  FMNMX.FTZ R128, R145, R128, !PT ;  /* 0x0000008091807209 */ /* 0x000fe40007810000 */
[C---:B------:R-:W-:Y:S02]  /*5710*/  ISETP.GT.AND P1, PT, R8.reuse, 0x58, PT ;  /* 0x000000580800780c */ /* 0x040fe40003f24270 */
[----:B---3--:R-:W-:Y:S01]  /*5720*/  FSEL R153, R153, -INF , P2 ;  /* 0xff80000099997808 */ /* 0x008fe20001000000 */
[----:B------:R1:W-:Y:S01]  /*5730*/  MUFU.TANH R136, R151 ;  /* 0x0000009700887308 */ /* 0x0003e20000002400 */
[----:B------:R-:W-:Y:S02]  /*5740*/  FMNMX.FTZ R128, R149, R128, !PT ;  /* 0x0000008095807209 */ /* 0x000fe40007810000 */
[----:B------:R-:W-:Y:S01]  /*5750*/  ISETP.GT.AND P2, PT, R8, 0x59, PT ;  /* 0x000000590800780c */ /* 0x000fe20003f44270 */
[----:B------:R-:W-:Y:S01]  /*5760*/  FMUL.FTZ R8, R147, UR38 ;  /* 0x0000002693087c20 */ /* 0x000fe20008410000 */
[----:B0-----:R-:W-:-:S02]  /*5770*/  FSEL R147, R164, -INF , P1 ;  /* 0xff800000a4937808 */ /* 0x001fc40000800000 */
[----:B------:R-:W-:Y:S01]  /*5780*/  FMNMX.FTZ R128, R153, R128, !PT ;  /* 0x0000008099807209 */ /* 0x000fe20007810000 */
[----:B------:R-:W0:Y:S01]  /*5790*/  MUFU.TANH R0, R0 ;  /* 0x0000000000007308 */ /* 0x000e220000002400 */
[----:B--2---:R-:W-:Y:S02]  /*57a0*/  FSEL R127, R127, -INF , P2 ;  /* 0xff8000007f7f7808 */ /* 0x004fe40001000000 */
[----:B------:R-:W-:-:S04]  /*57b0*/  FMNMX.FTZ R128, R147, R128, !PT ;  /* 0x0000008093807209 */ /* 0x000fc80007810000 */
[----:B------:R-:W-:Y:S01]  /*57c0*/  FMNMX.FTZ R128, R127, R128, !PT ;  /* 0x000000807f807209 */ /* 0x000fe20007810000 */
[----:B------:R-:W2:Y:S04]  /*57d0*/  MUFU.TANH R2, R2 ;  /* 0x0000000200027308 */ /* 0x000ea80000002400 */
[----:B------:R-:W3:Y:S04]  /*57e0*/  SHFL.BFLY PT, R157, R128, 0x2, 0x1f ;  /* 0x0c401f00809d7f89 */ /* 0x000ee800000e0000 */
[----:B------:R-:W4:Y:S08]  /*57f0*/  MUFU.TANH R15, R15 ;  /* 0x0000000f000f7308 */ /* 0x000f300000002400 */
[----:B------:R-:W5:Y:S08]  /*5800*/  MUFU.TANH R9, R9 ;  /* 0x0000000900097308 */ /* 0x000f700000002400 */
[----:B------:R-:W-:Y:S01]  /*5810*/  MUFU.TANH R20, R20 ;  /* 0x0000001400147308 */ /* 0x000fe20000002400 */
[----:B---3--:R-:W-:Y:S01]  /*5820*/  FMNMX.FTZ R130, R128, R157, !PT ;  /* 0x0000009d80827209 */ /* 0x008fe20007810000 */
[----:B------:R-:W-:Y:S01]  /*5830*/  FMUL.FTZ R128, R163, UR38 ;  /* 0x00000026a3807c20 */ /* 0x000fe20008410000 */
[----:B------:R-:W3:Y:S05]  /*5840*/  SHFL.IDX PT, R157, R10, 0x1, 0x1c1f ;  /* 0x003c1f000a9d7f89 */ /* 0x000eea00000e0000 */
[----:B------:R0:W-:Y:S01]  /*5850*/  MUFU.TANH R134, R8 ;  /* 0x0000000800867308 */ /* 0x0001e20000002400 */
[----:B-1----:R-:W1:Y:S07]  /*5860*/  SHFL.BFLY PT, R151, R130, 0x1, 0x1f ;  /* 0x0c201f0082977f89 */ /* 0x002e6e00000e0000 */
[----:B------:R-:W5:Y:S01]  /*5870*/  MUFU.TANH R21, R21 ;  /* 0x0000001500157308 */ /* 0x000f620000002400 */
[----:B0-----:R-:W0:Y:S07]  /*5880*/  LDC R8, c[0x0][0x988] ;  /* 0x00026200ff087b82 */ /* 0x001e2e0000000800 */
[----:B------:R-:W5:Y:S01]  /*5890*/  MUFU.TANH R22, R22 ;  /* 0x0000001600167308 */ /* 0x000f620000002400 */
[----:B---3--:R-:W-:-:S07]  /*58a0*/  IADD3 R124, R157, -UR6, R124 ;  /* 0x800000069d7c7c10 */ /* 0x008fce000fffe07c */
[----:B------:R4:W-:Y:S01]  /*58b0*/  MUFU.TANH R138, R155 ;  /* 0x0000009b008a7308 */ /* 0x0009e20000002400 */
[C---:B------:R-:W-:Y:S02]  /*58c0*/  ISETP.GT.AND P1, PT, R124.reuse, RZ, PT ;  /* 0x000000ff7c00720c */ /* 0x040fe40003f24270 */
[----:B------:R-:W-:Y:S02]  /*58d0*/  ISETP.GT.AND P2, PT, R124, 0x1, PT ;  /* 0x000000017c00780c */ /* 0x000fe40003f44270 */
[----:B------:R-:W-:Y:S02]  /*58e0*/  FSEL R0, R0, -INF , P1 ;  /* 0xff80000000007808 */ /* 0x000fe40000800000 */
[----:B-1----:R-:W-:Y:S01]  /*58f0*/  FMNMX.FTZ R10, R130, R151, !PT ;  /* 0x00000097820a7209 */ /* 0x002fe20007810000 */
[----:B------:R-:W1:Y:S01]  /*5900*/  MUFU.TANH R23, R23 ;  /* 0x0000001700177308 */ /* 0x000e620000002400 */
[----:B--2---:R-:W-:Y:S02]  /*5910*/  FSEL R151, R2, -INF , P2 ;  /* 0xff80000002977808 */ /* 0x004fe40001000000 */
[----:B------:R-:W-:Y:S01]  /*5920*/  ISETP.GT.AND P3, PT, R124, 0x8, PT ;  /* 0x000000087c00780c */ /* 0x000fe20003f64270 */
[----:B0-----:R-:W-:Y:S01]  /*5930*/  FMUL.FTZ R132, R10, R8 ;  /* 0x000000080a847220 */ /* 0x001fe20000410000 */
[----:B------:R-:W-:-:S02]  /*5940*/  FMNMX.FTZ R2, R0, R13, !PT ;  /* 0x0000000d00027209 */ /* 0x000fc40007810000 */
[C---:B------:R-:W-:Y:S01]  /*5950*/  ISETP.GT.AND P4, PT, R124.reuse, 0x9, PT ;  /* 0x000000097c00780c */ /* 0x040fe20003f84270 */
[----:B------:R-:W-:Y:S01]  /*5960*/  MUFU.TANH R120, R120 ;  /* 0x0000007800787308 */ /* 0x000fe20000002400 */
[----:B----4-:R-:W-:Y:S02]  /*5970*/  FSEL R155, R15, -INF , P3 ;  /* 0xff8000000f9b7808 */ /* 0x010fe40001800000 */
[----:B------:R-:W-:Y:S02]  /*5980*/  FMNMX.FTZ R130, R151, R2, !PT ;  /* 0x0000000297827209 */ /* 0x000fe40007810000 */
[----:B------:R-:W-:Y:S02]  /*5990*/  ISETP.GT.AND P2, PT, R124, 0x10, PT ;  /* 0x000000107c00780c */ /* 0x000fe40003f44270 */
[----:B-----5:R-:W-:Y:S01]  /*59a0*/  FSEL R157, R9, -INF , P4 ;  /* 0xff800000099d7808 */ /* 0x020fe20002000000 */
[----:B------:R0:W-:Y:S01]  /*59b0*/  MUFU.TANH R191, R159 ;  /* 0x0000009f00bf7308 */ /* 0x0001e20000002400 */
[----:B------:R-:W-:-:S02]  /*59c0*/  FMNMX.FTZ R130, R155, R130, !PT ;  /* 0x000000829b827209 */ /* 0x000fc40007810000 */
[----:B------:R-:W-:Y:S02]  /*59d0*/  ISETP.GT.AND P3, PT, R124, 0x11, PT ;  /* 0x000000117c00780c */ /* 0x000fe40003f64270 */
[----:B------:R-:W-:Y:S02]  /*59e0*/  FMNMX.FTZ R130, R157, R130, !PT ;  /* 0x000000829d827209 */ /* 0x000fe40007810000 */
[----:B------:R-:W-:Y:S01]  /*59f0*/  FSEL R161, R21, -INF , P3 ;  /* 0xff80000015a17808 */ /* 0x000fe20001800000 */
[----:B------:R-:W2:Y:S01]  /*5a00*/  MUFU.TANH R121, R121 ;  /* 0x0000007900797308 */ /* 0x000ea20000002400 */
[----:B0-----:R-:W-:Y:S02]  /*5a10*/  FSEL R159, R20, -INF , P2 ;  /* 0xff800000149f7808 */ /* 0x001fe40001000000 */
[----:B------:R-:W-:Y:S02]  /*5a20*/  ISETP.GT.AND P2, PT, R124, 0x18, PT ;  /* 0x000000187c00780c */ /* 0x000fe40003f44270 */
[----:B------:R-:W-:-:S02]  /*5a30*/  FMNMX.FTZ R130, R159, R130, !PT ;  /* 0x000000829f827209 */ /* 0x000fc40007810000 */
[----:B------:R-:W-:Y:S01]  /*5a40*/  ISETP.GT.AND P3, PT, R124, 0x19, PT ;  /* 0x000000197c00780c */ /* 0x000fe20003f64270 */
[----:B------:R-:W-:Y:S01]  /*5a50*/  MUFU.TANH R122, R122 ;  /* 0x0000007a007a7308 */ /* 0x000fe20000002400 */
[----:B------:R-:W-:Y:S02]  /*5a60*/  FSEL R163, R22, -INF , P2 ;  /* 0xff80000016a37808 */ /* 0x000fe40001000000 */
[----:B------:R-:W-:Y:S02]  /*5a70*/  FMNMX.FTZ R130, R161, R130, !PT ;  /* 0x00000082a1827209 */ /* 0x000fe40007810000 */
[----:B------:R-:W-:Y:S02]  /*5a80*/  FSETP.NEU.FTZ.AND P1, PT, R10, -INF , PT ;  /* 0xff8000000a00780b */ /* 0x000fe40003f3d000 */
[----:B------:R-:W-:Y:S01]  /*5a90*/  ISETP.GT.AND P2, PT, R124, 0x20, PT ;  /* 0x000000207c00780c */ /* 0x000fe20003f44270 */
[----:B------:R-:W0:Y:S01]  /*5aa0*/  MUFU.TANH R123, R123 ;  /* 0x0000007b007b7308 */ /* 0x000e220000002400 */
[----:B-1----:R-:W-:-:S02]  /*5ab0*/  FSEL R165, R23, -INF , P3 ;  /* 0xff80000017a57808 */ /* 0x002fc40001800000 */
[----:B------:R-:W-:Y:S02]  /*5ac0*/  FMNMX.FTZ R130, R163, R130, !PT ;  /* 0x00000082a3827209 */ /* 0x000fe40007810000 */
[----:B------:R-:W-:Y:S02]  /*5ad0*/  FSEL R2, R132, RZ, P1 ;  /* 0x000000ff84027208 */ /* 0x000fe40000800000 */
[C---:B------:R-:W-:Y:S01]  /*5ae0*/  ISETP.GT.AND P3, PT, R124.reuse, 0x21, PT ;  /* 0x000000217c00780c */ /* 0x040fe20003f64270 */
[----:B------:R-:W1:Y:S01]  /*5af0*/  MUFU.TANH R126, R126 ;  /* 0x0000007e007e7308 */ /* 0x000e620000002400 */
[----:B------:R-:W-:Y:S01]  /*5b00*/  FMNMX.FTZ R130, R165, R130, !PT ;  /* 0x00000082a5827209 */ /* 0x000fe20007810000 */
[-CC-:B------:R-:W-:Y:S01]  /*5b10*/  FFMA.FTZ R190, R183, R8.reuse, -R2.reuse ;  /* 0x00000008b7be7223 */ /* 0x180fe20000010802 */
[----:B--2---:R-:W-:Y:S01]  /*5b20*/  FSEL R183, R121, -INF , P3 ;  /* 0xff80000079b77808 */ /* 0x004fe20001800000 */
[-CC-:B------:R-:W-:Y:S01]  /*5b30*/  FFMA.FTZ R188, R185, R8.reuse, -R2.reuse ;  /* 0x00000008b9bc7223 */ /* 0x180fe20000010802 */
[C---:B------:R-:W-:Y:S01]  /*5b40*/  ISETP.GT.AND P3, PT, R124.reuse, 0x29, PT ;  /* 0x000000297c00780c */ /* 0x040fe20003f64270 */
[-CC-:B------:R-:W-:Y:S01]  /*5b50*/  FFMA.FTZ R184, R179, R8.reuse, -R2.reuse ;  /* 0x00000008b3b87223 */ /* 0x180fe20000010802 */
[-CC-:B------:R-:W-:Y:S01]  /*5b60*/  FFMA.FTZ R21, R181, R8.reuse, -R2.reuse ;  /* 0x00000008b5157223 */ /* 0x180fe20000010802 */
[----:B------:R2:W-:Y:S01]  /*5b70*/  MUFU.TANH R197, R167 ;  /* 0x000000a700c57308 */ /* 0x0005e20000002400 */
[----:B0-----:R-:W-:Y:S01]  /*5b80*/  FSEL R123, R123, -INF , P3 ;  /* 0xff8000007b7b7808 */ /* 0x001fe20001800000 */
[-CC-:B------:R-:W-:Y:S01]  /*5b90*/  FFMA.FTZ R23, R177, R8.reuse, -R2.reuse ;  /* 0x00000008b1177223 */ /* 0x180fe20000010802 */
[----:B------:R-:W-:Y:S01]  /*5ba0*/  ISETP.GT.AND P3, PT, R124, 0x31, PT ;  /* 0x000000317c00780c */ /* 0x000fe20003f64270 */
[-CC-:B------:R-:W-:Y:S01]  /*5bb0*/  FFMA.FTZ R15, R187, R8.reuse, -R2.reuse ;  /* 0x00000008bb0f7223 */ /* 0x180fe20000010802 */
[-CC-:B------:R-:W-:Y:S01]  /*5bc0*/  FFMA.FTZ R186, R175, R8.reuse, -R2.reuse ;  /* 0x00000008afba7223 */ /* 0x180fe20000010802 */
[-CC-:B------:R-:W-:Y:S01]  /*5bd0*/  FFMA.FTZ R180, R171, R8.reuse, -R2.reuse ;  /* 0x00000008abb47223 */ /* 0x180fe20000010802 */
[----:B------:R-:W-:Y:S01]  /*5be0*/  FSEL R179, R134, -INF , P3 ;  /* 0xff80000086b37808 */ /* 0x000fe20001800000 */
[----:B------:R-:W0:Y:S01]  /*5bf0*/  MUFU.TANH R150, R150 ;  /* 0x0000009600967308 */ /* 0x000e220000002400 */
[----:B--2---:R-:W-:Y:S01]  /*5c00*/  FSEL R167, R120, -INF , P2 ;  /* 0xff80000078a77808 */ /* 0x004fe20001000000 */
[-CC-:B------:R-:W-:Y:S01]  /*5c10*/  FFMA.FTZ R182, R139, R8.reuse, -R2.reuse ;  /* 0x000000088bb67223 */ /* 0x180fe20000010802 */
[----:B------:R-:W-:Y:S01]  /*5c20*/  ISETP.GT.AND P2, PT, R124, 0x28, PT ;  /* 0x000000287c00780c */ /* 0x000fe20003f44270 */
[--C-:B------:R-:W-:Y:S01]  /*5c30*/  FFMA.FTZ R168, R149, R8, -R2.reuse ;  /* 0x0000000895a87223 */ /* 0x100fe20000010802 */
[----:B------:R-:W-:Y:S01]  /*5c40*/  FMNMX.FTZ R130, R167, R130, !PT ;  /* 0x00000082a7827209 */ /* 0x000fe20007810000 */
[--C-:B------:R-:W-:Y:S01]  /*5c50*/  FFMA.FTZ R176, R131, R8, -R2.reuse ;  /* 0x0000000883b07223 */ /* 0x100fe20000010802 */
[----:B------:R-:W-:Y:S01]  /*5c60*/  FSEL R185, R122, -INF , P2 ;  /* 0xff8000007ab97808 */ /* 0x000fe20001000000 */
[----:B------:R-:W2:Y:S01]  /*5c70*/  MUFU.TANH R154, R154 ;  /* 0x0000009a009a7308 */ /* 0x000ea20000002400 */
[----:B------:R-:W-:Y:S01]  /*5c80*/  FMNMX.FTZ R130, R183, R130, !PT ;  /* 0x00000082b7827209 */ /* 0x000fe20007810000 */
[-CC-:B------:R-:W-:Y:S01]  /*5c90*/  FFMA.FTZ R131, R133, R8.reuse, -R2.reuse ;  /* 0x0000000885837223 */ /* 0x180fe20000010802 */
[----:B------:R-:W-:Y:S01]  /*5ca0*/  ISETP.GT.AND P2, PT, R124, 0x30, PT ;  /* 0x000000307c00780c */ /* 0x000fe20003f44270 */
[--C-:B------:R-:W-:Y:S01]  /*5cb0*/  FFMA.FTZ R178, R135, R8, -R2.reuse ;  /* 0x0000000887b27223 */ /* 0x100fe20000010802 */
[----:B------:R-:W-:Y:S01]  /*5cc0*/  FMNMX.FTZ R130, R185, R130, !PT ;  /* 0x00000082b9827209 */ /* 0x000fe20007810000 */
[--C-:B------:R-:W-:Y:S01]  /*5cd0*/  FFMA.FTZ R133, R137, R8, -R2.reuse ;  /* 0x0000000889857223 */ /* 0x100fe20000010802 */
[----:B-1----:R-:W-:Y:S01]  /*5ce0*/  FSEL R121, R126, -INF , P2 ;  /* 0xff8000007e797808 */ /* 0x002fe20001000000 */
[----:B------:R-:W1:Y:S01]  /*5cf0*/  MUFU.TANH R189, R189 ;  /* 0x000000bd00bd7308 */ /* 0x000e620000002400 */
[----:B------:R-:W-:Y:S01]  /*5d00*/  FMNMX.FTZ R130, R123, R130, !PT ;  /* 0x000000827b827209 */ /* 0x000fe20007810000 */
[-CC-:B------:R-:W-:Y:S01]  /*5d10*/  FFMA.FTZ R173, R173, R8.reuse, -R2.reuse ;  /* 0x00000008adad7223 */ /* 0x180fe20000010802 */
[C---:B------:R-:W-:Y:S01]  /*5d20*/  ISETP.GT.AND P2, PT, R124.reuse, 0x38, PT ;  /* 0x000000387c00780c */ /* 0x040fe20003f44270 */
[--C-:B------:R-:W-:Y:S01]  /*5d30*/  FFMA.FTZ R169, R169, R8, -R2.reuse ;  /* 0x00000008a9a97223 */ /* 0x100fe20000010802 */
[----:B------:R-:W-:Y:S01]  /*5d40*/  FMNMX.FTZ R130, R121, R130, !PT ;  /* 0x0000008279827209 */ /* 0x000fe20007810000 */
[-CC-:B------:R-:W-:Y:S01]  /*5d50*/  FFMA.FTZ R129, R129, R8.reuse, -R2.reuse ;  /* 0x0000000881817223 */ /* 0x180fe20000010802 */
[----:B------:R-:W-:Y:S01]  /*5d60*/  ISETP.GT.AND P3, PT, R124, 0x39, PT ;  /* 0x000000397c00780c */ /* 0x000fe20003f64270 */
[----:B------:R-:W3:Y:S01]  /*5d70*/  MUFU.TANH R162, R162 ;  /* 0x000000a200a27308 */ /* 0x000ee20000002400 */
[----:B0-----:R-:W-:Y:S01]  /*5d80*/  FSEL R181, R150, -INF , P2 ;  /* 0xff80000096b57808 */ /* 0x001fe20001000000 */
[--C-:B------:R-:W-:Y:S01]  /*5d90*/  FFMA.FTZ R172, R141, R8, -R2.reuse ;  /* 0x000000088dac7223 */ /* 0x100fe20000010802 */
[----:B------:R-:W-:Y:S01]  /*5da0*/  FMNMX.FTZ R130, R179, R130, !PT ;  /* 0x00000082b3827209 */ /* 0x000fe20007810000 */
[-CC-:B------:R-:W-:Y:S01]  /*5db0*/  FFMA.FTZ R125, R125, R8.reuse, -R2.reuse ;  /* 0x000000087d7d7223 */ /* 0x180fe20000010802 */
[----:B------:R-:W-:Y:S01]  /*5dc0*/  ISETP.GT.AND P2, PT, R124, 0x40, PT ;  /* 0x000000407c00780c */ /* 0x000fe20003f44270 */
[--C-:B------:R-:W-:Y:S01]  /*5dd0*/  FFMA.FTZ R174, R143, R8, -R2.reuse ;  /* 0x000000088fae7223 */ /* 0x100fe20000010802 */
[----:B------:R-:W-:Y:S01]  /*5de0*/  FSEL R177, R136, -INF , P3 ;  /* 0xff80000088b17808 */ /* 0x000fe20001800000 */
[----:B------:R-:W0:Y:S01]  /*5df0*/  MUFU.TANH R128, R128 ;  /* 0x0000008000807308 */ /* 0x000e220000002400 */
[----:B------:R-:W-:Y:S01]  /*5e00*/  FMNMX.FTZ R130, R181, R130, !PT ;  /* 0x00000082b5827209 */ /* 0x000fe20007810000 */
[-CC-:B------:R-:W-:Y:S01]  /*5e10*/  FFMA.FTZ R135, R145, R8.reuse, -R2.reuse ;  /* 0x0000000891877223 */ /* 0x180fe20000010802 */
[----:B------:R-:W-:Y:S01]  /*5e20*/  ISETP.GT.AND P3, PT, R124, 0x41, PT ;  /* 0x000000417c00780c */ /* 0x000fe20003f64270 */
[-CC-:B------:R-:W-:Y:S01]  /*5e30*/  FFMA.FTZ R137, R153, R8.reuse, -R2.reuse ;  /* 0x0000000899897223 */ /* 0x180fe20000010802 */
[----:B--2---:R-:W-:Y:S01]  /*5e40*/  FSEL R187, R154, -INF , P2 ;  /* 0xff8000009abb7808 */ /* 0x004fe20001000000 */
[--C-:B------:R-:W-:Y:S01]  /*5e50*/  FFMA.FTZ R170, R147, R8, -R2.reuse ;  /* 0x0000000893aa7223 */ /* 0x100fe20000010802 */
[----:B------:R-:W-:Y:S01]  /*5e60*/  FMNMX.FTZ R130, R177, R130, !PT ;  /* 0x00000082b1827209 */ /* 0x000fe20007810000 */
[----:B------:R-:W2:Y:S01]  /*5e70*/  MUFU.TANH R195, R195 ;  /* 0x000000c300c37308 */ /* 0x000ea20000002400 */
[----:B------:R-:W-:Y:S01]  /*5e80*/  ISETP.GT.AND P2, PT, R124, 0x48, PT ;  /* 0x000000487c00780c */ /* 0x000fe20003f44270 */
[----:B------:R-:W-:Y:S01]  /*5e90*/  FFMA.FTZ R127, R127, R8, -R2 ;  /* 0x000000087f7f7223 */ /* 0x000fe20000010802 */
[----:B------:R-:W-:-:S02]  /*5ea0*/  FSEL R175, R138, -INF , P3 ;  /* 0xff8000008aaf7808 */ /* 0x000fc40001800000 */
[----:B------:R-:W-:Y:S02]  /*5eb0*/  FMNMX.FTZ R130, R187, R130, !PT ;  /* 0x00000082bb827209 */ /* 0x000fe40007810000 */
[C---:B------:R-:W-:Y:S01]  /*5ec0*/  ISETP.GT.AND P3, PT, R124.reuse, 0x49, PT ;  /* 0x000000497c00780c */ /* 0x040fe20003f64270 */
[----:B------:R-:W-:Y:S01]  /*5ed0*/  MUFU.EX2 R15, R15 ;  /* 0x0000000f000f7308 */ /* 0x000fe20000000800 */
[----:B-1----:R-:W-:Y:S02]  /*5ee0*/  FSEL R189, R189, -INF , P2 ;  /* 0xff800000bdbd7808 */ /* 0x002fe40001000000 */
[----:B------:R-:W-:Y:S02]  /*5ef0*/  FMNMX.FTZ R130, R175, R130, !PT ;  /* 0x00000082af827209 */ /* 0x000fe40007810000 */
[----:B------:R-:W-:Y:S02]  /*5f00*/  ISETP.GT.AND P2, PT, R124, 0x50, PT ;  /* 0x000000507c00780c */ /* 0x000fe40003f44270 */
[----:B------:R-:W-:Y:S01]  /*5f10*/  FSEL R191, R191, -INF , P3 ;  /* 0xff800000bfbf7808 */ /* 0x000fe20001800000 */
[----:B------:R-:W-:Y:S01]  /*5f20*/  MUFU.EX2 R188, R188 ;  /* 0x000000bc00bc7308 */ /* 0x000fe20000000800 */
[----:B------:R-:W-:-:S02]  /*5f30*/  FMNMX.FTZ R130, R189, R130, !PT ;  /* 0x00000082bd827209 */ /* 0x000fc40007810000 */
[----:B------:R-:W-:Y:S02]  /*5f40*/  ISETP.GT.AND P3, PT, R124, 0x51, PT ;  /* 0x000000517c00780c */ /* 0x000fe40003f64270 */
[----:B---3--:R-:W-:Y:S02]  /*5f50*/  FSEL R193, R162, -INF , P2 ;  /* 0xff800000a2c17808 */ /* 0x008fe40001000000 */
[----:B------:R-:W-:Y:S01]  /*5f60*/  FMNMX.FTZ R130, R191, R130, !PT ;  /* 0x00000082bf827209 */ /* 0x000fe20007810000 */
[----:B------:R-:W-:Y:S01]  /*5f70*/  MUFU.EX2 R190, R190 ;  /* 0x000000be00be7308 */ /* 0x000fe20000000800 */
[----:B------:R-:W-:Y:S02]  /*5f80*/  ISETP.GT.AND P2, PT, R124, 0x58, PT ;  /* 0x000000587c00780c */ /* 0x000fe40003f44270 */
[----:B0-----:R-:W-:Y:S02]  /*5f90*/  FSEL R171, R128, -INF , P3 ;  /* 0xff80000080ab7808 */ /* 0x001fe40001800000 */
[----:B------:R-:W-:-:S02]  /*5fa0*/  FMNMX.FTZ R130, R193, R130, !PT ;  /* 0x00000082c1827209 */ /* 0x000fc40007810000 */
[----:B------:R-:W-:Y:S01]  /*5fb0*/  ISETP.GT.AND P3, PT, R124, 0x59, PT ;  /* 0x000000597c00780c */ /* 0x000fe20003f64270 */
[----:B------:R-:W-:Y:S01]  /*5fc0*/  MUFU.EX2 R21, R21 ;  /* 0x0000001500157308 */ /* 0x000fe20000000800 */
[----:B--2---:R-:W-:Y:S02]  /*5fd0*/  FSEL R195, R195, -INF , P2 ;  /* 0xff800000c3c37808 */ /* 0x004fe40001000000 */
[----:B------:R-:W-:Y:S02]  /*5fe0*/  FMNMX.FTZ R130, R171, R130, !PT ;  /* 0x00000082ab827209 */ /* 0x000fe40007810000 */
[----:B------:R-:W-:Y:S02]  /*5ff0*/  FSEL R197, R197, -INF , P3 ;  /* 0xff800000c5c57808 */ /* 0x000fe40001800000 */
[----:B------:R-:W-:Y:S01]  /*6000*/  FMNMX.FTZ R130, R195, R130, !PT ;  /* 0x00000082c3827209 */ /* 0x000fe20007810000 */
[----:B------:R-:W-:Y:S01]  /*6010*/  MUFU.EX2 R184, R184 ;  /* 0x000000b800b87308 */ /* 0x000fe20000000800 */
[----:B------:R-:W-:-:S02]  /*6020*/  FSEL R149, R10, RZ, P1 ;  /* 0x000000ff0a957208 */ /* 0x000fc40000800000 */
[----:B------:R-:W-:-:S03]  /*6030*/  FMNMX.FTZ R130, R197, R130, !PT ;  /* 0x00000082c5827209 */ /* 0x000fc60007810000 */
[----:B------:R-:W-:Y:S02]  /*6040*/  FADD.FTZ R149, -R149, R14 ;  /* 0x0000000e95957221 */ /* 0x000fe40000010100 */
[----:B------:R-:W0:Y:S01]  /*6050*/  SHFL.BFLY PT, R9, R130, 0x2, 0x1f ;  /* 0x0c401f0082097f89 */ /* 0x000e2200000e0000 */
[----:B------:R-:W-:Y:S01]  /*6060*/  MUFU.EX2 R23, R23 ;  /* 0x0000001700177308 */ /* 0x000fe20000000800 */
[----:B------:R-:W-:-:S07]  /*6070*/  FMUL.FTZ R149, R149, R8 ;  /* 0x0000000895957220 */ /* 0x000fce0000410000 */
        /* <DEDUP_REMOVED lines=13> */
[----:B------:R-:W-:Y:S01]  /*6150*/  MUFU.EX2 R131, R131 ;  /* 0x0000008300837308 */ /* 0x000fe20000000800 */
[-CC-:B------:R-:W-:Y:S01]  /*6160*/  FFMA.FTZ R139, R0, R8.reuse, -R20.reuse ;  /* 0x00000008008b7223 */ /* 0x180fe20000010814 */
[----:B------:R-:W-:Y:S01]  /*6170*/  FSEL R0, R9, RZ, P2 ;  /* 0x000000ff09007208 */ /* 0x000fe20001000000 */
[-CC-:B------:R-:W-:Y:S01]  /*6180*/  FFMA.FTZ R22, R151, R8.reuse, -R20.reuse ;  /* 0x0000000897167223 */ /* 0x180fe20000010814 */
[-CC-:B------:R-:W-:Y:S01]  /*6190*/  FFMA.FTZ R120, R155, R8.reuse, -R20.reuse ;  /* 0x000000089b787223 */ /* 0x180fe20000010814 */
[-CC-:B------:R-:W-:Y:S01]  /*61a0*/  FFMA.FTZ R141, R157, R8.reuse, -R20.reuse ;  /* 0x000000089d8d7223 */ /* 0x180fe20000010814 */
[-CC-:B------:R-:W-:Y:S01]  /*61b0*/  FFMA.FTZ R122, R159, R8.reuse, -R20.reuse ;  /* 0x000000089f7a7223 */ /* 0x180fe20000010814 */
[----:B------:R-:W-:Y:S01]  /*61c0*/  FADD.FTZ R13, -R0, R13 ;  /* 0x0000000d000d7221 */ /* 0x000fe20000010100 */
[----:B------:R-:W-:Y:S01]  /*61d0*/  MUFU.EX2 R139, R139 ;  /* 0x0000008b008b7308 */ /* 0x000fe20000000800 */
[-CC-:B------:R-:W-:Y:S01]  /*61e0*/  FFMA.FTZ R143, R161, R8.reuse, -R20.reuse ;  /* 0x00000008a18f7223 */ /* 0x180fe20000010814 */
[-CC-:B------:R-:W-:Y:S01]  /*61f0*/  FFMA.FTZ R124, R163, R8.reuse, -R20.reuse ;  /* 0x00000008a37c7223 */ /* 0x180fe20000010814 */
[-C--:B------:R-:W-:Y:S01]  /*6200*/  FMUL.FTZ R2, R13, R8.reuse ;  /* 0x000000080d027220 */ /* 0x080fe20000410000 */
        /* <DEDUP_REMOVED lines=16> */
[----:B------:R-:W-:-:S04]  /*6310*/  FFMA.FTZ R195, R195, R8, -R20 ;  /* 0x00000008c3c37223 */ /* 0x000fc80000010814 */
[----:B------:R-:W2:Y:S01]  /*6320*/  MUFU.EX2 R22, R22 ;  /* 0x0000001600167308 */ /* 0x000ea20000000800 */
[----:B0-----:R-:W-:-:S04]  /*6330*/  FFMA.FTZ R121, R0, R6, R15 ;  /* 0x0000000600797223 */ /* 0x001fc8000001000f */
[----:B------:R-:W-:-:S03]  /*6340*/  FADD.FTZ R121, R188, R121 ;  /* 0x00000079bc797221 */ /* 0x000fc60000010000 */
[----:B------:R-:W0:Y:S01]  /*6350*/  MUFU.EX2 R120, R120 ;  /* 0x0000007800787308 */ /* 0x000e220000000800 */
[----:B-1----:R-:W-:Y:S01]  /*6360*/  FFMA.FTZ R3, R2, R3, R139 ;  /* 0x0000000302037223 */ /* 0x002fe2000001008b */
[----:B------:R-:W-:Y:S01]  /*6370*/  FADD.FTZ R6, R190, R121 ;  /* 0x00000079be067221 */ /* 0x000fe20000010000 */
[-CC-:B------:R-:W-:Y:S01]  /*6380*/  FFMA.FTZ R121, R187, R8.reuse, -R20.reuse ;  /* 0x00000008bb797223 */ /* 0x180fe20000010814 */
[----:B------:R-:W-:-:S04]  /*6390*/  FFMA.FTZ R20, R197, R8, -R20 ;  /* 0x00000008c5147223 */ /* 0x000fc80000010814 */
[----:B------:R-:W1:Y:S01]  /*63a0*/  MUFU.EX2 R141, R141 ;  /* 0x0000008d008d7308 */ /* 0x000e620000000800 */
[----:B--2---:R-:W-:-:S07]  /*63b0*/  FADD.FTZ R3, R22, R3 ;  /* 0x0000000316037221 */ /* 0x004fce0000010000 */
        /* <DEDUP_REMOVED lines=21> */
[----:B0-----:R-:W-:Y:S01]  /*6510*/  FADD.FTZ R132, R126, R123 ;  /* 0x0000007b7e847221 */ /* 0x001fe20000010000 */
[----:B------:R-:W-:-:S06]  /*6520*/  FADD.FTZ R123, R129, R6 ;  /* 0x00000006817b7221 */ /* 0x000fcc0000010000 */
[----:B------:R-:W0:Y:S01]  /*6530*/  MUFU.EX2 R14, R14 ;  /* 0x0000000e000e7308 */ /* 0x000e220000000800 */
[----:B-1----:R-:W-:-:S07]  /*6540*/  FADD.FTZ R132, R147, R132 ;  /* 0x0000008493847221 */ /* 0x002fce0000010000 */
[----:B------:R-:W1:Y:S01]  /*6550*/  MUFU.EX2 R13, R13 ;  /* 0x0000000d000d7308 */ /* 0x000e620000000800 */
[----:B--2---:R-:W-:Y:S01]  /*6560*/  FADD.FTZ R3, R183, R132 ;  /* 0x00000084b7037221 */ /* 0x004fe20000010000 */
[----:B------:R-:W-:-:S04]  /*6570*/  FADD.FTZ R132, R176, R123 ;  /* 0x0000007bb0847221 */ /* 0x000fc80000010000 */
        /* <DEDUP_REMOVED lines=42> */
[----:B--2---:R-:W-:Y:S01]  /*6820*/  FADD.FTZ R3, R195, R6 ;  /* 0x00000006c3037221 */ /* 0x004fe20000010000 */
[----:B0-----:R-:W-:-:S03]  /*6830*/  FADD.FTZ R6, R127, R132 ;  /* 0x000000847f067221 */ /* 0x001fc60000010000 */
[----:B-1----:R-:W-:Y:S01]  /*6840*/  FADD.FTZ R3, R20, R3 ;  /* 0x0000000314037221 */ /* 0x002fe20000010000 */
[----:B------:R-:W-:Y:S06]  /*6850*/  @!P0 BRA `(.L_x_2210) ;  /* 0x0000000000048947 */ /* 0x000fec0003800000 */
[----:B------:R-:W-:Y:S01]  /*6860*/  BPT.TRAP 0x1 ;  /* 0x000000040000795c */ /* 0x000fe20000300000 */
.L_x_2210:
[----:B------:R-:W0:Y:S01]  /*6870*/  S2UR UR6, SR_CgaCtaId ;  /* 0x00000000000679c3 */ /* 0x000e220000008800 */
[----:B------:R-:W-:Y:S01]  /*6880*/  R2UR UR5, R192 ;  /* 0x00000000c00572ca */ /* 0x000fe200000e0000 */
[----:B------:R-:W-:Y:S01]  /*6890*/  UIADD3 UR14, UR14, 0x30860, URZ ;  /* 0x000308600e0e7890 */ /* 0x000fe2000fffe03f */
[----:B------:R-:W-:Y:S02]  /*68a0*/  F2FP.F16.F32.PACK_AB R186, R173, R186 ;  /* 0x000000baadba723e */ /* 0x000fe400000000ff */
[----:B------:R-:W-:Y:S02]  /*68b0*/  F2FP.F16.F32.PACK_AB R180, R169, R180 ;  /* 0x000000b4a9b4723e */ /* 0x000fe400000000ff */
[----:B------:R-:W-:Y:S01]  /*68c0*/  F2FP.F16.F32.PACK_AB R183, R14, R183 ;  /* 0x000000b70eb7723e */ /* 0x000fe200000000ff */
[----:B------:R-:W-:Y:S01]  /*68d0*/  IMAD.MOV.U32 R14, RZ, RZ, R10 ;  /* 0x000000ffff0e7224 */ /* 0x000fe200078e000a */
[----:B------:R-:W-:Y:S02]  /*68e0*/  F2FP.F16.F32.PACK_AB R177, R128, R13 ;  /* 0x0000000d80b1723e */ /* 0x000fe400000000ff */
[----:B------:R-:W-:-:S02]  /*68f0*/  F2FP.F16.F32.PACK_AB R173, R175, R121 ;  /* 0x00000079afad723e */ /* 0x000fc400000000ff */
[----:B------:R-:W-:Y:S01]  /*6900*/  F2FP.F16.F32.PACK_AB R169, R171, R193 ;  /* 0x000000c1aba9723e */ /* 0x000fe200000000ff */
[----:B------:R-:W-:Y:S01]  /*6910*/  UISETP.GT.AND UP0, UPT, UR61, UR5, UPT ;  /* 0x000000053d00728c */ /* 0x000fe2000bf04270 */
[----:B------:R-:W-:Y:S01]  /*6920*/  F2FP.F16.F32.PACK_AB R188, R188, R15 ;  /* 0x0000000fbcbc723e */ /* 0x000fe200000000ff */
[----:B------:R-:W-:Y:S01]  /*6930*/  UIADD3 UR61, UR61, -0x1, URZ ;  /* 0xffffffff3d3d7890 */ /* 0x000fe2000fffe03f */
[----:B------:R-:W-:Y:S01]  /*6940*/  F2FP.F16.F32.PACK_AB R189, R22, R139 ;  /* 0x0000008b16bd723e */ /* 0x000fe200000000ff */
[----:B------:R-:W-:Y:S01]  /*6950*/  UMOV UR5, UR7 ;  /* 0x0000000700057c82 */ /* 0x000fe20008000000 */
[----:B------:R-:W-:Y:S02]  /*6960*/  F2FP.F16.F32.PACK_AB R190, R21, R190 ;  /* 0x000000be15be723e */ /* 0x000fe400000000ff */
[----:B------:R-:W-:Y:S02]  /*6970*/  PLOP3.LUT P1, PT, PT, PT, UP0, 0x80, 0x0 ;  /* 0x000000000000781c */ /* 0x000fe40003f2f008 */
        /* <DEDUP_REMOVED lines=19> */
[----:B------:R-:W-:Y:S06]  /*6ab0*/  @P1 BRA `(.L_x_2211) ;  /* 0xffffffd4001c1947 */ /* 0x000fec000383ffff */
.L_x_2200:
[----:B------:R-:W-:-:S13]  /*6ac0*/  R2UR UR5, R18 ;  /* 0x00000000120572ca */ /* 0x000fda00000e0000 */
[----:B------:R-:W-:-:S06]  /*6ad0*/  UISETP.GE.AND UP0, UPT, UR61, UR5, UPT ;  /* 0x000000053d00728c */ /* 0x000fcc000bf06270 */
[----:B------:R-:W-:-:S13]  /*6ae0*/  PLOP3.LUT P1, PT, PT, PT, UP0, 0x80, 0x0 ;  /* 0x000000000000781c */ /* 0x000fda0003f2f008 */
[----:B------:R-:W-:Y:S05]  /*6af0*/  @!P1 BRA `(.L_x_2212) ;  /* 0x00000024000c9947 */ /* 0x000fea0003800000 */
[----:B------:R-:W-:Y:S01]  /*6b00*/  IMAD.MOV.U32 R12, RZ, RZ, R9 ;  /* 0x000000ffff0c7224 */ /* 0x000fe200078e0009 */
[----:B------:R-:W-:Y:S01]  /*6b10*/  MOV R11, R10 ;  /* 0x0000000a000b7202 */ /* 0x000fe20000000f00 */
[----:B------:R-:W-:Y:S01]  /*6b20*/  IMAD.U32 R13, RZ, RZ, UR7 ;  /* 0x00000007ff0d7e24 */ /* 0x000fe2000f8e00ff */
[----:B------:R-:W-:Y:S01]  /*6b30*/  UMOV UR38, UR4 ;  /* 0x0000000400267c82 */ /* 0x000fe20008000000 */
[----:B------:R-:W-:-:S05]  /*6b40*/  ULDC UR6, c[0x0][0x9d8] ;  /* 0x0002760000067ab9 */ /* 0x000fca0000000800 */
.L_x_2223:
[----:B------:R-:W-:Y:S01]  /*6b50*/  R2UR UR5, R13 ;  /* 0x000000000d0572ca */ /* 0x000fe200000e0000 */
[----:B------:R-:W-:-:S04]  /*6b60*/  UIADD3 UR4, UR38, 0x1, URZ ;  /* 0x0000000126047890 */ /* 0x000fc8000fffe03f */
[----:B------:R-:W-:-:S04]  /*6b70*/  UISETP.NE.AND UP0, UPT, UR4, 0x2, UPT ;  /* 0x000000020400788c */ /* 0x000fc8000bf05270 */
[----:B------:R-:W-:Y:S02]  /*6b80*/  USEL UR7, URZ, 0x1, UP0 ;  /* 0x000000013f077887 */ /* 0x000fe40008000000 */
[----:B------:R-:W-:Y:S02]  /*6b90*/  USEL UR4, UR4, URZ, UP0 ;  /* 0x0000003f04047287 */ /* 0x000fe40008000000 */
[----:B------:R-:W-:Y:S01]  /*6ba0*/  ULOP3.LUT UR7, UR5, UR7, URZ, 0x3c, !UPT ;  /* 0x0000000705077292 */ /* 0x000fe2000f8e3c3f */
[----:B------:R-:W-:Y:S11]  /*6bb0*/  @!P0 BRA `(.L_x_2213) ;  /* 0x0000000000048947 */ /* 0x000ff60003800000 */
[----:B------:R-:W-:Y:S01]  /*6bc0*/  BPT.TRAP 0x1 ;  /* 0x000000040000795c */ /* 0x000fe20000300000 */
.L_x_2213:
[----:B------:R-:W-:Y:S01]  /*6bd0*/  ULEA UR39, UR4, UR60, 0x3 ;  /* 0x0000003c04277291 */ /* 0x000fe2000f8e183f */
[----:B------:R-:W-:-:S05]  /*6be0*/  IMAD.U32 R8, RZ, RZ, UR7 ;  /* 0x00000007ff087e24 */ /* 0x000fca000f8e00ff */
[----:B------:R-:W-:-:S04]  /*6bf0*/  SHF.L.U32 R8, R8, 0x1f, RZ ;  /* 0x0000001f08087819 */ /* 0x000fc800000006ff */
[----:B------:R0:W1:Y:S01]  /*6c00*/  SYNCS.PHASECHK.TRANS64.TRYWAIT P1, [UR39+0x30830], R8 ;  /* 0x03083008ff0075a7 */ /* 0x0000620008020167 */
[----:B------:R-:W-:Y:S05]  /*6c10*/  @!P0 BRA `(.L_x_2214) ;  /* 0x0000000000048947 */ /* 0x000fea0003800000 */
[----:B------:R-:W-:Y:S01]  /*6c20*/  BPT.TRAP 0x1 ;  /* 0x000000040000795c */ /* 0x000fe20000300000 */
.L_x_2214:
[----:B-1----:R-:W-:Y:S05]  /*6c30*/  @P1 BRA `(.L_x_2215) ;  /* 0x0000000000081947 */ /* 0x002fea0003800000 */
[----:B------:R-:W1:Y:S02]  /*6c40*/  SYNCS.PHASECHK.TRANS64.TRYWAIT P1, [UR39+0x30830], R8 ;  /* 0x03083008ff0075a7 */ /* 0x000e640008020167 */
[----:B-1----:R-:W-:Y:S05]  /*6c50*/  @!P1 BRA `(.L_x_2216) ;  /* 0x0000009000409947 */ /* 0x002fea0003800000 */
.L_x_2215:
        /* <DEDUP_REMOVED lines=162> */
.L_x_2217:
[----:B------:R-:W-:Y:S01]  /*7680*/  R2UR UR10, R13 ;  /* 0x000000000d0a72ca */ /* 0x000fe200000e0000 */
[----:B------:R-:W-:-:S12]  /*7690*/  ULEA UR5, UR38, UR60, 0x3 ;  /* 0x0000003c26057291 */ /* 0x000fd8000f8e183f */
[----:B------:R-:W-:-:S04]  /*76a0*/  MOV R0, UR10 ;  /* 0x0000000a00007c02 */ /* 0x000fc80008000f00 */
[----:B------:R-:W-:-:S04]  /*76b0*/  SHF.L.U32 R0, R0, 0x1f, RZ ;  /* 0x0000001f00007819 */ /* 0x000fc800000006ff */
[----:B------:R2:W3:Y:S01]  /*76c0*/  SYNCS.PHASECHK.TRANS64.TRYWAIT P1, [UR5+0x30850], R0 ;  /* 0x03085000ff0075a7 */ /* 0x0004e20008020145 */
[----:B------:R-:W-:Y:S05]  /*76d0*/  @!P0 BRA `(.L_x_2218) ;  /* 0x0000000000048947 */ /* 0x000fea0003800000 */
[----:B------:R-:W-:Y:S01]  /*76e0*/  BPT.TRAP 0x1 ;  /* 0x000000040000795c */ /* 0x000fe20000300000 */
.L_x_2218:
[----:B---3--:R-:W-:Y:S05]  /*76f0*/  @P1 BRA `(.L_x_2219) ;  /* 0x0000000000081947 */ /* 0x008fea0003800000 */
[----:B------:R-:W3:Y:S02]  /*7700*/  SYNCS.PHASECHK.TRANS64.TRYWAIT P1, [UR5+0x30850], R0 ;  /* 0x03085000ff0075a7 */ /* 0x000ee40008020145 */
[----:B---3--:R-:W-:Y:S05]  /*7710*/  @!P1 BRA `(.L_x_2220) ;  /* 0x0000008400a89947 */ /* 0x008fea0003800000 */
.L_x_2219:
[----:B------:R-:W-:Y:S01]  /*7720*/  UIADD3 UR10, UR60, 0x400, URZ ;  /* 0x000004003c0a7890 */ /* 0x000fe2000fffe03f */
[----:B------:R-:W-:Y:S01]  /*7730*/  WARPGROUP.ARRIVE ;  /* 0x00000000000079c5 */ /* 0x000fe20000000000 */
[----:B------:R-:W-:Y:S01]  /*7740*/  UMOV UR11, 0x40000040 ;  /* 0x40000040000b7882 */ /* 0x000fe20000000000 */
[----:B------:R-:W-:Y:S01]  /*7750*/  UMOV UR15, 0x40000040 ;  /* 0x40000040000f7882 */ /* 0x000fe20000000000 */
        /* <DEDUP_REMOVED lines=33> */
.L_x_2221:
        /* <DEDUP_REMOVED lines=60> */
[----:B0-----:R-:W0:Y:S01]  /*7d30*/  LDC R8, c[0x0][0x988] ;  /* 0x00026200ff087b82 */ /* 0x001e220000000800 */
[----:B------:R-:W-:Y:S01]  /*7d40*/  UIADD3 UR39, UR39, 0x30840, URZ ;  /* 0x0003084027277890 */ /* 0x000fe2000fffe03f */
[----:B------:R-:W2:Y:S01]  /*7d50*/  MUFU.TANH R175, R175 ;  /* 0x000000af00af7308 */ /* 0x000ea20000002400 */
[----:B---3--:R-:W-:-:S05]  /*7d60*/  FMNMX.FTZ R0, R173, R0, !PT ;  /* 0x00000000ad007209 */ /* 0x008fca0007810000 */
[----:B------:R-:W3:Y:S02]  /*7d70*/  S2UR UR10, SR_CgaCtaId ;  /* 0x00000000000a79c3 */ /* 0x000ee40000008800 */
[----:B------:R-:W4:Y:S01]  /*7d80*/  MUFU.TANH R21, R21 ;  /* 0x0000001500157308 */ /* 0x000f220000002400 */
[----:B-1----:R-:W-:-:S07]  /*7d90*/  FMNMX.FTZ R2, R17, R2, !PT ;  /* 0x0000000211027209 */ /* 0x002fce0007810000 */
[----:B------:R-:W1:Y:S01]  /*7da0*/  MUFU.TANH R177, R177 ;  /* 0x000000b100b17308 */ /* 0x000e620000002400 */
[----:B--2---:R-:W-:-:S07]  /*7db0*/  FMNMX.FTZ R0, R175, R0, !PT ;  /* 0x00000000af007209 */ /* 0x004fce0007810000 */
[----:B------:R-:W2:Y:S01]  /*7dc0*/  MUFU.TANH R23, R23 ;  /* 0x0000001700177308 */ /* 0x000ea20000002400 */
[----:B----4-:R-:W-:Y:S01]  /*7dd0*/  FMNMX.FTZ R2, R21, R2, !PT ;  /* 0x0000000215027209 */ /* 0x010fe20007810000 */
[----:B---3--:R-:W-:-:S06]  /*7de0*/  UPRMT UR39, UR10, 0x654, UR39 ;  /* 0x000006540a277896 */ /* 0x008fcc0008000027 */
[----:B------:R-:W3:Y:S01]  /*7df0*/  MUFU.TANH R179, R179 ;  /* 0x000000b300b37308 */ /* 0x000ee20000002400 */
[----:B-1----:R-:W-:Y:S02]  /*7e00*/  FMNMX.FTZ R0, R177, R0, !PT ;  /* 0x00000000b1007209 */ /* 0x002fe40007810000 */
[----:B------:R-:W-:Y:S05]  /*7e10*/  SYNCS.ARRIVE.TRANS64.RED.A1T0 RZ, [UR39], RZ ;  /* 0x000000ffffff79a7 */ /* 0x000fea0008100427 */
[----:B------:R-:W1:Y:S01]  /*7e20*/  MUFU.TANH R121, R121 ;  /* 0x0000007900797308 */ /* 0x000e620000002400 */
[----:B--2---:R-:W-:-:S07]  /*7e30*/  FMNMX.FTZ R2, R23, R2, !PT ;  /* 0x0000000217027209 */ /* 0x004fce0007810000 */
[----:B------:R-:W2:Y:S01]  /*7e40*/  MUFU.TANH R181, R181 ;  /* 0x000000b500b57308 */ /* 0x000ea20000002400 */
[----:B---3--:R-:W-:-:S07]  /*7e50*/  FMNMX.FTZ R0, R179, R0, !PT ;  /* 0x00000000b3007209 */ /* 0x008fce0007810000 */
[----:B------:R-:W3:Y:S01]  /*7e60*/  MUFU.TANH R123, R123 ;  /* 0x0000007b007b7308 */ /* 0x000ee20000002400 */
[----:B-1----:R-:W-:-:S07]  /*7e70*/  FMNMX.FTZ R2, R121, R2, !PT ;  /* 0x0000000279027209 */ /* 0x002fce0007810000 */
        /* <DEDUP_REMOVED lines=65> */
[----:B-1----:R-:W-:-:S05]  /*8290*/  FMNMX.FTZ R0, R205, R0, !PT ;  /* 0x00000000cd007209 */ /* 0x002fca0007810000 */
[----:B------:R-:W1:Y:S01]  /*82a0*/  SHFL.BFLY PT, R9, R0, 0x2, 0x1f ;  /* 0x0c401f0000097f89 */ /* 0x000e6200000e0000 */
[----:B--2---:R-:W-:-:S04]  /*82b0*/  FMNMX.FTZ R2, R163, R2, !PT ;  /* 0x00000002a3027209 */ /* 0x004fc80007810000 */
[----:B---3--:R-:W-:-:S05]  /*82c0*/  FMNMX.FTZ R2, R165, R2, !PT ;  /* 0x00000002a5027209 */ /* 0x008fca0007810000 */
[----:B------:R-:W2:Y:S01]  /*82d0*/  SHFL.BFLY PT, R167, R2, 0x2, 0x1f ;  /* 0x0c401f0002a77f89 */ /* 0x000ea200000e0000 */
[----:B-1----:R-:W-:-:S05]  /*82e0*/  FMNMX.FTZ R16, R0, R9, !PT ;  /* 0x0000000900107209 */ /* 0x002fca0007810000 */
[----:B------:R-:W1:Y:S01]  /*82f0*/  SHFL.BFLY PT, R9, R16, 0x1, 0x1f ;  /* 0x0c201f0010097f89 */ /* 0x000e6200000e0000 */
[----:B--2---:R-:W-:-:S05]  /*8300*/  FMNMX.FTZ R167, R2, R167, !PT ;  /* 0x000000a702a77209 */ /* 0x004fca0007810000 */
[----:B------:R-:W2:Y:S01]  /*8310*/  SHFL.BFLY PT, R20, R167, 0x1, 0x1f ;  /* 0x0c201f00a7147f89 */ /* 0x000ea200000e0000 */
[----:B-1----:R-:W-:-:S05]  /*8320*/  FMNMX.FTZ R10, R16, R9, !PT ;  /* 0x00000009100a7209 */ /* 0x002fca0007810000 */
[----:B------:R-:W-:Y:S01]  /*8330*/  FADD.FTZ R11, -R10, R11 ;  /* 0x0000000b0a0b7221 */ /* 0x000fe20000010100 */
[----:B--2---:R-:W-:-:S03]  /*8340*/  FMNMX.FTZ R9, R167, R20, !PT ;  /* 0x00000014a7097209 */ /* 0x004fc60007810000 */
[-C--:B0-----:R-:W-:Y:S02]  /*8350*/  FMUL.FTZ R20, R11, R8.reuse ;  /* 0x000000080b147220 */ /* 0x081fe40000410000 */
[----:B------:R-:W-:Y:S01]  /*8360*/  FADD.FTZ R11, -R9, R12 ;  /* 0x0000000c090b7221 */ /* 0x000fe20000010100 */
[-C--:B------:R-:W-:Y:S01]  /*8370*/  FMUL.FTZ R12, R10, R8.reuse ;  /* 0x000000080a0c7220 */ /* 0x080fe20000410000 */
[----:B------:R0:W-:Y:S02]  /*8380*/  MUFU.EX2 R0, R20 ;  /* 0x0000001400007308 */ /* 0x0001e40000000800 */
[-C--:B------:R-:W-:Y:S01]  /*8390*/  FMUL.FTZ R2, R11, R8.reuse ;  /* 0x000000080b027220 */ /* 0x080fe20000410000 */
        /* <DEDUP_REMOVED lines=25> */
[----:B------:R-:W-:Y:S03]  /*8530*/  MUFU.EX2 R2, R2 ;  /* 0x0000000200027308 */ /* 0x000fe60000000800 */
[-CC-:B------:R-:W-:Y:S01]  /*8540*/  FFMA.FTZ R189, R13, R8.reuse, -R12.reuse ;  /* 0x000000080dbd7223 */ /* 0x180fe2000001080c */
[-CC-:B------:R-:W-:Y:S01]  /*8550*/  FFMA.FTZ R14, R15, R8.reuse, -R12.reuse ;  /* 0x000000080f0e7223 */ /* 0x180fe2000001080c */
[-CC-:B------:R-:W-:Y:S01]  /*8560*/  FFMA.FTZ R191, R17, R8.reuse, -R12.reuse ;  /* 0x0000000811bf7223 */ /* 0x180fe2000001080c */
[-CC-:B------:R-:W-:Y:S01]  /*8570*/  FFMA.FTZ R16, R21, R8.reuse, -R12.reuse ;  /* 0x0000000815107223 */ /* 0x180fe2000001080c */
[-CC-:B------:R-:W-:Y:S01]  /*8580*/  FFMA.FTZ R185, R23, R8.reuse, -R12.reuse ;  /* 0x0000000817b97223 */ /* 0x180fe2000001080c */
[----:B------:R-:W1:Y:S01]  /*8590*/  MUFU.EX2 R11, R11 ;  /* 0x0000000b000b7308 */ /* 0x000e620000000800 */
[-CC-:B0-----:R-:W-:Y:S01]  /*85a0*/  FFMA.FTZ R20, R121, R8.reuse, -R12.reuse ;  /* 0x0000000879147223 */ /* 0x181fe2000001080c */
        /* <DEDUP_REMOVED lines=15> */
[----:B-1----:R-:W-:Y:S01]  /*86a0*/  FFMA.FTZ R17, R0, R6, R11 ;  /* 0x0000000600117223 */ /* 0x002fe2000001000b */
[-CC-:B------:R-:W-:Y:S01]  /*86b0*/  FFMA.FTZ R149, R149, R8.reuse, -R12.reuse ;  /* 0x0000000895957223 */ /* 0x180fe2000001080c */
[-CC-:B------:R-:W-:Y:S01]  /*86c0*/  FFMA.FTZ R159, R159, R8.reuse, -R12.reuse ;  /* 0x000000089f9f7223 */ /* 0x180fe2000001080c */
[-CC-:B------:R-:W-:Y:S01]  /*86d0*/  FFMA.FTZ R161, R161, R8.reuse, -R12.reuse ;  /* 0x00000008a1a17223 */ /* 0x180fe2000001080c */
[-CC-:B------:R-:W-:Y:S01]  /*86e0*/  FFMA.FTZ R163, R163, R8.reuse, -R12.reuse ;  /* 0x00000008a3a37223 */ /* 0x180fe2000001080c */
[----:B------:R-:W-:-:S02]  /*86f0*/  FFMA.FTZ R12, R165, R8, -R12 ;  /* 0x00000008a50c7223 */ /* 0x000fc4000001080c */
[----:B------:R-:W1:Y:S01]  /*8700*/  MUFU.EX2 R14, R14 ;  /* 0x0000000e000e7308 */ /* 0x000e620000000800 */
[----:B0-----:R-:W-:-:S07]  /*8710*/  FFMA.FTZ R3, R2, R3, R189 ;  /* 0x0000000302037223 */ /* 0x001fce00000100bd */
        /* <DEDUP_REMOVED lines=92> */
.L_x_2222:
[----:B------:R-:W0:Y:S01]  /*8ce0*/  S2UR UR11, SR_CgaCtaId ;  /* 0x00000000000b79c3 */ /* 0x000e220000008800 */
[----:B------:R-:W-:Y:S01]  /*8cf0*/  R2UR UR10, R18 ;  /* 0x00000000120a72ca */ /* 0x000fe200000e0000 */
[----:B------:R-:W-:Y:S01]  /*8d00*/  UIADD3 UR5, UR5, 0x30860, URZ ;  /* 0x0003086005057890 */ /* 0x000fe2000fffe03f */
[----:B------:R-:W-:Y:S01]  /*8d10*/  F2FP.F16.F32.PACK_AB R186, R171, R186 ;  /* 0x000000baabba723e */ /* 0x000fe200000000ff */
        /* <DEDUP_REMOVED lines=9> */
[----:B------:R-:W-:Y:S01]  /*8db0*/  F2FP.F16.F32.PACK_AB R178, R179, R178 ;  /* 0x000000b2b3b2723e */ /* 0x000fe200000000ff */
[----:B------:R-:W-:Y:S01]  /*8dc0*/  IMAD.U32 R13, RZ, RZ, UR7 ;  /* 0x00000007ff0d7e24 */ /* 0x000fe2000f8e00ff */
        /* <DEDUP_REMOVED lines=22> */
.L_x_2212:
        /* <DEDUP_REMOVED lines=99> */
.L_x_2224:
[----:B------:R-:W-:Y:S01]  /*9560*/  ULEA UR5, UR4, UR60, 0x3 ;  /* 0x0000003c04057291 */ /* 0x000fe2000f8e183f */
[----:B------:R-:W-:-:S05]  /*9570*/  IMAD.U32 R0, RZ, RZ, UR7 ;  /* 0x00000007ff007e24 */ /* 0x000fca000f8e00ff */
[----:B------:R-:W-:-:S04]  /*9580*/  SHF.L.U32 R0, R0, 0x1f, RZ ;  /* 0x0000001f00007819 */ /* 0x000fc800000006ff */
[----:B------:R0:W1:Y:S01]  /*9590*/  SYNCS.PHASECHK.TRANS64.TRYWAIT P1, [UR5+0x30850], R0 ;  /* 0x03085000ff0075a7 */ /* 0x0000620008020145 */
[----:B------:R-:W-:Y:S05]  /*95a0*/  @!P0 BRA `(.L_x_2225) ;  /* 0x0000000000048947 */ /* 0x000fea0003800000 */
[----:B------:R-:W-:Y:S01]  /*95b0*/  BPT.TRAP 0x1 ;  /* 0x000000040000795c */ /* 0x000fe20000300000 */
.L_x_2225:
[----:B-1----:R-:W-:Y:S05]  /*95c0*/  @P1 BRA `(.L_x_2226) ;  /* 0x0000000000081947 */ /* 0x002fea0003800000 */
[----:B------:R-:W1:Y:S02]  /*95d0*/  SYNCS.PHASECHK.TRANS64.TRYWAIT P1, [UR5+0x30850], R0 ;  /* 0x03085000ff0075a7 */ /* 0x000e640008020145 */
[----:B-1----:R-:W-:Y:S05]  /*95e0*/  @!P1 BRA `(.L_x_2227) ;  /* 0x00000068000c9947 */ /* 0x002fea0003800000 */
.L_x_2226:
        /* <DEDUP_REMOVED lines=14> */
[----:B------:R-:W-:Y:S01]  /*96d0*/  MOV R6, RZ ;  /* 0x000000ff00067202 */ /* 0x000fe20000000f00 */
        /* <DEDUP_REMOVED lines=47> */
.L_x_2228:
        /* <DEDUP_REMOVED lines=101> */
.L_x_2192:
        /* <DEDUP_REMOVED lines=10> */
[----:B------:R-:W4:Y:S01]  /*a0c0*/  S2UR UR11, SR_CTAID.Y ;  /* 0x00000000000b79c3 */ /* 0x000f220000002600 */
[----:B------:R-:W-:Y:S02]  /*a0d0*/  UIMAD.WIDE.U32 UR4, UR13, UR8, URZ ;  /* 0x000000080d0472a5 */ /* 0x000fe4000f8e003f */
[----:B------:R-:W-:-:S04]  /*a0e0*/  UIMAD UR6, UR7, UR8, URZ ;  /* 0x00000008070672a4 */ /* 0x000fc8000f8e023f */
[----:B------:R-:W-:Y:S01]  /*a0f0*/  UIMAD UR6, UR13, UR9, UR6 ;  /* 0x000000090d0672a4 */ /* 0x000fe2000f8e0206 */
[----:B------:R-:W-:Y:S01]  /*a100*/  BAR.SYNC.DEFER_BLOCKING 0x1, 0x100 ;  /* 0x0044000000007b1d */ /* 0x000fe20000010000 */
[----:B-1----:R-:W-:Y:S02]  /*a110*/  ISETP.NE.AND P0, PT, R17, 0x1, PT ;  /* 0x000000011100780c */ /* 0x002fe40003f05270 */
[----:B------:R-:W-:-:S05]  /*a120*/  UIADD3 UR6, UR5, UR6, URZ ;  /* 0x0000000605067290 */ /* 0x000fca000fffe03f */
[----:B------:R-:W4:Y:S01]  /*a130*/  LDC R21, c[0x0][0xc50] ;  /* 0x00031400ff157b82 */ /* 0x000f220000000800 */
[----:B0-----:R-:W-:Y:S01]  /*a140*/  IADD3 R4, R3, -0x80, RZ ;  /* 0xffffff8003047810 */ /* 0x001fe20007ffe0ff */
[----:B---3--:R-:W-:Y:S01]  /*a150*/  USHF.R.S32.HI UR10, URZ, 0x1f, UR12 ;  /* 0x0000001f3f0a7899 */ /* 0x008fe2000801140c */
[----:B------:R-:W-:Y:S02]  /*a160*/  ULDC.64 UR8, c[0x0][0xb38] ;  /* 0x0002ce0000087ab9 */ /* 0x000fe40000000a00 */
[----:B------:R-:W-:Y:S01]  /*a170*/  SHF.R.S32.HI R3, RZ, 0x1f, R4 ;  /* 0x0000001fff037819 */ /* 0x000fe20000011404 */
[----:B------:R-:W-:Y:S02]  /*a180*/  UIMAD UR7, UR7, UR8, URZ ;  /* 0x00000008070772a4 */ /* 0x000fe4000f8e023f */
[----:B------:R-:W0:Y:S01]  /*a190*/  LDC.64 R14, c[0x0][0xb40] ;  /* 0x0002d000ff0e7b82 */ /* 0x000e220000000a00 */
[CC--:B------:R-:W-:Y:S02]  /*a1a0*/  LEA.HI R5, R3.reuse, R4.reuse, RZ, 0x7 ;  /* 0x0000000403057211 */ /* 0x0c0fe400078f38ff */
[----:B------:R-:W-:-:S02]  /*a1b0*/  LEA.HI R10, R3, R4, RZ, 0x2 ;  /* 0x00000004030a7211 */ /* 0x000fc400078f10ff */
[C---:B------:R-:W-:Y:S02]  /*a1c0*/  LOP3.LUT R7, R5.reuse, 0xffffff80, RZ, 0xc0, !PT ;  /* 0xffffff8005077812 */ /* 0x040fe400078ec0ff */
[----:B------:R-:W-:Y:S01]  /*a1d0*/  SHF.R.S32.HI R6, RZ, 0x7, R5 ;  /* 0x00000007ff067819 */ /* 0x000fe20000011405 */
[----:B------:R-:W1:Y:S02]  /*a1e0*/  @P0 LDC R13, c[0x0][0xbf0] ;  /* 0x0002fc00ff0d0b82 */ /* 0x000e640000000800 */
[----:B------:R-:W-:Y:S01]  /*a1f0*/  IMAD.IADD R20, R4, 0x1, -R7 ;  /* 0x0000000104147824 */ /* 0x000fe200078e0a07 */
[----:B------:R-:W-:Y:S02]  /*a200*/  LEA.HI R3, R5, R6, RZ, 0x1 ;  /* 0x0000000605037211 */ /* 0x000fe400078f08ff */
[----:B------:R-:W-:Y:S02]  /*a210*/  LOP3.LUT R5, R10, 0xfffffffc, RZ, 0xc0, !PT ;  /* 0xfffffffc0a057812 */ /* 0x000fe400078ec0ff */
[----:B------:R-:W-:Y:S01]  /*a220*/  SHF.R.S32.HI R7, RZ, 0x1f, R20 ;  /* 0x0000001fff077819 */ /* 0x000fe20000011414 */
[----:B------:R-:W3:Y:S01]  /*a230*/  LDC.64 R10, c[0x0][0xbd8] ;  /* 0x0002f600ff0a7b82 */ /* 0x000ee20000000a00 */
[----:B------:R-:W-:Y:S01]  /*a240*/  LOP3.LUT R3, R3, 0x3fffffe, RZ, 0xc0, !PT ;  /* 0x03fffffe03037812 */ /* 0x000fe200078ec0ff */
[----:B------:R-:W-:Y:S01]  /*a250*/  IMAD.IADD R5, R4, 0x1, -R5 ;  /* 0x0000000104057824 */ /* 0x000fe200078e0a05 */
[----:B------:R-:W-:Y:S01]  /*a260*/  LEA.HI R22, R7, R20, RZ, 0x2 ;  /* 0x0000001407167211 */ /* 0x000fe200078f10ff */
[----:B----4-:R-:W-:Y:S01]  /*a270*/  IMAD R21, R21, R16, UR11 ;  /* 0x0000000b15157e24 */ /* 0x010fe2000f8e0210 */
[----:B------:R-:W-:-:S02]  /*a280*/  IADD3 R3, R6, -R3, RZ ;  /* 0x8000000306037210 */ /* 0x000fc40007ffe0ff */
[--C-:B------:R-:W-:Y:S01]  /*a290*/  SHF.R.S32.HI R8, RZ, 0x2, R22.reuse ;  /* 0x00000002ff087819 */ /* 0x100fe20000011416 */
[----:B------:R-:W4:Y:S01]  /*a2a0*/  @P0 LDC R23, c[0x0][0xbec] ;  /* 0x0002fb00ff170b82 */ /* 0x000f220000000800 */
[----:B------:R-:W-:Y:S02]  /*a2b0*/  SHF.R.S32.HI R9, RZ, 0x1f, R22 ;  /* 0x0000001fff097819 */ /* 0x000fe40000011416 */
[----:B------:R-:W-:Y:S02]  /*a2c0*/  LEA.HI R6, R5, R5, RZ, 0x1 ;  /* 0x0000000505067211 */ /* 0x000fe400078f08ff */
[----:B------:R-:W-:Y:S02]  /*a2d0*/  LEA.HI R9, R9, R8, RZ, 0x3 ;  /* 0x0000000809097211 */ /* 0x000fe400078f18ff */
[----:B------:R-:W-:Y:S01]  /*a2e0*/  LEA.HI R7, R7, R20, RZ, 0x5 ;  /* 0x0000001407077211 */ /* 0x000fe200078f28ff */
[----:B------:R-:W5:Y:S01]  /*a2f0*/  @P0 LDC R120, c[0x0][0xbf0] ;  /* 0x0002fc00ff780b82 */ /* 0x000f620000000800 */
[----:B------:R-:W-:-:S02]  /*a300*/  LOP3.LUT R9, R9, 0xfffffff8, RZ, 0xc0, !PT ;  /* 0xfffffff809097812 */ /* 0x000fc400078ec0ff */
[----:B------:R-:W-:Y:S02]  /*a310*/  LOP3.LUT R6, R6, 0x1ffffffe, RZ, 0xc0, !PT ;  /* 0x1ffffffe06067812 */ /* 0x000fe400078ec0ff */
[----:B------:R-:W-:Y:S01]  /*a320*/  SHF.R.S32.HI R7, RZ, 0x5, R7 ;  /* 0x00000005ff077819 */ /* 0x000fe20000011407 */
[----:B------:R-:W-:Y:S02]  /*a330*/  IMAD.IADD R4, R8, 0x1, -R9 ;  /* 0x0000000108047824 */ /* 0x000fe400078e0a09 */
[----:B------:R-:W1:Y:S01]  /*a340*/  @P0 LDC R9, c[0x0][0xbec] ;  /* 0x0002fb00ff090b82 */ /* 0x000e620000000800 */
[----:B------:R-:W-:Y:S02]  /*a350*/  IMAD.IADD R12, R5, 0x1, -R6 ;  /* 0x00000001050c7824 */ /* 0x000fe400078e0a06 */
[----:B------:R-:W-:Y:S01]  /*a360*/  LEA R6, R7, R4, 0x4 ;  /* 0x0000000407067211 */ /* 0x000fe200078e20ff */
[----:B------:R-:W-:Y:S01]  /*a370*/  IMAD.U32 R5, RZ, RZ, UR5 ;  /* 0x00000005ff057e24 */ /* 0x000fe2000f8e00ff */
[----:B------:R-:W-:Y:S01]  /*a380*/  MOV R5, UR6 ;  /* 0x0000000600057c02 */ /* 0x000fe20008000f00 */
[----:B---3--:R-:W-:Y:S01]  /*a390*/  IMAD R8, R10, UR10, RZ ;  /* 0x0000000a0a087c24 */ /* 0x008fe2000f8e02ff */
[----:B------:R-:W-:Y:S01]  /*a3a0*/  UIMAD UR6, UR13, UR9, UR7 ;  /* 0x000000090d0672a4 */ /* 0x000fe2000f8e0207 */
[----:B------:R-:W-:-:S02]  /*a3b0*/  IMAD R3, R3, 0x40, R6 ;  /* 0x0000004003037824 */ /* 0x000fc400078e0206 */
[----:B------:R-:W-:Y:S01]  /*a3c0*/  IMAD.U32 R4, RZ, RZ, UR4 ;  /* 0x00000004ff047e24 */ /* 0x000fe2000f8e00ff */
[----:B------:R-:W-:Y:S01]  /*a3d0*/  UIMAD.WIDE.U32 UR4, UR13, UR8, URZ ;  /* 0x000000080d0472a5 */ /* 0x000fe2000f8e003f */
[----:B------:R-:W-:Y:S02]  /*a3e0*/  IMAD R6, R12, 0x8, R3 ;  /* 0x000000080c067824 */ /* 0x000fe400078e0203 */
[----:B------:R-:W-:Y:S01]  /*a3f0*/  IMAD R11, R11, UR12, R8 ;  /* 0x0000000c0b0b7c24 */ /* 0x000fe2000f8e0208 */
[----:B------:R-:W-:Y:S01]  /*a400*/  UIADD3 UR6, UR5, UR6, URZ ;  /* 0x0000000605067290 */ /* 0x000fe2000fffe03f */
[----:B------:R-:W-:Y:S01]  /*a410*/  IMAD.WIDE.U32 R4, R10, UR12, R4 ;  /* 0x0000000c0a047c25 */ /* 0x000fe2000f8e0004 */
[----:B--2---:R-:W-:Y:S01]  /*a420*/  LEA R8, R18, R6, 0x7 ;  /* 0x0000000612087211 */ /* 0x004fe200078e38ff */
[----:B------:R-:W-:Y:S02]  /*a430*/  ULDC.64 UR8, c[0x0][0xb28] ;  /* 0x0002ca0000087ab9 */ /* 0x000fe40000000a00 */
[----:B------:R-:W-:Y:S01]  /*a440*/  IMAD.U32 R7, RZ, RZ, UR5 ;  /* 0x00000005ff077e24 */ /* 0x000fe2000f8e00ff */
[----:B------:R-:W-:Y:S01]  /*a450*/  MOV R7, UR6 ;  /* 0x0000000600077c02 */ /* 0x000fe20008000f00 */
[----:B0-----:R-:W-:Y:S01]  /*a460*/  IMAD R12, R14, UR10, RZ ;  /* 0x0000000a0e0c7c24 */ /* 0x001fe2000f8e02ff */
[----:B------:R-:W-:Y:S01]  /*a470*/  IADD3 R5, R5, R11, RZ ;  /* 0x0000000b05057210 */ /* 0x000fe20007ffe0ff */
[----:B-1----:R-:W-:Y:S01]  /*a480*/  @P0 IMAD.HI.U32 R10, R8, R9, RZ ;  /* 0x00000009080a0227 */ /* 0x002fe200078e00ff */
[----:B------:R-:W-:-:S03]  /*a490*/  ULDC.64 UR6, c[0x0][0xb48] ;  /* 0x0002d20000067ab9 */ /* 0x000fc60000000a00 */
[----:B------:R-:W-:Y:S01]  /*a4a0*/  IMAD.U32 R6, RZ, RZ, UR4 ;  /* 0x00000004ff067e24 */ /* 0x000fe2000f8e00ff */
[----:B------:R-:W-:Y:S01]  /*a4b0*/  ULDC.64 UR4, c[0x0][0xbe0] ;  /* 0x0002f80000047ab9 */ /* 0x000fe20000000a00 */
[----:B------:R-:W-:Y:S01]  /*a4c0*/  IMAD.MOV.U32 R9, RZ, RZ, R8 ;  /* 0x000000ffff097224 */ /* 0x000fe200078e0008 */
[----:B------:R-:W-:Y:S01]  /*a4d0*/  @P0 SHF.R.U32.HI R9, RZ, R13, R10 ;  /* 0x0000000dff090219 */ /* 0x000fe2000001160a */
[----:B------:R-:W-:Y:S01]  /*a4e0*/  IMAD R13, R15, UR12, R12 ;  /* 0x0000000c0f0d7c24 */ /* 0x000fe2000f8e020c */
[----:B------:R-:W-:Y:S01]  /*a4f0*/  SHF.R.S32.HI R12, RZ, 0x1f, R21 ;  /* 0x0000001fff0c7819 */ /* 0x000fe20000011415 */
[----:B------:R-:W-:-:S04]  /*a500*/  IMAD.WIDE.U32 R6, R14, UR12, R6 ;  /* 0x0000000c0e067c25 */ /* 0x000fc8000f8e0006 */
[----:B----4-:R-:W-:-:S04]  /*a510*/  @P0 IMAD.HI.U32 R23, R8, R23, RZ ;  /* 0x0000001708170227 */ /* 0x010fc800078e00ff */
[----:B------:R-:W-:Y:S02]  /*a520*/  IMAD.IADD R7, R7, 0x1, R13 ;  /* 0x0000000107077824 */ /* 0x000fe400078e020d */
[----:B------:R-:W-:Y:S02]  /*a530*/  IMAD R13, R12, UR6, RZ ;  /* 0x000000060c0d7c24 */ /* 0x000fe4000f8e02ff */
[----:B------:R-:W-:-:S04]  /*a540*/  IMAD.WIDE.U32 R4, R21, UR4, R4 ;  /* 0x0000000415047c25 */ /* 0x000fc8000f8e0004 */
[----:B------:R-:W-:Y:S01]  /*a550*/  IMAD.MOV.U32 R11, RZ, RZ, R8 ;  /* 0x000000ffff0b7224 */ /* 0x000fe200078e0008 */
[----:B-----5:R-:W-:Y:S01]  /*a560*/  @P0 SHF.R.U32.HI R11, RZ, R120, R23 ;  /* 0x00000078ff0b0219 */ /* 0x020fe20000011617 */
[----:B------:R-:W-:Y:S01]  /*a570*/  IMAD R15, R21, UR7, R13 ;  /* 0x00000007150f7c24 */ /* 0x000fe2000f8e020d */
[----:B------:R-:W-:Y:S01]  /*a580*/  SHF.R.S32.HI R13, RZ, 0x1f, R9 ;  /* 0x0000001fff0d7819 */ /* 0x000fe20000011409 */
[----:B------:R-:W-:Y:S01]  /*a590*/  IMAD R10, R12, UR4, RZ ;  /* 0x000000040c0a7c24 */ /* 0x000fe2000f8e02ff */
[----:B------:R-:W-:Y:S01]  /*a5a0*/  IADD3 R4, P0, R9, R4, RZ ;  /* 0x0000000409047210 */ /* 0x000fe20007f1e0ff */
[----:B------:R-:W-:Y:S01]  /*a5b0*/  IMAD.WIDE.U32 R6, R21, UR6, R6 ;  /* 0x0000000615067c25 */ /* 0x000fe2000f8e0006 */
[----:B------:R-:W-:Y:S01]  /*a5c0*/  IADD3 R9, -R9, RZ, RZ ;  /* 0x000000ff09097210 */ /* 0x000fe20007ffe1ff */
[----:B------:R-:W-:Y:S02]  /*a5d0*/  ULDC.64 UR6, c[0x0][0xbc8] ;  /* 0x0002f20000067ab9 */ /* 0x000fe40000000a00 */
[----:B------:R-:W-:Y:S01]  /*a5e0*/  IMAD R12, R21, UR5, R10 ;  /* 0x00000005150c7c24 */ /* 0x000fe2000f8e020a */
[--C-:B------:R-:W-:Y:S01]  /*a5f0*/  SHF.R.S32.HI R10, RZ, 0x1f, R11.reuse ;  /* 0x0000001fff0a7819 */ /* 0x100fe2000001140b */
[----:B------:R-:W-:Y:S01]  /*a600*/  IMAD.MOV R14, RZ, RZ, -R11 ;  /* 0x000000ffff0e7224 */ /* 0x000fe200078e0a0b */
[----:B------:R-:W-:Y:S01]  /*a610*/  ULDC.64 UR4, c[0x0][0xb30] ;  /* 0x0002cc0000047ab9 */ /* 0x000fe20000000a00 */
[----:B------:R-:W-:Y:S01]  /*a620*/  IMAD R9, R17, R9, R8 ;  /* 0x0000000911097224 */ /* 0x000fe200078e0208 */
[----:B------:R-:W-:Y:S01]  /*a630*/  IADD3.X R5, R13, R5, R12, P0, !PT ;  /* 0x000000050d057210 */ /* 0x000fe200007fe40c */
[----:B------:R-:W-:-:S02]  /*a640*/  IMAD.IADD R7, R7, 0x1, R15 ;  /* 0x0000000107077824 */ /* 0x000fc400078e020f */
[----:B------:R-:W-:Y:S02]  /*a650*/  IMAD R10, R10, UR4, RZ ;  /* 0x000000040a0a7c24 */ /* 0x000fe4000f8e02ff */
[----:B------:R-:W-:Y:S01]  /*a660*/  IMAD R13, R17, R14, R8 ;  /* 0x0000000e110d7224 */ /* 0x000fe200078e0208 */
[----:B------:R-:W-:Y:S01]  /*a670*/  SHF.R.S32.HI R8, RZ, 0x1f, R9 ;  /* 0x0000001fff087819 */ /* 0x000fe20000011409 */
[C---:B------:R-:W-:Y:S01]  /*a680*/  IMAD R15, R11.reuse, UR5, R10 ;  /* 0x000000050b0f7c24 */ /* 0x040fe2000f8e020a */
[----:B------:R-:W0:Y:S01]  /*a690*/  S2UR UR5, SR_CgaCtaId ;  /* 0x00000000000579c3 */ /* 0x000e220000008800 */
[----:B------:R-:W-:Y:S01]  /*a6a0*/  IMAD.WIDE.U32 R6, R11, UR4, R6 ;  /* 0x000000040b067c25 */ /* 0x000fe2000f8e0006 */
[----:B------:R-:W-:Y:S01]  /*a6b0*/  SHF.R.S32.HI R10, RZ, 0x1f, R13 ;  /* 0x0000001fff0a7819 */ /* 0x000fe2000001140d */
[----:B------:R-:W-:Y:S01]  /*a6c0*/  UMOV UR4, 0x400 ;  /* 0x0000040000047882 */ /* 0x000fe20000000000 */
[----:B------:R-:W-:Y:S01]  /*a6d0*/  LEA R14, R18, R3, 0x7 ;  /* 0x00000003120e7211 */ /* 0x000fe200078e38ff */
[----:B------:R-:W-:Y:S01]  /*a6e0*/  IMAD R8, R8, UR6, RZ ;  /* 0x0000000608087c24 */ /* 0x000fe2000f8e02ff */
[----:B------:R-:W-:Y:S01]  /*a6f0*/  IADD3 R7, R7, R15, RZ ;  /* 0x0000000f07077210 */ /* 0x000fe20007ffe0ff */
[----:B------:R-:W-:Y:S01]  /*a700*/  IMAD R10, R10, UR8, RZ ;  /* 0x000000080a0a7c24 */ /* 0x000fe2000f8e02ff */
[----:B------:R-:W-:Y:S01]  /*a710*/  LOP3.LUT R3, R22, 0x7ffffffc, RZ, 0xc0, !PT ;  /* 0x7ffffffc16037812 */ /* 0x000fe200078ec0ff */
[----:B------:R-:W-:-:S02]  /*a720*/  IMAD R11, R9, UR7, R8 ;  /* 0x00000007090b7c24 */ /* 0x000fc4000f8e0208 */
        /* <DEDUP_REMOVED lines=26> */
[----:B------:R2:W3:Y:S04]  /*a8d0*/  SHFL.IDX PT, R4, R6, RZ, 0x1c1f ;  /* 0x001c1fff06047589 */ /* 0x0004e800000e0000 */
[----:B------:R2:W4:Y:S01]  /*a8e0*/  SHFL.IDX PT, R5, R9, RZ, 0x1c1f ;  /* 0x001c1fff09057589 */ /* 0x00052200000e0000 */
[----:B------:R-:W-:Y:S01]  /*a8f0*/  SHF.L.U32 R3, R3, 0x1, RZ ;  /* 0x0000000103037819 */ /* 0x000fe200000006ff */
        /* <DEDUP_REMOVED lines=13> */
[C---:B------:R-:W-:Y:S01]  /*a9d0*/  IADD3 R16, R3.reuse, 0x18, RZ ;  /* 0x0000001803107810 */ /* 0x040fe20007ffe0ff */
[----:B------:R-:W-:Y:S01]  /*a9e0*/  VIADD R22, R3, 0x50 ;  /* 0x0000005003167836 */ /* 0x000fe20000000000 */
[----:B------:R-:W-:-:S02]  /*a9f0*/  ISETP.GE.AND P6, PT, R17, UR4, PT ;  /* 0x0000000411007c0c */ /* 0x000fc4000bfc6270 */
[----:B------:R-:W-:Y:S02]  /*aa00*/  ISETP.GE.AND P5, PT, R16, UR4, PT ;  /* 0x0000000410007c0c */ /* 0x000fe4000bfa6270 */
[C---:B------:R-:W-:Y:S01]  /*aa10*/  IADD3 R21, R3.reuse, 0x48, RZ ;  /* 0x0000004803157810 */ /* 0x040fe20007ffe0ff */
[C---:B---34-:R-:W-:Y:S01]  /*aa20*/  @!P0 IMAD.WIDE R10, R3.reuse, 0x4, R4 ;  /* 0x00000004030a8825 */ /* 0x058fe200078e0204 */
[----:B------:R-:W-:Y:S02]  /*aa30*/  ISETP.GE.AND P3, PT, R18, UR4, PT ;  /* 0x0000000412007c0c */ /* 0x000fe4000bf66270 */
[----:B------:R-:W-:Y:S02]  /*aa40*/  @!P1 LEA.HI R0, R0, R0, RZ, 0x1 ;  /* 0x0000000000009211 */ /* 0x000fe400078f08ff */
[----:B------:R-:W-:Y:S01]  /*aa50*/  @!P2 LEA.HI R2, R2, R2, RZ, 0x1 ;  /* 0x000000020202a211 */ /* 0x000fe200078f08ff */
[----:B------:R0:W-:Y:S01]  /*aa60*/  @!P0 ST.E.64 desc[UR36][R10.64], R24 ;  /* 0x000000180a008985 */ /* 0x0001e2000c101b24 */
[----:B------:R-:W-:Y:S01]  /*aa70*/  @!P1 LOP3.LUT R13, R0, 0xfffffffe, RZ, 0xc0, !PT ;  /* 0xfffffffe000d9812 */ /* 0x000fe200078ec0ff */
[----:B------:R-:W-:Y:S01]  /*aa80*/  VIADD R0, R3, 0x28 ;  /* 0x0000002803007836 */ /* 0x000fe20000000000 */
[----:B------:R-:W-:-:S02]  /*aa90*/  @!P2 LOP3.LUT R15, R2, 0xfffffffe, RZ, 0xc0, !PT ;  /* 0xfffffffe020fa812 */ /* 0x000fc400078ec0ff */
[----:B------:R-:W-:Y:S01]  /*aaa0*/  IADD3 R2, R3, 0x30, RZ ;  /* 0x0000003003027810 */ /* 0x000fe20007ffe0ff */
[--C-:B------:R-:W-:Y:S01]  /*aab0*/  @!P1 IMAD.WIDE R12, R13, 0x4, R4.reuse ;  /* 0x000000040d0c9825 */ /* 0x100fe200078e0204 */
[----:B------:R-:W-:Y:S02]  /*aac0*/  ISETP.GE.AND P0, PT, R0, UR4, PT ;  /* 0x0000000400007c0c */ /* 0x000fe4000bf06270 */
        /* <DEDUP_REMOVED lines=8> */
[----:B------:R-:W-:-:S02]  /*ab50*/  @!P6 LEA.HI R17, R17, R17, RZ, 0x1 ;  /* 0x000000111111e211 */ /* 0x000fc400078f08ff */
[----:B------:R-:W-:Y:S02]  /*ab60*/  @!P5 LOP3.LUT R11, R16, 0xfffffffe, RZ, 0xc0, !PT ;  /* 0xfffffffe100bd812 */ /* 0x000fe400078ec0ff */
[----:B------:R-:W-:Y:S02]  /*ab70*/  @!P0 LEA.HI R0, R0, R0, RZ, 0x1 ;  /* 0x0000000000008211 */ /* 0x000fe400078f08ff */
[----:B------:R-:W-:Y:S01]  /*ab80*/  @!P4 LEA.HI R2, R2, R2, RZ, 0x1 ;  /* 0x000000020202c211 */ /* 0x000fe200078f08ff */
[--C-:B------:R-:W-:Y:S01]  /*ab90*/  @!P5 IMAD.WIDE R10, R11, 0x4, R4.reuse ;  /* 0x000000040b0ad825 */ /* 0x100fe200078e0204 */
[----:B-1----:R-:W-:Y:S02]  /*aba0*/  @!P6 LOP3.LUT R13, R17, 0xfffffffe, RZ, 0xc0, !PT ;  /* 0xfffffffe110de812 */ /* 0x002fe400078ec0ff */
[----:B------:R-:W-:Y:S02]  /*abb0*/  @!P3 LEA.HI R18, R18, R18, RZ, 0x1 ;  /* 0x000000121212b211 */ /* 0x000fe400078f08ff */
[----:B------:R-:W-:Y:S01]  /*abc0*/  @!P2 LEA.HI R20, R20, R20, RZ, 0x1 ;  /* 0x000000141414a211 */ /* 0x000fe200078f08ff */
[----:B------:R-:W-:Y:S01]  /*abd0*/  @!P6 IMAD.WIDE R12, R13, 0x4, R4 ;  /* 0x000000040d0ce825 */ /* 0x000fe200078e0204 */
[----:B--2---:R-:W-:Y:S01]  /*abe0*/  @!P1 LEA.HI R14, R21, R21, RZ, 0x1 ;  /* 0x00000015150e9211 */ /* 0x004fe200078f08ff */
[----:B------:R0:W-:Y:S01]  /*abf0*/  @!P5 ST.E.64 desc[UR36][R10.64], R36 ;  /* 0x000000240a00d985 */ /* 0x0001e2000c101b24 */
[----:B------:R-:W-:-:S02]  /*ac00*/  @!P0 LOP3.LUT R15, R0, 0xfffffffe, RZ, 0xc0, !PT ;  /* 0xfffffffe000f8812 */ /* 0x000fc400078ec0ff */
[----:B------:R-:W-:Y:S01]  /*ac10*/  @!P4 LOP3.LUT R17, R2, 0xfffffffe, RZ, 0xc0, !PT ;  /* 0xfffffffe0211c812 */ /* 0x000fe200078ec0ff */
[----:B------:R1:W-:Y:S01]  /*ac20*/  @!P6 ST.E.64 desc[UR36][R12.64], R40 ;  /* 0x000000280c00e985 */ /* 0x0003e2000c101b24 */
[----:B------:R-:W-:Y:S01]  /*ac30*/  @!P3 LOP3.LUT R21, R18, 0xfffffffe, RZ, 0xc0, !PT ;  /* 0xfffffffe1215b812 */ /* 0x000fe200078ec0ff */
[C---:B------:R-:W-:Y:S01]  /*ac40*/  VIADD R2, R3.reuse, 0x68 ;  /* 0x0000006803027836 */ /* 0x040fe20000000000 */
[----:B------:R-:W-:Y:S01]  /*ac50*/  @!P2 LOP3.LUT R23, R20, 0xfffffffe, RZ, 0xc0, !PT ;  /* 0xfffffffe1417a812 */ /* 0x000fe200078ec0ff */
[C---:B------:R-:W-:Y:S01]  /*ac60*/  VIADD R18, R3.reuse, 0x70 ;  /* 0x0000007003127836 */ /* 0x040fe20000000000 */
[----:B------:R-:W-:Y:S02]  /*ac70*/  @!P1 LOP3.LUT R25, R14, 0xfffffffe, RZ, 0xc0, !PT ;  /* 0xfffffffe0e199812 */ /* 0x000fe400078ec0ff */
[----:B------:R-:W-:Y:S02]  /*ac80*/  ISETP.GE.AND P5, PT, R22, UR4, PT ;  /* 0x0000000416007c0c */ /* 0x000fe4000bfa6270 */
[----:B------:R-:W-:Y:S01]  /*ac90*/  IADD3 R0, R3, 0x60, RZ ;  /* 0x0000006003007810 */ /* 0x000fe20007ffe0ff */
[----:B0-----:R-:W-:Y:S01]  /*aca0*/  @!P0 IMAD.WIDE R10, R15, 0x4, R4 ;  /* 0x000000040f0a8825 */ /* 0x001fe200078e0204 */
[----:B------:R-:W-:-:S03]  /*acb0*/  ISETP.GE.AND P6, PT, R24, UR4, PT ;  /* 0x0000000418007c0c */ /* 0x000fc6000bfc6270 */
[--C-:B-1----:R-:W-:Y:S01]  /*acc0*/  @!P4 IMAD.WIDE R12, R17, 0x4, R4.reuse ;  /* 0x00000004110cc825 */ /* 0x102fe200078e0204 */
[----:B------:R0:W-:Y:S01]  /*acd0*/  @!P0 ST.E.64 desc[UR36][R10.64], R44 ;  /* 0x0000002c0a008985 */ /* 0x0001e2000c101b24 */
[----:B------:R-:W-:Y:S02]  /*ace0*/  ISETP.GE.AND P0, PT, R0, UR4, PT ;  /* 0x0000000400007c0c */ /* 0x000fe4000bf06270 */
[--C-:B------:R-:W-:Y:S01]  /*acf0*/  @!P3 IMAD.WIDE R14, R21, 0x4, R4.reuse ;  /* 0x00000004150eb825 */ /* 0x100fe200078e0204 */
[----:B------:R1:W-:Y:S01]  /*ad00*/  @!P4 ST.E.64 desc[UR36][R12.64], R48 ;  /* 0x000000300c00c985 */ /* 0x0003e2000c101b24 */
[----:B------:R-:W-:Y:S02]  /*ad10*/  @!P5 LEA.HI R22, R22, R22, RZ, 0x1 ;  /* 0x000000161616d211 */ /* 0x000fe400078f08ff */
[----:B------:R-:W-:Y:S01]  /*ad20*/  @!P2 IMAD.WIDE R16, R23, 0x4, R4 ;  /* 0x000000041710a825 */ /* 0x000fe200078e0204 */
[----:B------:R2:W-:Y:S01]  /*ad30*/  @!P3 ST.E.64 desc[UR36][R14.64], R52 ;  /* 0x000000340e00b985 */ /* 0x0005e2000c101b24 */
[----:B------:R-:W-:-:S02]  /*ad40*/  IADD3 R23, R3, 0x78, RZ ;  /* 0x0000007803177810 */ /* 0x000fc40007ffe0ff */
[----:B------:R-:W-:Y:S01]  /*ad50*/  @!P1 IMAD.WIDE R20, R25, 0x4, R4 ;  /* 0x0000000419149825 */ /* 0x000fe200078e0204 */
[----:B------:R3:W-:Y:S01]  /*ad60*/  @!P2 ST.E.64 desc[UR36][R16.64], R56 ;  /* 0x000000381000a985 */ /* 0x0007e2000c101b24 */
[----:B------:R-:W-:Y:S02]  /*ad70*/  ISETP.GE.AND P2, PT, R18, UR4, PT ;  /* 0x0000000412007c0c */ /* 0x000fe4000bf46270 */
[----:B------:R-:W-:Y:S01]  /*ad80*/  VIADD R25, R3, 0x80 ;  /* 0x0000008003197836 */ /* 0x000fe20000000000 */
[----:B------:R4:W-:Y:S01]  /*ad90*/  @!P1 ST.E.64 desc[UR36][R20.64], R60 ;  /* 0x0000003c14009985 */ /* 0x0009e2000c101b24 */
[----:B------:R-:W-:Y:S02]  /*ada0*/  ISETP.GE.AND P1, PT, R2, UR4, PT ;  /* 0x0000000402007c0c */ /* 0x000fe4000bf26270 */
[----:B------:R-:W-:Y:S02]  /*adb0*/  ISETP.GE.AND P3, PT, R23, UR4, PT ;  /* 0x0000000417007c0c */ /* 0x000fe4000bf66270 */
[----:B------:R-:W-:-:S02]  /*adc0*/  ISETP.GE.AND P4, PT, R25, UR4, PT ;  /* 0x0000000419007c0c */ /* 0x000fc4000bf86270 */
[----:B------:R-:W-:Y:S02]  /*add0*/  @!P6 LEA.HI R24, R24, R24, RZ, 0x1 ;  /* 0x000000181818e211 */ /* 0x000fe400078f08ff */
[----:B0-----:R-:W-:Y:S01]  /*ade0*/  @!P5 LOP3.LUT R11, R22, 0xfffffffe, RZ, 0xc0, !PT ;  /* 0xfffffffe160bd812 */ /* 0x001fe200078ec0ff */
[----:B------:R-:W-:Y:S01]  /*adf0*/  VIADD R22, R3, 0xa0 ;  /* 0x000000a003167836 */ /* 0x000fe20000000000 */
[----:B------:R-:W-:Y:S02]  /*ae00*/  @!P0 LEA.HI R0, R0, R0, RZ, 0x1 ;  /* 0x0000000000008211 */ /* 0x000fe400078f08ff */
[----:B-1----:R-:W-:Y:S01]  /*ae10*/  @!P6 LOP3.LUT R13, R24, 0xfffffffe, RZ, 0xc0, !PT ;  /* 0xfffffffe180de812 */ /* 0x002fe200078ec0ff */
[--C-:B------:R-:W-:Y:S01]  /*ae20*/  @!P5 IMAD.WIDE R10, R11, 0x4, R4.reuse ;  /* 0x000000040b0ad825 */ /* 0x100fe200078e0204 */
[----:B------:R-:W-:Y:S02]  /*ae30*/  @!P1 LEA.HI R2, R2, R2, RZ, 0x1 ;  /* 0x0000000202029211 */ /* 0x000fe400078f08ff */
[----:B--2---:R-:W-:Y:S01]  /*ae40*/  @!P0 LOP3.LUT R15, R0, 0xfffffffe, RZ, 0xc0, !PT ;  /* 0xfffffffe000f8812 */ /* 0x004fe200078ec0ff */
[--C-:B------:R-:W-:Y:S01]  /*ae50*/  @!P6 IMAD.WIDE R12, R13, 0x4, R4.reuse ;  /* 0x000000040d0ce825 */ /* 0x100fe200078e0204 */
[----:B------:R-:W-:Y:S01]  /*ae60*/  @!P2 LEA.HI R18, R18, R18, RZ, 0x1 ;  /* 0x000000121212a211 */ /* 0x000fe200078f08ff */
[----:B------:R0:W-:Y:S01]  /*ae70*/  @!P5 ST.E.64 desc[UR36][R10.64], R64 ;  /* 0x000000400a00d985 */ /* 0x0001e2000c101b24 */
[----:B---3--:R-:W-:Y:S01]  /*ae80*/  @!P1 LOP3.LUT R17, R2, 0xfffffffe, RZ, 0xc0, !PT ;  /* 0xfffffffe02119812 */ /* 0x008fe200078ec0ff */
[----:B------:R-:W-:Y:S01]  /*ae90*/  @!P0 IMAD.WIDE R14, R15, 0x4, R4 ;  /* 0x000000040f0e8825 */ /* 0x000fe200078e0204 */
        /* <DEDUP_REMOVED lines=8> */
[----:B------:R-:W-:-:S02]  /*af20*/  @!P4 LOP3.LUT R25, R25, 0xfffffffe, RZ, 0xc0, !PT ;  /* 0xfffffffe1919c812 */ /* 0x000fc400078ec0ff */
[----:B------:R-:W-:Y:S01]  /*af30*/  IADD3 R2, R3, 0x90, RZ ;  /* 0x0000009003027810 */ /* 0x000fe20007ffe0ff */
[----:B0-----:R-:W-:Y:S01]  /*af40*/  @!P1 IMAD.WIDE R10, R17, 0x4, R4 ;  /* 0x00000004110a9825 */ /* 0x001fe200078e0204 */
[----:B------:R-:W-:-:S03]  /*af50*/  ISETP.GE.AND P0, PT, R0, UR4, PT ;  /* 0x0000000400007c0c */ /* 0x000fc6000bf06270 */
[--C-:B-1----:R-:W-:Y:S01]  /*af60*/  @!P2 IMAD.WIDE R12, R21, 0x4, R4.reuse ;  /* 0x00000004150ca825 */ /* 0x102fe200078e0204 */
[----:B------:R0:W-:Y:S01]  /*af70*/  @!P1 ST.E.64 desc[UR36][R10.64], R76 ;  /* 0x0000004c0a009985 */ /* 0x0001e2000c101b24 */
[----:B------:R-:W-:Y:S02]  /*af80*/  ISETP.GE.AND P1, PT, R2, UR4, PT ;  /* 0x0000000402007c0c */ /* 0x000fe4000bf26270 */
[--C-:B------:R-:W-:Y:S01]  /*af90*/  @!P3 IMAD.WIDE R16, R23, 0x4, R4.reuse ;  /* 0x000000041710b825 */ /* 0x100fe200078e0204 */
[----:B--2---:R-:W-:Y:S01]  /*afa0*/  IADD3 R14, R3, 0xa8, RZ ;  /* 0x000000a8030e7810 */ /* 0x004fe20007ffe0ff */
[----:B------:R1:W-:Y:S01]  /*afb0*/  @!P2 ST.E.64 desc[UR36][R12.64], R80 ;  /* 0x000000500c00a985 */ /* 0x0003e2000c101b24 */
[----:B------:R-:W-:Y:S01]  /*afc0*/  ISETP.GE.AND P2, PT, R18, UR4, PT ;  /* 0x0000000412007c0c */ /* 0x000fe2000bf46270 */
[----:B------:R-:W-:Y:S02]  /*afd0*/  @!P4 IMAD.WIDE R20, R25, 0x4, R4 ;  /* 0x000000041914c825 */ /* 0x000fe400078e0204 */
[----:B------:R2:W-:Y:S01]  /*afe0*/  @!P3 ST.E.64 desc[UR36][R16.64], R84 ;  /* 0x000000541000b985 */ /* 0x0005e2000c101b24 */
[----:B------:R-:W-:Y:S01]  /*aff0*/  ISETP.GE.AND P3, PT, R22, UR4, PT ;  /* 0x0000000416007c0c */ /* 0x000fe2000bf66270 */
[C---:B------:R-:W-:Y:S01]  /*b000*/  VIADD R15, R3.reuse, 0xb0 ;  /* 0x000000b0030f7836 */ /* 0x040fe20000000000 */
[----:B------:R-:W-:Y:S01]  /*b010*/  @!P0 LEA.HI R0, R0, R0, RZ, 0x1 ;  /* 0x0000000000008211 */ /* 0x000fe200078f08ff */
[----:B------:R3:W-:Y:S01]  /*b020*/  @!P4 ST.E.64 desc[UR36][R20.64], R88 ;  /* 0x000000581400c985 */ /* 0x0007e2000c101b24 */
[----:B0-----:R-:W-:Y:S01]  /*b030*/  VIADD R11, R3, 0xb8 ;  /* 0x000000b8030b7836 */ /* 0x001fe20000000000 */
[----:B------:R-:W-:-:S02]  /*b040*/  ISETP.GE.AND P4, PT, R14, UR4, PT ;  /* 0x000000040e007c0c */ /* 0x000fc4000bf86270 */
[----:B------:R-:W-:Y:S02]  /*b050*/  ISETP.GE.AND P5, PT, R15, UR4, PT ;  /* 0x000000040f007c0c */ /* 0x000fe4000bfa6270 */
[----:B------:R-:W-:Y:S02]  /*b060*/  ISETP.GE.AND P6, PT, R11, UR4, PT ;  /* 0x000000040b007c0c */ /* 0x000fe4000bfc6270 */
[----:B------:R-:W-:Y:S02]  /*b070*/  @!P1 LEA.HI R2, R2, R2, RZ, 0x1 ;  /* 0x0000000202029211 */ /* 0x000fe400078f08ff */
[----:B------:R-:W-:Y:S02]  /*b080*/  @!P2 LEA.HI R18, R18, R18, RZ, 0x1 ;  /* 0x000000121212a211 */ /* 0x000fe400078f08ff */
[----:B------:R-:W-:Y:S02]  /*b090*/  @!P3 LEA.HI R22, R22, R22, RZ, 0x1 ;  /* 0x000000161616b211 */ /* 0x000fe400078f08ff */
[----:B-1----:R-:W-:-:S02]  /*b0a0*/  @!P1 LOP3.LUT R13, R2, 0xfffffffe, RZ, 0xc0, !PT ;  /* 0xfffffffe020d9812 */ /* 0x002fc400078ec0ff */
[----:B------:R-:W-:Y:S02]  /*b0b0*/  @!P4 LEA.HI R14, R14, R14, RZ, 0x1 ;  /* 0x0000000e0e0ec211 */ /* 0x000fe400078f08ff */
[----:B------:R-:W-:Y:S02]  /*b0c0*/  @!P5 LEA.HI R10, R15, R15, RZ, 0x1 ;  /* 0x0000000f0f0ad211 */ /* 0x000fe400078f08ff */
[----:B------:R-:W-:Y:S02]  /*b0d0*/  @!P6 LEA.HI R12, R11, R11, RZ, 0x1 ;  /* 0x0000000b0b0ce211 */ /* 0x000fe400078f08ff */
[----:B------:R-:W-:Y:S02]  /*b0e0*/  @!P0 LOP3.LUT R11, R0, 0xfffffffe, RZ, 0xc0, !PT ;  /* 0xfffffffe000b8812 */ /* 0x000fe400078ec0ff */
[----:B------:R-:W-:Y:S02]  /*b0f0*/  @!P2 LOP3.LUT R15, R18, 0xfffffffe, RZ, 0xc0, !PT ;  /* 0xfffffffe120fa812 */ /* 0x000fe400078ec0ff */
[----:B--2---:R-:W-:-:S02]  /*b100*/  @!P3 LOP3.LUT R17, R22, 0xfffffffe, RZ, 0xc0, !PT ;  /* 0xfffffffe1611b812 */ /* 0x004fc400078ec0ff */
        /* <DEDUP_REMOVED lines=17> */
.L_x_2231:
[----:B------:R-:W-:Y:S05]  /*b220*/  BSYNC B0 ;  /* 0x0000000000007941 */ /* 0x000fea0003800000 */
.L_x_2230:
[----:B------:R-:W-:Y:S01]  /*b230*/  ISETP.GE.AND P0, PT, R8, R7, PT ;  /* 0x000000070800720c */ /* 0x000fe20003f06270 */
[----:B0---4-:R4:W0:Y:S04]  /*b240*/  SHFL.IDX PT, R5, R9, 0x1, 0x1c1f ;  /* 0x003c1f0009057f89 */ /* 0x01182800000e0000 */
[----:B---3--:R4:W3:Y:S08]  /*b250*/  SHFL.IDX PT, R4, R6, 0x1, 0x1c1f ;  /* 0x003c1f0006047f89 */ /* 0x0088f000000e0000 */
[----:B----4-:R-:W-:Y:S05]  /*b260*/  @P0 BRA `(.L_x_2190) ;  /* 0x0000004800540947 */ /* 0x010fea0003800000 */
[C---:B--2---:R-:W-:Y:S01]  /*b270*/  IADD3 R0, R3.reuse, 0x8, RZ ;  /* 0x0000000803007810 */ /* 0x044fe20007ffe0ff */
        /* <DEDUP_REMOVED lines=15> */
[----:B0--3--:R-:W-:Y:S01]  /*b370*/  @!P2 IMAD.WIDE R6, R3, 0x4, R4 ;  /* 0x000000040306a825 */ /* 0x009fe200078e0204 */
[----:B------:R-:W-:-:S02]  /*b380*/  ISETP.GE.AND P6, PT, R14, UR4, PT ;  /* 0x000000040e007c0c */ /* 0x000fc4000bfc6270 */
[----:B------:R-:W-:Y:S02]  /*b390*/  @!P3 LEA.HI R0, R0, R0, RZ, 0x1 ;  /* 0x000000000000b211 */ /* 0x000fe400078f08ff */
[----:B------:R0:W-:Y:S01]  /*b3a0*/  @!P2 ST.E.64 desc[UR36][R6.64], R26 ;  /* 0x0000001a0600a985 */ /* 0x0001e2000c101b24 */
[----:B------:R-:W-:Y:S02]  /*b3b0*/  @!P0 LEA.HI R2, R2, R2, RZ, 0x1 ;  /* 0x0000000202028211 */ /* 0x000fe400078f08ff */
[----:B------:R-:W-:Y:S02]  /*b3c0*/  @!P3 LOP3.LUT R9, R0, 0xfffffffe, RZ, 0xc0, !PT ;  /* 0xfffffffe0009b812 */ /* 0x000fe400078ec0ff */
[----:B------:R-:W-:Y:S02]  /*b3d0*/  IADD3 R0, R3, 0x20, RZ ;  /* 0x0000002003007810 */ /* 0x000fe40007ffe0ff */
[----:B------:R-:W-:Y:S01]  /*b3e0*/  @!P1 LEA.HI R10, R10, R10, RZ, 0x1 ;  /* 0x0000000a0a0a9211 */ /* 0x000fe200078f08ff */
[----:B------:R-:W-:Y:S01]  /*b3f0*/  @!P3 IMAD.WIDE R8, R9, 0x4, R4 ;  /* 0x000000040908b825 */ /* 0x000fe200078e0204 */
[----:B------:R-:W-:-:S02]  /*b400*/  ISETP.GE.AND P2, PT, R0, UR4, PT ;  /* 0x0000000400007c0c */ /* 0x000fc4000bf46270 */
[----:B------:R-:W-:Y:S02]  /*b410*/  @!P4 LEA.HI R12, R12, R12, RZ, 0x1 ;  /* 0x0000000c0c0cc211 */ /* 0x000fe400078f08ff */
[----:B------:R1:W-:Y:S01]  /*b420*/  @!P3 ST.E.64 desc[UR36][R8.64], R30 ;  /* 0x0000001e0800b985 */ /* 0x0003e2000c101b24 */
[----:B------:R-:W-:Y:S02]  /*b430*/  ISETP.GE.AND P3, PT, R11, UR4, PT ;  /* 0x000000040b007c0c */ /* 0x000fe4000bf66270 */
[----:B0-----:R-:W-:Y:S02]  /*b440*/  @!P0 LOP3.LUT R7, R2, 0xfffffffe, RZ, 0xc0, !PT ;  /* 0xfffffffe02078812 */ /* 0x001fe400078ec0ff */
[----:B------:R-:W-:Y:S02]  /*b450*/  @!P6 LEA.HI R14, R14, R14, RZ, 0x1 ;  /* 0x0000000e0e0ee211 */ /* 0x000fe400078f08ff */
[----:B------:R-:W-:Y:S01]  /*b460*/  @!P4 LOP3.LUT R15, R12, 0xfffffffe, RZ, 0xc0, !PT ;  /* 0xfffffffe0c0fc812 */ /* 0x000fe200078ec0ff */
[----:B------:R-:W-:Y:S01]  /*b470*/  @!P0 IMAD.WIDE R6, R7, 0x4, R4 ;  /* 0x0000000407068825 */ /* 0x000fe200078e0204 */
[----:B------:R-:W-:-:S02]  /*b480*/  @!P2 LEA.HI R0, R0, R0, RZ, 0x1 ;  /* 0x000000000000a211 */ /* 0x000fc400078f08ff */
[----:B------:R-:W-:Y:S02]  /*b490*/  @!P6 LOP3.LUT R21, R14, 0xfffffffe, RZ, 0xc0, !PT ;  /* 0xfffffffe0e15e812 */ /* 0x000fe400078ec0ff */
[----:B------:R0:W-:Y:S01]  /*b4a0*/  @!P0 ST.E.64 desc[UR36][R6.64], R34 ;  /* 0x0000002206008985 */ /* 0x0001e2000c101b24 */
[----:B-1----:R-:W-:Y:S02]  /*b4b0*/  @!P1 LOP3.LUT R9, R10, 0xfffffffe, RZ, 0xc0, !PT ;  /* 0xfffffffe0a099812 */ /* 0x002fe400078ec0ff */
[----:B------:R-:W-:Y:S02]  /*b4c0*/  @!P3 LEA.HI R2, R11, R11, RZ, 0x1 ;  /* 0x0000000b0b02b211 */ /* 0x000fe400078f08ff */
[----:B------:R-:W-:Y:S01]  /*b4d0*/  @!P5 LEA.HI R10, R13, R13, RZ, 0x1 ;  /* 0x0000000d0d0ad211 */ /* 0x000fe200078f08ff */
[--C-:B------:R-:W-:Y:S01]  /*b4e0*/  @!P1 IMAD.WIDE R8, R9, 0x4, R4.reuse ;  /* 0x0000000409089825 */ /* 0x100fe200078e0204 */
[----:B------:R-:W-:Y:S02]  /*b4f0*/  @!P2 LOP3.LUT R11, R0, 0xfffffffe, RZ, 0xc0, !PT ;  /* 0xfffffffe000ba812 */ /* 0x000fe400078ec0ff */
[----:B------:R-:W-:Y:S01]  /*b500*/  @!P3 LOP3.LUT R13, R2, 0xfffffffe, RZ, 0xc0, !PT ;  /* 0xfffffffe020db812 */ /* 0x000fe200078ec0ff */
[C---:B------:R-:W-:Y:S01]  /*b510*/  VIADD R0, R3.reuse, 0x58 ;  /* 0x0000005803007836 */ /* 0x040fe20000000000 */
[----:B------:R-:W-:Y:S01]  /*b520*/  @!P5 LOP3.LUT R17, R10, 0xfffffffe, RZ, 0xc0, !PT ;  /* 0xfffffffe0a11d812 */ /* 0x000fe200078ec0ff */
[----:B------:R1:W-:Y:S01]  /*b530*/  @!P1 ST.E.64 desc[UR36][R8.64], R38 ;  /* 0x0000002608009985 */ /* 0x0003e2000c101b24 */
[----:B------:R-:W-:Y:S01]  /*b540*/  IADD3 R18, R3, 0x50, RZ ;  /* 0x0000005003127810 */ /* 0x000fe20007ffe0ff */
[----:B0-----:R-:W-:Y:S01]  /*b550*/  @!P2 IMAD.WIDE R6, R11, 0x4, R4 ;  /* 0x000000040b06a825 */ /* 0x001fe200078e0204 */
[----:B------:R-:W-:-:S02]  /*b560*/  ISETP.GE.AND P1, PT, R16, UR4, PT ;  /* 0x0000000410007c0c */ /* 0x000fc4000bf26270 */
[----:B------:R-:W-:Y:S01]  /*b570*/  ISETP.GE.AND P0, PT, R18, UR4, PT ;  /* 0x0000000412007c0c */ /* 0x000fe2000bf06270 */
[--C-:B------:R-:W-:Y:S01]  /*b580*/  @!P4 IMAD.WIDE R10, R15, 0x4, R4.reuse ;  /* 0x000000040f0ac825 */ /* 0x100fe200078e0204 */
[----:B------:R0:W-:Y:S01]  /*b590*/  @!P2 ST.E.64 desc[UR36][R6.64], R42 ;  /* 0x0000002a0600a985 */ /* 0x0001e2000c101b24 */
[----:B------:R-:W-:Y:S02]  /*b5a0*/  ISETP.GE.AND P2, PT, R0, UR4, PT ;  /* 0x0000000400007c0c */ /* 0x000fe4000bf46270 */
[----:B------:R-:W-:-:S04]  /*b5b0*/  @!P6 IMAD.WIDE R14, R21, 0x4, R4 ;  /* 0x00000004150ee825 */ /* 0x000fc800078e0204 */
[--C-:B-1----:R-:W-:Y:S02]  /*b5c0*/  @!P3 IMAD.WIDE R8, R13, 0x4, R4.reuse ;  /* 0x000000040d08b825 */ /* 0x102fe400078e0204 */
[----:B------:R-:W-:Y:S02]  /*b5d0*/  @!P1 LEA.HI R16, R16, R16, RZ, 0x1 ;  /* 0x0000001010109211 */ /* 0x000fe400078f08ff */
[----:B------:R-:W-:Y:S01]  /*b5e0*/  @!P5 IMAD.WIDE R12, R17, 0x4, R4 ;  /* 0x00000004110cd825 */ /* 0x000fe200078e0204 */
[----:B------:R1:W-:Y:S01]  /*b5f0*/  @!P3 ST.E.64 desc[UR36][R8.64], R46 ;  /* 0x0000002e0800b985 */ /* 0x0003e2000c101b24 */
[C---:B------:R-:W-:Y:S02]  /*b600*/  IADD3 R17, R3.reuse, 0x68, RZ ;  /* 0x0000006803117810 */ /* 0x040fe40007ffe0ff */
[C---:B------:R-:W-:Y:S01]  /*b610*/  VIADD R2, R3.reuse, 0x60 ;  /* 0x0000006003027836 */ /* 0x040fe20000000000 */
[----:B------:R2:W-:Y:S01]  /*b620*/  @!P4 ST.E.64 desc[UR36][R10.64], R50 ;  /* 0x000000320a00c985 */ /* 0x0005e2000c101b24 */
[----:B------:R-:W-:Y:S01]  /*b630*/  VIADD R21, R3, 0x78 ;  /* 0x0000007803157836 */ /* 0x000fe20000000000 */
[----:B------:R-:W-:-:S02]  /*b640*/  ISETP.GE.AND P4, PT, R20, UR4, PT ;  /* 0x0000000414007c0c */ /* 0x000fc4000bf86270 */
[----:B------:R3:W-:Y:S01]  /*b650*/  @!P5 ST.E.64 desc[UR36][R12.64], R54 ;  /* 0x000000360c00d985 */ /* 0x0007e2000c101b24 */
[----:B------:R-:W-:Y:S02]  /*b660*/  ISETP.GE.AND P5, PT, R17, UR4, PT ;  /* 0x0000000411007c0c */ /* 0x000fe4000bfa6270 */
[----:B------:R-:W-:Y:S01]  /*b670*/  ISETP.GE.AND P3, PT, R21, UR4, PT ;  /* 0x0000000415007c0c */ /* 0x000fe2000bf66270 */
[----:B------:R4:W-:Y:S01]  /*b680*/  @!P6 ST.E.64 desc[UR36][R14.64], R58 ;  /* 0x0000003a0e00e985 */ /* 0x0009e2000c101b24 */
[----:B------:R-:W-:Y:S02]  /*b690*/  ISETP.GE.AND P6, PT, R2, UR4, PT ;  /* 0x0000000402007c0c */ /* 0x000fe4000bfc6270 */
[----:B------:R-:W-:Y:S02]  /*b6a0*/  @!P0 LEA.HI R18, R18, R18, RZ, 0x1 ;  /* 0x0000001212128211 */ /* 0x000fe400078f08ff */
[----:B0-----:R-:W-:Y:S02]  /*b6b0*/  @!P1 LOP3.LUT R7, R16, 0xfffffffe, RZ, 0xc0, !PT ;  /* 0xfffffffe10079812 */ /* 0x001fe400078ec0ff */
[----:B-1----:R-:W-:Y:S01]  /*b6c0*/  @!P0 LOP3.LUT R9, R18, 0xfffffffe, RZ, 0xc0, !PT ;  /* 0xfffffffe12098812 */ /* 0x002fe200078ec0ff */
[----:B------:R-:W-:Y:S01]  /*b6d0*/  VIADD R18, R3, 0x88 ;  /* 0x0000008803127836 */ /* 0x000fe20000000000 */
[----:B------:R-:W-:Y:S01]  /*b6e0*/  @!P2 LEA.HI R0, R0, R0, RZ, 0x1 ;  /* 0x000000000000a211 */ /* 0x000fe200078f08ff */
[----:B------:R-:W-:Y:S01]  /*b6f0*/  @!P1 IMAD.WIDE R6, R7, 0x4, R4 ;  /* 0x0000000407069825 */ /* 0x000fe200078e0204 */
[----:B------:R-:W-:-:S02]  /*b700*/  @!P5 LEA.HI R17, R17, R17, RZ, 0x1 ;  /* 0x000000111111d211 */ /* 0x000fc400078f08ff */
[----:B------:R-:W-:Y:S01]  /*b710*/  @!P4 LEA.HI R20, R20, R20, RZ, 0x1 ;  /* 0x000000141414c211 */ /* 0x000fe200078f08ff */
[----:B------:R-:W-:Y:S01]  /*b720*/  @!P0 IMAD.WIDE R8, R9, 0x4, R4 ;  /* 0x0000000409088825 */ /* 0x000fe200078e0204 */
[----:B------:R-:W-:Y:S01]  /*b730*/  @!P6 LEA.HI R2, R2, R2, RZ, 0x1 ;  /* 0x000000020202e211 */ /* 0x000fe200078f08ff */
[----:B------:R0:W-:Y:S01]  /*b740*/  @!P1 ST.E.64 desc[UR36][R6.64], R62 ;  /* 0x0000003e06009985 */ /* 0x0001e2000c101b24 */
[----:B------:R-:W-:Y:S02]  /*b750*/  @!P3 LEA.HI R21, R21, R21, RZ, 0x1 ;  /* 0x000000151515b211 */ /* 0x000fe400078f08ff */
[----:B--2---:R-:W-:Y:S01]  /*b760*/  @!P2 LOP3.LUT R11, R0, 0xfffffffe, RZ, 0xc0, !PT ;  /* 0xfffffffe000ba812 */ /* 0x004fe200078ec0ff */
[----:B------:R1:W-:Y:S01]  /*b770*/  @!P0 ST.E.64 desc[UR36][R8.64], R66 ;  /* 0x0000004208008985 */ /* 0x0003e2000c101b24 */
[----:B---3--:R-:W-:Y:S01]  /*b780*/  @!P6 LOP3.LUT R13, R2, 0xfffffffe, RZ, 0xc0, !PT ;  /* 0xfffffffe020de812 */ /* 0x008fe200078ec0ff */
[----:B------:R-:W-:Y:S01]  /*b790*/  VIADD R0, R3, 0x90 ;  /* 0x0000009003007836 */ /* 0x000fe20000000000 */
[----:B------:R-:W-:-:S02]  /*b7a0*/  @!P5 LOP3.LUT R17, R17, 0xfffffffe, RZ, 0xc0, !PT ;  /* 0xfffffffe1111d812 */ /* 0x000fc400078ec0ff */
[----:B----4-:R-:W-:Y:S01]  /*b7b0*/  @!P4 LOP3.LUT R15, R20, 0xfffffffe, RZ, 0xc0, !PT ;  /* 0xfffffffe140fc812 */ /* 0x010fe200078ec0ff */
[C---:B------:R-:W-:Y:S01]  /*b7c0*/  VIADD R20, R3.reuse, 0xa8 ;  /* 0x000000a803147836 */ /* 0x040fe20000000000 */
[----:B------:R-:W-:Y:S02]  /*b7d0*/  IADD3 R16, R3, 0x80, RZ ;  /* 0x0000008003107810 */ /* 0x000fe40007ffe0ff */
[----:B------:R-:W-:Y:S01]  /*b7e0*/  @!P3 LOP3.LUT R21, R21, 0xfffffffe, RZ, 0xc0, !PT ;  /* 0xfffffffe1515b812 */ /* 0x000fe200078ec0ff */
[--C-:B0-----:R-:W-:Y:S01]  /*b7f0*/  @!P2 IMAD.WIDE R6, R11, 0x4, R4.reuse ;  /* 0x000000040b06a825 */ /* 0x101fe200078e0204 */
[----:B------:R-:W-:Y:S02]  /*b800*/  ISETP.GE.AND P0, PT, R16, UR4, PT ;  /* 0x0000000410007c0c */ /* 0x000fe4000bf06270 */
[----:B------:R-:W-:Y:S01]  /*b810*/  ISETP.GE.AND P1, PT, R18, UR4, PT ;  /* 0x0000000412007c0c */ /* 0x000fe2000bf26270 */
[----:B-1----:R-:W-:Y:S01]  /*b820*/  @!P6 IMAD.WIDE R8, R13, 0x4, R4 ;  /* 0x000000040d08e825 */ /* 0x002fe200078e0204 */
[----:B------:R0:W-:Y:S01]  /*b830*/  @!P2 ST.E.64 desc[UR36][R6.64], R70 ;  /* 0x000000460600a985 */ /* 0x0001e2000c101b24 */
[----:B------:R-:W-:-:S02]  /*b840*/  IADD3 R2, R3, 0x98, RZ ;  /* 0x0000009803027810 */ /* 0x000fc40007ffe0ff */
[--C-:B------:R-:W-:Y:S01]  /*b850*/  @!P5 IMAD.WIDE R10, R17, 0x4, R4.reuse ;  /* 0x00000004110ad825 */ /* 0x100fe200078e0204 */
[----:B------:R1:W-:Y:S01]  /*b860*/  @!P6 ST.E.64 desc[UR36][R8.64], R74 ;  /* 0x0000004a0800e985 */ /* 0x0003e2000c101b24 */
[----:B------:R-:W-:Y:S02]  /*b870*/  ISETP.GE.AND P2, PT, R0, UR4, PT ;  /* 0x0000000400007c0c */ /* 0x000fe4000bf46270 */
[--C-:B------:R-:W-:Y:S01]  /*b880*/  @!P4 IMAD.WIDE R12, R15, 0x4, R4.reuse ;  /* 0x000000040f0cc825 */ /* 0x100fe200078e0204 */
[----:B------:R2:W-:Y:S01]  /*b890*/  @!P5 ST.E.64 desc[UR36][R10.64], R78 ;  /* 0x0000004e0a00d985 */ /* 0x0005e2000c101b24 */
[----:B------:R-:W-:Y:S02]  /*b8a0*/  ISETP.GE.AND P5, PT, R20, UR4, PT ;  /* 0x0000000414007c0c */ /* 0x000fe4000bfa6270 */
[----:B------:R-:W-:Y:S01]  /*b8b0*/  @!P3 IMAD.WIDE R14, R21, 0x4, R4 ;  /* 0x00000004150eb825 */ /* 0x000fe200078e0204 */
[----:B------:R3:W-:Y:S01]  /*b8c0*/  @!P4 ST.E.64 desc[UR36][R12.64], R82 ;  /* 0x000000520c00c985 */ /* 0x0007e2000c101b24 */
[----:B------:R-:W-:-:S02]  /*b8d0*/  IADD3 R21, R3, 0xb0, RZ ;  /* 0x000000b003157810 */ /* 0x000fc40007ffe0ff */
[C---:B------:R-:W-:Y:S01]  /*b8e0*/  VIADD R17, R3.reuse, 0xa0 ;  /* 0x000000a003117836 */ /* 0x040fe20000000000 */
[----:B------:R4:W-:Y:S01]  /*b8f0*/  @!P3 ST.E.64 desc[UR36][R14.64], R86 ;  /* 0x000000560e00b985 */ /* 0x0009e2000c101b24 */
        /* <DEDUP_REMOVED lines=39> */
.L_x_2229:
[----:B------:R-:W0:Y:S02]  /*bb70*/  S2R R0, SR_TID.X ;  /* 0x0000000000007919 */ /* 0x000e240000002100 */
[----:B0-----:R-:W-:-:S05]  /*bb80*/  VIADD R2, R0, 0xffffff80 ;  /* 0xffffff8000027836 */ /* 0x001fca0000000000 */
[----:B------:R-:W-:-:S13]  /*bb90*/  ISETP.GT.AND P0, PT, R2, 0x7f, PT ;  /* 0x0000007f0200780c */ /* 0x000fda0003f04270 */
[----:B------:R-:W-:Y:S05]  /*bba0*/  @P0 BRA `(.L_x_2190) ;  /* 0x0000004000040947 */ /* 0x000fea0003800000 */
[----:B------:R-:W0:Y:S01]  /*bbb0*/  S2R R3, SR_CTAID.X ;  /* 0x0000000000037919 */ /* 0x000e220000002500 */
[----:B------:R-:W1:Y:S01]  /*bbc0*/  LDC R6, c[0x0][0xbe8] ;  /* 0x0002fa00ff067b82 */ /* 0x000e620000000800 */
[----:B------:R-:W-:Y:S01]  /*bbd0*/  ULDC UR4, c[0x0][0xa88] ;  /* 0x0002a20000047ab9 */ /* 0x000fe20000000800 */
[----:B0-----:R-:W-:Y:S01]  /*bbe0*/  LEA R0, R3, R0, 0x7 ;  /* 0x0000000003007211 */ /* 0x001fe200078e38ff */
[----:B-1----:R-:W-:-:S04]  /*bbf0*/  IMAD R3, R6, UR4, RZ ;  /* 0x0000000406037c24 */ /* 0x002fc8000f8e02ff */
[----:B------:R-:W-:-:S05]  /*bc00*/  VIADD R0, R0, 0xffffff80 ;  /* 0xffffff8000007836 */ /* 0x000fca0000000000 */
[----:B------:R-:W-:-:S13]  /*bc10*/  ISETP.GE.AND P0, PT, R0, R3, PT ;  /* 0x000000030000720c */ /* 0x000fda0003f06270 */
[----:B------:R-:W-:Y:S05]  /*bc20*/  @P0 BRA `(.L_x_2190) ;  /* 0x0000003c00e40947 */ /* 0x000fea0003800000 */
[----:B------:R-:W-:Y:S01]  /*bc30*/  ISETP.NE.AND P0, PT, R6, 0x1, PT ;  /* 0x000000010600780c */ /* 0x000fe20003f05270 */
[----:B------:R-:W0:Y:S01]  /*bc40*/  S2UR UR7, SR_CTAID.Z ;  /* 0x00000000000779c3 */ /* 0x000e220000002700 */
[----:B------:R-:W-:Y:S01]  /*bc50*/  R2UR UR11, R19 ;  /* 0x00000000130b72ca */ /* 0x000fe200000e0000 */
[----:B------:R-:W-:Y:S01]  /*bc60*/  ULDC.64 UR8, c[0x0][0xbd0] ;  /* 0x0002f40000087ab9 */ /* 0x000fe20000000a00 */
[----:B------:R-:W-:-:S05]  /*bc70*/  IMAD.MOV.U32 R5, RZ, RZ, R0 ;  /* 0x000000ffff057224 */ /* 0x000fca00078e0000 */
        /* <DEDUP_REMOVED lines=8> */
[----:B------:R-:W-:Y:S01]  /*bd00*/  MOV R2, UR4 ;  /* 0x0000000400027c02 */ /* 0x000fe20008000f00 */
[----:B------:R-:W-:Y:S02]  /*bd10*/  UIADD3 UR6, UR5, UR6, URZ ;  /* 0x0000000605067290 */ /* 0x000fe4000fffe03f */
[----:B------:R-:W-:Y:S01]  /*bd20*/  IMAD.U32 R3, RZ, RZ, UR5 ;  /* 0x00000005ff037e24 */ /* 0x000fe2000f8e00ff */
[----:B------:R-:W-:Y:S02]  /*bd30*/  ULDC.64 UR4, c[0x0][0xbe0] ;  /* 0x0002f80000047ab9 */ /* 0x000fe40000000a00 */
[----:B------:R-:W0:Y:S01]  /*bd40*/  S2UR UR10, SR_CTAID.Y ;  /* 0x00000000000a79c3 */ /* 0x000e220000002600 */
[----:B------:R-:W-:-:S02]  /*bd50*/  IMAD.U32 R3, RZ, RZ, UR6 ;  /* 0x00000006ff037e24 */ /* 0x000fc4000f8e00ff */
[C---:B-1----:R-:W-:Y:S02]  /*bd60*/  IMAD R12, R10.reuse, UR8, RZ ;  /* 0x000000080a0c7c24 */ /* 0x042fe4000f8e02ff */
[----:B------:R-:W-:-:S03]  /*bd70*/  IMAD.WIDE.U32 R2, R10, UR7, R2 ;  /* 0x000000070a027c25 */ /* 0x000fc6000f8e0002 */
[----:B------:R-:W0:Y:S01]  /*bd80*/  LDC R8, c[0x0][0xc50] ;  /* 0x00031400ff087b82 */ /* 0x000e220000000800 */
[----:B--2---:R-:W-:Y:S01]  /*bd90*/  @P0 IMAD.HI.U32 R4, R0, R7, RZ ;  /* 0x0000000700040227 */ /* 0x004fe200078e00ff */
[----:B------:R-:W-:-:S03]  /*bda0*/  IADD3 R7, RZ, -UR11, RZ ;  /* 0x8000000bff077c10 */ /* 0x000fc6000fffe0ff */
[----:B------:R-:W-:Y:S01]  /*bdb0*/  IMAD R11, R11, UR7, R12 ;  /* 0x000000070b0b7c24 */ /* 0x000fe2000f8e020c */
[----:B---3--:R-:W-:-:S03]  /*bdc0*/  @P0 SHF.R.U32.HI R5, RZ, R9, R4 ;  /* 0x00000009ff050219 */ /* 0x008fc60000011604 */
[----:B------:R-:W-:Y:S02]  /*bdd0*/  IMAD.IADD R3, R11, 0x1, R3 ;  /* 0x000000010b037824 */ /* 0x000fe400078e0203 */
        /* <DEDUP_REMOVED lines=22> */
.L_x_2188:
        /* <DEDUP_REMOVED lines=18> */
.L_x_2232:
[----:B------:R-:W-:Y:S01]  /*c060*/  ULDC UR44, c[0x0][0xc50] ;  /* 0x00031400002c7ab9 */ /* 0x000fe20000000800 */
[----:B------:R-:W-:Y:S01]  /*c070*/  UMOV UR41, UR6 ;  /* 0x0000000600297c82 */ /* 0x000fe20008000000 */
[----:B------:R-:W-:-:S11]  /*c080*/  UISETP.NE.AND UP0, UPT, UR44, 0x1, UPT ;  /* 0x000000012c00788c */ /* 0x000fd6000bf05270 */
[----:B------:R-:W-:Y:S01]  /*c090*/  @UP0 ULDC UR4, c[0x0][0xc54] ;  /* 0x0003150000040ab9 */ /* 0x000fe20000000800 */
[----:B------:R-:W-:Y:S01]  /*c0a0*/  @UP0 ULDC UR7, c[0x0][0xc58] ;  /* 0x0003160000070ab9 */ /* 0x000fe20000000800 */
[----:B------:R-:W-:-:S04]  /*c0b0*/  UIMAD.WIDE.U32 UR4, UR6, UR4, URZ ;  /* 0x00000004060472a5 */ /* 0x000fc8000f8e003f */
[----:B------:R-:W-:-:S12]  /*c0c0*/  @UP0 USHF.R.U32.HI UR41, URZ, UR7, UR5 ;  /* 0x000000073f290299 */ /* 0x000fd80008011605 */
.L_x_2233:
[----:B------:R-:W-:Y:S01]  /*c0d0*/  ISETP.GE.AND P0, PT, R26, RZ, PT ;  /* 0x000000ff1a00720c */ /* 0x000fe20003f06270 */
[----:B------:R-:W-:Y:S01]  /*c0e0*/  UIADD3 UR4, -UR41, URZ, URZ ;  /* 0x0000003f29047290 */ /* 0x000fe2000fffe13f */
[----:B------:R-:W-:Y:S01]  /*c0f0*/  IMAD.MOV.U32 R28, RZ, RZ, 0x1 ;  /* 0x00000001ff1c7424 */ /* 0x000fe200078e00ff */
[----:B------:R-:W-:Y:S01]  /*c100*/  MOV R0, RZ ;  /* 0x000000ff00007202 */ /* 0x000fe20000000f00 */
[----:B------:R-:W-:Y:S01]  /*c110*/  IMAD.MOV.U32 R6, RZ, RZ, 0x1 ;  /* 0x00000001ff067424 */ /* 0x000fe200078e00ff */
[----:B------:R-:W-:-:S08]  /*c120*/  UIMAD UR44, UR44, UR4, UR6 ;  /* 0x000000042c2c72a4 */ /* 0x000fd0000f8e0206 */
[----:B------:R-:W-:Y:S05]  /*c130*/  @!P0 BRA `(.L_x_2234) ;  /* 0x0000003400d88947 */ /* 0x000fea0003800000 */
[----:B------:R-:W0:Y:S01]  /*c140*/  LDC.64 R2, c[0x0][0xa28] ;  /* 0x00028a00ff027b82 */ /* 0x000e220000000a00 */
[----:B------:R-:W-:Y:S01]  /*c150*/  ULDC UR4, c[0x0][0x448] ;  /* 0x0001120000047ab9 */ /* 0x000fe20000000800 */
[----:B------:R-:W-:Y:S01]  /*c160*/  ULDC UR7, c[0x0][0x2f0] ;  /* 0x0000bc0000077ab9 */ /* 0x000fe20000000800 */
[----:B------:R-:W-:-:S05]  /*c170*/  IMAD.MOV.U32 R22, RZ, RZ, RZ ;  /* 0x000000ffff167224 */ /* 0x000fca00078e00ff */
[----:B------:R-:W1:Y:S01]  /*c180*/  S2UR UR48, SR_CTAID.X ;  /* 0x00000000003079c3 */ /* 0x000e620000002500 */
[----:B------:R-:W-:Y:S01]  /*c190*/  UISETP.NE.AND UP1, UPT, UR4, 0x1, UPT ;  /* 0x000000010400788c */ /* 0x000fe2000bf25270 */
[----:B------:R-:W-:Y:S02]  /*c1a0*/  ULDC UR8, c[0x0][0x288] ;  /* 0x0000a20000087ab9 */ /* 0x000fe40000000800 */
[----:B------:R-:W-:Y:S02]  /*c1b0*/  ULDC.64 UR4, c[0x0][0x418] ;  /* 0x0001060000047ab9 */ /* 0x000fe40000000a00 */
[----:B------:R-:W-:-:S03]  /*c1c0*/  UISETP.NE.U32.AND UP0, UPT, UR4, URZ, UPT ;  /* 0x0000003f0400728c */ /* 0x000fc6000bf05070 */
[----:B------:R-:W-:Y:S01]  /*c1d0*/  ULDC UR4, c[0x0][0x424] ;  /* 0x0001090000047ab9 */ /* 0x000fe20000000800 */
[----:B------:R-:W-:-:S03]  /*c1e0*/  UISETP.NE.AND.EX UP0, UPT, UR5, URZ, UPT, UP0 ;  /* 0x0000003f0500728c */ /* 0x000fc6000bf05300 */
[----:B------:R-:W-:Y:S01]  /*c1f0*/  @UP1 ULDC UR5, c[0x0][0x44c] ;  /* 0x0001130000051ab9 */ /* 0x000fe20000000800 */
[----:B0-----:R-:W-:Y:S01]  /*c200*/  ISETP.NE.U32.AND P0, PT, R2, RZ, PT ;  /* 0x000000ff0200720c */ /* 0x001fe20003f05070 */
[----:B------:R-:W-:-:S03]  /*c210*/  USEL UR42, UR4, 0x1, UP0 ;  /* 0x00000001042a7887 */ /* 0x000fc60008000000 */
[----:B------:R-:W-:Y:S01]  /*c220*/  ISETP.NE.AND.EX P0, PT, R3, RZ, PT, P0 ;  /* 0x000000ff0300720c */ /* 0x000fe20003f05300 */
[----:B-1----:R-:W-:Y:S02]  /*c230*/  ULEA UR6, UR48, 0x7f, 0x7 ;  /* 0x0000007f30067891 */ /* 0x002fe4000f8e383f */
[----:B------:R-:W-:Y:S02]  /*c240*/  UIMAD UR42, UR42, UR7, URZ ;  /* 0x000000072a2a72a4 */ /* 0x000fe4000f8e023f */
[----:B------:R-:W-:Y:S01]  /*c250*/  UIMAD.WIDE.U32 UR4, UR6, UR5, URZ ;  /* 0x00000005060472a5 */ /* 0x000fe2000f8e003f */
[----:B------:R-:W-:-:S03]  /*c260*/  @UP1 ULDC UR7, c[0x0][0x450] ;  /* 0x0001140000071ab9 */ /* 0x000fc60000000800 */
[----:B------:R-:W-:-:S04]  /*c270*/  @UP1 USHF.R.U32.HI UR6, URZ, UR7, UR5 ;  /* 0x000000073f061299 */ /* 0x000fc80008011605 */
[----:B------:R-:W0:Y:S01]  /*c280*/  @P0 LDC.64 R2, c[0x0][0xa28] ;  /* 0x00028a00ff020b82 */ /* 0x000e220000000a00 */
[----:B------:R-:W-:Y:S02]  /*c290*/  UIADD3 UR5, UR42, 0x60, -UR8 ;  /* 0x000000602a057890 */ /* 0x000fe4000fffe808 */
[----:B------:R-:W-:Y:S02]  /*c2a0*/  UIADD3 UR4, UR42, 0x5f, URZ ;  /* 0x0000005f2a047890 */ /* 0x000fe4000fffe03f */
[----:B------:R-:W-:Y:S02]  /*c2b0*/  UIADD3 UR6, UR5, UR6, URZ ;  /* 0x0000000605067290 */ /* 0x000fe4000fffe03f */
[----:B------:R-:W-:Y:S02]  /*c2c0*/  UIMAD.WIDE UR4, UR4, 0x2aaaaaab, URZ ;  /* 0x2aaaaaab040478a5 */ /* 0x000fe4000f8e023f */
[----:B------:R-:W-:Y:S02]  /*c2d0*/  UIMAD.WIDE UR6, UR6, 0x2aaaaaab, URZ ;  /* 0x2aaaaaab060678a5 */ /* 0x000fe4000f8e023f */
[----:B------:R-:W-:-:S02]  /*c2e0*/  USHF.R.U32.HI UR43, URZ, 0x1f, UR5 ;  /* 0x0000001f3f2b7899 */ /* 0x000fc40008011605 */
[----:B------:R-:W-:Y:S02]  /*c2f0*/  USHF.R.U32.HI UR45, URZ, 0x1f, UR7 ;  /* 0x0000001f3f2d7899 */ /* 0x000fe40008011607 */
[----:B------:R-:W-:Y:S02]  /*c300*/  ULEA.HI.SX32 UR43, UR5, UR43, 0x1c ;  /* 0x0000002b052b7291 */ /* 0x000fe4000f8fe23f */
[----:B------:R-:W-:-:S04]  /*c310*/  ULEA.HI.SX32 UR45, UR7, UR45, 0x1c ;  /* 0x0000002d072d7291 */ /* 0x000fc8000f8fe23f */
[----:B------:R-:W-:Y:S02]  /*c320*/  UISETP.LT.AND UP0, UPT, UR43, UR45, UPT ;  /* 0x0000002d2b00728c */ /* 0x000fe4000bf01270 */
[----:B------:R-:W-:Y:S01]  /*c330*/  UP2UR UR49, UPR, URZ, 0x2 ;  /* 0x000000023f317883 */ /* 0x000fe20008000000 */
[----:B0-----:R-:W-:Y:S01]  /*c340*/  @P0 IMAD.WIDE R2, R26, 0x4, R2 ;  /* 0x000000041a020825 */ /* 0x001fe200078e0202 */
[----:B------:R-:W-:-:S04]  /*c350*/  USEL UR11, UR43, UR45, UP0 ;  /* 0x0000002d2b0b7287 */ /* 0x000fc80008000000 */
[----:B------:R-:W-:Y:S01]  /*c360*/  UISETP.GE.AND UP1, UPT, UR11, 0x1, UPT ;  /* 0x000000010b00788c */ /* 0x000fe2000bf26270 */
[----:B------:R0:W5:Y:S01]  /*c370*/  @P0 LDG.E R22, desc[UR36][R2.64] ;  /* 0x0000002402160981 */ /* 0x000162000c1e1900 */
[----:B------:R-:W-:Y:S02]  /*c380*/  USHF.R.U32.HI UR9, URZ, 0x10, UR44 ;  /* 0x000000103f097899 */ /* 0x000fe4000801162c */
[----:B------:R-:W-:Y:S02]  /*c390*/  ULOP3.LUT UR44, UR44, 0xffff, URZ, 0xc0, !UPT ;  /* 0x0000ffff2c2c7892 */ /* 0x000fe4000f8ec03f */
[----:B------:R-:W-:Y:S01]  /*c3a0*/  PLOP3.LUT P0, PT, PT, PT, UP1, 0x80, 0x0 ;  /* 0x000000000000781c */ /* 0x000fe20003f0f018 */
[----:B------:R-:W-:Y:S01]  /*c3b0*/  UISETP.NE.AND UP0, UPT, UR9, URZ, UPT ;  /* 0x0000003f0900728c */ /* 0x000fe2000bf05270 */
[----:B------:R-:W-:-:S10]  /*c3c0*/  UMOV UR40, URZ ;  /* 0x0000003f00287c82 */ /* 0x000fd40008000000 */
[----:B------:R-:W-:Y:S01]  /*c3d0*/  @!UP0 ULDC UR9, c[0x0][0x9f0] ;  /* 0x00027c0000098ab9 */ /* 0x000fe20000000800 */
[----:B0-----:R-:W-:Y:S05]  /*c3e0*/  @!P0 BRA `(.L_x_2235) ;  /* 0x0000000000788947 */ /* 0x001fea0003800000 */
[----:B------:R-:W-:Y:S01]  /*c3f0*/  IABS R0, UR9 ;  /* 0x0000000900007c13 */ /* 0x000fe20008000000 */
[----:B------:R-:W-:Y:S02]  /*c400*/  UIADD3 UR6, UR9, -0x1, UR11 ;  /* 0xffffffff09067890 */ /* 0x000fe4000fffe00b */
[----:B------:R-:W-:Y:S01]  /*c410*/  IABS R4, UR9 ;  /* 0x0000000900047c13 */ /* 0x000fe20008000000 */
[----:B------:R-:W-:Y:S01]  /*c420*/  UMOV UR4, URZ ;  /* 0x0000003f00047c82 */ /* 0x000fe20008000000 */
[----:B------:R-:W-:Y:S02]  /*c430*/  R2UR UR10, R0 ;  /* 0x00000000000a72ca */ /* 0x000fe400000e0000 */
[----:B------:R-:W-:Y:S01]  /*c440*/  IABS R3, UR6 ;  /* 0x0000000600037c13 */ /* 0x000fe20008000000 */
[----:B------:R-:W-:-:S03]  /*c450*/  ULOP3.LUT UR6, UR6, UR9, URZ, 0x3c, !UPT ;  /* 0x0000000906067292 */ /* 0x000fc6000f8e3c3f */
[----:B------:R-:W-:-:S07]  /*c460*/  R2UR UR8, R3 ;  /* 0x00000000030872ca */ /* 0x000fce00000e0000 */
[----:B------:R-:W0:Y:S08]  /*c470*/  I2F.RP R0, UR10 ;  /* 0x0000000a00007d06 */ /* 0x000e300008209400 */
[----:B0-----:R-:W0:Y:S02]  /*c480*/  MUFU.RCP R0, R0 ;  /* 0x0000000000007308 */ /* 0x001e240000001000 */
[----:B0-----:R-:W-:Y:S01]  /*c490*/  IADD3 R2, R0, 0xffffffe, RZ ;  /* 0x0ffffffe00027810 */ /* 0x001fe20007ffe0ff */
[----:B------:R-:W-:-:S05]  /*c4a0*/  IMAD.MOV R0, RZ, RZ, -R4 ;  /* 0x000000ffff007224 */ /* 0x000fca00078e0a04 */
        /* <DEDUP_REMOVED lines=18> */
.L_x_2235:
[----:B------:R-:W-:Y:S02]  /*c5d0*/  UIMAD UR50, UR44, UR40, URZ ;  /* 0x000000282c3272a4 */ /* 0x000fe4000f8e023f */
[----:B------:R-:W-:Y:S02]  /*c5e0*/  IMAD.U32 R0, RZ, RZ, UR40 ;  /* 0x00000028ff007e24 */ /* 0x000fe4000f8e00ff */
[----:B------:R-:W-:Y:S02]  /*c5f0*/  IMAD.MOV.U32 R6, RZ, RZ, 0x1 ;  /* 0x00000001ff067424 */ /* 0x000fe400078e00ff */
[----:B------:R-:W-:-:S04]  /*c600*/  MOV R19, UR50 ;  /* 0x0000003200137c02 */ /* 0x000fc80008000f00 */
        /* <DEDUP_REMOVED lines=27> */
.L_x_2236:
        /* <DEDUP_REMOVED lines=19> */
[----:B-1---5:R-:W-:Y:S05]  /*c8f0*/  CALL.ABS.NOINC R2 ;  /* 0x0000000002007343 */ /* 0x022fea0003c00000 */
.L_x_2238:
[----:B------:R0:W1:Y:S01]  /*c900*/  LDC.64 R2, c[0x4][R16] ;  /* 0x0100000010027b82 */ /* 0x0000620000000a00 */
[----:B------:R-:W-:Y:S01]  /*c910*/  ULDC.64 UR4, c[0x4][0x88] ;  /* 0x0100220000047ab9 */ /* 0x000fe20000000a00 */
[----:B------:R-:W-:Y:S01]  /*c920*/  ULDC.64 UR6, c[0x4][0x90] ;  /* 0x0100240000067ab9 */ /* 0x000fe20000000a00 */
[----:B------:R-:W-:Y:S01]  /*c930*/  MOV R4, UR4 ;  /* 0x0000000400047c02 */ /* 0x000fe20008000f00 */
        /* <DEDUP_REMOVED lines=11> */
.L_x_2237:
[----:B------:R-:W0:Y:S01]  /*c9f0*/  LDC.64 R2, c[0x0][0x9f8] ;  /* 0x00027e00ff027b82 */ /* 0x000e220000000a00 */
[----:B------:R-:W-:-:S07]  /*ca00*/  MOV R36, R26 ;  /* 0x0000001a00247202 */ /* 0x000fce0000000f00 */
        /* <DEDUP_REMOVED lines=15> */
[----:B------:R-:W-:-:S05]  /*cb00*/  IMAD R5, R31, 0x60, R37 ;  /* 0x000000601f057824 */ /* 0x000fca00078e0225 */
[C---:B------:R-:W-:Y:S01]  /*cb10*/  ISETP.GE.AND P0, PT, R5.reuse, UR42, PT ;  /* 0x0000002a05007c0c */ /* 0x040fe2000bf06270 */
[----:B0-----:R-:W0:Y:S01]  /*cb20*/  @P1 LDC R3, c[0x0][0x434] ;  /* 0x00010d00ff031b82 */ /* 0x001e220000000800 */
[----:B-----5:R-:W-:Y:S02]  /*cb30*/  IADD3 R10, R5, R22, RZ ;  /* 0x00000016050a7210 */ /* 0x020fe40007ffe0ff */
[----:B------:R-:W-:Y:S02]  /*cb40*/  ISETP.GT.U32.OR P0, PT, R37, 0x5f, P0 ;  /* 0x0000005f2500780c */ /* 0x000fe40000704470 */
[----:B------:R-:W-:Y:S01]  /*cb50*/  @P1 LOP3.LUT R16, R16, 0x20, RZ, 0xfc, !PT ;  /* 0x0000002010101812 */ /* 0x000fe200078efcff */
[----:B------:R-:W-:Y:S02]  /*cb60*/  IMAD.MOV.U32 R9, RZ, RZ, R10 ;  /* 0x000000ffff097224 */ /* 0x000fe400078e000a */
        /* <DEDUP_REMOVED lines=14> */
[----:B------:R-:W-:-:S05]  /*cc50*/  @!P0 IMAD R7, R36, R7, R0 ;  /* 0x0000000724078224 */ /* 0x000fca00078e0200 */
[----:B------:R-:W-:-:S04]  /*cc60*/  @!P0 IADD3 R0, R3, R7, RZ ;  /* 0x0000000703008210 */ /* 0x000fc80007ffe0ff */
[----:B------:R-:W-:Y:S01]  /*cc70*/  @!P0 LEA.HI.X R5, R2, R5, R0, 0x2, P1 ;  /* 0x0000000502058211 */ /* 0x000fe200008f1400 */
[----:B------:R-:W-:-:S06]  /*cc80*/  IMAD.MOV.U32 R0, RZ, RZ, RZ ;  /* 0x000000ffff007224 */ /* 0x000fcc00078e00ff */
[----:B------:R1:W5:Y:S02]  /*cc90*/  @!P0 LDG.E R0, desc[UR36][R4.64] ;  /* 0x0000002404008981 */ /* 0x000364000c1e1900 */
[----:B-1----:R-:W-:-:S05]  /*cca0*/  IMAD.SHL.U32 R4, R25, 0x8, RZ ;  /* 0x0000000819047824 */ /* 0x002fca00078e00ff */
        /* <DEDUP_REMOVED lines=12> */
.L_x_2281:
[----:B------:R-:W2:Y:S01]  /*cd70*/  LDL R2, [R1+0x4] ;  /* 0x0000040001027983 */ /* 0x000ea20000100800 */
[----:B------:R-:W-:Y:S01]  /*cd80*/  ISETP.GT.U32.AND P1, PT, R37, 0x5f, PT ;  /* 0x0000005f2500780c */ /* 0x000fe20003f24070 */
[----:B------:R-:W-:Y:S01]  /*cd90*/  IMAD.U32 R35, RZ, RZ, UR41 ;  /* 0x00000029ff237e24 */ /* 0x000fe2000f8e00ff */
[----:B------:R-:W-:Y:S02]  /*cda0*/  LOP3.LUT R16, R16, 0xfffffff7, RZ, 0xc0, !PT ;  /* 0xfffffff710107812 */ /* 0x000fe400078ec0ff */
[----:B------:R-:W-:Y:S02]  /*cdb0*/  IADD3 R3, -R9, RZ, RZ ;  /* 0x000000ff09037210 */ /* 0x000fe40007ffe1ff */
[----:B------:R-:W-:-:S03]  /*cdc0*/  SHF.R.S32.HI R35, RZ, 0x1f, R35 ;  /* 0x0000001fff237819 */ /* 0x000fc60000011423 */
[----:B------:R-:W-:-:S04]  /*cdd0*/  IMAD R10, R17, R3, R10 ;  /* 0x00000003110a7224 */ /* 0x000fc800078e020a */
        /* <DEDUP_REMOVED lines=9> */
.L_x_2240:
[----:B------:R-:W-:Y:S01]  /*ce70*/  SHF.R.S32.HI R6, RZ, 0x1f, R10 ;  /* 0x0000001fff067819 */ /* 0x000fe2000001140a */
[----:B------:R-:W-:Y:S01]  /*ce80*/  ULDC.64 UR4, c[0x0][0x328] ;  /* 0x0000ca0000047ab9 */ /* 0x000fe20000000a00 */
[----:B------:R-:W-:-:S03]  /*ce90*/  R2UR UR6, R35 ;  /* 0x00000000230672ca */ /* 0x000fc600000e0000 */
[----:B------:R-:W-:-:S04]  /*cea0*/  IMAD R3, R6, UR4, RZ ;  /* 0x0000000406037c24 */ /* 0x000fc8000f8e02ff */
[C---:B------:R-:W-:Y:S02]  /*ceb0*/  IMAD R5, R10.reuse, UR5, R3 ;  /* 0x000000050a057c24 */ /* 0x040fe4000f8e0203 */
[----:B------:R-:W-:Y:S01]  /*cec0*/  IMAD.WIDE.U32 R2, R10, UR4, RZ ;  /* 0x000000040a027c25 */ /* 0x000fe2000f8e00ff */
[----:B------:R-:W-:-:S04]  /*ced0*/  ULDC.64 UR4, c[0x0][0x338] ;  /* 0x0000ce0000047ab9 */ /* 0x000fc80000000a00 */
[----:B------:R-:W-:Y:S02]  /*cee0*/  IADD3 R3, R3, R5, RZ ;  /* 0x0000000503037210 */ /* 0x000fe40007ffe0ff */
        /* <DEDUP_REMOVED lines=12> */
[----:B------:R-:W-:-:S04]  /*cfb0*/  IADD3 R3, R3, UR4, RZ ;  /* 0x0000000403037c10 */ /* 0x000fc8000fffe0ff */
[----:B------:R-:W-:Y:S01]  /*cfc0*/  LEA.HI.X R18, R2, UR7, R3, 0x1, P0 ;  /* 0x0000000702127c11 */ /* 0x000fe200080f0c03 */
[----:B------:R-:W-:-:S05]  /*cfd0*/  IMAD.MOV.U32 R2, RZ, RZ, 0x1 ;  /* 0x00000001ff027424 */ /* 0x000fca00078e00ff */
[----:B------:R-:W-:-:S04]  /*cfe0*/  SHF.L.U32 R2, R2, 0x1f, RZ ;  /* 0x0000001f02027819 */ /* 0x000fc800000006ff */
[----:B------:R-:W0:Y:S02]  /*cff0*/  SYNCS.PHASECHK.TRANS64.TRYWAIT P0, [UR46+0x30840], R2 ;  /* 0x03084002ff0075a7 */ /* 0x000e24000800016e */
[----:B0-----:R-:W-:Y:S05]  /*d000*/  @!P0 BRA `(.L_x_2241) ;  /* 0x0000002c00bc8947 */ /* 0x001fea0003800000 */
.L_x_2282:
[----:B------:R-:W-:Y:S01]  /*d010*/  ULDC.64 UR4, c[0x0][0x300] ;  /* 0x0000c00000047ab9 */ /* 0x000fe20000000a00 */
[----:B------:R-:W-:Y:S01]  /*d020*/  R2UR UR6, R35 ;  /* 0x00000000230672ca */ /* 0x000fe200000e0000 */
[----:B0-----:R-:W-:Y:S01]  /*d030*/  IMAD R3, R6, UR4, RZ ;  /* 0x0000000406037c24 */ /* 0x001fe2000f8e02ff */
[----:B------:R-:W-:Y:S01]  /*d040*/  MOV R6, 0xffffffa0 ;  /* 0xffffffa000067802 */ /* 0x000fe20000000f00 */
[----:B------:R-:W-:Y:S01]  /*d050*/  IMAD.SHL.U32 R30, R8, 0x8, RZ ;  /* 0x00000008081e7824 */ /* 0x000fe200078e00ff */
[----:B------:R-:W-:Y:S01]  /*d060*/  SHF.R.U32.HI R27, RZ, 0x3, R8 ;  /* 0x00000003ff1b7819 */ /* 0x000fe20000011608 */
[----:B------:R-:W-:Y:S01]  /*d070*/  IMAD R7, R10, UR5, R3 ;  /* 0x000000050a077c24 */ /* 0x000fe2000f8e0203 */
[----:B------:R-:W-:Y:S01]  /*d080*/  LOP3.LUT P3, RZ, R16, 0x4, RZ, 0xc0, !PT ;  /* 0x0000000410ff7812 */ /* 0x000fe2000786c0ff */
[----:B------:R-:W-:Y:S01]  /*d090*/  IMAD.WIDE.U32 R2, R10, UR4, RZ ;  /* 0x000000040a027c25 */ /* 0x000fe2000f8e00ff */
[----:B------:R-:W-:Y:S01]  /*d0a0*/  ULDC.64 UR4, c[0x0][0x310] ;  /* 0x0000c40000047ab9 */ /* 0x000fe20000000a00 */
[----:B------:R-:W-:-:S02]  /*d0b0*/  LOP3.LUT P2, RZ, R16, 0x2, RZ, 0xc0, !PT ;  /* 0x0000000210ff7812 */ /* 0x000fc4000784c0ff */
[----:B------:R-:W-:Y:S01]  /*d0c0*/  IMAD.IADD R3, R3, 0x1, R7 ;  /* 0x0000000103037824 */ /* 0x000fe200078e0207 */
[----:B------:R-:W-:Y:S01]  /*d0d0*/  LOP3.LUT P1, RZ, R16, 0x1, RZ, 0xc0, !PT ;  /* 0x0000000110ff7812 */ /* 0x000fe2000782c0ff */
[----:B------:R-:W-:Y:S02]  /*d0e0*/  IMAD R5, R5, UR4, RZ ;  /* 0x0000000405057c24 */ /* 0x000fe4000f8e02ff */
[----:B------:R-:W-:-:S04]  /*d0f0*/  IMAD.WIDE.U32 R2, R0, UR4, R2 ;  /* 0x0000000400027c25 */ /* 0x000fc8000f8e0002 */
[----:B------:R-:W-:Y:S01]  /*d100*/  IMAD R5, R0, UR5, R5 ;  /* 0x0000000500057c24 */ /* 0x000fe2000f8e0205 */
[----:B------:R-:W-:Y:S01]  /*d110*/  ULDC.64 UR4, c[0x0][0x308] ;  /* 0x0000c20000047ab9 */ /* 0x000fe20000000a00 */
[----:B------:R-:W-:-:S03]  /*d120*/  IMAD R6, R31, R6, UR42 ;  /* 0x0000002a1f067e24 */ /* 0x000fc6000f8e0206 */
[----:B------:R-:W-:Y:S01]  /*d130*/  IADD3 R3, R3, R5, RZ ;  /* 0x0000000503037210 */ /* 0x000fe20007ffe0ff */
[----:B------:R-:W-:Y:S01]  /*d140*/  IMAD.U32 R5, RZ, RZ, UR4 ;  /* 0x00000004ff057e24 */ /* 0x000fe2000f8e00ff */
[----:B------:R-:W-:Y:S01]  /*d150*/  UIMAD UR4, UR6, UR4, URZ ;  /* 0x00000004060472a4 */ /* 0x000fe2000f8e023f */
[----:B------:R-:W-:Y:S02]  /*d160*/  IMAD.IADD R6, R6, 0x1, -R27 ;  /* 0x0000000106067824 */ /* 0x000fe400078e0a1b */
[----:B------:R-:W-:Y:S01]  /*d170*/  IMAD.WIDE.U32 R2, R5, UR41, R2 ;  /* 0x0000002905027c25 */ /* 0x000fe2000f8e0002 */
[----:B------:R-:W-:Y:S01]  /*d180*/  UIMAD UR4, UR41, UR5, UR4 ;  /* 0x00000005290472a4 */ /* 0x000fe2000f8e0204 */
[----:B------:R-:W-:Y:S02]  /*d190*/  ULDC.64 UR6, c[0x0][0x2e8] ;  /* 0x0000ba0000067ab9 */ /* 0x000fe40000000a00 */
[----:B------:R-:W-:-:S03]  /*d1a0*/  LEA R0, P0, R2, UR6, 0x1 ;  /* 0x0000000602007c11 */ /* 0x000fc6000f8008ff */
[----:B------:R-:W-:Y:S01]  /*d1b0*/  VIADD R7, R3, UR4 ;  /* 0x0000000403077c36 */ /* 0x000fe20008000000 */
[----:B------:R-:W-:Y:S01]  /*d1c0*/  LOP3.LUT R3, R4, 0x1c0, RZ, 0xc0, !PT ;  /* 0x000001c004037812 */ /* 0x000fe200078ec0ff */
[----:B------:R-:W-:-:S03]  /*d1d0*/  UMOV UR4, 0xffffffff ;  /* 0xffffffff00047882 */ /* 0x000fc60000000000 */
[----:B------:R-:W-:Y:S02]  /*d1e0*/  LOP3.LUT R4, R3, 0x38, R4, 0xf8, !PT ;  /* 0x0000003803047812 */ /* 0x000fe400078ef804 */
[----:B------:R-:W-:Y:S02]  /*d1f0*/  LEA.HI.X R7, R2, UR7, R7, 0x1, P0 ;  /* 0x0000000702077c11 */ /* 0x000fe400080f0c07 */
        /* <DEDUP_REMOVED lines=11> */
[----:B------:R-:W-:Y:S01]  /*d2b0*/  SHFL.IDX PT, R10, R0, 0x3, 0x181f ;  /* 0x00781f00000a7f89 */ /* 0x000fe200000e0000 */
        /* <DEDUP_REMOVED lines=9> */
[----:B------:R-:W1:Y:S02]  /*d350*/  SHFL.IDX PT, R14, R0, 0x4, 0x181f ;  /* 0x00981f00000e7f89 */ /* 0x000e6400000e0000 */
[----:B--2---:R-:W-:Y:S02]  /*d360*/  IMAD.MOV.U32 R3, RZ, RZ, R8 ;  /* 0x000000ffff037224 */ /* 0x004fe400078e0008 */
[----:B------:R-:W-:Y:S04]  /*d370*/  @P0 LDGSTS.E.BYPASS.LTC128B.128 [R21+0x1ec00], desc[UR36][R4.64], !P3 ;  /* 0x1ec0000004150fae */ /* 0x000fe8000d901d64 */
[----:B------:R-:W-:Y:S04]  /*d380*/  @P0 LDGSTS.E.BYPASS.LTC128B.128 [R21+0x21c00], desc[UR36][R4.64+0x80], !P2 ;  /* 0x21c0008004150fae */ /* 0x000fe8000d101d64 */
[----:B------:R0:W-:Y:S01]  /*d390*/  @P0 LDGSTS.E.BYPASS.LTC128B.128 [R21+0x24c00], desc[UR36][R4.64+0x100], !P1 ;  /* 0x24c0010004150fae */ /* 0x0001e2000c901d64 */
[----:B------:R-:W-:-:S03]  /*d3a0*/  ISETP.GE.AND P0, PT, R6, 0x21, PT ;  /* 0x000000210600780c */ /* 0x000fc60003f06270 */
[----:B------:R-:W2:Y:S04]  /*d3b0*/  SHFL.IDX PT, R8, R7, 0x4, 0x181f ;  /* 0x00981f0007087f89 */ /* 0x000ea800000e0000 */
[----:B------:R-:W3:Y:S01]  /*d3c0*/  SHFL.IDX PT, R7, R7, 0x5, 0x181f ;  /* 0x00b81f0007077f89 */ /* 0x000ee200000e0000 */
[----:B0-----:R-:W-:Y:S01]  /*d3d0*/  MOV R5, R9 ;  /* 0x0000000900057202 */ /* 0x001fe20000000f00 */
[----:B------:R-:W-:-:S04]  /*d3e0*/  IMAD.MOV.U32 R4, RZ, RZ, R10 ;  /* 0x000000ffff047224 */ /* 0x000fc800078e000a */
[----:B------:R-:W-:Y:S01]  /*d3f0*/  @P0 LEA R25, R30, UR46, 0x1 ;  /* 0x0000002e1e190c11 */ /* 0x000fe2000f8e08ff */
[----:B------:R-:W-:-:S05]  /*d400*/  @P0 IMAD.WIDE.U32 R2, R23, 0x2, R2 ;  /* 0x0000000217020825 */ /* 0x000fca00078e0002 */
        /* <DEDUP_REMOVED lines=8> */
[----:B--2---:R-:W-:Y:S02]  /*d490*/  IMAD.MOV.U32 R3, RZ, RZ, R8 ;  /* 0x000000ffff037224 */ /* 0x004fe400078e0008 */
        /* <DEDUP_REMOVED lines=8> */
[----:B-1-3--:R0:W-:Y:S02]  /*d520*/  @P0 LDGSTS.E.BYPASS.LTC128B.128 [R21+0x26400], desc[UR36][R2.64+0x100], !P1 ;  /* 0x2640010002150fae */ /* 0x00a1e4000c901d64 */
.L_x_2296:
        /* <DEDUP_REMOVED lines=18> */
.L_x_2243:
        /* <DEDUP_REMOVED lines=30> */
.L_x_2244:
[----:B------:R-:W-:Y:S01]  /*d830*/  UISETP.NE.AND UP0, UPT, UR49, URZ, UPT ;  /* 0x0000003f3100728c */ /* 0x000fe2000bf05270 */
[----:B------:R-:W-:Y:S01]  /*d840*/  IMAD.U32 R0, RZ, RZ, UR48 ;  /* 0x00000030ff007e24 */ /* 0x000fe2000f8e00ff */
[----:B------:R-:W-:Y:S01]  /*d850*/  ULDC.64 UR4, c[0x0][0x2e0] ;  /* 0x0000b80000047ab9 */ /* 0x000fe20000000a00 */
[----:B------:R-:W-:Y:S01]  /*d860*/  IMAD.U32 R4, RZ, RZ, UR38 ;  /* 0x00000026ff047e24 */ /* 0x000fe2000f8e00ff */
[----:B------:R-:W-:Y:S01]  /*d870*/  MOV R5, UR39 ;  /* 0x0000002700057c02 */ /* 0x000fe20008000f00 */
[----:B------:R-:W-:Y:S01]  /*d880*/  IMAD.U32 R3, RZ, RZ, UR47 ;  /* 0x0000002fff037e24 */ /* 0x000fe2000f8e00ff */
[----:B------:R-:W-:Y:S01]  /*d890*/  PLOP3.LUT P0, PT, PT, PT, UP0, 0x80, 0x0 ;  /* 0x000000000000781c */ /* 0x000fe20003f0f008 */
[----:B------:R-:W-:Y:S01]  /*d8a0*/  IMAD.MOV.U32 R2, RZ, RZ, R4 ;  /* 0x000000ffff027224 */ /* 0x000fe200078e0004 */
[----:B------:R-:W-:Y:S01]  /*d8b0*/  LEA R7, R0, R37, 0x7 ;  /* 0x0000002500077211 */ /* 0x000fe200078e38ff */
[----:B------:R-:W-:Y:S01]  /*d8c0*/  IMAD R25, R25, UR4, RZ ;  /* 0x0000000419197c24 */ /* 0x000fe2000f8e02ff */
[----:B------:R-:W0:Y:S01]  /*d8d0*/  LDC R0, c[0x0][0x448] ;  /* 0x00011200ff007b82 */ /* 0x000e220000000800 */
[----:B------:R-:W-:Y:S01]  /*d8e0*/  @UP0 ULDC UR6, c[0x0][0x44c] ;  /* 0x0001130000060ab9 */ /* 0x000fe20000000800 */
[----:B------:R-:W-:Y:S01]  /*d8f0*/  IMAD.WIDE.U32 R2, R26, UR4, R2 ;  /* 0x000000041a027c25 */ /* 0x000fe2000f8e0002 */
[----:B------:R-:W-:-:S03]  /*d900*/  @UP0 ULDC UR4, c[0x0][0x450] ;  /* 0x0001140000040ab9 */ /* 0x000fc60000000800 */
[----:B------:R-:W-:Y:S02]  /*d910*/  IMAD.MOV.U32 R5, RZ, RZ, R7 ;  /* 0x000000ffff057224 */ /* 0x000fe400078e0007 */
[----:B------:R-:W-:Y:S02]  /*d920*/  IMAD R25, R26, UR5, R25 ;  /* 0x000000051a197c24 */ /* 0x000fe4000f8e0219 */
[----:B------:R-:W-:Y:S01]  /*d930*/  @P0 IMAD.HI.U32 R6, R7, UR6, RZ ;  /* 0x0000000607060c27 */ /* 0x000fe2000f8e00ff */
[----:B------:R-:W-:Y:S02]  /*d940*/  PLOP3.LUT P0, PT, PT, PT, UP0, 0x80, 0x0 ;  /* 0x000000000000781c */ /* 0x000fe40003f0f008 */
[----:B------:R-:W-:-:S11]  /*d950*/  IADD3 R3, R3, R25, RZ ;  /* 0x0000001903037210 */ /* 0x000fd60007ffe0ff */
        /* <DEDUP_REMOVED lines=16> */
[----:B------:R-:W-:Y:S01]  /*da60*/  ULDC UR4, c[0x0][0x2b8] ;  /* 0x0000ae0000047ab9 */ /* 0x000fe20000000800 */
[----:B------:R-:W-:Y:S02]  /*da70*/  IADD3 R3, R3, R5, RZ ;  /* 0x0000000503037210 */ /* 0x000fe40007ffe0ff */
[----:B------:R-:W-:Y:S02]  /*da80*/  ISETP.GE.AND P3, PT, R23, UR4, PT ;  /* 0x0000000417007c0c */ /* 0x000fe4000bf66270 */
[----:B------:R-:W-:Y:S01]  /*da90*/  LEA.HI.X R8, R2, UR5, R3, 0x1, P0 ;  /* 0x0000000502087c11 */ /* 0x000fe200080f0c03 */
[----:B------:R-:W-:Y:S01]  /*daa0*/  UMOV UR5, 0xffffffff ;  /* 0xffffffff00057882 */ /* 0x000fe20000000000 */
[----:B------:R-:W-:-:S02]  /*dab0*/  ISETP.GE.AND P2, PT, R34, UR4, PT ;  /* 0x0000000422007c0c */ /* 0x000fc4000bf46270 */
[----:B------:R-:W-:Y:S01]  /*dac0*/  ISETP.GE.AND P0, PT, R33, UR4, PT ;  /* 0x0000000421007c0c */ /* 0x000fe2000bf06270 */
[----:B------:R-:W-:-:S12]  /*dad0*/  BRA.DIV UR5, `(.L_x_2245) ;  /* 0x0000002e05047947 */ /* 0x000fd8000b800000 */
[----:B------:R-:W-:Y:S01]  /*dae0*/  SHFL.IDX PT, R3, R8, RZ, 0x181f ;  /* 0x00181fff08037589 */ /* 0x000fe200000e0000 */
[----:B------:R-:W-:Y:S01]  /*daf0*/  IMAD.U32 R7, RZ, RZ, UR48 ;  /* 0x00000030ff077e24 */ /* 0x000fe2000f8e00ff */
[----:B------:R-:W-:Y:S02]  /*db00*/  ULDC UR4, c[0x0][0x288] ;  /* 0x0000a20000047ab9 */ /* 0x000fe40000000800 */
[----:B------:R-:W0:Y:S01]  /*db10*/  SHFL.IDX PT, R2, R6, RZ, 0x181f ;  /* 0x00181fff06027589 */ /* 0x000e2200000e0000 */
[----:B------:R-:W-:Y:S02]  /*db20*/  IMAD R0, R0, UR4, RZ ;  /* 0x0000000400007c24 */ /* 0x000fe4000f8e02ff */
[----:B------:R-:W-:Y:S01]  /*db30*/  IMAD R7, R7, 0x80, R27 ;  /* 0x0000008007077824 */ /* 0x000fe200078e021b */
[----:B------:R-:W-:Y:S04]  /*db40*/  SHFL.IDX PT, R5, R8, 0x1, 0x181f ;  /* 0x00381f0008057f89 */ /* 0x000fe800000e0000 */
[C---:B------:R-:W-:Y:S01]  /*db50*/  ISETP.GE.AND P1, PT, R7.reuse, R0, PT ;  /* 0x000000000700720c */ /* 0x040fe20003f26270 */
[----:B------:R-:W1:Y:S01]  /*db60*/  SHFL.IDX PT, R4, R6, 0x1, 0x181f ;  /* 0x00381f0006047f89 */ /* 0x000e6200000e0000 */
[----:B------:R-:W-:-:S03]  /*db70*/  IADD3 R11, R7, 0x10, RZ ;  /* 0x00000010070b7810 */ /* 0x000fc60007ffe0ff */
[----:B------:R-:W-:Y:S08]  /*db80*/  SHFL.IDX PT, R14, R6, 0x7, 0x181f ;  /* 0x00f81f00060e7f89 */ /* 0x000ff000000e0000 */
        /* <DEDUP_REMOVED lines=57> */
.L_x_2313:
        /* <DEDUP_REMOVED lines=14> */
.L_x_2247:
[----:B------:R-:W-:Y:S05]  /*e000*/  BSYNC B0 ;  /* 0x0000000000007941 */ /* 0x000fea0003800000 */
.L_x_2246:
[----:B------:R-:W-:Y:S01]  /*e010*/  NOP ;  /* 0x0000000000007918 */ /* 0x000fe20000000000 */
[----:B------:R-:W-:Y:S01]  /*e020*/  SYNCS.ARRIVE.TRANS64.RED.A0T1 RZ, [UR46+0x30800], RZ ;  /* 0x030800ffffff79a7 */ /* 0x000fe2000820042e */
[----:B------:R-:W-:Y:S01]  /*e030*/  MOV R0, 0x1 ;  /* 0x0000000100007802 */ /* 0x000fe20000000f00 */
[----:B------:R-:W-:Y:S03]  /*e040*/  ARRIVES.LDGSTSBAR.64.TRANSCNT [UR46+0x30800] ;  /* 0x03080000ff0079b0 */ /* 0x000fe60008000aae */
[----:B------:R-:W-:Y:S01]  /*e050*/  SHF.L.U32 R0, R0, 0x1f, RZ ;  /* 0x0000001f00007819 */ /* 0x000fe200000006ff */
[----:B------:R-:W-:Y:S01]  /*e060*/  NOP ;  /* 0x0000000000007918 */ /* 0x000fe20000000000 */
[----:B------:R-:W-:Y:S01]  /*e070*/  SYNCS.ARRIVE.TRANS64.A1T0 RZ, [UR46+0x30800], RZ ;  /* 0x030800ffffff79a7 */ /* 0x000fe2000810002e */
[----:B------:R-:W-:Y:S01]  /*e080*/  VIADD R19, R19, 0xfffffffe ;  /* 0xfffffffe13137836 */ /* 0x000fe20000000000 */
[----:B------:R-:W1:Y:S02]  /*e090*/  SYNCS.PHASECHK.TRANS64.TRYWAIT P0, [UR46+0x30820], R0 ;  /* 0x03082000ff0075a7 */ /* 0x000e64000800016e */
[----:B-1----:R-:W-:Y:S05]  /*e0a0*/  @!P0 BRA `(.L_x_2248) ;  /* 0x00000030001c8947 */ /* 0x002fea0003800000 */
.L_x_2314:
[----:B------:R-:W-:Y:S01]  /*e0b0*/  ISETP.GE.AND P0, PT, R19, UR50, PT ;  /* 0x0000003213007c0c */ /* 0x000fe2000bf06270 */
[----:B------:R-:W-:Y:S01]  /*e0c0*/  IMAD.MOV.U32 R28, RZ, RZ, 0x1 ;  /* 0x00000001ff1c7424 */ /* 0x000fe200078e00ff */
[----:B------:R-:W-:-:S11]  /*e0d0*/  MOV R26, RZ ;  /* 0x000000ff001a7202 */ /* 0x000fd60000000f00 */
[----:B------:R-:W-:Y:S05]  /*e0e0*/  @!P0 BRA `(.L_x_2249) ;  /* 0x0000001000388947 */ /* 0x000fea0003800000 */
[----:B0-----:R-:W0:Y:S01]  /*e0f0*/  S2R R2, SR_TID.X ;  /* 0x0000000000027919 */ /* 0x001e220000002100 */
[----:B------:R-:W-:Y:S01]  /*e100*/  UIADD3 UR4, UR44, 0x1, URZ ;  /* 0x000000012c047890 */ /* 0x000fe2000fffe03f */
[----:B------:R-:W-:Y:S01]  /*e110*/  LOP3.LUT R0, RZ, UR43, RZ, 0x33, !PT ;  /* 0x0000002bff007c12 */ /* 0x000fe2000f8e33ff */
[----:B------:R-:W-:Y:S01]  /*e120*/  ULOP3.LUT UR5, URZ, UR45, URZ, 0x33, !UPT ;  /* 0x0000002d3f057292 */ /* 0x000fe2000f8e333f */
[----:B------:R-:W-:Y:S01]  /*e130*/  BSSY B0, `(.L_x_2249) ;  /* 0x0000109000007945 */ /* 0x000fe20003800000 */
[----:B------:R-:W-:Y:S01]  /*e140*/  UIMAD UR4, UR4, UR40, URZ ;  /* 0x00000028040472a4 */ /* 0x000fe2000f8e023f */
[----:B------:R-:W-:Y:S01]  /*e150*/  MOV R27, 0x1 ;  /* 0x00000001001b7802 */ /* 0x000fe20000000f00 */
[----:B------:R-:W-:-:S04]  /*e160*/  IMAD.MOV.U32 R25, RZ, RZ, RZ ;  /* 0x000000ffff197224 */ /* 0x000fc800078e00ff */
[----:B------:R-:W-:Y:S01]  /*e170*/  LOP3.LUT R3, RZ, UR4, RZ, 0x33, !PT ;  /* 0x00000004ff037c12 */ /* 0x000fe2000f8e33ff */
[----:B------:R-:W-:Y:S02]  /*e180*/  ULDC UR4, c[0x0][0x2f4] ;  /* 0x0000bd0000047ab9 */ /* 0x000fe40000000800 */
[----:B------:R-:W-:Y:S02]  /*e190*/  ISETP.GE.AND P3, PT, R23, UR4, PT ;  /* 0x0000000417007c0c */ /* 0x000fe4000bf66270 */
[----:B------:R-:W-:Y:S02]  /*e1a0*/  VIMNMX3 R0, R0, UR5, R3, !PT ;  /* 0x0000000500007c0f */ /* 0x000fe4000f800103 */
[----:B------:R-:W-:Y:S02]  /*e1b0*/  ISETP.GE.AND P2, PT, R34, UR4, PT ;  /* 0x0000000422007c0c */ /* 0x000fe4000bf46270 */
[----:B------:R-:W-:Y:S02]  /*e1c0*/  IADD3 R31, -R0, -0x2, RZ ;  /* 0xfffffffe001f7810 */ /* 0x000fe40007ffe1ff */
[----:B------:R-:W-:-:S02]  /*e1d0*/  ISETP.GE.AND P1, PT, R33, UR4, PT ;  /* 0x0000000421007c0c */ /* 0x000fc4000bf26270 */
        /* <DEDUP_REMOVED lines=9> */
.L_x_2262:
[----:B------:R-:W2:Y:S01]  /*e270*/  LDL R8, [R1] ;  /* 0x0000000001087983 */ /* 0x000ea20000100800 */
[----:B------:R-:W0:Y:S01]  /*e280*/  LDC R2, c[0x0][0x430] ;  /* 0x00010c00ff027b82 */ /* 0x000e220000000800 */
[----:B------:R-:W-:-:S13]  /*e290*/  ISETP.GT.U32.AND P5, PT, R37, 0x5f, PT ;  /* 0x0000005f2500780c */ /* 0x000fda0003fa4070 */
[----:B------:R-:W2:Y:S01]  /*e2a0*/  @!P5 LDC.64 R4, c[0x0][0x428] ;  /* 0x00010a00ff04db82 */ /* 0x000ea20000000a00 */
[----:B0-----:R-:W-:-:S13]  /*e2b0*/  ISETP.NE.AND P0, PT, R2, 0x1, PT ;  /* 0x000000010200780c */ /* 0x001fda0003f05270 */
[----:B------:R-:W0:Y:S08]  /*e2c0*/  @P0 LDC R3, c[0x0][0x434] ;  /* 0x00010d00ff030b82 */ /* 0x000e300000000800 */
[----:B------:R-:W1:Y:S01]  /*e2d0*/  @P0 LDC R7, c[0x0][0x438] ;  /* 0x00010e00ff070b82 */ /* 0x000e620000000800 */
[----:B------:R-:W-:Y:S01]  /*e2e0*/  MOV R9, R20 ;  /* 0x0000001400097202 */ /* 0x000fe20000000f00 */
        /* <DEDUP_REMOVED lines=13> */
[----:B------:R-:W-:Y:S02]  /*e3c0*/  LOP3.LUT P4, RZ, R16, 0x10, RZ, 0xc0, !PT ;  /* 0x0000001010ff7812 */ /* 0x000fe4000788c0ff */
[----:B------:R-:W-:-:S04]  /*e3d0*/  IADD3 R26, R25, 0x1, RZ ;  /* 0x00000001191a7810 */ /* 0x000fc80007ffe0ff */
[----:B------:R-:W-:-:S04]  /*e3e0*/  ISETP.NE.AND P0, PT, R26, 0x2, PT ;  /* 0x000000021a00780c */ /* 0x000fc80003f05270 */
[----:B------:R-:W-:Y:S02]  /*e3f0*/  SEL R28, RZ, 0x1, P0 ;  /* 0x00000001ff1c7807 */ /* 0x000fe40000000000 */
[----:B------:R-:W-:Y:S02]  /*e400*/  SEL R26, R26, RZ, P0 ;  /* 0x000000ff1a1a7207 */ /* 0x000fe40000000000 */
[----:B------:R-:W-:Y:S01]  /*e410*/  LOP3.LUT R28, R27, R28, RZ, 0x3c, !PT ;  /* 0x0000001c1b1c7212 */ /* 0x000fe200078e3cff */
[----:B0-----:R-:W-:Y:S06]  /*e420*/  @!P4 BRA `(.L_x_2250) ;  /* 0x000000000004c947 */ /* 0x001fec0003800000 */
[----:B------:R-:W-:Y:S01]  /*e430*/  BPT.TRAP 0x1 ;  /* 0x000000040000795c */ /* 0x000fe20000300000 */
.L_x_2250:
[----:B------:R-:W-:Y:S01]  /*e440*/  LEA R19, R26, UR46, 0x3 ;  /* 0x0000002e1a137c11 */ /* 0x000fe2000f8e18ff */
[----:B------:R-:W-:Y:S01]  /*e450*/  BSSY B1, `(.L_x_2251) ;  /* 0x0000004000017945 */ /* 0x000fe20003800000 */
[----:B------:R-:W-:-:S04]  /*e460*/  SHF.L.U32 R2, R28, 0x1f, RZ ;  /* 0x0000001f1c027819 */ /* 0x000fc800000006ff */
[----:B------:R-:W0:Y:S02]  /*e470*/  SYNCS.PHASECHK.TRANS64.TRYWAIT P0, [R19+URZ+0x30840], R2 ;  /* 0x03084002130075a7 */ /* 0x000e24000800017f */
[----:B0-----:R-:W-:Y:S05]  /*e480*/  @!P0 BRA `(.L_x_2252) ;  /* 0x0000002c003c8947 */ /* 0x001fea0003800000 */
.L_x_2315:
[----:B------:R-:W-:Y:S05]  /*e490*/  BSYNC B1 ;  /* 0x0000000000017941 */ /* 0x000fea0003800000 */
.L_x_2251:
        /* <DEDUP_REMOVED lines=26> */
[----:B------:R-:W-:Y:S01]  /*e640*/  VIADD R3, R3, UR4 ;  /* 0x0000000403037c36 */ /* 0x000fe20008000000 */
[----:B------:R-:W-:-:S04]  /*e650*/  UMOV UR4, 0xffffffff ;  /* 0xffffffff00047882 */ /* 0x000fc80000000000 */
[----:B------:R-:W-:Y:S01]  /*e660*/  LEA.HI.X R24, R2, UR7, R3, 0x1, P0 ;  /* 0x0000000702187c11 */ /* 0x000fe200080f0c03 */
[----:B------:R-:W-:Y:S06]  /*e670*/  BRA.DIV UR4, `(.L_x_2253) ;  /* 0x0000002a04d47947 */ /* 0x000fec000b800000 */
[----:B------:R-:W0:Y:S01]  /*e680*/  SHFL.IDX PT, R14, R21, RZ, 0x181f ;  /* 0x00181fff150e7589 */ /* 0x000e2200000e0000 */
[----:B------:R-:W-:Y:S02]  /*e690*/  SHF.L.U32 R12, R23, 0x1, RZ ;  /* 0x00000001170c7819 */ /* 0x000fe400000006ff */
[----:B------:R-:W-:Y:S01]  /*e6a0*/  LOP3.LUT P6, RZ, R16, 0x4, RZ, 0xc0, !PT ;  /* 0x0000000410ff7812 */ /* 0x000fe200078cc0ff */
        /* <DEDUP_REMOVED lines=20> */
[----:B0-----:R-:W-:-:S02]  /*e7f0*/  IADD3.X R11, RZ, R7, RZ, P0, !PT ;  /* 0x00000007ff0b7210 */ /* 0x001fc400007fe4ff */
[-C--:B------:R-:W-:Y:S02]  /*e800*/  IADD3 R6, P0, R2, R12.reuse, RZ ;  /* 0x0000000c02067210 */ /* 0x080fe40007f1e0ff */
        /* <DEDUP_REMOVED lines=15> */
.L_x_2329:
[----:B--2---:R-:W-:Y:S02]  /*e900*/  SHF.L.U32 R2, R23, 0x1, RZ ;  /* 0x0000000117027819 */ /* 0x004fe400000006ff */
[----:B------:R-:W-:Y:S02]  /*e910*/  LOP3.LUT P6, RZ, R16, 0x4, RZ, 0xc0, !PT ;  /* 0x0000000410ff7812 */ /* 0x000fe400078cc0ff */
[----:B------:R-:W-:-:S05]  /*e920*/  IADD3 R2, P0, R14, R2, RZ ;  /* 0x000000020e027210 */ /* 0x000fca0007f1e0ff */
[----:B0-----:R-:W-:Y:S01]  /*e930*/  IMAD.X R3, RZ, RZ, R24, P0 ;  /* 0x000000ffff037224 */ /* 0x001fe200000e0618 */
        /* <DEDUP_REMOVED lines=8> */
.L_x_2254:
        /* <DEDUP_REMOVED lines=10> */
.L_x_2255:
[----:B------:R1:W-:Y:S01]  /*ea60*/  SYNCS.ARRIVE.TRANS64.A1T0 RZ, [R19+URZ+0x30830], RZ ;  /* 0x030830ff13ff79a7 */ /* 0x0003e2000810003f */
[----:B------:R-:W-:Y:S05]  /*ea70*/  @!P5 BRA `(.L_x_2256) ;  /* 0x000000000004d947 */ /* 0x000fea0003800000 */
[----:B------:R-:W-:Y:S01]  /*ea80*/  BPT.TRAP 0x1 ;  /* 0x000000040000795c */ /* 0x000fe20000300000 */
.L_x_2256:
[----:B0-----:R-:W-:Y:S01]  /*ea90*/  SHF.L.U32 R3, R27, 0x1f, RZ ;  /* 0x0000001f1b037819 */ /* 0x001fe200000006ff */
[----:B------:R-:W-:Y:S01]  /*eaa0*/  BSSY B1, `(.L_x_2257) ;  /* 0x0000004000017945 */ /* 0x000fe20003800000 */
[----:B------:R-:W-:-:S04]  /*eab0*/  LEA R6, R25, UR46, 0x3 ;  /* 0x0000002e19067c11 */ /* 0x000fc8000f8e18ff */
[----:B------:R-:W0:Y:S02]  /*eac0*/  SYNCS.PHASECHK.TRANS64.TRYWAIT P0, [R6+URZ+0x30860], R3 ;  /* 0x03086003060075a7 */ /* 0x000e24000800017f */
[----:B0-----:R-:W-:Y:S05]  /*ead0*/  @!P0 BRA `(.L_x_2258) ;  /* 0x0000002c008c8947 */ /* 0x001fea0003800000 */
.L_x_2330:
[----:B------:R-:W-:Y:S05]  /*eae0*/  BSYNC B1 ;  /* 0x0000000000017941 */ /* 0x000fea0003800000 */
.L_x_2257:
        /* <DEDUP_REMOVED lines=9> */
[----:B------:R-:W2:Y:S01]  /*eb80*/  SHFL.IDX PT, R14, R17, 0x1, 0x181f ;  /* 0x00381f00110e7f89 */ /* 0x000ea200000e0000 */
[----:B0-----:R-:W-:Y:S02]  /*eb90*/  IADD3.X R3, RZ, R3, RZ, P0, !PT ;  /* 0x00000003ff037210 */ /* 0x001fe400007fe4ff */
[----:B------:R-:W-:-:S13]  /*eba0*/  ISETP.LT.OR P0, PT, R0, 0x1, P3 ;  /* 0x000000010000780c */ /* 0x000fda0001f01670 */
[----:B------:R-:W-:Y:S01]  /*ebb0*/  LDGSTS.E.BYPASS.LTC128B.128 [R7+0x400], desc[UR36][R2.64], !P0 ;  /* 0x0040000002077fae */ /* 0x000fe2000c101d64 */
[----:B------:R-:W-:-:S13]  /*ebc0*/  ISETP.LT.OR P0, PT, R0, 0x1, P2 ;  /* 0x000000010000780c */ /* 0x000fda0001701670 */
[----:B------:R-:W-:Y:S01]  /*ebd0*/  LDGSTS.E.BYPASS.LTC128B.128 [R7+0x3400], desc[UR36][R2.64+0x80], !P0 ;  /* 0x0340008002077fae */ /* 0x000fe2000c101d64 */
[----:B------:R-:W-:-:S13]  /*ebe0*/  ISETP.LT.OR P0, PT, R0, 0x1, P1 ;  /* 0x000000010000780c */ /* 0x000fda0000f01670 */
[----:B------:R2:W-:Y:S02]  /*ebf0*/  LDGSTS.E.BYPASS.LTC128B.128 [R7+0x6400], desc[UR36][R2.64+0x100], !P0 ;  /* 0x0640010002077fae */ /* 0x0005e4000c101d64 */
[----:B--2---:R-:W-:Y:S02]  /*ec00*/  IADD3 R2, P0, R14, R9, RZ ;  /* 0x000000090e027210 */ /* 0x004fe40007f1e0ff */
[----:B------:R-:W0:Y:S03]  /*ec10*/  SHFL.IDX PT, R14, R17, 0x2, 0x181f ;  /* 0x00581f00110e7f89 */ /* 0x000e2600000e0000 */
[----:B------:R-:W-:Y:S01]  /*ec20*/  IMAD.X R3, RZ, RZ, R8, P0 ;  /* 0x000000ffff037224 */ /* 0x000fe200000e0608 */
        /* <DEDUP_REMOVED lines=18> */
[----:B------:R-:W0:Y:S02]  /*ed50*/  SHFL.IDX PT, R14, R17, 0x4, 0x181f ;  /* 0x00981f00110e7f89 */ /* 0x000e2400000e0000 */
[----:B--2---:R-:W-:Y:S02]  /*ed60*/  IADD3.X R3, RZ, R8, RZ, P0, !PT ;  /* 0x00000008ff037210 */ /* 0x004fe400007fe4ff */
        /* <DEDUP_REMOVED lines=8> */
[----:B------:R3:W4:Y:S03]  /*edf0*/  SHFL.IDX PT, R14, R17, 0x5, 0x181f ;  /* 0x00b81f00110e7f89 */ /* 0x00072600000e0000 */
[----:B--2---:R-:W-:Y:S01]  /*ee00*/  IMAD.X R3, RZ, RZ, R8, P0 ;  /* 0x000000ffff037224 */ /* 0x004fe200000e0608 */
[----:B------:R-:W-:Y:S01]  /*ee10*/  ISETP.LT.OR P0, PT, R0, 0x41, P3 ;  /* 0x000000410000780c */ /* 0x000fe20001f01670 */
[----:B------:R3:W2:-:S12]  /*ee20*/  SHFL.IDX PT, R8, R18, 0x5, 0x181f ;  /* 0x00b81f0012087f89 */ /* 0x00069800000e0000 */
[----:B------:R3:W-:Y:S01]  /*ee30*/  LDGSTS.E.BYPASS.LTC128B.128 [R7+0x2400], desc[UR36][R2.64], !P0 ;  /* 0x0240000002077fae */ /* 0x0007e2000c101d64 */
[----:B------:R-:W-:-:S13]  /*ee40*/  ISETP.LT.OR P0, PT, R0, 0x41, P2 ;  /* 0x000000410000780c */ /* 0x000fda0001701670 */
[----:B------:R3:W-:Y:S01]  /*ee50*/  LDGSTS.E.BYPASS.LTC128B.128 [R7+0x5400], desc[UR36][R2.64+0x80], !P0 ;  /* 0x0540008002077fae */ /* 0x0007e2000c101d64 */
[----:B------:R-:W-:-:S13]  /*ee60*/  ISETP.LT.OR P0, PT, R0, 0x41, P1 ;  /* 0x000000410000780c */ /* 0x000fda0000f01670 */
[----:B--2-4-:R3:W-:Y:S02]  /*ee70*/  LDGSTS.E.BYPASS.LTC128B.128 [R7+0x8400], desc[UR36][R2.64+0x100], !P0 ;  /* 0x0840010002077fae */ /* 0x0147e4000c101d64 */
.L_x_2344:
[----:B0--3--:R-:W-:Y:S01]  /*ee80*/  IADD3 R2, P0, R14, R9, RZ ;  /* 0x000000090e027210 */ /* 0x009fe20007f1e0ff */
        /* <DEDUP_REMOVED lines=17> */
[----:B------:R-:W-:Y:S01]  /*efa0*/  IMAD R5, R32, UR4, RZ ;  /* 0x0000000420057c24 */ /* 0x000fe2000f8e02ff */
[----:B------:R-:W-:-:S03]  /*efb0*/  IADD3 R3, R3, R9, RZ ;  /* 0x0000000903037210 */ /* 0x000fc60007ffe0ff */
[C---:B------:R-:W-:Y:S02]  /*efc0*/  IMAD R5, R4.reuse, UR5, R5 ;  /* 0x0000000504057c24 */ /* 0x040fe4000f8e0205 */
[----:B------:R-:W-:-:S04]  /*efd0*/  IMAD.WIDE.U32 R2, R4, UR4, R2 ;  /* 0x0000000404027c25 */ /* 0x000fc8000f8e0002 */
[----:B-1----:R-:W-:-:S07]  /*efe0*/  IMAD.IADD R19, R3, 0x1, R5 ;  /* 0x0000000103137824 */ /* 0x002fce00078e0205 */
.L_x_2260:
        /* <DEDUP_REMOVED lines=10> */
.L_x_2261:
[----:B------:R-:W-:Y:S01]  /*f090*/  R2UR UR4, R35 ;  /* 0x00000000230472ca */ /* 0x000fe200000e0000 */
[----:B------:R-:W-:Y:S01]  /*f0a0*/  ULDC.64 UR6, c[0x0][0x330] ;  /* 0x0000cc0000067ab9 */ /* 0x000fe20000000a00 */
[----:B------:R-:W-:Y:S01]  /*f0b0*/  MOV R18, R2 ;  /* 0x0000000200127202 */ /* 0x000fe20000000f00 */
[----:B------:R-:W-:Y:S01]  /*f0c0*/  IMAD.U32 R3, RZ, RZ, UR6 ;  /* 0x00000006ff037e24 */ /* 0x000fe2000f8e00ff */
[----:B------:R-:W-:Y:S01]  /*f0d0*/  IADD3 R31, R31, -0x1, RZ ;  /* 0xffffffff1f1f7810 */ /* 0x000fe20007ffe0ff */
        /* <DEDUP_REMOVED lines=15> */
.L_x_2249:
[----:B------:R-:W-:-:S13]  /*f1d0*/  LOP3.LUT P0, RZ, R16, 0x10, RZ, 0xc0, !PT ;  /* 0x0000001010ff7812 */ /* 0x000fda000780c0ff */
[----:B------:R-:W-:Y:S05]  /*f1e0*/  @!P0 BRA `(.L_x_2263) ;  /* 0x0000000000048947 */ /* 0x000fea0003800000 */
[----:B------:R-:W-:Y:S01]  /*f1f0*/  BPT.TRAP 0x1 ;  /* 0x000000040000795c */ /* 0x000fe20000300000 */
.L_x_2263:
        /* <DEDUP_REMOVED lines=12> */
.L_x_2345:
[----:B------:R-:W-:Y:S05]  /*f2c0*/  BSYNC B0 ;  /* 0x0000000000007941 */ /* 0x000fea0003800000 */
.L_x_2264:
        /* <DEDUP_REMOVED lines=36> */
[----:B------:R-:W-:Y:S03]  /*f510*/  SHFL.IDX PT, R7, R18, 0x4, 0x181f ;  /* 0x00981f0012077f89 */ /* 0x000fe600000e0000 */
[----:B------:R-:W-:Y:S01]  /*f520*/  IMAD.WIDE.U32 R2, R23, 0x2, R2 ;  /* 0x0000000217027825 */ /* 0x000fe200078e0002 */
        /* <DEDUP_REMOVED lines=8> */
[----:B0-----:R-:W-:Y:S02]  /*f5b0*/  IMAD.MOV.U32 R2, RZ, RZ, R14 ;  /* 0x000000ffff027224 */ /* 0x001fe400078e000e */
[----:B-1----:R-:W-:Y:S01]  /*f5c0*/  IMAD.MOV.U32 R3, RZ, RZ, R6 ;  /* 0x000000ffff037224 */ /* 0x002fe200078e0006 */
[----:B------:R0:W1:Y:S01]  /*f5d0*/  SHFL.IDX PT, R14, R17, 0x5, 0x181f ;  /* 0x00b81f00110e7f89 */ /* 0x00006200000e0000 */
[----:B------:R-:W-:Y:S02]  /*f5e0*/  IMAD.MOV.U32 R6, RZ, RZ, RZ ;  /* 0x000000ffff067224 */ /* 0x000fe400078e00ff */
        /* <DEDUP_REMOVED lines=8> */
[----:B------:R-:W-:-:S04]  /*f670*/  IMAD.MOV.U32 R3, RZ, RZ, R7 ;  /* 0x000000ffff037224 */ /* 0x000fc800078e0007 */
[----:B------:R-:W-:-:S05]  /*f680*/  IMAD.WIDE.U32 R2, R23, 0x2, R2 ;  /* 0x0000000217027825 */ /* 0x000fca00078e0002 */
[----:B------:R0:W-:Y:S04]  /*f690*/  LDGSTS.E.BYPASS.LTC128B.128 [R4+0x2400], desc[UR36][R2.64], !P3 ;  /* 0x0240000002047fae */ /* 0x0001e8000d901d64 */
[----:B------:R0:W-:Y:S04]  /*f6a0*/  LDGSTS.E.BYPASS.LTC128B.128 [R4+0x5400], desc[UR36][R2.64+0x80], !P4 ;  /* 0x0540008002047fae */ /* 0x0001e8000e101d64 */
[----:B-1-3--:R0:W-:Y:S02]  /*f6b0*/  LDGSTS.E.BYPASS.LTC128B.128 [R4+0x8400], desc[UR36][R2.64+0x100], !P5 ;  /* 0x0840010002047fae */ /* 0x00a1e4000e901d64 */
.L_x_2359:
[C---:B------:R-:W-:Y:S01]  /*f6c0*/  ISETP.LT.OR P2, PT, R5.reuse, 0x51, P2 ;  /* 0x000000510500780c */ /* 0x040fe20001741670 */
[----:B0-----:R-:W-:Y:S01]  /*f6d0*/  IMAD.MOV.U32 R3, RZ, RZ, R18 ;  /* 0x000000ffff037224 */ /* 0x001fe200078e0012 */
[C---:B------:R-:W-:Y:S02]  /*f6e0*/  ISETP.LT.OR P1, PT, R5.reuse, 0x51, P1 ;  /* 0x000000510500780c */ /* 0x040fe40000f21670 */
[----:B------:R-:W-:Y:S02]  /*f6f0*/  ISETP.LT.OR P0, PT, R5, 0x51, P0 ;  /* 0x000000510500780c */ /* 0x000fe40000701670 */
[----:B------:R-:W-:-:S05]  /*f700*/  MOV R2, R14 ;  /* 0x0000000e00027202 */ /* 0x000fca0000000f00 */
        /* <DEDUP_REMOVED lines=9> */
.L_x_2267:
        /* <DEDUP_REMOVED lines=10> */
.L_x_2268:
[----:B------:R1:W-:Y:S02]  /*f840*/  SYNCS.ARRIVE.TRANS64.A1T0 RZ, [R0+URZ+0x30850], RZ ;  /* 0x030850ff00ff79a7 */ /* 0x0003e4000810003f */
[----:B-1----:R-:W-:-:S05]  /*f850*/  VIADD R0, R26, 0x1 ;  /* 0x000000011a007836 */ /* 0x002fca0000000000 */
[----:B------:R-:W-:-:S04]  /*f860*/  ISETP.NE.AND P0, PT, R0, 0x2, PT ;  /* 0x000000020000780c */ /* 0x000fc80003f05270 */
[----:B0-----:R-:W-:Y:S02]  /*f870*/  SEL R3, RZ, 0x1, P0 ;  /* 0x00000001ff037807 */ /* 0x001fe40000000000 */
[----:B------:R-:W-:Y:S02]  /*f880*/  SEL R0, R0, RZ, P0 ;  /* 0x000000ff00007207 */ /* 0x000fe40000000000 */
[----:B------:R-:W-:-:S07]  /*f890*/  LOP3.LUT R28, R28, R3, RZ, 0x3c, !PT ;  /* 0x000000031c1c7212 */ /* 0x000fce00078e3cff */
.L_x_2234:
[----:B------:R-:W0:Y:S01]  /*f8a0*/  S2R R3, SR_CgaCtaId ;  /* 0x0000000000037919 */ /* 0x000e220000008800 */
[----:B------:R-:W-:Y:S02]  /*f8b0*/  MOV R2, 0x400 ;  /* 0x0000040000027802 */ /* 0x000fe40000000f00 */
[----:B------:R-:W-:Y:S02]  /*f8c0*/  SHF.L.U32 R6, R6, 0x1f, RZ ;  /* 0x0000001f06067819 */ /* 0x000fe400000006ff */
[----:B0-----:R-:W-:-:S04]  /*f8d0*/  LEA R7, R3, R2, 0x18 ;  /* 0x0000000203077211 */ /* 0x001fc800078ec0ff */
[----:B------:R-:W0:Y:S02]  /*f8e0*/  SYNCS.PHASECHK.TRANS64.TRYWAIT P0, [R7+URZ+0x30820], R6 ;  /* 0x03082006070075a7 */ /* 0x000e24000800017f */
[----:B0-----:R-:W-:Y:S05]  /*f8f0*/  @!P0 BRA `(.L_x_2269) ;  /* 0x0000003000748947 */ /* 0x001fea0003800000 */
.L_x_2360:
[----:B------:R-:W-:-:S03]  /*f900*/  UMOV UR4, 0xffffffff ;  /* 0xffffffff00047882 */ /* 0x000fc60000000000 */
[----:B------:R-:W-:Y:S05]  /*f910*/  BRA.DIV UR4, `(.L_x_2270) ;  /* 0x0000003204807947 */ /* 0x000fea000b800000 */
[----:B------:R-:W1:Y:S02]  /*f920*/  S2R R2, SR_TID.X ;  /* 0x0000000000027919 */ /* 0x000e640000002100 */
[----:B-1----:R-:W-:-:S04]  /*f930*/  SHF.R.U32.HI R2, RZ, 0x5, R2 ;  /* 0x00000005ff027819 */ /* 0x002fc80000011602 */
[----:B------:R-:W-:-:S05]  /*f940*/  LOP3.LUT R2, R2, 0x3, RZ, 0xc0, !PT ;  /* 0x0000000302027812 */ /* 0x000fca00078ec0ff */
[----:B------:R1:W2:Y:S02]  /*f950*/  SHFL.IDX PT, R14, R2, RZ, 0x1f ;  /* 0x00001fff020e7589 */ /* 0x0002a400000e0000 */
.L_x_2363:
[----:B--2---:R-:W-:-:S13]  /*f960*/  ISETP.NE.AND P0, PT, R14, RZ, PT ;  /* 0x000000ff0e00720c */ /* 0x004fda0003f05270 */
[----:B------:R-:W-:Y:S05]  /*f970*/  @P0 BRA `(.L_x_2190) ;  /* 0x0000000000900947 */ /* 0x000fea0003800000 */
[----:B------:R-:W-:-:S03]  /*f980*/  UMOV UR4, 0xffffffff ;  /* 0xffffffff00047882 */ /* 0x000fc60000000000 */
[----:B------:R-:W-:Y:S05]  /*f990*/  BRA.DIV UR4, `(.L_x_2271) ;  /* 0x0000003204947947 */ /* 0x000fea000b800000 */
[----:B------:R-:W-:-:S13]  /*f9a0*/  ELECT P6, URZ, PT ;  /* 0x00000000003f782f */ /* 0x000fda00038c0000 */
.L_x_2366:
        /* <DEDUP_REMOVED lines=8> */
.L_x_2272:
[----:B------:R-:W-:Y:S01]  /*fa30*/  IMAD R5, R0, 0x8, R7 ;  /* 0x0000000800057824 */ /* 0x000fe200078e0207 */
[----:B------:R-:W-:Y:S01]  /*fa40*/  SHF.L.U32 R2, R28, 0x1f, RZ ;  /* 0x0000001f1c027819 */ /* 0x000fe200000006ff */
[----:B------:R-:W-:-:S03]  /*fa50*/  VIADD R0, R0, 0x1 ;  /* 0x0000000100007836 */ /* 0x000fc60000000000 */
[----:B------:R-:W1:Y:S02]  /*fa60*/  SYNCS.PHASECHK.TRANS64.TRYWAIT P1, [R5+URZ+0x30840], R2 ;  /* 0x03084002050075a7 */ /* 0x000e64000802017f */
[----:B------:R-:W-:-:S04]  /*fa70*/  ISETP.NE.AND P2, PT, R0, 0x2, PT ;  /* 0x000000020000780c */ /* 0x000fc80003f45270 */
[----:B------:R-:W-:Y:S01]  /*fa80*/  SEL R3, RZ, 0x1, P2 ;  /* 0x00000001ff037807 */ /* 0x000fe20001000000 */
[----:B-1----:R-:W-:Y:S08]  /*fa90*/  @!P1 BRA `(.L_x_2273) ;  /* 0x0000003000749947 */ /* 0x002ff00003800000 */
.L_x_2367:
[----:B------:R-:W-:Y:S02]  /*faa0*/  SEL R0, R0, RZ, P2 ;  /* 0x000000ff00007207 */ /* 0x000fe40001000000 */
[----:B------:R-:W-:Y:S01]  /*fab0*/  LOP3.LUT R3, R28, R3, RZ, 0x3c, !PT ;  /* 0x000000031c037212 */ /* 0x000fe200078e3cff */
[----:B------:R-:W-:Y:S06]  /*fac0*/  @!P0 BRA `(.L_x_2274) ;  /* 0x0000000000048947 */ /* 0x000fec0003800000 */
[----:B------:R-:W-:Y:S01]  /*fad0*/  BPT.TRAP 0x1 ;  /* 0x000000040000795c */ /* 0x000fe20000300000 */
.L_x_2274:
[----:B0-----:R-:W-:Y:S02]  /*fae0*/  LEA R7, R0, R7, 0x3 ;  /* 0x0000000700077211 */ /* 0x001fe400078e18ff */
[----:B------:R-:W-:-:S04]  /*faf0*/  SHF.L.U32 R0, R3, 0x1f, RZ ;  /* 0x0000001f03007819 */ /* 0x000fc800000006ff */
[----:B------:R-:W0:Y:S02]  /*fb00*/  SYNCS.PHASECHK.TRANS64.TRYWAIT P1, [R7+URZ+0x30840], R0 ;  /* 0x03084000070075a7 */ /* 0x000e24000802017f */
[----:B0-----:R-:W-:Y:S05]  /*fb10*/  @!P1 BRA `(.L_x_2275) ;  /* 0x0000003000689947 */ /* 0x001fea0003800000 */
.L_x_2368:
[----:B------:R-:W-:Y:S05]  /*fb20*/  @!P0 BRA `(.L_x_2276) ;  /* 0x0000000000048947 */ /* 0x000fea0003800000 */
[----:B------:R-:W-:Y:S01]  /*fb30*/  BPT.TRAP 0x1 ;  /* 0x000000040000795c */ /* 0x000fe20000300000 */
.L_x_2276:
[----:B------:R-:W2:Y:S02]  /*fb40*/  SYNCS.PHASECHK.TRANS64.TRYWAIT P1, [R5+URZ+0x30860], R2 ;  /* 0x03086002050075a7 */ /* 0x000ea4000802017f */
[----:B--2---:R-:W-:Y:S05]  /*fb50*/  @!P1 BRA `(.L_x_2277) ;  /* 0x00000030006c9947 */ /* 0x004fea0003800000 */
.L_x_2369:
[----:B------:R-:W-:Y:S05]  /*fb60*/  @!P0 BRA `(.L_x_2278) ;  /* 0x0000000000048947 */ /* 0x000fea0003800000 */
[----:B------:R-:W-:Y:S01]  /*fb70*/  BPT.TRAP 0x1 ;  /* 0x000000040000795c */ /* 0x000fe20000300000 */
.L_x_2278:
[----:B---3--:R3:W4:Y:S02]  /*fb80*/  SYNCS.PHASECHK.TRANS64.TRYWAIT P0, [R7+URZ+0x30860], R0 ;  /* 0x03086000070075a7 */ /* 0x008724000800017f */
[----:B----4-:R-:W-:Y:S05]  /*fb90*/  @!P0 NANOSLEEP.SYNCS 0x989680 ;  /* 0x009896800000895d */ /* 0x010fea0003900000 */
[----:B------:R-:W4:Y:S02]  /*fba0*/  @!P0 SYNCS.PHASECHK.TRANS64 P0, [R7+URZ+0x30860], R0 ;  /* 0x03086000070085a7 */ /* 0x000f24000800007f */
[----:B----4-:R-:W-:Y:S05]  /*fbb0*/  @!P0 BRA `(.L_x_2278) ;  /* 0xfffffffc00f08947 */ /* 0x010fea000383ffff */
.L_x_2190:
[----:B------:R-:W-:Y:S05]  /*fbc0*/  BSYNC B6 ;  /* 0x0000000000067941 */ /* 0x000fea0003800000 */
.L_x_2187:
[----:B------:R-:W-:Y:S05]  /*fbd0*/  EXIT ;  /* 0x000000000000794d */ /* 0x000fea0003800000 */
.L_x_2194:
[----:B0-----:R-:W-:-:S04]  /*fbe0*/  IMAD.U32 R3, RZ, RZ, UR60 ;  /* 0x0000003cff037e24 */ /* 0x001fc8000f8e00ff */
[----:B------:R0:W1:Y:S03]  /*fbf0*/  SYNCS.PHASECHK.TRANS64.TRYWAIT P0, [R3+URZ+0x30800], R0 ;  /* 0x03080000030075a7 */ /* 0x000066000800017f */
[----:B-1----:R-:W-:Y:S05]  /*fc00*/  @!P0 NANOSLEEP.SYNCS 0x989680 ;  /* 0x009896800000895d */ /* 0x002fea0003900000 */
[----:B------:R-:W1:Y:S02]  /*fc10*/  @!P0 SYNCS.PHASECHK.TRANS64 P0, [R3+URZ+0x30800], R0 ;  /* 0x03080000030085a7 */ /* 0x000e64000800007f */
[----:B-1----:R-:W-:Y:S05]  /*fc20*/  @!P0 BRA `(.L_x_2194) ;  /* 0xfffffffc00ec8947 */ /* 0x002fea000383ffff */
[----:B------:R-:W-:Y:S05]  /*fc30*/  BRA `(.L_x_2279) ;  /* 0xffffff1800247947 */ /* 0x000fea000383ffff */
.L_x_2198:
[----:B0-----:R-:W-:-:S04]  /*fc40*/  IMAD.U32 R3, RZ, RZ, UR60 ;  /* 0x0000003cff037e24 */ /* 0x001fc8000f8e00ff */
[----:B------:R0:W2:Y:S03]  /*fc50*/  SYNCS.PHASECHK.TRANS64.TRYWAIT P1, [R3+URZ+0x30830], R0 ;  /* 0x03083000030075a7 */ /* 0x0000a6000802017f */
[----:B--2---:R-:W-:Y:S05]  /*fc60*/  @!P1 NANOSLEEP.SYNCS 0x989680 ;  /* 0x009896800000995d */ /* 0x004fea0003900000 */
[----:B------:R-:W2:Y:S02]  /*fc70*/  @!P1 SYNCS.PHASECHK.TRANS64 P1, [R3+URZ+0x30830], R0 ;  /* 0x03083000030095a7 */ /* 0x000ea4000802007f */
[----:B--2---:R-:W-:Y:S05]  /*fc80*/  @!P1 BRA `(.L_x_2198) ;  /* 0xfffffffc00ec9947 */ /* 0x004fea000383ffff */
[----:B------:R-:W-:Y:S05]  /*fc90*/  BRA `(.L_x_2197) ;  /* 0xffffff1800487947 */ /* 0x000fea000383ffff */
.L_x_2204:
[----:B-1----:R-:W-:-:S04]  /*fca0*/  MOV R9, UR39 ;  /* 0x0000002700097c02 */ /* 0x002fc80008000f00 */
[----:B------:R1:W2:Y:S03]  /*fcb0*/  SYNCS.PHASECHK.TRANS64.TRYWAIT P1, [R9+URZ+0x30830], R8 ;  /* 0x03083008090075a7 */ /* 0x0002a6000802017f */
[----:B--2---:R-:W-:Y:S05]  /*fcc0*/  @!P1 NANOSLEEP.SYNCS 0x989680 ;  /* 0x009896800000995d */ /* 0x004fea0003900000 */
[----:B------:R-:W2:Y:S02]  /*fcd0*/  @!P1 SYNCS.PHASECHK.TRANS64 P1, [R9+URZ+0x30830], R8 ;  /* 0x03083008090095a7 */ /* 0x000ea4000802007f */
[----:B--2---:R-:W-:Y:S05]  /*fce0*/  @!P1 BRA `(.L_x_2204) ;  /* 0xfffffffc00ec9947 */ /* 0x004fea000383ffff */
[----:B------:R-:W-:Y:S05]  /*fcf0*/  BRA `(.L_x_2203) ;  /* 0xffffff4000d07947 */ /* 0x000fea000383ffff */
.L_x_2208:
[----:B-1----:R-:W-:-:S04]  /*fd00*/  IMAD.U32 R9, RZ, RZ, UR14 ;  /* 0x0000000eff097e24 */ /* 0x002fc8000f8e00ff */
[----:B------:R1:W3:Y:S03]  /*fd10*/  SYNCS.PHASECHK.TRANS64.TRYWAIT P1, [R9+URZ+0x30850], R0 ;  /* 0x03085000090075a7 */ /* 0x0002e6000802017f */
[----:B---3--:R-:W-:Y:S05]  /*fd20*/  @!P1 NANOSLEEP.SYNCS 0x989680 ;  /* 0x009896800000995d */ /* 0x008fea0003900000 */
[----:B------:R-:W3:Y:S02]  /*fd30*/  @!P1 SYNCS.PHASECHK.TRANS64 P1, [R9+URZ+0x30850], R0 ;  /* 0x03085000090095a7 */ /* 0x000ee4000802007f */
[----:B---3--:R-:W-:Y:S05]  /*fd40*/  @!P1 BRA `(.L_x_2208) ;  /* 0xfffffffc00ec9947 */ /* 0x008fea000383ffff */
[----:B------:R-:W-:Y:S05]  /*fd50*/  BRA `(.L_x_2207) ;  /* 0xffffff4c00647947 */ /* 0x000fea000383ffff */
.L_x_2216:
[----:B-1----:R-:W-:-:S04]  /*fd60*/  IMAD.U32 R9, RZ, RZ, UR39 ;  /* 0x00000027ff097e24 */ /* 0x002fc8000f8e00ff */
[----:B------:R1:W2:Y:S03]  /*fd70*/  SYNCS.PHASECHK.TRANS64.TRYWAIT P1, [R9+URZ+0x30830], R8 ;  /* 0x03083008090075a7 */ /* 0x0002a6000802017f */
[----:B--2---:R-:W-:Y:S05]  /*fd80*/  @!P1 NANOSLEEP.SYNCS 0x989680 ;  /* 0x009896800000995d */ /* 0x004fea0003900000 */
[----:B------:R-:W2:Y:S02]  /*fd90*/  @!P1 SYNCS.PHASECHK.TRANS64 P1, [R9+URZ+0x30830], R8 ;  /* 0x03083008090095a7 */ /* 0x000ea4000802007f */
[----:B--2---:R-:W-:Y:S05]  /*fda0*/  @!P1 BRA `(.L_x_2216) ;  /* 0xfffffffc00ec9947 */ /* 0x004fea000383ffff */
[----:B------:R-:W-:Y:S05]  /*fdb0*/  BRA `(.L_x_2215) ;  /* 0xffffff6c00a87947 */ /* 0x000fea000383ffff */
.L_x_2220:
[----:B-1----:R-:W-:-:S04]  /*fdc0*/  MOV R9, UR5 ;  /* 0x0000000500097c02 */ /* 0x002fc80008000f00 */
[----:B------:R1:W3:Y:S03]  /*fdd0*/  SYNCS.PHASECHK.TRANS64.TRYWAIT P1, [R9+URZ+0x30850], R0 ;  /* 0x03085000090075a7 */ /* 0x0002e6000802017f */
[----:B---3--:R-:W-:Y:S05]  /*fde0*/  @!P1 NANOSLEEP.SYNCS 0x989680 ;  /* 0x009896800000995d */ /* 0x008fea0003900000 */
[----:B------:R-:W3:Y:S02]  /*fdf0*/  @!P1 SYNCS.PHASECHK.TRANS64 P1, [R9+URZ+0x30850], R0 ;  /* 0x03085000090095a7 */ /* 0x000ee4000802007f */
[----:B---3--:R-:W-:Y:S05]  /*fe00*/  @!P1 BRA `(.L_x_2220) ;  /* 0xfffffffc00ec9947 */ /* 0x008fea000383ffff */
[----:B------:R-:W-:Y:S05]  /*fe10*/  BRA `(.L_x_2219) ;  /* 0xffffff7800407947 */ /* 0x000fea000383ffff */
.L_x_2227:
[----:B-1----:R-:W-:-:S04]  /*fe20*/  IMAD.U32 R5, RZ, RZ, UR5 ;  /* 0x00000005ff057e24 */ /* 0x002fc8000f8e00ff */
[----:B------:R1:W2:Y:S03]  /*fe30*/  SYNCS.PHASECHK.TRANS64.TRYWAIT P1, [R5+URZ+0x30850], R0 ;  /* 0x03085000050075a7 */ /* 0x0002a6000802017f */
[----:B--2---:R-:W-:Y:S05]  /*fe40*/  @!P1 NANOSLEEP.SYNCS 0x989680 ;  /* 0x009896800000995d */ /* 0x004fea0003900000 */
[----:B------:R-:W2:Y:S02]  /*fe50*/  @!P1 SYNCS.PHASECHK.TRANS64 P1, [R5+URZ+0x30850], R0 ;  /* 0x03085000050095a7 */ /* 0x000ea4000802007f */
[----:B--2---:R-:W-:Y:S05]  /*fe60*/  @!P1 BRA `(.L_x_2227) ;  /* 0xfffffffc00ec9947 */ /* 0x004fea000383ffff */
[----:B------:R-:W-:Y:S05]  /*fe70*/  BRA `(.L_x_2226) ;  /* 0xffffff9400dc7947 */ /* 0x000fea000383ffff */
.L_x_2239:
[----:B------:R-:W-:Y:S01]  /*fe80*/  IMAD.MOV.U32 R13, RZ, RZ, R18 ;  /* 0x000000ffff0d7224 */ /* 0x000fe200078e0012 */
[----:B------:R-:W-:Y:S01]  /*fe90*/  MOV R12, RZ ;  /* 0x000000ff000c7202 */ /* 0x000fe20000000f00 */
[----:B------:R-:W-:Y:S02]  /*fea0*/  IMAD.MOV.U32 R11, RZ, RZ, 0x1f ;  /* 0x0000001fff0b7424 */ /* 0x000fe400078e00ff */
[----:B------:R-:W-:-:S07]  /*feb0*/  IMAD.MOV.U32 R15, RZ, RZ, -0x1 ;  /* 0xffffffffff0f7424 */ /* 0x000fce00078e00ff */
[----:B-----5:R-:W-:Y:S05]  /*fec0*/  WARPSYNC.COLLECTIVE R15, `(.L_x_2280) ;  /* 0x000000000f087348 */ /* 0x020fea0003c00000 */
[----:B------:R0:W1:Y:S02]  /*fed0*/  SHFL.IDX P6, R14, R13, R12, R11 ;  /* 0x0000000c0d0e7389 */ /* 0x00006400000c000b */
[----:B01---5:R-:W-:Y:S01]  /*fee0*/  ENDCOLLECTIVE ;  /* 0x000000000000791b */ /* 0x023fe20003800000 */
.L_x_2280:
[----:B------:R-:W-:Y:S05]  /*fef0*/  BRA `(.L_x_2281) ;  /* 0xffffffcc009c7947 */ /* 0x000fea000383ffff */
.L_x_2241:
[----:B0-----:R-:W-:-:S04]  /*ff00*/  MOV R3, UR46 ;  /* 0x0000002e00037c02 */ /* 0x001fc80008000f00 */
[----:B------:R0:W1:Y:S03]  /*ff10*/  SYNCS.PHASECHK.TRANS64.TRYWAIT P0, [R3+URZ+0x30840], R2 ;  /* 0x03084002030075a7 */ /* 0x000066000800017f */
[----:B-1----:R-:W-:Y:S05]  /*ff20*/  @!P0 NANOSLEEP.SYNCS 0x989680 ;  /* 0x009896800000895d */ /* 0x002fea0003900000 */
[----:B------:R-:W1:Y:S02]  /*ff30*/  @!P0 SYNCS.PHASECHK.TRANS64 P0, [R3+URZ+0x30840], R2 ;  /* 0x03084002030085a7 */ /* 0x000e64000800007f */
[----:B-1----:R-:W-:Y:S05]  /*ff40*/  @!P0 BRA `(.L_x_2241) ;  /* 0xfffffffc00ec8947 */ /* 0x002fea000383ffff */
[----:B------:R-:W-:Y:S05]  /*ff50*/  BRA `(.L_x_2282) ;  /* 0xffffffd0002c7947 */ /* 0x000fea000383ffff */
.L_x_2242:
        /* <DEDUP_REMOVED lines=8> */
.L_x_2284:
[----:B------:R-:W-:Y:S05]  /*ffe0*/  BSYNC B0 ;  /* 0x0000000000007941 */ /* 0x000fea0003800000 */
.L_x_2283:
[----:B------:R-:W-:Y:S01]  /*fff0*/  MOV R13, R0 ;  /* 0x00000000000d7202 */ /* 0x000fe20000000f00 */
[----:B------:R-:W-:Y:S01]  /*10000*/  IMAD.MOV.U32 R12, RZ, RZ, RZ ;  /* 0x000000ffff0c7224 */ /* 0x000fe200078e00ff */
[----:B------:R-:W-:Y:S01]  /*10010*/  MOV R11, 0x181f ;  /* 0x0000181f000b7802 */ /* 0x000fe20000000f00 */
[----:B------:R-:W-:Y:S01]  /*10020*/  IMAD.MOV.U32 R15, RZ, RZ, -0x1 ;  /* 0xffffffffff0f7424 */ /* 0x000fe200078e00ff */
[----:B------:R-:W-:Y:S01]  /*10030*/  @P0 LEA R9, R30, UR46, 0x1 ;  /* 0x0000002e1e090c11 */ /* 0x000fe2000f8e08ff */
[----:B------:R-:W-:-:S07]  /*10040*/  IMAD.MOV.U32 R3, RZ, RZ, R14 ;  /* 0x000000ffff037224 */ /* 0x000fce00078e000e */
[----:B------:R-:W-:Y:S05]  /*10050*/  WARPSYNC.COLLECTIVE R15, `(.L_x_2285) ;  /* 0x000000000f087348 */ /* 0x000fea0003c00000 */
[----:B------:R0:W1:Y:S02]  /*10060*/  SHFL.IDX P6, R14, R13, R12, R11 ;  /* 0x0000000c0d0e7389 */ /* 0x00006400000c000b */
[----:B01----:R-:W-:Y:S01]  /*10070*/  ENDCOLLECTIVE ;  /* 0x000000000000791b */ /* 0x003fe20003800000 */
.L_x_2285:
[----:B------:R-:W-:Y:S01]  /*10080*/  IMAD.MOV.U32 R13, RZ, RZ, R7 ;  /* 0x000000ffff0d7224 */ /* 0x000fe200078e0007 */
[----:B------:R-:W-:Y:S02]  /*10090*/  MOV R12, 0x1 ;  /* 0x00000001000c7802 */ /* 0x000fe40000000f00 */
[----:B------:R-:W-:-:S07]  /*100a0*/  MOV R2, R14 ;  /* 0x0000000e00027202 */ /* 0x000fce0000000f00 */
[----:B------:R-:W-:Y:S05]  /*100b0*/  WARPSYNC.COLLECTIVE R15, `(.L_x_2286) ;  /* 0x000000000f087348 */ /* 0x000fea0003c00000 */
[----:B------:R0:W1:Y:S02]  /*100c0*/  SHFL.IDX P6, R14, R13, R12, R11 ;  /* 0x0000000c0d0e7389 */ /* 0x00006400000c000b */
[----:B01----:R-:W-:Y:S01]  /*100d0*/  ENDCOLLECTIVE ;  /* 0x000000000000791b */ /* 0x003fe20003800000 */
.L_x_2286:
        /* <DEDUP_REMOVED lines=13> */
.L_x_2287:
[----:B------:R-:W-:Y:S02]  /*101b0*/  @P0 LEA R21, R30, UR46, 0x1 ;  /* 0x0000002e1e150c11 */ /* 0x000fe4000f8e08ff */
[----:B------:R-:W-:Y:S01]  /*101c0*/  MOV R13, R7 ;  /* 0x00000007000d7202 */ /* 0x000fe20000000f00 */
[----:B------:R-:W-:Y:S02]  /*101d0*/  IMAD.MOV.U32 R12, RZ, RZ, 0x2 ;  /* 0x00000002ff0c7424 */ /* 0x000fe400078e00ff */
[----:B------:R-:W-:-:S07]  /*101e0*/  IMAD.MOV.U32 R4, RZ, RZ, R14 ;  /* 0x000000ffff047224 */ /* 0x000fce00078e000e */
[----:B------:R-:W-:Y:S05]  /*101f0*/  WARPSYNC.COLLECTIVE R15, `(.L_x_2288) ;  /* 0x000000000f087348 */ /* 0x000fea0003c00000 */
[----:B------:R0:W1:Y:S02]  /*10200*/  SHFL.IDX P6, R14, R13, R12, R11 ;  /* 0x0000000c0d0e7389 */ /* 0x00006400000c000b */
[----:B01----:R-:W-:Y:S01]  /*10210*/  ENDCOLLECTIVE ;  /* 0x000000000000791b */ /* 0x003fe20003800000 */
.L_x_2288:
        /* <DEDUP_REMOVED lines=13> */
.L_x_2289:
        /* <DEDUP_REMOVED lines=8> */
.L_x_2290:
        /* <DEDUP_REMOVED lines=13> */
.L_x_2291:
[----:B------:R-:W-:Y:S02]  /*10440*/  MOV R5, R9 ;  /* 0x0000000900057202 */ /* 0x000fe40000000f00 */
[----:B------:R-:W-:Y:S01]  /*10450*/  @P0 LEA R9, R30, UR46, 0x1 ;  /* 0x0000002e1e090c11 */ /* 0x000fe2000f8e08ff */
[----:B------:R-:W-:Y:S01]  /*10460*/  IMAD.MOV.U32 R13, RZ, RZ, R7 ;  /* 0x000000ffff0d7224 */ /* 0x000fe200078e0007 */
[----:B------:R-:W-:Y:S02]  /*10470*/  MOV R12, 0x4 ;  /* 0x00000004000c7802 */ /* 0x000fe40000000f00 */
[----:B------:R-:W-:-:S07]  /*10480*/  MOV R10, R14 ;  /* 0x0000000e000a7202 */ /* 0x000fce0000000f00 */
[----:B------:R-:W-:Y:S05]  /*10490*/  WARPSYNC.COLLECTIVE R15, `(.L_x_2292) ;  /* 0x000000000f087348 */ /* 0x000fea0003c00000 */
[----:B------:R0:W1:Y:S02]  /*104a0*/  SHFL.IDX P6, R14, R13, R12, R11 ;  /* 0x0000000c0d0e7389 */ /* 0x00006400000c000b */
[----:B01----:R-:W-:Y:S01]  /*104b0*/  ENDCOLLECTIVE ;  /* 0x000000000000791b */ /* 0x003fe20003800000 */
.L_x_2292:
[----:B------:R-:W-:-:S04]  /*104c0*/  IMAD.MOV.U32 R4, RZ, RZ, R10 ;  /* 0x000000ffff047224 */ /* 0x000fc800078e000a */
[----:B------:R-:W-:-:S05]  /*104d0*/  @P0 IMAD.WIDE.U32 R4, R23, 0x2, R4 ;  /* 0x0000000217040825 */ /* 0x000fca00078e0004 */
[----:B------:R-:W-:Y:S01]  /*104e0*/  @!PT LDS RZ, [RZ] ;  /* 0x00000000fffff984 */ /* 0x000fe20000000800 */
[----:B------:R-:W-:Y:S01]  /*104f0*/  @!PT LDS RZ, [RZ] ;  /* 0x00000000fffff984 */ /* 0x000fe20000000800 */
[----:B------:R-:W-:Y:S01]  /*10500*/  @!PT LDS RZ, [RZ] ;  /* 0x00000000fffff984 */ /* 0x000fe20000000800 */
[----:B------:R0:W-:Y:S01]  /*10510*/  @P0 LDGSTS.E.BYPASS.LTC128B.128 [R9+0x1fc00], desc[UR36][R4.64], !P3 ;  /* 0x1fc0000004090fae */ /* 0x0001e2000d901d64 */
[----:B------:R-:W-:-:S03]  /*10520*/  MOV R13, R0 ;  /* 0x00000000000d7202 */ /* 0x000fc60000000f00 */
[----:B------:R0:W-:Y:S04]  /*10530*/  @P0 LDGSTS.E.BYPASS.LTC128B.128 [R9+0x22c00], desc[UR36][R4.64+0x80], !P2 ;  /* 0x22c0008004090fae */ /* 0x0001e8000d101d64 */
[----:B------:R0:W-:Y:S01]  /*10540*/  @P0 LDGSTS.E.BYPASS.LTC128B.128 [R9+0x25c00], desc[UR36][R4.64+0x100], !P1 ;  /* 0x25c0010004090fae */ /* 0x0001e2000c901d64 */
[----:B------:R-:W-:Y:S01]  /*10550*/  ISETP.GE.AND P0, PT, R6, 0x41, PT ;  /* 0x000000410600780c */ /* 0x000fe20003f06270 */
[----:B------:R-:W-:-:S12]  /*10560*/  IMAD.MOV.U32 R8, RZ, RZ, R14 ;  /* 0x000000ffff087224 */ /* 0x000fd800078e000e */
[----:B0-----:R-:W-:Y:S05]  /*10570*/  WARPSYNC.COLLECTIVE R15, `(.L_x_2293) ;  /* 0x000000000f087348 */ /* 0x001fea0003c00000 */
[----:B------:R1:W2:Y:S02]  /*10580*/  SHFL.IDX P6, R14, R13, R12, R11 ;  /* 0x0000000c0d0e7389 */ /* 0x0002a400000c000b */
[----:B012---:R-:W-:Y:S01]  /*10590*/  ENDCOLLECTIVE ;  /* 0x000000000000791b */ /* 0x007fe20003800000 */
.L_x_2293:
        /* <DEDUP_REMOVED lines=8> */
.L_x_2294:
        /* <DEDUP_REMOVED lines=8> */
[----:B------:R-:W-:-:S07]  /*106a0*/  IMAD.MOV.U32 R7, RZ, RZ, R14 ;  /* 0x000000ffff077224 */ /* 0x000fce00078e000e */
[----:B0-----:R-:W-:Y:S05]  /*106b0*/  WARPSYNC.COLLECTIVE R15, `(.L_x_2295) ;  /* 0x000000000f087348 */ /* 0x001fea0003c00000 */
[----:B------:R1:W2:Y:S02]  /*106c0*/  SHFL.IDX P6, R14, R13, R12, R11 ;  /* 0x0000000c0d0e7389 */ /* 0x0002a400000c000b */
[----:B012---:R-:W-:Y:S01]  /*106d0*/  ENDCOLLECTIVE ;  /* 0x000000000000791b */ /* 0x007fe20003800000 */
.L_x_2295:
[----:B------:R-:W-:Y:S05]  /*106e0*/  BRA `(.L_x_2296) ;  /* 0xffffffcc00907947 */ /* 0x000fea000383ffff */
.L_x_2245:
[----:B------:R-:W-:Y:S01]  /*106f0*/  IMAD.MOV.U32 R13, RZ, RZ, R8 ;  /* 0x000000ffff0d7224 */ /* 0x000fe200078e0008 */
[----:B------:R-:W-:Y:S01]  /*10700*/  MOV R12, RZ ;  /* 0x000000ff000c7202 */ /* 0x000fe20000000f00 */
[----:B------:R-:W-:Y:S01]  /*10710*/  IMAD.MOV.U32 R11, RZ, RZ, 0x181f ;  /* 0x0000181fff0b7424 */ /* 0x000fe200078e00ff */
[----:B------:R-:W-:Y:S02]  /*10720*/  MOV R15, 0xffffffff ;  /* 0xffffffff000f7802 */ /* 0x000fe40000000f00 */
[----:B------:R-:W-:-:S07]  /*10730*/  MOV R7, UR48 ;  /* 0x0000003000077c02 */ /* 0x000fce0008000f00 */
[----:B------:R-:W-:Y:S05]  /*10740*/  WARPSYNC.COLLECTIVE R15, `(.L_x_2297) ;  /* 0x000000000f087348 */ /* 0x000fea0003c00000 */
[----:B------:R0:W1:Y:S02]  /*10750*/  SHFL.IDX P6, R14, R13, R12, R11 ;  /* 0x0000000c0d0e7389 */ /* 0x00006400000c000b */
[----:B01----:R-:W-:Y:S01]  /*10760*/  ENDCOLLECTIVE ;  /* 0x000000000000791b */ /* 0x003fe20003800000 */
.L_x_2297:
[----:B------:R-:W-:-:S05]  /*10770*/  IMAD R7, R7, 0x80, R27 ;  /* 0x0000008007077824 */ /* 0x000fca00078e021b */
[----:B------:R-:W-:Y:S02]  /*10780*/  IADD3 R5, R7, 0x10, RZ ;  /* 0x0000001007057810 */ /* 0x000fe40007ffe0ff */
[----:B------:R-:W-:Y:S01]  /*10790*/  MOV R13, R6 ;  /* 0x00000006000d7202 */ /* 0x000fe20000000f00 */
[----:B------:R-:W-:-:S07]  /*107a0*/  IMAD.MOV.U32 R3, RZ, RZ, R14 ;  /* 0x000000ffff037224 */ /* 0x000fce00078e000e */
[----:B------:R-:W-:Y:S05]  /*107b0*/  WARPSYNC.COLLECTIVE R15, `(.L_x_2298) ;  /* 0x000000000f087348 */ /* 0x000fea0003c00000 */
[----:B------:R0:W1:Y:S02]  /*107c0*/  SHFL.IDX P6, R14, R13, R12, R11 ;  /* 0x0000000c0d0e7389 */ /* 0x00006400000c000b */
[----:B01----:R-:W-:Y:S01]  /*107d0*/  ENDCOLLECTIVE ;  /* 0x000000000000791b */ /* 0x003fe20003800000 */
.L_x_2298:
[----:B------:R-:W-:Y:S02]  /*107e0*/  ULDC UR4, c[0x0][0x288] ;  /* 0x0000a20000047ab9 */ /* 0x000fe40000000800 */
[----:B------:R-:W-:-:S05]  /*107f0*/  IMAD R0, R0, UR4, RZ ;  /* 0x0000000400007c24 */ /* 0x000fca000f8e02ff */
[----:B------:R-:W-:Y:S01]  /*10800*/  ISETP.GE.AND P1, PT, R7, R0, PT ;  /* 0x000000000700720c */ /* 0x000fe20003f26270 */
[----:B------:R-:W-:Y:S01]  /*10810*/  IMAD.MOV.U32 R13, RZ, RZ, R8 ;  /* 0x000000ffff0d7224 */ /* 0x000fe200078e0008 */
[----:B------:R-:W-:-:S11]  /*10820*/  MOV R12, 0x1 ;  /* 0x00000001000c7802 */ /* 0x000fd60000000f00 */
[----:B------:R-:W-:Y:S01]  /*10830*/  @!P1 LEA R9, R30, UR46, 0x1 ;  /* 0x0000002e1e099c11 */ /* 0x000fe2000f8e08ff */
[----:B------:R-:W-:-:S07]  /*10840*/  IMAD.MOV.U32 R2, RZ, RZ, R14 ;  /* 0x000000ffff027224 */ /* 0x000fce00078e000e */
[----:B------:R-:W-:Y:S05]  /*10850*/  WARPSYNC.COLLECTIVE R15, `(.L_x_2299) ;  /* 0x000000000f087348 */ /* 0x000fea0003c00000 */
[----:B------:R0:W1:Y:S02]  /*10860*/  SHFL.IDX P6, R14, R13, R12, R11 ;  /* 0x0000000c0d0e7389 */ /* 0x00006400000c000b */
[----:B01----:R-:W-:Y:S01]  /*10870*/  ENDCOLLECTIVE ;  /* 0x000000000000791b */ /* 0x003fe20003800000 */
.L_x_2299:
        /* <DEDUP_REMOVED lines=13> */
.L_x_2300:
        /* <DEDUP_REMOVED lines=8> */
.L_x_2301:
        /* <DEDUP_REMOVED lines=13> */
.L_x_2302:
        /* <DEDUP_REMOVED lines=8> */
.L_x_2303:
        /* <DEDUP_REMOVED lines=13> */
.L_x_2304:
        /* <DEDUP_REMOVED lines=8> */
.L_x_2305:
        /* <DEDUP_REMOVED lines=13> */
.L_x_2306:
        /* <DEDUP_REMOVED lines=8> */
.L_x_2307:
        /* <DEDUP_REMOVED lines=13> */
.L_x_2308:
        /* <DEDUP_REMOVED lines=8> */
.L_x_2309:
        /* <DEDUP_REMOVED lines=13> */
.L_x_2310:
[----:B------:R-:W-:Y:S02]  /*10fe0*/  @!P1 LEA R9, R30, UR46, 0x1 ;  /* 0x0000002e1e099c11 */ /* 0x000fe4000f8e08ff */
[----:B------:R-:W-:Y:S01]  /*10ff0*/  MOV R13, R8 ;  /* 0x00000008000d7202 */ /* 0x000fe20000000f00 */
[----:B------:R-:W-:Y:S02]  /*11000*/  IMAD.MOV.U32 R12, RZ, RZ, 0x7 ;  /* 0x00000007ff0c7424 */ /* 0x000fe400078e00ff */
[----:B------:R-:W-:-:S07]  /*11010*/  IMAD.MOV.U32 R2, RZ, RZ, R14 ;  /* 0x000000ffff027224 */ /* 0x000fce00078e000e */
[----:B------:R-:W-:Y:S05]  /*11020*/  WARPSYNC.COLLECTIVE R15, `(.L_x_2311) ;  /* 0x000000000f087348 */ /* 0x000fea0003c00000 */
[----:B------:R0:W1:Y:S02]  /*11030*/  SHFL.IDX P6, R14, R13, R12, R11 ;  /* 0x0000000c0d0e7389 */ /* 0x00006400000c000b */
[----:B01----:R-:W-:Y:S01]  /*11040*/  ENDCOLLECTIVE ;  /* 0x000000000000791b */ /* 0x003fe20003800000 */
.L_x_2311:
        /* <DEDUP_REMOVED lines=12> */
.L_x_2312:
[----:B------:R-:W-:Y:S05]  /*11110*/  BRA `(.L_x_2313) ;  /* 0xffffffcc00807947 */ /* 0x000fea000383ffff */
.L_x_2248:
[----:B0-----:R-:W-:-:S04]  /*11120*/  MOV R3, UR46 ;  /* 0x0000002e00037c02 */ /* 0x001fc80008000f00 */
[----:B------:R0:W1:Y:S03]  /*11130*/  SYNCS.PHASECHK.TRANS64.TRYWAIT P0, [R3+URZ+0x30820], R0 ;  /* 0x03082000030075a7 */ /* 0x000066000800017f */
[----:B-1----:R-:W-:Y:S05]  /*11140*/  @!P0 NANOSLEEP.SYNCS 0x989680 ;  /* 0x009896800000895d */ /* 0x002fea0003900000 */
[----:B------:R-:W1:Y:S02]  /*11150*/  @!P0 SYNCS.PHASECHK.TRANS64 P0, [R3+URZ+0x30820], R0 ;  /* 0x03082000030085a7 */ /* 0x000e64000800007f */
[----:B-1----:R-:W-:Y:S05]  /*11160*/  @!P0 BRA `(.L_x_2248) ;  /* 0xfffffffc00ec8947 */ /* 0x002fea000383ffff */
[----:B------:R-:W-:Y:S05]  /*11170*/  BRA `(.L_x_2314) ;  /* 0xffffffcc00cc7947 */ /* 0x000fea000383ffff */
.L_x_2252:
[----:B0-----:R0:W1:Y:S02]  /*11180*/  SYNCS.PHASECHK.TRANS64.TRYWAIT P0, [R19+URZ+0x30840], R2 ;  /* 0x03084002130075a7 */ /* 0x001064000800017f */
[----:B-1----:R-:W-:Y:S05]  /*11190*/  @!P0 NANOSLEEP.SYNCS 0x989680 ;  /* 0x009896800000895d */ /* 0x002fea0003900000 */
[----:B------:R-:W1:Y:S02]  /*111a0*/  @!P0 SYNCS.PHASECHK.TRANS64 P0, [R19+URZ+0x30840], R2 ;  /* 0x03084002130085a7 */ /* 0x000e64000800007f */
[----:B-1----:R-:W-:Y:S05]  /*111b0*/  @!P0 BRA `(.L_x_2252) ;  /* 0xfffffffc00f08947 */ /* 0x002fea000383ffff */
[----:B------:R-:W-:Y:S05]  /*111c0*/  BRA `(.L_x_2315) ;  /* 0xffffffd000b07947 */ /* 0x000fea000383ffff */
.L_x_2253:
        /* <DEDUP_REMOVED lines=8> */
.L_x_2317:
[----:B------:R-:W-:Y:S05]  /*11250*/  BSYNC B1 ;  /* 0x0000000000017941 */ /* 0x000fea0003800000 */
.L_x_2316:
        /* <DEDUP_REMOVED lines=11> */
.L_x_2318:
[----:B------:R-:W-:Y:S02]  /*11310*/  LEA R22, R22, UR46, 0x1 ;  /* 0x0000002e16167c11 */ /* 0x000fe4000f8e08ff */
[----:B------:R-:W-:Y:S01]  /*11320*/  MOV R13, R24 ;  /* 0x00000018000d7202 */ /* 0x000fe20000000f00 */
[----:B------:R-:W-:Y:S01]  /*11330*/  IMAD.MOV.U32 R12, RZ, RZ, 0x1 ;  /* 0x00000001ff0c7424 */ /* 0x000fe200078e00ff */
[----:B------:R-:W-:-:S13]  /*11340*/  IADD3 R2, P0, R14, R8, RZ ;  /* 0x000000080e027210 */ /* 0x000fda0007f1e0ff */
[----:B------:R-:W-:Y:S05]  /*11350*/  WARPSYNC.COLLECTIVE R15, `(.L_x_2319) ;  /* 0x000000000f087348 */ /* 0x000fea0003c00000 */
[----:B------:R0:W1:Y:S02]  /*11360*/  SHFL.IDX P6, R14, R13, R12, R11 ;  /* 0x0000000c0d0e7389 */ /* 0x00006400000c000b */
[----:B01----:R-:W-:Y:S01]  /*11370*/  ENDCOLLECTIVE ;  /* 0x000000000000791b */ /* 0x003fe20003800000 */
.L_x_2319:
        /* <DEDUP_REMOVED lines=12> */
.L_x_2320:
[----:B------:R-:W-:Y:S01]  /*11440*/  IMAD.MOV.U32 R13, RZ, RZ, R24 ;  /* 0x000000ffff0d7224 */ /* 0x000fe200078e0018 */
[----:B------:R-:W-:Y:S02]  /*11450*/  MOV R12, 0x2 ;  /* 0x00000002000c7802 */ /* 0x000fe40000000f00 */
[----:B------:R-:W-:-:S13]  /*11460*/  IADD3 R2, P0, R14, R8, RZ ;  /* 0x000000080e027210 */ /* 0x000fda0007f1e0ff */
[----:B------:R-:W-:Y:S05]  /*11470*/  WARPSYNC.COLLECTIVE R15, `(.L_x_2321) ;  /* 0x000000000f087348 */ /* 0x000fea0003c00000 */
[----:B------:R0:W1:Y:S02]  /*11480*/  SHFL.IDX P6, R14, R13, R12, R11 ;  /* 0x0000000c0d0e7389 */ /* 0x00006400000c000b */
[----:B01----:R-:W-:Y:S01]  /*11490*/  ENDCOLLECTIVE ;  /* 0x000000000000791b */ /* 0x003fe20003800000 */
.L_x_2321:
        /* <DEDUP_REMOVED lines=12> */
.L_x_2322:
[----:B------:R-:W-:Y:S01]  /*11560*/  IMAD.MOV.U32 R13, RZ, RZ, R24 ;  /* 0x000000ffff0d7224 */ /* 0x000fe200078e0018 */
[----:B------:R-:W-:Y:S01]  /*11570*/  MOV R12, 0x3 ;  /* 0x00000003000c7802 */ /* 0x000fe20000000f00 */
[----:B------:R-:W-:-:S07]  /*11580*/  IMAD.MOV.U32 R10, RZ, RZ, R14 ;  /* 0x000000ffff0a7224 */ /* 0x000fce00078e000e */
[----:B------:R-:W-:Y:S05]  /*11590*/  WARPSYNC.COLLECTIVE R15, `(.L_x_2323) ;  /* 0x000000000f087348 */ /* 0x000fea0003c00000 */
[----:B------:R0:W1:Y:S02]  /*115a0*/  SHFL.IDX P6, R14, R13, R12, R11 ;  /* 0x0000000c0d0e7389 */ /* 0x00006400000c000b */
[----:B01----:R-:W-:Y:S01]  /*115b0*/  ENDCOLLECTIVE ;  /* 0x000000000000791b */ /* 0x003fe20003800000 */
.L_x_2323:
        /* <DEDUP_REMOVED lines=13> */
.L_x_2324:
[----:B------:R-:W-:Y:S01]  /*11690*/  IMAD.MOV.U32 R13, RZ, RZ, R24 ;  /* 0x000000ffff0d7224 */ /* 0x000fe200078e0018 */
[----:B------:R-:W-:Y:S01]  /*116a0*/  MOV R12, 0x4 ;  /* 0x00000004000c7802 */ /* 0x000fe20000000f00 */
[----:B------:R-:W-:-:S07]  /*116b0*/  IMAD.MOV.U32 R2, RZ, RZ, R14 ;  /* 0x000000ffff027224 */ /* 0x000fce00078e000e */
[----:B------:R-:W-:Y:S05]  /*116c0*/  WARPSYNC.COLLECTIVE R15, `(.L_x_2325) ;  /* 0x000000000f087348 */ /* 0x000fea0003c00000 */
[----:B------:R0:W1:Y:S02]  /*116d0*/  SHFL.IDX P6, R14, R13, R12, R11 ;  /* 0x0000000c0d0e7389 */ /* 0x00006400000c000b */
[----:B01----:R-:W-:Y:S01]  /*116e0*/  ENDCOLLECTIVE ;  /* 0x000000000000791b */ /* 0x003fe20003800000 */
.L_x_2325:
        /* <DEDUP_REMOVED lines=13> */
.L_x_2326:
[----:B------:R-:W-:Y:S01]  /*117c0*/  IMAD.MOV.U32 R13, RZ, RZ, R24 ;  /* 0x000000ffff0d7224 */ /* 0x000fe200078e0018 */
[----:B------:R-:W-:Y:S01]  /*117d0*/  MOV R12, 0x5 ;  /* 0x00000005000c7802 */ /* 0x000fe20000000f00 */
[----:B------:R-:W-:-:S07]  /*117e0*/  IMAD.MOV.U32 R2, RZ, RZ, R14 ;  /* 0x000000ffff027224 */ /* 0x000fce00078e000e */
[----:B------:R-:W-:Y:S05]  /*117f0*/  WARPSYNC.COLLECTIVE R15, `(.L_x_2327) ;  /* 0x000000000f087348 */ /* 0x000fea0003c00000 */
[----:B------:R0:W1:Y:S02]  /*11800*/  SHFL.IDX P6, R14, R13, R12, R11 ;  /* 0x0000000c0d0e7389 */ /* 0x00006400000c000b */
[----:B01----:R-:W-:Y:S01]  /*11810*/  ENDCOLLECTIVE ;  /* 0x000000000000791b */ /* 0x003fe20003800000 */
.L_x_2327:
        /* <DEDUP_REMOVED lines=14> */
.L_x_2328:
[----:B------:R-:W-:Y:S05]  /*11900*/  BRA `(.L_x_2329) ;  /* 0xffffffcc00fc7947 */ /* 0x000fea000383ffff */
.L_x_2258:
[----:B0-----:R0:W2:Y:S02]  /*11910*/  SYNCS.PHASECHK.TRANS64.TRYWAIT P0, [R6+URZ+0x30860], R3 ;  /* 0x03086003060075a7 */ /* 0x0010a4000800017f */
[----:B--2---:R-:W-:Y:S05]  /*11920*/  @!P0 NANOSLEEP.SYNCS 0x989680 ;  /* 0x009896800000895d */ /* 0x004fea0003900000 */
[----:B------:R-:W2:Y:S02]  /*11930*/  @!P0 SYNCS.PHASECHK.TRANS64 P0, [R6+URZ+0x30860], R3 ;  /* 0x03086003060085a7 */ /* 0x000ea4000800007f */
[----:B--2---:R-:W-:Y:S05]  /*11940*/  @!P0 BRA `(.L_x_2258) ;  /* 0xfffffffc00f08947 */ /* 0x004fea000383ffff */
[----:B------:R-:W-:Y:S05]  /*11950*/  BRA `(.L_x_2330) ;  /* 0xffffffd000607947 */ /* 0x000fea000383ffff */
.L_x_2259:
        /* <DEDUP_REMOVED lines=8> */
.L_x_2332:
[----:B------:R-:W-:Y:S05]  /*119e0*/  BSYNC B1 ;  /* 0x0000000000017941 */ /* 0x000fea0003800000 */
.L_x_2331:
        /* <DEDUP_REMOVED lines=9> */
.L_x_2333:
[----:B------:R-:W-:Y:S01]  /*11a80*/  IMAD.MOV.U32 R13, RZ, RZ, R18 ;  /* 0x000000ffff0d7224 */ /* 0x000fe200078e0012 */
[----:B------:R-:W-:Y:S02]  /*11a90*/  MOV R12, 0x1 ;  /* 0x00000001000c7802 */ /* 0x000fe40000000f00 */
[----:B------:R-:W-:-:S13]  /*11aa0*/  IADD3 R2, P0, R14, R9, RZ ;  /* 0x000000090e027210 */ /* 0x000fda0007f1e0ff */
[----:B------:R-:W-:Y:S05]  /*11ab0*/  WARPSYNC.COLLECTIVE R15, `(.L_x_2334) ;  /* 0x000000000f087348 */ /* 0x000fea0003c00000 */
[----:B------:R0:W1:Y:S02]  /*11ac0*/  SHFL.IDX P6, R14, R13, R12, R11 ;  /* 0x0000000c0d0e7389 */ /* 0x00006400000c000b */
[----:B01----:R-:W-:Y:S01]  /*11ad0*/  ENDCOLLECTIVE ;  /* 0x000000000000791b */ /* 0x003fe20003800000 */
.L_x_2334:
        /* <DEDUP_REMOVED lines=12> */
.L_x_2335:
        /* <DEDUP_REMOVED lines=12> */
.L_x_2336:
        /* <DEDUP_REMOVED lines=12> */
.L_x_2337:
        /* <DEDUP_REMOVED lines=12> */
.L_x_2338:
        /* <DEDUP_REMOVED lines=12> */
.L_x_2339:
        /* <DEDUP_REMOVED lines=12> */
.L_x_2340:
        /* <DEDUP_REMOVED lines=12> */
.L_x_2341:
        /* <DEDUP_REMOVED lines=12> */
.L_x_2342:
        /* <DEDUP_REMOVED lines=12> */
.L_x_2343:
[----:B------:R-:W-:Y:S01]  /*121a0*/  @!PT LDS RZ, [RZ] ;  /* 0x00000000fffff984 */ /* 0x000fe20000000800 */
[----:B------:R-:W-:Y:S01]  /*121b0*/  @!PT LDS RZ, [RZ] ;  /* 0x00000000fffff984 */ /* 0x000fe20000000800 */
[----:B------:R-:W-:Y:S01]  /*121c0*/  @!PT LDS RZ, [RZ] ;  /* 0x00000000fffff984 */ /* 0x000fe20000000800 */
[----:B------:R0:W-:Y:S01]  /*121d0*/  LDGSTS.E.BYPASS.LTC128B.128 [R7+0x5400], desc[UR36][R2.64+0x80], !P0 ;  /* 0x0540008002077fae */ /* 0x0001e2000c101d64 */
[----:B------:R-:W-:-:S13]  /*121e0*/  ISETP.LT.OR P0, PT, R0, 0x41, P1 ;  /* 0x000000410000780c */ /* 0x000fda0000f01670 */
[----:B------:R0:W-:Y:S01]  /*121f0*/  LDGSTS.E.BYPASS.LTC128B.128 [R7+0x8400], desc[UR36][R2.64+0x100], !P0 ;  /* 0x0840010002077fae */ /* 0x0001e2000c101d64 */
[----:B------:R-:W-:Y:S05]  /*12200*/  BRA `(.L_x_2344) ;  /* 0xffffffcc001c7947 */ /* 0x000fea000383ffff */
.L_x_2265:
[----:B0-----:R0:W1:Y:S02]  /*12210*/  SYNCS.PHASECHK.TRANS64.TRYWAIT P0, [R0+URZ+0x30860], R3 ;  /* 0x03086003000075a7 */ /* 0x001064000800017f */
[----:B-1----:R-:W-:Y:S05]  /*12220*/  @!P0 NANOSLEEP.SYNCS 0x989680 ;  /* 0x009896800000895d */ /* 0x002fea0003900000 */
[----:B------:R-:W1:Y:S02]  /*12230*/  @!P0 SYNCS.PHASECHK.TRANS64 P0, [R0+URZ+0x30860], R3 ;  /* 0x03086003000085a7 */ /* 0x000e64000800007f */
[----:B-1----:R-:W-:Y:S05]  /*12240*/  @!P0 BRA `(.L_x_2265) ;  /* 0xfffffffc00f08947 */ /* 0x002fea000383ffff */
[----:B------:R-:W-:Y:S05]  /*12250*/  BRA `(.L_x_2345) ;  /* 0xffffffd000187947 */ /* 0x000fea000383ffff */
.L_x_2266:
        /* <DEDUP_REMOVED lines=8> */
.L_x_2347:
[----:B------:R-:W-:Y:S05]  /*122e0*/  BSYNC B0 ;  /* 0x0000000000007941 */ /* 0x000fea0003800000 */
.L_x_2346:
        /* <DEDUP_REMOVED lines=9> */
.L_x_2348:
        /* <DEDUP_REMOVED lines=13> */
.L_x_2349:
        /* <DEDUP_REMOVED lines=15> */
.L_x_2350:
[----:B------:R-:W-:Y:S01]  /*12540*/  MOV R3, R6 ;  /* 0x0000000600037202 */ /* 0x000fe20000000f00 */
[----:B------:R-:W-:Y:S01]  /*12550*/  IMAD.MOV.U32 R13, RZ, RZ, R18 ;  /* 0x000000ffff0d7224 */ /* 0x000fe200078e0012 */
[----:B------:R-:W-:Y:S01]  /*12560*/  MOV R12, 0x2 ;  /* 0x00000002000c7802 */ /* 0x000fe20000000f00 */
[----:B------:R-:W-:-:S07]  /*12570*/  IMAD.MOV.U32 R2, RZ, RZ, R14 ;  /* 0x000000ffff027224 */ /* 0x000fce00078e000e */
[----:B------:R-:W-:Y:S05]  /*12580*/  WARPSYNC.COLLECTIVE R15, `(.L_x_2351) ;  /* 0x000000000f087348 */ /* 0x000fea0003c00000 */
[----:B------:R0:W1:Y:S02]  /*12590*/  SHFL.IDX P6, R14, R13, R12, R11 ;  /* 0x0000000c0d0e7389 */ /* 0x00006400000c000b */
[----:B01----:R-:W-:Y:S01]  /*125a0*/  ENDCOLLECTIVE ;  /* 0x000000000000791b */ /* 0x003fe20003800000 */
.L_x_2351:
        /* <DEDUP_REMOVED lines=15> */
.L_x_2352:
[----:B------:R-:W-:Y:S01]  /*126a0*/  IMAD.MOV.U32 R3, RZ, RZ, R7 ;  /* 0x000000ffff037224 */ /* 0x000fe200078e0007 */
[----:B------:R-:W-:Y:S01]  /*126b0*/  MOV R13, R18 ;  /* 0x00000012000d7202 */ /* 0x000fe20000000f00 */
[----:B------:R-:W-:Y:S02]  /*126c0*/  IMAD.MOV.U32 R12, RZ, RZ, 0x3 ;  /* 0x00000003ff0c7424 */ /* 0x000fe400078e00ff */
[----:B------:R-:W-:-:S07]  /*126d0*/  IMAD.MOV.U32 R8, RZ, RZ, R14 ;  /* 0x000000ffff087224 */ /* 0x000fce00078e000e */
[----:B------:R-:W-:Y:S05]  /*126e0*/  WARPSYNC.COLLECTIVE R15, `(.L_x_2353) ;  /* 0x000000000f087348 */ /* 0x000fea0003c00000 */
[----:B------:R0:W1:Y:S02]  /*126f0*/  SHFL.IDX P6, R14, R13, R12, R11 ;  /* 0x0000000c0d0e7389 */ /* 0x00006400000c000b */
[----:B01----:R-:W-:Y:S01]  /*12700*/  ENDCOLLECTIVE ;  /* 0x000000000000791b */ /* 0x003fe20003800000 */
.L_x_2353:
        /* <DEDUP_REMOVED lines=16> */
.L_x_2354:
        /* <DEDUP_REMOVED lines=8> */
.L_x_2355:
        /* <DEDUP_REMOVED lines=15> */
.L_x_2356:
[----:B------:R-:W-:Y:S01]  /*12980*/  MOV R3, R7 ;  /* 0x0000000700037202 */ /* 0x000fe20000000f00 */
[----:B------:R-:W-:Y:S01]  /*12990*/  IMAD.MOV.U32 R13, RZ, RZ, R18 ;  /* 0x000000ffff0d7224 */ /* 0x000fe200078e0012 */
[----:B------:R-:W-:Y:S02]  /*129a0*/  MOV R12, 0x5 ;  /* 0x00000005000c7802 */ /* 0x000fe40000000f00 */
[----:B------:R-:W-:-:S07]  /*129b0*/  MOV R8, R14 ;  /* 0x0000000e00087202 */ /* 0x000fce0000000f00 */
[----:B------:R-:W-:Y:S05]  /*129c0*/  WARPSYNC.COLLECTIVE R15, `(.L_x_2357) ;  /* 0x000000000f087348 */ /* 0x000fea0003c00000 */
[----:B------:R0:W1:Y:S02]  /*129d0*/  SHFL.IDX P6, R14, R13, R12, R11 ;  /* 0x0000000c0d0e7389 */ /* 0x00006400000c000b */
[----:B01----:R-:W-:Y:S01]  /*129e0*/  ENDCOLLECTIVE ;  /* 0x000000000000791b */ /* 0x003fe20003800000 */
.L_x_2357:
        /* <DEDUP_REMOVED lines=13> */
.L_x_2358:
[----:B------:R-:W-:Y:S05]  /*12ac0*/  BRA `(.L_x_2359) ;  /* 0xffffffc800fc7947 */ /* 0x000fea000383ffff */
.L_x_2269:
[----:B0-----:R0:W1:Y:S02]  /*12ad0*/  SYNCS.PHASECHK.TRANS64.TRYWAIT P0, [R7+URZ+0x30820], R6 ;  /* 0x03082006070075a7 */ /* 0x001064000800017f */
[----:B-1----:R-:W-:Y:S05]  /*12ae0*/  @!P0 NANOSLEEP.SYNCS 0x989680 ;  /* 0x009896800000895d */ /* 0x002fea0003900000 */
[----:B------:R-:W1:Y:S02]  /*12af0*/  @!P0 SYNCS.PHASECHK.TRANS64 P0, [R7+URZ+0x30820], R6 ;  /* 0x03082006070085a7 */ /* 0x000e64000800007f */
[----:B-1----:R-:W-:Y:S05]  /*12b00*/  @!P0 BRA `(.L_x_2269) ;  /* 0xfffffffc00f08947 */ /* 0x002fea000383ffff */
[----:B------:R-:W-:Y:S05]  /*12b10*/  BRA `(.L_x_2360) ;  /* 0xffffffcc00787947 */ /* 0x000fea000383ffff */
.L_x_2270:
        /* <DEDUP_REMOVED lines=11> */
.L_x_2362:
[----:B------:R-:W-:Y:S05]  /*12bd0*/  BSYNC B0 ;  /* 0x0000000000007941 */ /* 0x000fea0003800000 */
.L_x_2361:
[----:B------:R-:W-:Y:S05]  /*12be0*/  BRA `(.L_x_2363) ;  /* 0xffffffcc005c7947 */ /* 0x000fea000383ffff */
.L_x_2271:
[----:B------:R-:W-:Y:S01]  /*12bf0*/  BSSY B0, `(.L_x_2364) ;  /* 0x0000006000007945 */ /* 0x000fe20003800000 */
[----:B------:R-:W-:-:S07]  /*12c00*/  MOV R15, 0xffffffff ;  /* 0xffffffff000f7802 */ /* 0x000fce0000000f00 */
[----:B01---5:R-:W-:Y:S05]  /*12c10*/  WARPSYNC.COLLECTIVE R15, `(.L_x_2365) ;  /* 0x000000000f0c7348 */ /* 0x023fea0003c00000 */
[----:B------:R-:W-:Y:S02]  /*12c20*/  ELECT P6, UR62, PT ;  /* 0x00000000003e782f */ /* 0x000fe400038c0000 */
[----:B------:R-:W-:Y:S01]  /*12c30*/  MOV R14, UR62 ;  /* 0x0000003e000e7c02 */ /* 0x000fe20008000f00 */
[----:B01---5:R-:W-:Y:S10]  /*12c40*/  ENDCOLLECTIVE ;  /* 0x000000000000791b */ /* 0x023ff40003800000 */
.L_x_2365:
[----:B------:R-:W-:Y:S05]  /*12c50*/  BSYNC B0 ;  /* 0x0000000000007941 */ /* 0x000fea0003800000 */
.L_x_2364:
[----:B------:R-:W-:Y:S05]  /*12c60*/  BRA `(.L_x_2366) ;  /* 0xffffffcc00507947 */ /* 0x000fea000383ffff */
.L_x_2273:
[----:B-1----:R1:W2:Y:S02]  /*12c70*/  SYNCS.PHASECHK.TRANS64.TRYWAIT P1, [R5+URZ+0x30840], R2 ;  /* 0x03084002050075a7 */ /* 0x0022a4000802017f */
[----:B--2---:R-:W-:Y:S05]  /*12c80*/  @!P1 NANOSLEEP.SYNCS 0x989680 ;  /* 0x009896800000995d */ /* 0x004fea0003900000 */
[----:B------:R-:W2:Y:S02]  /*12c90*/  @!P1 SYNCS.PHASECHK.TRANS64 P1, [R5+URZ+0x30840], R2 ;  /* 0x03084002050095a7 */ /* 0x000ea4000802007f */
[----:B--2---:R-:W-:Y:S05]  /*12ca0*/  @!P1 BRA `(.L_x_2273) ;  /* 0xfffffffc00f09947 */ /* 0x004fea000383ffff */
[----:B------:R-:W-:Y:S05]  /*12cb0*/  BRA `(.L_x_2367) ;  /* 0xffffffcc00787947 */ /* 0x000fea000383ffff */
.L_x_2275:
[----:B0-----:R0:W2:Y:S02]  /*12cc0*/  SYNCS.PHASECHK.TRANS64.TRYWAIT P1, [R7+URZ+0x30840], R0 ;  /* 0x03084000070075a7 */ /* 0x0010a4000802017f */
[----:B--2---:R-:W-:Y:S05]  /*12cd0*/  @!P1 NANOSLEEP.SYNCS 0x989680 ;  /* 0x009896800000995d */ /* 0x004fea0003900000 */
[----:B------:R-:W2:Y:S02]  /*12ce0*/  @!P1 SYNCS.PHASECHK.TRANS64 P1, [R7+URZ+0x30840], R0 ;  /* 0x03084000070095a7 */ /* 0x000ea4000802007f */
[----:B--2---:R-:W-:Y:S05]  /*12cf0*/  @!P1 BRA `(.L_x_2275) ;  /* 0xfffffffc00f09947 */ /* 0x004fea000383ffff */
[----:B------:R-:W-:Y:S05]  /*12d00*/  BRA `(.L_x_2368) ;  /* 0xffffffcc00847947 */ /* 0x000fea000383ffff */
.L_x_2277:
[----:B--2---:R2:W3:Y:S02]  /*12d10*/  SYNCS.PHASECHK.TRANS64.TRYWAIT P1, [R5+URZ+0x30860], R2 ;  /* 0x03086002050075a7 */ /* 0x0044e4000802017f */
[----:B---3--:R-:W-:Y:S05]  /*12d20*/  @!P1 NANOSLEEP.SYNCS 0x989680 ;  /* 0x009896800000995d */ /* 0x008fea0003900000 */
[----:B------:R-:W3:Y:S02]  /*12d30*/  @!P1 SYNCS.PHASECHK.TRANS64 P1, [R5+URZ+0x30860], R2 ;  /* 0x03086002050095a7 */ /* 0x000ee4000802007f */
[----:B---3--:R-:W-:Y:S05]  /*12d40*/  @!P1 BRA `(.L_x_2277) ;  /* 0xfffffffc00f09947 */ /* 0x008fea000383ffff */
[----:B------:R-:W-:Y:S05]  /*12d50*/  BRA `(.L_x_2369) ;  /* 0xffffffcc00807947 */ /* 0x000fea000383ffff */
.L_x_2370:
        /* <DEDUP_REMOVED lines=10> */
.L_x_3217:


//--------------------- .text._ZN7cutlass13device_kernelIN5flash11enable_sm90INS1_16FlashAttnFwdSm90INS1_25CollectiveMainloopFwdSm90ILi2EN4cute5tupleIJNS5_1CILi1EEES8_S8_EEENS6_IJNS7_ILi128EEENS7_ILi96EEENS7_ILi192EEEEEELi192ENS_6half_tEfNS_4arch4Sm90ELb1ELb0ELb1ELb1ELb1ELb0ELb0ELb1ELb1ELb1ELb1ELb0EEENS1_21CollectiveEpilogueFwdINS6_IJSA_SC_SB_EEES9_SE_SG_Li256ELb1ELb1ELb1ELb0EEENS1_36VarlenDynamicPersistentTileSchedulerILi128ELi96ELi256ELi128ELb1ELb1ELb1ELb1ELb1ELb1EEEEEEEEEvNT_6ParamsE --------------------------
	.section	.text._ZN7cutlass13device_kernelIN5flash11enable_sm90INS1_16FlashAttnFwdSm90INS1_25CollectiveMainloopFwdSm90ILi2EN4cute5tupleIJNS5_1CILi1EEES8_S8_EEENS6_IJNS7_ILi128EEENS7_ILi96EEENS7_ILi192EEEEEELi192ENS_6half_tEfNS_4arch4Sm90ELb1ELb0ELb1ELb1ELb1ELb0ELb0ELb1ELb1ELb1ELb1ELb0EEENS1_21CollectiveEpilogueFwdINS6_IJSA_SC_SB_EEES9_SE_SG_Li256ELb1ELb1ELb1ELb0EEENS1_36VarlenDynamicPersistentTileSchedulerILi128ELi96ELi256ELi128ELb1ELb1ELb1ELb1ELb1ELb1EEEEEEEEEvNT_6ParamsE,"ax",@progbits
	.align	128
.text._ZN7cutlass13device_kernelIN5flash11enable_sm90INS1_16FlashAttnFwdSm90INS1_25CollectiveMainloopFwdSm90ILi2EN4cute5tupleIJNS5_1CILi1EEES8_S8_EEENS6_IJNS7_ILi128EEENS7_ILi96EEENS7_ILi192EEEEEELi192ENS_6half_tEfNS_4arch4Sm90ELb1ELb0ELb1ELb1ELb1ELb0ELb0ELb1ELb1ELb1ELb1ELb0EEENS1_21CollectiveEpilogueFwdINS6_IJSA_SC_SB_EEES9_SE_SG_Li256ELb1ELb1ELb1ELb0EEENS1_36VarlenDynamicPersistentTileSchedulerILi128ELi96ELi256ELi128ELb1ELb1ELb1ELb1ELb1ELb1EEEEEEEEEvNT_6ParamsE:
        .type           _ZN7cutlass13device_kernelIN5flash11enable_sm90INS1_16FlashAttnFwdSm90INS1_25CollectiveMainloopFwdSm90ILi2EN4cute5tupleIJNS5_1CILi1EEES8_S8_EEENS6_IJNS7_ILi128EEENS7_ILi96EEENS7_ILi192EEEEEELi192ENS_6half_tEfNS_4arch4Sm90ELb1ELb0ELb1ELb1ELb1ELb0ELb0ELb1ELb1ELb1ELb1ELb0EEENS1_21CollectiveEpilogueFwdINS6_IJSA_SC_SB_EEES9_SE_SG_Li256ELb1ELb1ELb1ELb0EEENS1_36VarlenDynamicPersistentTileSchedulerILi128ELi96ELi256ELi128ELb1ELb1ELb1ELb1ELb1ELb1EEEEEEEEEvNT_6ParamsE,@function
        .size           _ZN7cutlass13device_kernelIN5flash11enable_sm90INS1_16FlashAttnFwdSm90INS1_25CollectiveMainloopFwdSm90ILi2EN4cute5tupleIJNS5_1CILi1EEES8_S8_EEENS6_IJNS7_ILi128EEENS7_ILi96EEENS7_ILi192EEEEEELi192ENS_6half_tEfNS_4arch4Sm90ELb1ELb0ELb1ELb1ELb1ELb0ELb0ELb1ELb1ELb1ELb1ELb0EEENS1_21CollectiveEpilogueFwdINS6_IJSA_SC_SB_EEES9_SE_SG_Li256ELb1ELb1ELb1ELb0EEENS1_36VarlenDynamicPersistentTileSchedulerILi128ELi96ELi256ELi128ELb1ELb1ELb1ELb1ELb1ELb1EEEEEEEEEvNT_6ParamsE,(.L_x_3218 - _ZN7cutlass13device_kernelIN5flash11enable_sm90INS1_16FlashAttnFwdSm90INS1_25CollectiveMainloopFwdSm90ILi2EN4cute5tupleIJNS5_1CILi1EEES8_S8_EEENS6_IJNS7_ILi128EEENS7_ILi96EEENS7_ILi192EEEEEELi192ENS_6half_tEfNS_4arch4Sm90ELb1ELb0ELb1ELb1ELb1ELb0ELb0ELb1ELb1ELb1ELb1ELb0EEENS1_21CollectiveEpilogueFwdINS6_IJSA_SC_SB_EEES9_SE_SG_Li256ELb1ELb1ELb1ELb0EEENS1_36VarlenDynamicPersistentTileSchedulerILi128ELi96ELi256ELi128ELb1ELb1ELb1ELb1ELb1ELb1EEEEEEEEEvNT_6ParamsE)
        .other          _ZN7cutlass13device_kernelIN5flash11enable_sm90INS1_16FlashAttnFwdSm90INS1_25CollectiveMainloopFwdSm90ILi2EN4cute5tupleIJNS5_1CILi1EEES8_S8_EEENS6_IJNS7_ILi128EEENS7_ILi96EEENS7_ILi192EEEEEELi192ENS_6half_tEfNS_4arch4Sm90ELb1ELb0ELb1ELb1ELb1ELb0ELb0ELb1ELb1ELb1ELb1ELb0EEENS1_21CollectiveEpilogueFwdINS6_IJSA_SC_SB_EEES9_SE_SG_Li256ELb1ELb1ELb1ELb0EEENS1_36VarlenDynamicPersistentTileSchedulerILi128ELi96ELi256ELi128ELb1ELb1ELb1ELb1ELb1ELb1EEEEEEEEEvNT_6ParamsE,@"STO_CUDA_ENTRY STV_DEFAULT"
_ZN7cutlass13device_kernelIN5flash11enable_sm90INS1_16FlashAttnFwdSm90INS1_25CollectiveMainloopFwdSm90ILi2EN4cute5tupleIJNS5_1CILi1EEES8_S8_EEENS6_IJNS7_ILi128EEENS7_ILi96EEENS7_ILi192EEEEEELi192ENS_6half_tEfNS_4arch4Sm90ELb1ELb0ELb1ELb1ELb1ELb0ELb0ELb1ELb1ELb1ELb1ELb0EEENS1_21CollectiveEpilogueFwdINS6_IJSA_SC_SB_EEES9_SE_SG_Li256ELb1ELb1ELb1ELb0EEENS1_36VarlenDynamicPersistentTileSchedulerILi128ELi96ELi256ELi128ELb1ELb1ELb1ELb1ELb1ELb1EEEEEEEEEvNT_6ParamsE:
        /* <DEDUP_REMOVED lines=45> */
.L_x_2371:
        /* <DEDUP_REMOVED lines=22> */
.L_x_2372:
        /* <DEDUP_REMOVED lines=18> */
.L_x_2373:
        /* <DEDUP_REMOVED lines=22> */
.L_x_2374:
        /* <DEDUP_REMOVED lines=23> */
.L_x_2375:
        /* <DEDUP_REMOVED lines=10> */
.L_x_2377:
        /* <DEDUP_REMOVED lines=35> */
[----:B------:R-:W-:-:S03]  /*0af0*/  IMAD.IADD R11, R12, 0x1, -R11 ;  /* 0x000000010c0b7824 */ /* 0x000fc600078e0a0b */
[----:B------:R-:W-:Y:S02]  /*0b00*/  LEA R3, R3, R4, 0x3 ;  /* 0x0000000403037211 */ /* 0x000fe400078e18ff */
[----:B------:R-:W-:-:S03]  /*0b10*/  LEA.HI R5, R11, R11, RZ, 0x1 ;  /* 0x0000000b0b057211 */ /* 0x000fc600078f08ff */
        /* <DEDUP_REMOVED lines=21> */
[----:B------:R-:W-:-:S02]  /*0c70*/  LOP3.LUT R6, R7, 0x7ffffffc, RZ, 0xc0, !PT ;  /* 0x7ffffffc07067812 */ /* 0x000fc400078ec0ff */
        /* <DEDUP_REMOVED lines=10> */
[----:B------:R-:W-:Y:S01]  /*0d20*/  VIADD R211, R16, 0x48 ;  /* 0x0000004810d37836 */ /* 0x000fe20000000000 */
[----:B------:R-:W-:Y:S01]  /*0d30*/  SHF.R.S32.HI R0, RZ, 0x1f, R212 ;  /* 0x0000001fff007819 */ /* 0x000fe200000114d4 */
[----:B0-----:R-:W-:Y:S01]  /*0d40*/  IMAD R3, R2, 0x40, R9 ;  /* 0x0000004002037824 */ /* 0x001fe200078e0209 */
[----:B------:R-:W-:Y:S01]  /*0d50*/  SHF.R.S32.HI R226, RZ, 0x1f, R205 ;  /* 0x0000001fffe27819 */ /* 0x000fe200000114cd */
        /* <DEDUP_REMOVED lines=32> */
[C---:B------:R-:W-:Y:S01]  /*0f60*/  VIADD R192, R16.reuse, 0x30 ;  /* 0x0000003010c07836 */ /* 0x040fe20000000000 */
[----:B------:R-:W-:Y:S01]  /*0f70*/  SHF.R.S32.HI R218, RZ, 0x1f, R197 ;  /* 0x0000001fffda7819 */ /* 0x000fe200000114c5 */
[----:B------:R-:W-:-:S02]  /*0f80*/  VIADD R23, R16, 0x38 ;  /* 0x0000003810177836 */ /* 0x000fc40000000000 */
[----:B------:R-:W-:Y:S02]  /*0f90*/  VIADD R22, R16, 0x40 ;  /* 0x0000004010167836 */ /* 0x000fe40000000000 */
[----:B------:R-:W-:-:S07]  /*0fa0*/  IMAD R17, R4, 0x8, R3 ;  /* 0x0000000804117824 */ /* 0x000fce00078e0203 */
.L_x_2441:
[----:B------:R-:W-:Y:S01]  /*0fb0*/  ULDC.64 UR8, c[0x0][0xc88] ;  /* 0x0003220000087ab9 */ /* 0x000fe20000000a00 */
[----:B------:R-:W-:Y:S01]  /*0fc0*/  ULDC.64 UR10, c[0x0][0xa18] ;  /* 0x00028600000a7ab9 */ /* 0x000fe20000000a00 */
[----:B------:R-:W-:Y:S02]  /*0fd0*/  UIMAD.WIDE UR8, UR7, 0x4, UR8 ;  /* 0x00000004070878a5 */ /* 0x000fe4000f8e0208 */
[----:B------:R-:W-:Y:S01]  /*0fe0*/  UISETP.NE.U32.AND UP1, UPT, UR10, URZ, UPT ;  /* 0x0000003f0a00728c */ /* 0x000fe2000bf25070 */
[----:B------:R-:W-:-:S03]  /*0ff0*/  ULDC UR7, c[0x0][0x2f0] ;  /* 0x0000bc0000077ab9 */ /* 0x000fc60000000800 */
[----:B01234-:R-:W-:Y:S01]  /*1000*/  IMAD.U32 R2, RZ, RZ, UR8 ;  /* 0x00000008ff027e24 */ /* 0x01ffe2000f8e00ff */
[----:B------:R-:W-:Y:S01]  /*1010*/  MOV R3, UR9 ;  /* 0x0000000900037c02 */ /* 0x000fe20008000f00 */
        /* <DEDUP_REMOVED lines=9> */
[----:B------:R-:W-:Y:S01]  /*10b0*/  IMAD.U32 R196, RZ, RZ, UR4 ;  /* 0x00000004ffc47e24 */ /* 0x000fe2000f8e00ff */
[----:B------:R-:W-:-:S04]  /*10c0*/  @UP0 ULEA UR8, UP2, UR4, UR8, 0x2 ;  /* 0x0000000804080291 */ /* 0x000fc8000f84103f */
[----:B------:R-:W-:Y:S02]  /*10d0*/  @UP0 ULEA.HI.X UR9, UR4, UR9, UR12, 0x2, UP2 ;  /* 0x0000000904090291 */ /* 0x000fe400090f140c */
[----:B------:R-:W-:Y:S01]  /*10e0*/  IMAD.U32 R215, RZ, RZ, UR12 ;  /* 0x0000000cffd77e24 */ /* 0x000fe2000f8e00ff */
[----:B------:R-:W-:Y:S01]  /*10f0*/  @UP1 ULEA UR10, UP0, UR4, UR10, 0x2 ;  /* 0x0000000a040a1291 */ /* 0x000fe2000f80103f */
[----:B------:R-:W-:-:S03]  /*1100*/  IMAD.U32 R2, RZ, RZ, UR8 ;  /* 0x00000008ff027e24 */ /* 0x000fc6000f8e00ff */
[----:B------:R-:W-:Y:S01]  /*1110*/  @UP1 ULEA.HI.X UR11, UR4, UR11, UR12, 0x2, UP0 ;  /* 0x0000000b040b1291 */ /* 0x000fe200080f140c */
[----:B------:R-:W-:Y:S01]  /*1120*/  IMAD.U32 R3, RZ, RZ, UR9 ;  /* 0x00000009ff037e24 */ /* 0x000fe2000f8e00ff */
[----:B------:R-:W-:Y:S01]  /*1130*/  ULDC.64 UR8, c[0x0][0x418] ;  /* 0x0001060000087ab9 */ /* 0x000fe20000000a00 */
[----:B------:R-:W-:Y:S01]  /*1140*/  IMAD.U32 R4, RZ, RZ, UR10 ;  /* 0x0000000aff047e24 */ /* 0x000fe2000f8e00ff */
[----:B------:R-:W-:Y:S02]  /*1150*/  ULDC UR4, c[0x0][0x424] ;  /* 0x0001090000047ab9 */ /* 0x000fe40000000800 */
[----:B------:R-:W-:Y:S01]  /*1160*/  IMAD.U32 R5, RZ, RZ, UR11 ;  /* 0x0000000bff057e24 */ /* 0x000fe2000f8e00ff */
[----:B------:R-:W2:Y:S01]  /*1170*/  @P0 LDG.E R2, desc[UR36][R2.64] ;  /* 0x0000002402020981 */ /* 0x000ea2000c1e1900 */
[----:B------:R-:W-:Y:S01]  /*1180*/  UISETP.NE.U32.AND UP0, UPT, UR8, URZ, UPT ;  /* 0x0000003f0800728c */ /* 0x000fe2000bf05070 */
[----:B------:R-:W-:Y:S02]  /*1190*/  ULDC.64 UR10, c[0x0][0xa20] ;  /* 0x00028800000a7ab9 */ /* 0x000fe40000000a00 */
[----:B------:R-:W3:Y:S01]  /*11a0*/  @P2 LDG.E R4, desc[UR36][R4.64] ;  /* 0x0000002404042981 */ /* 0x000ee2000c1e1900 */
[----:B------:R-:W-:Y:S01]  /*11b0*/  UISETP.NE.AND.EX UP0, UPT, UR9, URZ, UPT, UP0 ;  /* 0x0000003f0900728c */ /* 0x000fe2000bf05300 */
[----:B------:R-:W-:Y:S01]  /*11c0*/  ISETP.NE.U32.AND P1, PT, RZ, UR10, PT ;  /* 0x0000000aff007c0c */ /* 0x000fe2000bf25070 */
[----:B------:R-:W-:-:S02]  /*11d0*/  ULOP3.LUT UR8, UR5, 0xffff, URZ, 0xc0, !UPT ;  /* 0x0000ffff05087892 */ /* 0x000fc4000f8ec03f */
[----:B------:R-:W-:Y:S01]  /*11e0*/  USEL UR4, UR4, 0x1, UP0 ;  /* 0x0000000104047887 */ /* 0x000fe20008000000 */
[----:B------:R-:W-:Y:S01]  /*11f0*/  ISETP.NE.AND.EX P1, PT, RZ, UR11, PT, P1 ;  /* 0x0000000bff007c0c */ /* 0x000fe2000bf25310 */
[----:B------:R-:W-:Y:S02]  /*1200*/  UMOV UR43, URZ ;  /* 0x0000003f002b7c82 */ /* 0x000fe40008000000 */
[----:B------:R-:W-:Y:S01]  /*1210*/  IMAD.U32 R213, RZ, RZ, UR8 ;  /* 0x00000008ffd57e24 */ /* 0x000fe2000f8e00ff */
[----:B------:R-:W-:Y:S01]  /*1220*/  UIMAD UR4, UR4, UR7, URZ ;  /* 0x00000007040472a4 */ /* 0x000fe2000f8e023f */
[----:B--2---:R-:W-:Y:S02]  /*1230*/  @P0 R2UR UR43, R2 ;  /* 0x00000000022b02ca */ /* 0x004fe400000e0000 */
[----:B---3--:R-:W-:Y:S01]  /*1240*/  @P2 R2UR UR41, R4 ;  /* 0x00000000042922ca */ /* 0x008fe200000e0000 */
[----:B-----5:R-:W-:-:S14]  /*1250*/  @P2 BRA `(.L_x_2378) ;  /* 0x00000000003c2947 */ /* 0x020fdc0003800000 */
[----:B------:R-:W-:Y:S01]  /*1260*/  ULDC.64 UR8, c[0x0][0xa00] ;  /* 0x0002800000087ab9 */ /* 0x000fe20000000a00 */
[----:B------:R-:W-:Y:S01]  /*1270*/  ULDC UR41, c[0x0][0x288] ;  /* 0x0000a20000297ab9 */ /* 0x000fe20000000800 */
[----:B------:R-:W-:-:S04]  /*1280*/  ISETP.NE.U32.AND P0, PT, RZ, UR8, PT ;  /* 0x00000008ff007c0c */ /* 0x000fc8000bf05070 */
[----:B------:R-:W-:-:S13]  /*1290*/  ISETP.NE.AND.EX P0, PT, RZ, UR9, PT, P0 ;  /* 0x00000009ff007c0c */ /* 0x000fda000bf05300 */
[----:B------:R-:W-:Y:S05]  /*12a0*/  @!P0 BRA `(.L_x_2378) ;  /* 0x0000000000288947 */ /* 0x000fea0003800000 */
[----:B------:R-:W-:Y:S01]  /*12b0*/  R2UR UR7, R196 ;  /* 0x00000000c40772ca */ /* 0x000fe200000e0000 */
[----:B------:R-:W-:-:S12]  /*12c0*/  ULDC.64 UR8, c[0x0][0xa00] ;  /* 0x0002800000087ab9 */ /* 0x000fd80000000a00 */
        /* <DEDUP_REMOVED lines=8> */
.L_x_2378:
[----:B------:R-:W-:Y:S05]  /*1350*/  @!P1 BRA `(.L_x_2379) ;  /* 0x0000000000249947 */ /* 0x000fea0003800000 */
[----:B------:R-:W-:Y:S02]  /*1360*/  R2UR UR7, R196 ;  /* 0x00000000c40772ca */ /* 0x000fe400000e0000 */
[----:B------:R-:W-:-:S11]  /*1370*/  R2UR UR8, R215 ;  /* 0x00000000d70872ca */ /* 0x000fd600000e0000 */
[----:B------:R-:W-:-:S04]  /*1380*/  ULEA UR4, UP0, UR7, UR10, 0x2 ;  /* 0x0000000a07047291 */ /* 0x000fc8000f80103f */
[----:B------:R-:W-:Y:S02]  /*1390*/  ULEA.HI.X UR7, UR7, UR11, UR8, 0x2, UP0 ;  /* 0x0000000b07077291 */ /* 0x000fe400080f1408 */
[----:B------:R-:W-:-:S04]  /*13a0*/  IMAD.U32 R2, RZ, RZ, UR4 ;  /* 0x00000004ff027e24 */ /* 0x000fc8000f8e00ff */
[----:B------:R-:W-:-:S05]  /*13b0*/  MOV R3, UR7 ;  /* 0x0000000700037c02 */ /* 0x000fca0008000f00 */
[----:B------:R-:W2:Y:S02]  /*13c0*/  LDG.E R2, desc[UR36][R2.64] ;  /* 0x0000002402027981 */ /* 0x000ea4000c1e1900 */
[----:B--2---:R-:W-:Y:S01]  /*13d0*/  R2UR UR4, R2 ;  /* 0x00000000020472ca */ /* 0x004fe200000e0000 */
[----:B------:R-:W-:-:S14]  /*13e0*/  BRA `(.L_x_2380) ;  /* 0x0000000000387947 */ /* 0x000fdc0003800000 */
.L_x_2379:
[----:B------:R-:W-:Y:S02]  /*13f0*/  ULDC.64 UR8, c[0x0][0xa08] ;  /* 0x0002820000087ab9 */ /* 0x000fe40000000a00 */
        /* <DEDUP_REMOVED lines=13> */
.L_x_2380:
[----:B------:R-:W-:Y:S01]  /*14d0*/  ULDC UR7, c[0x0][0x448] ;  /* 0x0001120000077ab9 */ /* 0x000fe20000000800 */
[----:B------:R-:W-:Y:S02]  /*14e0*/  USHF.L.U32 UR42, UR6, 0x7, URZ ;  /* 0x00000007062a7899 */ /* 0x000fe4000800063f */
[----:B------:R-:W-:Y:S02]  /*14f0*/  UISETP.NE.AND UP0, UPT, UR7, 0x1, UPT ;  /* 0x000000010700788c */ /* 0x000fe4000bf05270 */
[----:B------:R-:W-:Y:S02]  /*1500*/  UIADD3 UR8, UR42, 0x7f, URZ ;  /* 0x0000007f2a087890 */ /* 0x000fe4000fffe03f */
[----:B------:R-:W-:Y:S02]  /*1510*/  UIADD3 UR43, -UR43, UR4, URZ ;  /* 0x000000042b2b7290 */ /* 0x000fe4000fffe13f */
[----:B------:R-:W-:Y:S02]  /*1520*/  UP2UR UR61, UPR, URZ, 0x1 ;  /* 0x000000013f3d7883 */ /* 0x000fe40008000000 */
[----:B------:R-:W-:-:S03]  /*1530*/  UIADD3 UR4, UR43, 0x60, -UR41 ;  /* 0x000000602b047890 */ /* 0x000fc6000fffe829 */
[----:B------:R-:W-:Y:S01]  /*1540*/  @UP0 ULDC UR6, c[0x0][0x44c] ;  /* 0x0001130000060ab9 */ /* 0x000fe20000000800 */
[----:B------:R-:W-:Y:S01]  /*1550*/  @UP0 ULDC UR9, c[0x0][0x450] ;  /* 0x0001140000090ab9 */ /* 0x000fe20000000800 */
[----:B------:R-:W-:Y:S02]  /*1560*/  UIMAD.WIDE.U32 UR6, UR8, UR6, URZ ;  /* 0x00000006080672a5 */ /* 0x000fe4000f8e003f */
[----:B------:R-:W-:Y:S02]  /*1570*/  UIADD3 UR6, UR43, 0x5f, URZ ;  /* 0x0000005f2b067890 */ /* 0x000fe4000fffe03f */
[----:B------:R-:W-:Y:S02]  /*1580*/  @UP0 USHF.R.U32.HI UR8, URZ, UR9, UR7 ;  /* 0x000000093f080299 */ /* 0x000fe40008011607 */
[----:B------:R-:W-:Y:S02]  /*1590*/  UIMAD.WIDE UR6, UR6, 0x2aaaaaab, URZ ;  /* 0x2aaaaaab060678a5 */ /* 0x000fe4000f8e023f */
[----:B------:R-:W-:-:S02]  /*15a0*/  UIADD3 UR8, UR4, UR8, URZ ;  /* 0x0000000804087290 */ /* 0x000fc4000fffe03f */
[----:B------:R-:W-:Y:S02]  /*15b0*/  USHF.R.U32.HI UR4, URZ, 0x1f, UR7 ;  /* 0x0000001f3f047899 */ /* 0x000fe40008011607 */
[----:B------:R-:W-:Y:S02]  /*15c0*/  UIMAD.WIDE UR8, UR8, 0x2aaaaaab, URZ ;  /* 0x2aaaaaab080878a5 */ /* 0x000fe4000f8e023f */
[----:B------:R-:W-:Y:S02]  /*15d0*/  ULEA.HI.SX32 UR7, UR7, UR4, 0x1c ;  /* 0x0000000407077291 */ /* 0x000fe4000f8fe23f */
[----:B------:R-:W-:Y:S02]  /*15e0*/  USHF.R.U32.HI UR6, URZ, 0x1f, UR9 ;  /* 0x0000001f3f067899 */ /* 0x000fe40008011609 */
[----:B------:R-:W-:Y:S02]  /*15f0*/  ULOP3.LUT UR4, UR5, 0xff000000, URZ, 0xc0, !UPT ;  /* 0xff00000005047892 */ /* 0x000fe4000f8ec03f */
[----:B------:R-:W-:-:S02]  /*1600*/  ULEA.HI.SX32 UR6, UR9, UR6, 0x1c ;  /* 0x0000000609067291 */ /* 0x000fc4000f8fe23f */
[----:B------:R-:W-:Y:S02]  /*1610*/  ULOP3.LUT UR5, UR5, 0xff0000, URZ, 0xc0, !UPT ;  /* 0x00ff000005057892 */ /* 0x000fe4000f8ec03f */
[----:B------:R-:W-:Y:S02]  /*1620*/  UISETP.LT.AND UP0, UPT, UR7, UR6, UPT ;  /* 0x000000060700728c */ /* 0x000fe4000bf01270 */
[----:B------:R-:W-:Y:S02]  /*1630*/  USHF.R.U32.HI UR4, URZ, 0x8, UR4 ;  /* 0x000000083f047899 */ /* 0x000fe40008011604 */
[----:B------:R-:W-:Y:S02]  /*1640*/  USEL UR9, UR7, UR6, UP0 ;  /* 0x0000000607097287 */ /* 0x000fe40008000000 */
[----:B------:R-:W-:Y:S02]  /*1650*/  ULEA.HI UR5, UR5, UR4, URZ, 0x10 ;  /* 0x0000000405057291 */ /* 0x000fe4000f8f803f */
[----:B------:R-:W-:-:S02]  /*1660*/  UISETP.GE.AND UP0, UPT, UR9, 0x1, UPT ;  /* 0x000000010900788c */ /* 0x000fc4000bf06270 */
[----:B------:R-:W-:Y:S02]  /*1670*/  ULOP3.LUT UR6, UR5, 0xff, URZ, 0xc0, !UPT ;  /* 0x000000ff05067892 */ /* 0x000fe4000f8ec03f */
[----:B------:R-:W-:Y:S02]  /*1680*/  USHF.R.U32.HI UR5, URZ, 0x10, UR5 ;  /* 0x000000103f057899 */ /* 0x000fe40008011605 */
[----:B------:R-:W-:Y:S01]  /*1690*/  PLOP3.LUT P0, PT, PT, PT, UP0, 0x80, 0x0 ;  /* 0x000000000000781c */ /* 0x000fe20003f0f008 */
[----:B------:R-:W-:Y:S01]  /*16a0*/  UMOV UR4, URZ ;  /* 0x0000003f00047c82 */ /* 0x000fe20008000000 */
[----:B------:R-:W-:Y:S02]  /*16b0*/  IMAD.U32 R195, RZ, RZ, UR6 ;  /* 0x00000006ffc37e24 */ /* 0x000fe4000f8e00ff */
[----:B------:R-:W-:-:S09]  /*16c0*/  IMAD.U32 R19, RZ, RZ, UR5 ;  /* 0x00000005ff137e24 */ /* 0x000fd2000f8e00ff */
[----:B------:R-:W-:Y:S05]  /*16d0*/  @!P0 BRA `(.L_x_2381) ;  /* 0x0000000000948947 */ /* 0x000fea0003800000 */
        /* <DEDUP_REMOVED lines=37> */
.L_x_2381:
        /* <DEDUP_REMOVED lines=97> */
.L_x_2383:
        /* <DEDUP_REMOVED lines=12> */
.L_x_2530:
[----:B------:R-:W-:Y:S05]  /*2000*/  @!P0 BRA `(.L_x_2385) ;  /* 0x0000000000048947 */ /* 0x000fea0003800000 */
[----:B------:R-:W-:Y:S01]  /*2010*/  BPT.TRAP 0x1 ;  /* 0x000000040000795c */ /* 0x000fe20000300000 */
.L_x_2385:
[----:B0-----:R-:W-:Y:S02]  /*2020*/  IMAD.U32 R0, RZ, RZ, UR39 ;  /* 0x00000027ff007e24 */ /* 0x001fe4000f8e00ff */
[----:B------:R-:W-:-:S03]  /*2030*/  IMAD.U32 R3, RZ, RZ, UR38 ;  /* 0x00000026ff037e24 */ /* 0x000fc6000f8e00ff */
[----:B------:R-:W-:Y:S02]  /*2040*/  LEA R0, R0, UR40, 0x3 ;  /* 0x0000002800007c11 */ /* 0x000fe4000f8e18ff */
[----:B------:R-:W-:-:S04]  /*2050*/  SHF.L.U32 R3, R3, 0x1f, RZ ;  /* 0x0000001f03037819 */ /* 0x000fc800000006ff */
[----:B------:R0:W1:Y:S01]  /*2060*/  SYNCS.PHASECHK.TRANS64.TRYWAIT P1, [R0+URZ+0x30830], R3 ;  /* 0x03083003000075a7 */ /* 0x000062000802017f */
[----:B------:R-:W-:Y:S05]  /*2070*/  @!P0 BRA `(.L_x_2386) ;  /* 0x0000000000048947 */ /* 0x000fea0003800000 */
[----:B------:R-:W-:Y:S01]  /*2080*/  BPT.TRAP 0x1 ;  /* 0x000000040000795c */ /* 0x000fe20000300000 */
.L_x_2386:
[----:B-1----:R-:W-:Y:S05]  /*2090*/  @P1 BRA `(.L_x_2387) ;  /* 0x0000000000081947 */ /* 0x002fea0003800000 */
[----:B------:R-:W1:Y:S02]  /*20a0*/  SYNCS.PHASECHK.TRANS64.TRYWAIT P1, [R0+URZ+0x30830], R3 ;  /* 0x03083003000075a7 */ /* 0x000e64000802017f */
[----:B-1----:R-:W-:Y:S05]  /*20b0*/  @!P1 BRA `(.L_x_2388) ;  /* 0x0000012800909947 */ /* 0x002fea0003800000 */
.L_x_2387:
        /* <DEDUP_REMOVED lines=13> */
[----:B------:R-:W-:Y:S02]  /*2190*/  ULOP3.LUT UR4, UR44, 0x10000, URZ, 0xfc, !UPT ;  /* 0x000100002c047892 */ /* 0x000fe4000f8efc3f */
[----:B------:R-:W-:Y:S02]  /*21a0*/  UIMAD UR5, UR39, 0x900, UR11 ;  /* 0x00000900270578a4 */ /* 0x000fe4000f8e020b */
[----:B------:R-:W-:Y:S02]  /*21b0*/  UIADD3 UR6, UR4, 0x2, URZ ;  /* 0x0000000204067890 */ /* 0x000fe4000fffe03f */
[----:B------:R-:W-:Y:S01]  /*21c0*/  UIADD3 UR7, UR5, 0x2, URZ ;  /* 0x0000000205077890 */ /* 0x000fe2000fffe03f */
[----:B------:R-:W-:Y:S02]  /*21d0*/  UMOV UR12, UR4 ;  /* 0x00000004000c7c82 */ /* 0x000fe40008000000 */
[----:B------:R-:W-:Y:S01]  /*21e0*/  UMOV UR14, UR5 ;  /* 0x00000005000e7c82 */ /* 0x000fe20008000000 */
[----:B------:R-:W-:Y:S01]  /*21f0*/  IMAD.U32 R8, RZ, RZ, UR12 ;  /* 0x0000000cff087e24 */ /* 0x000fe2000f8e00ff */
[----:B------:R-:W-:Y:S01]  /*2200*/  HGMMA.64x96x16.F32 R24, gdesc[UR12], RZ, !UPT, gsb0 ;  /* 0x016000000c1879f0 */ /* 0x000fe2000c0008ff */
[----:B------:R-:W-:Y:S01]  /*2210*/  UMOV UR12, UR6 ;  /* 0x00000006000c7c82 */ /* 0x000fe20008000000 */
[----:B------:R-:W-:Y:S01]  /*2220*/  UMOV UR13, 0x40000040 ;  /* 0x40000040000d7882 */ /* 0x000fe20000000000 */
[----:B------:R-:W-:Y:S01]  /*2230*/  UMOV UR14, UR7 ;  /* 0x00000007000e7c82 */ /* 0x000fe20008000000 */
[----:B------:R-:W-:Y:S01]  /*2240*/  UMOV UR15, 0x40000040 ;  /* 0x40000040000f7882 */ /* 0x000fe20000000000 */
[----:B------:R-:W-:Y:S01]  /*2250*/  UIADD3 UR6, UR4, 0x4, URZ ;  /* 0x0000000404067890 */ /* 0x000fe2000fffe03f */
[----:B------:R-:W-:Y:S01]  /*2260*/  IMAD.U32 R6, RZ, RZ, UR12 ;  /* 0x0000000cff067e24 */ /* 0x000fe2000f8e00ff */
[----:B------:R-:W-:Y:S01]  /*2270*/  UIADD3 UR7, UR5, 0x4, URZ ;  /* 0x0000000405077890 */ /* 0x000fe2000fffe03f */
[----:B------:R-:W-:Y:S01]  /*2280*/  IMAD.U32 R7, RZ, RZ, UR13 ;  /* 0x0000000dff077e24 */ /* 0x000fe2000f8e00ff */
[----:B------:R-:W-:-:S02]  /*2290*/  UIADD3 UR56, UR4, 0x6, URZ ;  /* 0x0000000604387890 */ /* 0x000fc4000fffe03f */
        /* <DEDUP_REMOVED lines=27> */
[----:B------:R-:W-:Y:S02]  /*2450*/  WARPGROUP.DEPBAR.LE gsb0, 0x0 ;  /* 0x00008000000079c5 */ /* 0x000fe40000010000 */
[----:B------:R-:W-:-:S06]  /*2460*/  WARPGROUP.ARRIVE ;  /* 0x00000000000079c5 */ /* 0x000fcc0000000000 */
[----:B------:R-:W-:Y:S01]  /*2470*/  HGMMA.64x96x16.F32 R24, gdesc[UR12], R24, gsb0 ;  /* 0x016000000c1879f0 */ /* 0x000fe20008000818 */
[----:B------:R-:W-:Y:S01]  /*2480*/  UMOV UR12, UR6 ;  /* 0x00000006000c7c82 */ /* 0x000fe20008000000 */
[----:B------:R-:W-:Y:S01]  /*2490*/  UMOV UR13, 0x40000040 ;  /* 0x40000040000d7882 */ /* 0x000fe20000000000 */
[----:B------:R-:W-:Y:S01]  /*24a0*/  UMOV UR14, UR7 ;  /* 0x00000007000e7c82 */ /* 0x000fe20008000000 */
[----:B------:R-:W-:Y:S01]  /*24b0*/  UMOV UR15, 0x40000040 ;  /* 0x40000040000f7882 */ /* 0x000fe20000000000 */
[----:B------:R-:W-:Y:S01]  /*24c0*/  MOV R4, UR12 ;  /* 0x0000000c00047c02 */ /* 0x000fe20008000f00 */
[----:B------:R-:W-:Y:S01]  /*24d0*/  IMAD.U32 R5, RZ, RZ, UR13 ;  /* 0x0000000dff057e24 */ /* 0x000fe2000f8e00ff */
        /* <DEDUP_REMOVED lines=37> */
.L_x_2389:
[----:B------:R-:W-:Y:S01]  /*2730*/  UISETP.NE.AND UP0, UPT, UR61, URZ, UPT ;  /* 0x0000003f3d00728c */ /* 0x000fe2000bf05270 */
[----:B------:R-:W-:Y:S01]  /*2740*/  R2UR UR7, R88 ;  /* 0x00000000580772ca */ /* 0x000fe200000e0000 */
[----:B------:R-:W-:Y:S01]  /*2750*/  ULDC UR6, c[0x0][0x9d8] ;  /* 0x0002760000067ab9 */ /* 0x000fe20000000800 */
[----:B------:R-:W-:Y:S02]  /*2760*/  IMAD.U32 R15, RZ, RZ, UR41 ;  /* 0x00000029ff0f7e24 */ /* 0x000fe4000f8e00ff */
[----:B------:R-:W-:Y:S01]  /*2770*/  FMUL.FTZ R2, R26, UR6 ;  /* 0x000000061a027c20 */ /* 0x000fe20008410000 */
[----:B------:R-:W-:Y:S01]  /*2780*/  FMUL.FTZ R39, R39, UR6 ;  /* 0x0000000627277c20 */ /* 0x000fe20008410000 */
[----:B------:R-:W-:Y:S01]  /*2790*/  PLOP3.LUT P1, PT, PT, PT, UP0, 0x80, 0x0 ;  /* 0x000000000000781c */ /* 0x000fe20003f2f008 */
[----:B------:R-:W-:Y:S01]  /*27a0*/  FMUL.FTZ R27, R27, UR6 ;  /* 0x000000061b1b7c20 */ /* 0x000fe20008410000 */
[----:B------:R-:W-:Y:S01]  /*27b0*/  PLOP3.LUT P2, PT, PT, PT, UP0, 0x80, 0x0 ;  /* 0x000000000000781c */ /* 0x000fe20003f4f008 */
[----:B------:R2:W3:Y:S01]  /*27c0*/  MUFU.TANH R80, R2 ;  /* 0x0000000200507308 */ /* 0x0004e20000002400 */
[----:B------:R-:W-:Y:S01]  /*27d0*/  FMUL.FTZ R30, R30, UR6 ;  /* 0x000000061e1e7c20 */ /* 0x000fe20008410000 */
[----:B------:R-:W-:Y:S01]  /*27e0*/  @UP0 ULDC UR4, c[0x0][0x44c] ;  /* 0x0001130000040ab9 */ /* 0x000fe20000000800 */
[----:B------:R-:W-:Y:S01]  /*27f0*/  FMUL.FTZ R31, R31, UR6 ;  /* 0x000000061f1f7c20 */ /* 0x000fe20008410000 */
[----:B------:R-:W-:Y:S01]  /*2800*/  FMUL.FTZ R34, R34, UR6 ;  /* 0x0000000622227c20 */ /* 0x000fe20008410000 */
[----:B------:R-:W-:Y:S01]  /*2810*/  UIMAD UR5, UR7, -0x60, UR43 ;  /* 0xffffffa0070578a4 */ /* 0x000fe2000f8e022b */
[----:B------:R-:W-:Y:S01]  /*2820*/  FMUL.FTZ R35, R35, UR6 ;  /* 0x0000000623237c20 */ /* 0x000fe20008410000 */
[----:B------:R-:W-:Y:S01]  /*2830*/  FMUL.FTZ R38, R38, UR6 ;  /* 0x0000000626267c20 */ /* 0x000fe20008410000 */
[----:B------:R4:W-:Y:S01]  /*2840*/  MUFU.TANH R12, R39 ;  /* 0x00000027000c7308 */ /* 0x0009e20000002400 */
[----:B--2---:R-:W-:-:S02]  /*2850*/  VIADD R2, R17, UR42 ;  /* 0x0000002a11027c36 */ /* 0x004fc40008000000 */
[----:B------:R-:W-:Y:S01]  /*2860*/  FMUL.FTZ R42, R42, UR6 ;  /* 0x000000062a2a7c20 */ /* 0x000fe20008410000 */
[----:B------:R-:W-:Y:S01]  /*2870*/  FMUL.FTZ R43, R43, UR6 ;  /* 0x000000062b2b7c20 */ /* 0x000fe20008410000 */
[----:B------:R-:W-:Y:S01]  /*2880*/  FMUL.FTZ R54, R54, UR6 ;  /* 0x0000000636367c20 */ /* 0x000fe20008410000 */
[----:B01----:R-:W-:Y:S01]  /*2890*/  @P1 IMAD.HI.U32 R3, R2, UR4, RZ ;  /* 0x0000000402031c27 */ /* 0x003fe2000f8e00ff */
[----:B------:R-:W-:-:S03]  /*28a0*/  @UP0 ULDC UR4, c[0x0][0x450] ;  /* 0x0001140000040ab9 */ /* 0x000fc60000000800 */
[----:B------:R-:W-:Y:S01]  /*28b0*/  FMUL.FTZ R26, R29, UR6 ;  /* 0x000000061d1a7c20 */ /* 0x000fe20008410000 */
[----:B------:R0:W1:Y:S01]  /*28c0*/  MUFU.TANH R76, R27 ;  /* 0x0000001b004c7308 */ /* 0x0000620000002400 */
[----:B------:R-:W-:Y:S01]  /*28d0*/  IMAD.MOV.U32 R11, RZ, RZ, R2 ;  /* 0x000000ffff0b7224 */ /* 0x000fe200078e0002 */
[----:B------:R-:W-:Y:S01]  /*28e0*/  @P2 SHF.R.U32.HI R11, RZ, UR4, R3 ;  /* 0x00000004ff0b2c19 */ /* 0x000fe20008011603 */
[----:B------:R-:W-:Y:S01]  /*28f0*/  UIMAD UR4, UR7, -0x60, URZ ;  /* 0xffffffa0070478a4 */ /* 0x000fe2000f8e023f */
[----:B----4-:R-:W-:Y:S02]  /*2900*/  IMAD.U32 R39, RZ, RZ, UR5 ;  /* 0x00000005ff277e24 */ /* 0x010fe4000f8e00ff */
[----:B------:R-:W-:Y:S01]  /*2910*/  FMUL.FTZ R29, R32, UR6 ;  /* 0x00000006201d7c20 */ /* 0x000fe20008410000 */
[----:B------:R-:W-:Y:S01]  /*2920*/  FMUL.FTZ R46, R46, UR6 ;  /* 0x000000062e2e7c20 */ /* 0x000fe20008410000 */
[----:B------:R-:W2:Y:S01]  /*2930*/  SHFL.IDX PT, R3, R11, 0x1, 0x1c1f ;  /* 0x003c1f000b037f89 */ /* 0x000ea200000e0000 */
[----:B------:R-:W4:Y:S01]  /*2940*/  MUFU.TANH R30, R30 ;  /* 0x0000001e001e7308 */ /* 0x000f220000002400 */
[----:B------:R-:W-:Y:S01]  /*2950*/  IMAD.U32 R13, RZ, RZ, UR4 ;  /* 0x00000004ff0d7e24 */ /* 0x000fe2000f8e00ff */
[----:B------:R-:W-:Y:S01]  /*2960*/  IADD3 R39, -R16, 0x60, R39 ;  /* 0x0000006010277810 */ /* 0x000fe20007ffe127 */
[----:B------:R-:W-:Y:S01]  /*2970*/  FMUL.FTZ R50, R50, UR6 ;  /* 0x0000000632327c20 */ /* 0x000fe20008410000 */
[----:B------:R-:W-:Y:S01]  /*2980*/  FMUL.FTZ R21, R24, UR6 ;  /* 0x0000000618157c20 */ /* 0x000fe20008410000 */
[----:B------:R-:W-:Y:S01]  /*2990*/  FMUL.FTZ R24, R25, UR6 ;  /* 0x0000000619187c20 */ /* 0x000fe20008410000 */
[----:B------:R-:W-:Y:S01]  /*29a0*/  IADD3 R2, -R16, 0x61, R13 ;  /* 0x0000006110027810 */ /* 0x000fe20007ffe10d */
[----:B------:R-:W-:Y:S01]  /*29b0*/  FMUL.FTZ R47, R47, UR6 ;  /* 0x000000062f2f7c20 */ /* 0x000fe20008410000 */
[----:B------:R5:W4:Y:S01]  /*29c0*/  MUFU.TANH R72, R31 ;  /* 0x0000001f00487308 */ /* 0x000b220000002400 */
[----:B------:R-:W-:Y:S01]  /*29d0*/  FMUL.FTZ R25, R28, UR6 ;  /* 0x000000061c197c20 */ /* 0x000fe20008410000 */
[----:B------:R-:W-:Y:S01]  /*29e0*/  IADD3 R78, -R15, UR43, R2 ;  /* 0x0000002b0f4e7c10 */ /* 0x000fe2000fffe102 */
[----:B------:R-:W-:Y:S01]  /*29f0*/  FMUL.FTZ R2, R58, UR6 ;  /* 0x000000063a027c20 */ /* 0x000fe20008410000 */
[----:B------:R-:W-:Y:S01]  /*2a00*/  FMUL.FTZ R51, R51, UR6 ;  /* 0x0000000633337c20 */ /* 0x000fe20008410000 */
[----:B0-----:R-:W-:Y:S01]  /*2a10*/  FMUL.FTZ R27, R33, UR6 ;  /* 0x00000006211b7c20 */ /* 0x001fe20008410000 */
[----:B------:R-:W-:Y:S01]  /*2a20*/  FMUL.FTZ R33, R36, UR6 ;  /* 0x0000000624217c20 */ /* 0x000fe20008410000 */
[----:B------:R-:W-:Y:S01]  /*2a30*/  FMUL.FTZ R55, R55, UR6 ;  /* 0x0000000637377c20 */ /* 0x000fe20008410000 */
[----:B------:R-:W0:Y:S01]  /*2a40*/  MUFU.TANH R34, R34 ;  /* 0x0000002200227308 */ /* 0x000e220000002400 */
[----:B-----5:R-:W-:Y:S01]  /*2a50*/  FMUL.FTZ R31, R37, UR6 ;  /* 0x00000006251f7c20 */ /* 0x020fe20008410000 */
[----:B------:R-:W-:Y:S01]  /*2a60*/  FMUL.FTZ R37, R40, UR6 ;  /* 0x0000000628257c20 */ /* 0x000fe20008410000 */
[----:B------:R-:W-:Y:S01]  /*2a70*/  FMUL.FTZ R59, R59, UR6 ;  /* 0x000000063b3b7c20 */ /* 0x000fe20008410000 */
[----:B------:R-:W-:Y:S01]  /*2a80*/  FMUL.FTZ R62, R62, UR6 ;  /* 0x000000063e3e7c20 */ /* 0x000fe20008410000 */
[----:B------:R-:W-:Y:S01]  /*2a90*/  FMUL.FTZ R63, R63, UR6 ;  /* 0x000000063f3f7c20 */ /* 0x000fe20008410000 */
[----:B------:R-:W-:Y:S01]  /*2aa0*/  FMUL.FTZ R66, R66, UR6 ;  /* 0x0000000642427c20 */ /* 0x000fe20008410000 */
[--C-:B--2---:R-:W-:Y:S01]  /*2ab0*/  VIADDMNMX R20, R3, R78, R39.reuse, PT ;  /* 0x0000004e03147246 */ /* 0x104fe20003800127 */
[----:B------:R2:W5:Y:S01]  /*2ac0*/  MUFU.TANH R10, R35 ;  /* 0x00000023000a7308 */ /* 0x0005620000002400 */
        /* <DEDUP_REMOVED lines=8> */
[----:B---3--:R-:W-:Y:S01]  /*2b50*/  FSEL R80, R80, -INF , P1 ;  /* 0xff80000050507808 */ /* 0x008fe20000800000 */
[----:B--2---:R-:W-:Y:S01]  /*2b60*/  FMUL.FTZ R35, R41, UR6 ;  /* 0x0000000629237c20 */ /* 0x004fe20008410000 */
[----:B-1----:R-:W-:Y:S01]  /*2b70*/  FSEL R76, R76, -INF , P2 ;  /* 0xff8000004c4c7808 */ /* 0x002fe20001000000 */
[----:B------:R-:W1:Y:S01]  /*2b80*/  SHFL.IDX PT, R11, R11, RZ, 0x1c1f ;  /* 0x001c1fff0b0b7589 */ /* 0x000e6200000e0000 */
[----:B------:R-:W-:Y:S01]  /*2b90*/  ISETP.GT.AND P1, PT, R20, 0x9, PT ;  /* 0x000000091400780c */ /* 0x000fe20003f24270 */
[----:B------:R-:W-:Y:S01]  /*2ba0*/  FMUL.FTZ R48, R48, UR6 ;  /* 0x0000000630307c20 */ /* 0x000fe20008410000 */
[----:B----4-:R-:W-:Y:S01]  /*2bb0*/  FSEL R74, R30, -INF , P3 ;  /* 0xff8000001e4a7808 */ /* 0x010fe20001800000 */
[----:B------:R-:W-:Y:S01]  /*2bc0*/  MUFU.TANH R42, R42 ;  /* 0x0000002a002a7308 */ /* 0x000fe20000002400 */
[----:B------:R-:W-:Y:S01]  /*2bd0*/  FMNMX.FTZ R3, R80, R76, !PT ;  /* 0x0000004c50037209 */ /* 0x000fe20007810000 */
[----:B------:R-:W-:Y:S01]  /*2be0*/  ULDC UR14, c[0x0][0x988] ;  /* 0x00026200000e7ab9 */ /* 0x000fe20000000800 */
[----:B------:R-:W-:Y:S01]  /*2bf0*/  ISETP.GT.AND P2, PT, R20, 0x10, PT ;  /* 0x000000101400780c */ /* 0x000fe20003f44270 */
[----:B------:R-:W-:Y:S01]  /*2c00*/  FMUL.FTZ R45, R45, UR6 ;  /* 0x000000062d2d7c20 */ /* 0x000fe20008410000 */
[----:B------:R-:W-:Y:S01]  /*2c10*/  FSEL R72, R72, -INF , P1 ;  /* 0xff80000048487808 */ /* 0x000fe20000800000 */
[----:B------:R-:W-:Y:S01]  /*2c20*/  FMUL.FTZ R49, R49, UR6 ;  /* 0x0000000631317c20 */ /* 0x000fe20008410000 */
[----:B------:R-:W-:Y:S01]  /*2c30*/  FMNMX.FTZ R3, R74, R3, !PT ;  /* 0x000000034a037209 */ /* 0x000fe20007810000 */
[----:B------:R-:W2:Y:S01]  /*2c40*/  MUFU.TANH R40, R43 ;  /* 0x0000002b00287308 */ /* 0x000ea20000002400 */
[----:B------:R-:W-:Y:S01]  /*2c50*/  ISETP.GT.AND P1, PT, R20, 0x11, PT ;  /* 0x000000111400780c */ /* 0x000fe20003f24270 */
[----:B------:R-:W-:Y:S01]  /*2c60*/  FMUL.FTZ R52, R52, UR6 ;  /* 0x0000000634347c20 */ /* 0x000fe20008410000 */
[----:B0-----:R-:W-:Y:S01]  /*2c70*/  FSEL R58, R34, -INF , P2 ;  /* 0xff800000223a7808 */ /* 0x001fe20001000000 */
[----:B------:R-:W-:Y:S01]  /*2c80*/  FMUL.FTZ R53, R53, UR6 ;  /* 0x0000000635357c20 */ /* 0x000fe20008410000 */
[----:B------:R-:W-:Y:S01]  /*2c90*/  FMNMX.FTZ R3, R72, R3, !PT ;  /* 0x0000000348037209 */ /* 0x000fe20007810000 */
[----:B------:R-:W-:Y:S01]  /*2ca0*/  FMUL.FTZ R56, R56, UR6 ;  /* 0x0000000638387c20 */ /* 0x000fe20008410000 */
[----:B------:R-:W-:Y:S01]  /*2cb0*/  ISETP.GT.AND P2, PT, R20, 0x18, PT ;  /* 0x000000181400780c */ /* 0x000fe20003f44270 */
[----:B------:R5:W-:Y:S01]  /*2cc0*/  MUFU.TANH R32, R54 ;  /* 0x0000003600207308 */ /* 0x000be20000002400 */
[----:B------:R-:W-:Y:S01]  /*2cd0*/  FMNMX.FTZ R3, R58, R3, !PT ;  /* 0x000000033a037209 */ /* 0x000fe20007810000 */
[----:B------:R-:W-:Y:S01]  /*2ce0*/  FMUL.FTZ R57, R57, UR6 ;  /* 0x0000000639397c20 */ /* 0x000fe20008410000 */
[----:B------:R-:W-:Y:S01]  /*2cf0*/  FMUL.FTZ R60, R60, UR6 ;  /* 0x000000063c3c7c20 */ /* 0x000fe20008410000 */
[----:B-1----:R-:W-:Y:S01]  /*2d00*/  VIADDMNMX R39, R11, R78, R39, PT ;  /* 0x0000004e0b277246 */ /* 0x002fe20003800127 */
[----:B------:R-:W-:Y:S01]  /*2d10*/  FMUL.FTZ R61, R61, UR6 ;  /* 0x000000063d3d7c20 */ /* 0x000fe20008410000 */
[----:B------:R-:W-:Y:S01]  /*2d20*/  FMUL.FTZ R64, R64, UR6 ;  /* 0x0000000640407c20 */ /* 0x000fe20008410000 */
[----:B------:R-:W-:Y:S01]  /*2d30*/  FMUL.FTZ R65, R65, UR6 ;  /* 0x0000000641417c20 */ /* 0x000fe20008410000 */
[----:B------:R0:W1:Y:S01]  /*2d40*/  MUFU.TANH R28, R46 ;  /* 0x0000002e001c7308 */ /* 0x0000620000002400 */
[----:B-----5:R-:W-:Y:S01]  /*2d50*/  FSEL R54, R10, -INF , P1 ;  /* 0xff8000000a367808 */ /* 0x020fe20000800000 */
[----:B------:R-:W-:Y:S01]  /*2d60*/  FMUL.FTZ R68, R68, UR6 ;  /* 0x0000000644447c20 */ /* 0x000fe20008410000 */
[----:B------:R-:W-:Y:S01]  /*2d70*/  ISETP.GT.AND P1, PT, R20, 0x19, PT ;  /* 0x000000191400780c */ /* 0x000fe20003f24270 */
[----:B------:R-:W-:Y:S01]  /*2d80*/  FMUL.FTZ R69, R69, UR6 ;  /* 0x0000000645457c20 */ /* 0x000fe20008410000 */
[----:B------:R-:W-:Y:S01]  /*2d90*/  FMNMX.FTZ R3, R54, R3, !PT ;  /* 0x0000000336037209 */ /* 0x000fe20007810000 */
[----:B------:R-:W-:Y:S01]  /*2da0*/  @UP0 ULDC UR6, c[0x0][0x44c] ;  /* 0x0001130000060ab9 */ /* 0x000fe20000000800 */
[----:B------:R-:W-:Y:S01]  /*2db0*/  ISETP.GT.AND P3, PT, R39, 0x8, PT ;  /* 0x000000082700780c */ /* 0x000fe20003f64270 */
[----:B------:R3:W-:Y:S01]  /*2dc0*/  MUFU.TANH R13, R50 ;  /* 0x00000032000d7308 */ /* 0x0007e20000002400 */
[----:B0-----:R-:W-:Y:S01]  /*2dd0*/  FSEL R46, R12, -INF , P1 ;  /* 0xff8000000c2e7808 */ /* 0x001fe20000800000 */
[----:B------:R-:W-:Y:S01]  /*2de0*/  UIADD3 UR4, UR7, -0x2, URZ ;  /* 0xfffffffe07047890 */ /* 0x000fe2000fffe03f */
[----:B------:R-:W-:Y:S01]  /*2df0*/  ISETP.GT.AND P1, PT, R20, 0x21, PT ;  /* 0x000000211400780c */ /* 0x000fe20003f24270 */
[----:B------:R-:W-:Y:S01]  /*2e00*/  UIMAD.WIDE.U32 UR6, UR42, UR6, URZ ;  /* 0x000000062a0672a5 */ /* 0x000fe2000f8e003f */
[----:B------:R-:W-:Y:S01]  /*2e10*/  R2UR UR8, R0 ;  /* 0x00000000000872ca */ /* 0x000fe200000e0000 */
[----:B------:R-:W-:Y:S01]  /*2e20*/  @UP0 ULDC UR9, c[0x0][0x450] ;  /* 0x0001140000090ab9 */ /* 0x000fe20000000800 */
[----:B--2---:R-:W-:Y:S01]  /*2e30*/  FSEL R40, R40, -INF , P1 ;  /* 0xff80000028287808 */ /* 0x004fe20000800000 */
[----:B------:R-:W0:Y:S01]  /*2e40*/  MUFU.TANH R47, R47 ;  /* 0x0000002f002f7308 */ /* 0x000e220000002400 */
[----:B---3--:R-:W-:Y:S01]  /*2e50*/  FSEL R50, R38, -INF , P2 ;  /* 0xff80000026327808 */ /* 0x008fe20001000000 */
[----:B------:R-:W-:Y:S01]  /*2e60*/  UMOV UR5, UR42 ;  /* 0x0000002a00057c82 */ /* 0x000fe20008000000 */
[----:B------:R-:W-:Y:S01]  /*2e70*/  ISETP.GT.AND P2, PT, R20, 0x20, PT ;  /* 0x000000201400780c */ /* 0x000fe20003f44270 */
[----:B------:R-:W2:Y:S01]  /*2e80*/  S2UR UR10, SR_CgaCtaId ;  /* 0x00000000000a79c3 */ /* 0x000ea20000008800 */
[----:B------:R-:W-:Y:S01]  /*2e90*/  FMNMX.FTZ R3, R50, R3, !PT ;  /* 0x0000000332037209 */ /* 0x000fe20007810000 */
[----:B------:R-:W-:Y:S01]  /*2ea0*/  @UP0 USHF.R.U32.HI UR5, URZ, UR9, UR7 ;  /* 0x000000093f050299 */ /* 0x000fe20008011607 */
[----:B------:R-:W-:Y:S01]  /*2eb0*/  FSEL R42, R42, -INF , P2 ;  /* 0xff8000002a2a7808 */ /* 0x000fe20001000000 */
[----:B------:R-:W3:Y:S01]  /*2ec0*/  MUFU.TANH R36, R51 ;  /* 0x0000003300247308 */ /* 0x000ee20000002400 */
[----:B------:R-:W-:Y:S01]  /*2ed0*/  FMNMX.FTZ R3, R46, R3, !PT ;  /* 0x000000032e037209 */ /* 0x000fe20007810000 */
[----:B------:R-:W-:Y:S01]  /*2ee0*/  UIADD3 UR6, UR5, UR43, -UR41 ;  /* 0x0000002b05067290 */ /* 0x000fe2000fffe829 */
[----:B------:R-:W-:Y:S01]  /*2ef0*/  ISETP.GT.AND P2, PT, R20, 0x28, PT ;  /* 0x000000281400780c */ /* 0x000fe20003f44270 */
[----:B------:R-:W-:Y:S01]  /*2f00*/  UIADD3 UR5, UR8, 0x30840, URZ ;  /* 0x0003084008057890 */ /* 0x000fe2000fffe03f */
[----:B------:R-:W-:Y:S01]  /*2f10*/  FMNMX.FTZ R3, R42, R3, !PT ;  /* 0x000000032a037209 */ /* 0x000fe20007810000 */
[----:B------:R-:W-:Y:S01]  /*2f20*/  UIMAD.WIDE UR6, UR6, 0x2aaaaaab, URZ ;  /* 0x2aaaaaab060678a5 */ /* 0x000fe2000f8e023f */
[----:B------:R-:W-:Y:S01]  /*2f30*/  ISETP.GT.AND P1, PT, R20, 0x29, PT ;  /* 0x000000291400780c */ /* 0x000fe20003f24270 */
[----:B------:R-:W4:Y:S01]  /*2f40*/  MUFU.TANH R30, R55 ;  /* 0x00000037001e7308 */ /* 0x000f220000002400 */
[----:B-1----:R-:W-:Y:S01]  /*2f50*/  FSEL R28, R28, -INF , P2 ;  /* 0xff8000001c1c7808 */ /* 0x002fe20001000000 */
[----:B------:R-:W-:Y:S01]  /*2f60*/  USHF.R.U32.HI UR6, URZ, 0x1f, UR7 ;  /* 0x0000001f3f067899 */ /* 0x000fe20008011607 */
[----:B------:R-:W-:-:S02]  /*2f70*/  FMNMX.FTZ R3, R40, R3, !PT ;  /* 0x0000000328037209 */ /* 0x000fc40007810000 */
[----:B------:R-:W-:Y:S02]  /*2f80*/  CS2R R118, SRZ ;  /* 0x0000000000767805 */ /* 0x000fe4000001ff00 */
[----:B------:R-:W-:Y:S01]  /*2f90*/  ISETP.GT.AND P2, PT, R20, 0x30, PT ;  /* 0x000000301400780c */ /* 0x000fe20003f44270 */
[----:B------:R-:W-:Y:S01]  /*2fa0*/  ULEA.HI.SX32 UR6, UR7, UR6, 0x1c ;  /* 0x0000000607067291 */ /* 0x000fe2000f8fe23f */
[----:B0-----:R-:W-:Y:S01]  /*2fb0*/  FSEL R38, R47, -INF , P1 ;  /* 0xff8000002f267808 */ /* 0x001fe20000800000 */
[----:B------:R-:W0:Y:S01]  /*2fc0*/  MUFU.TANH R2, R2 ;  /* 0x0000000200027308 */ /* 0x000e220000002400 */
[----:B------:R-:W-:Y:S01]  /*2fd0*/  FMNMX.FTZ R3, R28, R3, !PT ;  /* 0x000000031c037209 */ /* 0x000fe20007810000 */
[----:B------:R-:W-:Y:S01]  /*2fe0*/  UISETP.LT.AND UP0, UPT, UR60, UR6, UPT ;  /* 0x000000063c00728c */ /* 0x000fe2000bf01270 */
[----:B------:R-:W-:Y:S01]  /*2ff0*/  ISETP.GT.AND P1, PT, R20, 0x31, PT ;  /* 0x000000311400780c */ /* 0x000fe20003f24270 */
[----:B--2---:R-:W-:Y:S01]  /*3000*/  UPRMT UR5, UR10, 0x654, UR5 ;  /* 0x000006540a057896 */ /* 0x004fe20008000005 */
[----:B------:R-:W-:Y:S01]  /*3010*/  FSEL R34, R13, -INF , P2 ;  /* 0xff8000000d227808 */ /* 0x000fe20001000000 */
[----:B------:R-:W-:Y:S01]  /*3020*/  USEL UR10, UR60, UR6, !UP0 ;  /* 0x000000063c0a7287 */ /* 0x000fe2000c000000 */
[----:B------:R-:W-:Y:S01]  /*3030*/  FMNMX.FTZ R3, R38, R3, !PT ;  /* 0x0000000326037209 */ /* 0x000fe20007810000 */
[----:B------:R-:W1:Y:S01]  /*3040*/  MUFU.TANH R10, R59 ;  /* 0x0000003b000a7308 */ /* 0x000e620000002400 */
[----:B------:R-:W-:Y:S01]  /*3050*/  ISETP.GT.AND P2, PT, R20, 0x38, PT ;  /* 0x000000381400780c */ /* 0x000fe20003f44270 */
[----:B------:R-:W-:Y:S01]  /*3060*/  UISETP.GE.AND UP0, UPT, UR4, UR10, UPT ;  /* 0x0000000a0400728c */ /* 0x000fe2000bf06270 */
[----:B---3--:R-:W-:-:S02]  /*3070*/  FSEL R36, R36, -INF , P1 ;  /* 0xff80000024247808 */ /* 0x008fc40000800000 */
[----:B------:R-:W-:Y:S02]  /*3080*/  CS2R R116, SRZ ;  /* 0x0000000000747805 */ /* 0x000fe4000001ff00 */
[----:B------:R-:W-:Y:S01]  /*3090*/  FMNMX.FTZ R3, R34, R3, !PT ;  /* 0x0000000322037209 */ /* 0x000fe20007810000 */
[----:B------:R-:W-:Y:S01]  /*30a0*/  SYNCS.ARRIVE.TRANS64.RED.A1T0 RZ, [UR5], RZ ;  /* 0x000000ffffff79a7 */ /* 0x000fe20008100405 */
[----:B------:R-:W-:Y:S01]  /*30b0*/  ISETP.GT.AND P1, PT, R20, 0x39, PT ;  /* 0x000000391400780c */ /* 0x000fe20003f24270 */
[----:B------:R-:W2:Y:S01]  /*30c0*/  MUFU.TANH R12, R62 ;  /* 0x0000003e000c7308 */ /* 0x000ea20000002400 */
[----:B------:R-:W-:Y:S02]  /*30d0*/  FSEL R32, R32, -INF , P2 ;  /* 0xff80000020207808 */ /* 0x000fe40001000000 */
[----:B------:R-:W-:Y:S02]  /*30e0*/  CS2R R114, SRZ ;  /* 0x0000000000727805 */ /* 0x000fe4000001ff00 */
[----:B------:R-:W-:-:S02]  /*30f0*/  FMNMX.FTZ R3, R36, R3, !PT ;  /* 0x0000000324037209 */ /* 0x000fc40007810000 */
[----:B------:R-:W-:Y:S02]  /*3100*/  CS2R R112, SRZ ;  /* 0x0000000000707805 */ /* 0x000fe4000001ff00 */
[----:B------:R-:W-:Y:S02]  /*3110*/  ISETP.GT.AND P2, PT, R20, 0x40, PT ;  /* 0x000000401400780c */ /* 0x000fe40003f44270 */
[----:B------:R-:W-:Y:S02]  /*3120*/  CS2R R110, SRZ ;  /* 0x00000000006e7805 */ /* 0x000fe4000001ff00 */
[----:B----4-:R-:W-:Y:S01]  /*3130*/  FSEL R30, R30, -INF , P1 ;  /* 0xff8000001e1e7808 */ /* 0x010fe20000800000 */
[----:B------:R-:W3:Y:S01]  /*3140*/  MUFU.TANH R15, R63 ;  /* 0x0000003f000f7308 */ /* 0x000ee20000002400 */
[----:B------:R-:W-:Y:S02]  /*3150*/  FMNMX.FTZ R13, R32, R3, !PT ;  /* 0x00000003200d7209 */ /* 0x000fe40007810000 */
[----:B------:R-:W-:-:S02]  /*3160*/  CS2R R108, SRZ ;  /* 0x00000000006c7805 */ /* 0x000fc4000001ff00 */
[----:B0-----:R-:W-:Y:S02]  /*3170*/  FSEL R3, R2, -INF , P2 ;  /* 0xff80000002037808 */ /* 0x001fe40001000000 */
[----:B------:R-:W-:Y:S02]  /*3180*/  CS2R R106, SRZ ;  /* 0x00000000006a7805 */ /* 0x000fe4000001ff00 */
[----:B------:R-:W-:Y:S02]  /*3190*/  ISETP.GT.AND P1, PT, R20, 0x41, PT ;  /* 0x000000411400780c */ /* 0x000fe40003f24270 */
[----:B------:R-:W-:Y:S02]  /*31a0*/  CS2R R104, SRZ ;  /* 0x0000000000687805 */ /* 0x000fe4000001ff00 */
[----:B------:R-:W-:Y:S01]  /*31b0*/  FMNMX.FTZ R2, R30, R13, !PT ;  /* 0x0000000d1e027209 */ /* 0x000fe20007810000 */
[----:B------:R-:W0:Y:S01]  /*31c0*/  MUFU.TANH R66, R66 ;  /* 0x0000004200427308 */ /* 0x000e220000002400 */
[----:B------:R-:W-:-:S02]  /*31d0*/  ISETP.GT.AND P2, PT, R20, 0x48, PT ;  /* 0x000000481400780c */ /* 0x000fc40003f44270 */
[----:B------:R-:W-:Y:S02]  /*31e0*/  CS2R R102, SRZ ;  /* 0x0000000000667805 */ /* 0x000fe4000001ff00 */
[----:B-1----:R-:W-:Y:S02]  /*31f0*/  FSEL R10, R10, -INF , P1 ;  /* 0xff8000000a0a7808 */ /* 0x002fe40000800000 */
[----:B------:R-:W-:Y:S02]  /*3200*/  CS2R R100, SRZ ;  /* 0x0000000000647805 */ /* 0x000fe4000001ff00 */
[----:B------:R-:W-:Y:S02]  /*3210*/  FMNMX.FTZ R13, R3, R2, !PT ;  /* 0x00000002030d7209 */ /* 0x000fe40007810000 */
[----:B------:R-:W-:Y:S02]  /*3220*/  CS2R R98, SRZ ;  /* 0x0000000000627805 */ /* 0x000fe4000001ff00 */
[----:B------:R-:W-:Y:S01]  /*3230*/  ISETP.GT.AND P1, PT, R20, 0x49, PT ;  /* 0x000000491400780c */ /* 0x000fe20003f24270 */
[----:B------:R-:W1:Y:S01]  /*3240*/  MUFU.TANH R14, R67 ;  /* 0x00000043000e7308 */ /* 0x000e620000002400 */
[----:B--2---:R-:W-:-:S02]  /*3250*/  FSEL R12, R12, -INF , P2 ;  /* 0xff8000000c0c7808 */ /* 0x004fc40001000000 */
[----:B------:R-:W-:Y:S02]  /*3260*/  CS2R R96, SRZ ;  /* 0x0000000000607805 */ /* 0x000fe4000001ff00 */
[----:B------:R-:W-:Y:S02]  /*3270*/  FMNMX.FTZ R13, R10, R13, !PT ;  /* 0x0000000d0a0d7209 */ /* 0x000fe40007810000 */
[----:B------:R-:W-:Y:S02]  /*3280*/  CS2R R94, SRZ ;  /* 0x00000000005e7805 */ /* 0x000fe4000001ff00 */
[----:B------:R-:W-:Y:S02]  /*3290*/  ISETP.GT.AND P2, PT, R20, 0x50, PT ;  /* 0x000000501400780c */ /* 0x000fe40003f44270 */
[----:B------:R-:W-:Y:S02]  /*32a0*/  CS2R R92, SRZ ;  /* 0x00000000005c7805 */ /* 0x000fe4000001ff00 */
[----:B---3--:R-:W-:Y:S01]  /*32b0*/  FSEL R15, R15, -INF , P1 ;  /* 0xff8000000f0f7808 */ /* 0x008fe20000800000 */
[----:B------:R-:W2:Y:S01]  /*32c0*/  MUFU.TANH R70, R70 ;  /* 0x0000004600467308 */ /* 0x000ea20000002400 */
[----:B------:R-:W-:-:S02]  /*32d0*/  FMNMX.FTZ R2, R12, R13, !PT ;  /* 0x0000000d0c027209 */ /* 0x000fc40007810000 */
[----:B------:R-:W-:Y:S02]  /*32e0*/  CS2R R90, SRZ ;  /* 0x00000000005a7805 */ /* 0x000fe4000001ff00 */
[----:B------:R-:W-:Y:S02]  /*32f0*/  ISETP.GT.AND P1, PT, R20, 0x51, PT ;  /* 0x000000511400780c */ /* 0x000fe40003f24270 */
[----:B------:R-:W-:Y:S02]  /*3300*/  CS2R R88, SRZ ;  /* 0x0000000000587805 */ /* 0x000fe4000001ff00 */
[----:B0-----:R-:W-:Y:S02]  /*3310*/  FSEL R13, R66, -INF , P2 ;  /* 0xff800000420d7808 */ /* 0x001fe40001000000 */
        /* <DEDUP_REMOVED lines=10> */
[----:B------:R1:W-:Y:S01]  /*33c0*/  MUFU.TANH R47, R44 ;  /* 0x0000002c002f7308 */ /* 0x0003e20000002400 */
[----:B--2---:R-:W-:-:S02]  /*33d0*/  FSEL R20, R70, -INF , P2 ;  /* 0xff80000046147808 */ /* 0x004fc40001000000 */
[----:B------:R-:W-:Y:S02]  /*33e0*/  CS2R R66, SRZ ;  /* 0x0000000000427805 */ /* 0x000fe4000001ff00 */
[----:B------:R-:W-:Y:S02]  /*33f0*/  FMNMX.FTZ R41, R14, R41, !PT ;  /* 0x000000290e297209 */ /* 0x000fe40007810000 */
[----:B------:R-:W-:Y:S02]  /*3400*/  ISETP.GT.AND P2, PT, R39, 0x1, PT ;  /* 0x000000012700780c */ /* 0x000fe40003f44270 */
[----:B------:R-:W-:Y:S01]  /*3410*/  FMNMX.FTZ R41, R20, R41, !PT ;  /* 0x0000002914297209 */ /* 0x000fe20007810000 */
[----:B------:R-:W-:Y:S01]  /*3420*/  MUFU.TANH R21, R21 ;  /* 0x0000001500157308 */ /* 0x000fe20000002400 */
[----:B0-----:R-:W-:Y:S02]  /*3430*/  FSEL R2, R71, -INF , P1 ;  /* 0xff80000047027808 */ /* 0x001fe40000800000 */
[----:B------:R-:W-:-:S02]  /*3440*/  CS2R R70, SRZ ;  /* 0x0000000000467805 */ /* 0x000fc4000001ff00 */
[----:B------:R-:W-:Y:S02]  /*3450*/  ISETP.GT.AND P1, PT, R39, RZ, PT ;  /* 0x000000ff2700720c */ /* 0x000fe40003f24270 */
[----:B------:R-:W-:Y:S01]  /*3460*/  FMNMX.FTZ R41, R2, R41, !PT ;  /* 0x0000002902297209 */ /* 0x000fe20007810000 */
[----:B------:R-:W-:Y:S04]  /*3470*/  MUFU.TANH R24, R24 ;  /* 0x0000001800187308 */ /* 0x000fe80000002400 */
[----:B-1----:R-:W0:Y:S04]  /*3480*/  SHFL.BFLY PT, R44, R41, 0x2, 0x1f ;  /* 0x0c401f00292c7f89 */ /* 0x002e2800000e0000 */
[----:B------:R-:W1:Y:S08]  /*3490*/  MUFU.TANH R25, R25 ;  /* 0x0000001900197308 */ /* 0x000e700000002400 */
[----:B------:R-:W2:Y:S08]  /*34a0*/  MUFU.TANH R26, R26 ;  /* 0x0000001a001a7308 */ /* 0x000eb00000002400 */
[----:B------:R-:W3:Y:S01]  /*34b0*/  MUFU.TANH R29, R29 ;  /* 0x0000001d001d7308 */ /* 0x000ee20000002400 */
[----:B-1----:R-:W-:-:S02]  /*34c0*/  FSEL R25, R25, -INF , P3 ;  /* 0xff80000019197808 */ /* 0x002fc40001800000 */
[----:B0-----:R-:W-:Y:S02]  /*34d0*/  FMNMX.FTZ R44, R41, R44, !PT ;  /* 0x0000002c292c7209 */ /* 0x001fe40007810000 */
[----:B------:R-:W-:-:S03]  /*34e0*/  ISETP.GT.AND P3, PT, R39, 0x18, PT ;  /* 0x000000182700780c */ /* 0x000fc60003f64270 */
[----:B------:R-:W0:Y:S01]  /*34f0*/  SHFL.BFLY PT, R41, R44, 0x1, 0x1f ;  /* 0x0c201f002c297f89 */ /* 0x000e2200000e0000 */
[----:B------:R-:W1:Y:S08]  /*3500*/  MUFU.TANH R27, R27 ;  /* 0x0000001b001b7308 */ /* 0x000e700000002400 */
[----:B------:R4:W-:Y:S08]  /*3510*/  MUFU.TANH R55, R48 ;  /* 0x0000003000377308 */ /* 0x0009f00000002400 */
[----:B------:R-:W5:Y:S01]  /*3520*/  MUFU.TANH R33, R33 ;  /* 0x0000002100217308 */ /* 0x000f620000002400 */
[----:B----4-:R-:W-:-:S02]  /*3530*/  FSEL R48, R24, -INF , P2 ;  /* 0xff80000018307808 */ /* 0x010fc40001000000 */
[----:B------:R-:W-:Y:S02]  /*3540*/  ISETP.GT.AND P2, PT, R39, 0x10, PT ;  /* 0x000000102700780c */ /* 0x000fe40003f44270 */
[----:B0-----:R-:W-:-:S03]  /*3550*/  FMNMX.FTZ R11, R44, R41, !PT ;  /* 0x000000292c0b7209 */ /* 0x001fc60007810000 */
[----:B------:R-:W0:Y:S01]  /*3560*/  MUFU.TANH R31, R31 ;  /* 0x0000001f001f7308 */ /* 0x000e220000002400 */
[----:B------:R-:W-:Y:S02]  /*3570*/  FSEL R41, R21, -INF , P1 ;  /* 0xff80000015297808 */ /* 0x000fe40000800000 */
[----:B------:R-:W-:Y:S01]  /*3580*/  ISETP.GT.AND P1, PT, R39, 0x9, PT ;  /* 0x000000092700780c */ /* 0x000fe20003f24270 */
[----:B------:R-:W-:Y:S01]  /*3590*/  FMUL.FTZ R21, R11, UR14 ;  /* 0x0000000e0b157c20 */ /* 0x000fe20008410000 */
[----:B------:R-:W-:Y:S02]  /*35a0*/  FMNMX.FTZ R24, R41, R48, !PT ;  /* 0x0000003029187209 */ /* 0x000fe40007810000 */
[----:B--2---:R-:W-:Y:S01]  /*35b0*/  FSEL R43, R26, -INF , P1 ;  /* 0xff8000001a2b7808 */ /* 0x004fe20000800000 */
[----:B------:R-:W2:Y:S01]  /*35c0*/  MUFU.TANH R37, R37 ;  /* 0x0000002500257308 */ /* 0x000ea20000002400 */
[----:B------:R-:W-:Y:S02]  /*35d0*/  FMNMX.FTZ R24, R25, R24, !PT ;  /* 0x0000001819187209 */ /* 0x000fe40007810000 */
[----:B------:R-:W-:-:S02]  /*35e0*/  ISETP.GT.AND P1, PT, R39, 0x11, PT ;  /* 0x000000112700780c */ /* 0x000fc40003f24270 */
[----:B---3--:R-:W-:Y:S02]  /*35f0*/  FSEL R29, R29, -INF , P2 ;  /* 0xff8000001d1d7808 */ /* 0x008fe40001000000 */
[----:B------:R-:W-:Y:S01]  /*3600*/  FMNMX.FTZ R24, R43, R24, !PT ;  /* 0x000000182b187209 */ /* 0x000fe20007810000 */
[----:B------:R-:W3:Y:S01]  /*3610*/  MUFU.TANH R35, R35 ;  /* 0x0000002300237308 */ /* 0x000ee20000002400 */
[----:B-1----:R-:W-:Y:S02]  /*3620*/  FSEL R27, R27, -INF , P1 ;  /* 0xff8000001b1b7808 */ /* 0x002fe40000800000 */
[----:B------:R-:W-:Y:S02]  /*3630*/  FMNMX.FTZ R24, R29, R24, !PT ;  /* 0x000000181d187209 */ /* 0x000fe40007810000 */
[----:B------:R-:W-:Y:S02]  /*3640*/  FSETP.NEU.FTZ.AND P2, PT, R11, -INF , PT ;  /* 0xff8000000b00780b */ /* 0x000fe40003f5d000 */
[----:B------:R-:W-:Y:S01]  /*3650*/  ISETP.GT.AND P1, PT, R39, 0x19, PT ;  /* 0x000000192700780c */ /* 0x000fe20003f24270 */
[----:B------:R1:W4:Y:S01]  /*3660*/  MUFU.TANH R51, R45 ;  /* 0x0000002d00337308 */ /* 0x0003220000002400 */
[----:B-----5:R-:W-:-:S02]  /*3670*/  FSEL R33, R33, -INF , P3 ;  /* 0xff80000021217808 */ /* 0x020fc40001800000 */
[----:B------:R-:W-:Y:S02]  /*3680*/  FMNMX.FTZ R24, R27, R24, !PT ;  /* 0x000000181b187209 */ /* 0x000fe40007810000 */
[----:B------:R-:W-:Y:S02]  /*3690*/  FSEL R21, R21, RZ, P2 ;  /* 0x000000ff15157208 */ /* 0x000fe40001000000 */
[----:B------:R-:W-:Y:S01]  /*36a0*/  ISETP.GT.AND P2, PT, R39, 0x20, PT ;  /* 0x000000202700780c */ /* 0x000fe20003f44270 */
[----:B------:R5:W5:Y:S01]  /*36b0*/  MUFU.TANH R59, R49 ;  /* 0x00000031003b7308 */ /* 0x000b620000002400 */
[----:B0-----:R-:W-:Y:S01]  /*36c0*/  FSEL R31, R31, -INF , P1 ;  /* 0xff8000001f1f7808 */ /* 0x001fe20000800000 */
[--C-:B------:R-:W-:Y:S01]  /*36d0*/  FFMA.FTZ R185, R58, UR14, -R21.reuse ;  /* 0x0000000e3ab97c23 */ /* 0x100fe20008010815 */
[----:B------:R-:W-:Y:S01]  /*36e0*/  FMNMX.FTZ R24, R33, R24, !PT ;  /* 0x0000001821187209 */ /* 0x000fe20007810000 */
[--C-:B------:R-:W-:Y:S01]  /*36f0*/  FFMA.FTZ R187, R50, UR14, -R21.reuse ;  /* 0x0000000e32bb7c23 */ /* 0x100fe20008010815 */
[----:B------:R-:W-:Y:S01]  /*3700*/  ISETP.GT.AND P1, PT, R39, 0x21, PT ;  /* 0x000000212700780c */ /* 0x000fe20003f24270 */
[--C-:B------:R-:W-:Y:S01]  /*3710*/  FFMA.FTZ R175, R12, UR14, -R21.reuse ;  /* 0x0000000e0caf7c23 */ /* 0x100fe20008010815 */
[----:B--2---:R-:W-:Y:S01]  /*3720*/  FSEL R37, R37, -INF , P2 ;  /* 0xff80000025257808 */ /* 0x004fe20001000000 */
[----:B------:R-:W0:Y:S01]  /*3730*/  MUFU.TANH R52, R52 ;  /* 0x0000003400347308 */ /* 0x000e220000002400 */
[----:B------:R-:W-:Y:S01]  /*3740*/  FMNMX.FTZ R24, R31, R24, !PT ;  /* 0x000000181f187209 */ /* 0x000fe20007810000 */
[--C-:B------:R-:W-:Y:S01]  /*3750*/  FFMA.FTZ R173, R3, UR14, -R21.reuse ;  /* 0x0000000e03ad7c23 */ /* 0x100fe20008010815 */
[----:B------:R-:W-:Y:S01]  /*3760*/  ISETP.GT.AND P2, PT, R39, 0x28, PT ;  /* 0x000000282700780c */ /* 0x000fe20003f44270 */
[--C-:B------:R-:W-:Y:S01]  /*3770*/  FFMA.FTZ R177, R34, UR14, -R21.reuse ;  /* 0x0000000e22b17c23 */ /* 0x100fe20008010815 */
[----:B---3--:R-:W-:Y:S01]  /*3780*/  FSEL R35, R35, -INF , P1 ;  /* 0xff80000023237808 */ /* 0x008fe20000800000 */
[--C-:B------:R-:W-:Y:S01]  /*3790*/  FFMA.FTZ R189, R80, UR14, -R21.reuse ;  /* 0x0000000e50bd7c23 */ /* 0x100fe20008010815 */
[----:B------:R-:W-:Y:S01]  /*37a0*/  FMNMX.FTZ R26, R37, R24, !PT ;  /* 0x00000018251a7209 */ /* 0x000fe20007810000 */
[----:B------:R-:W2:Y:S01]  /*37b0*/  MUFU.TANH R53, R53 ;  /* 0x0000003500357308 */ /* 0x000ea20000002400 */
[----:B------:R-:W-:Y:S01]  /*37c0*/  ISETP.GT.AND P1, PT, R39, 0x29, PT ;  /* 0x000000292700780c */ /* 0x000fe20003f24270 */
[--C-:B------:R-:W-:Y:S01]  /*37d0*/  FFMA.FTZ R76, R76, UR14, -R21.reuse ;  /* 0x0000000e4c4c7c23 */ /* 0x100fe20008010815 */
[----:B-1----:R-:W-:Y:S01]  /*37e0*/  FSEL R45, R47, -INF , P2 ;  /* 0xff8000002f2d7808 */ /* 0x002fe20001000000 */
[--C-:B------:R-:W-:Y:S01]  /*37f0*/  FFMA.FTZ R191, R74, UR14, -R21.reuse ;  /* 0x0000000e4abf7c23 */ /* 0x100fe20008010815 */
[----:B------:R-:W-:Y:S01]  /*3800*/  FMNMX.FTZ R26, R35, R26, !PT ;  /* 0x0000001a231a7209 */ /* 0x000fe20007810000 */
[--C-:B------:R-:W-:Y:S01]  /*3810*/  FFMA.FTZ R72, R72, UR14, -R21.reuse ;  /* 0x0000000e48487c23 */ /* 0x100fe20008010815 */
[----:B------:R-:W-:Y:S01]  /*3820*/  ISETP.GT.AND P2, PT, R39, 0x30, PT ;  /* 0x000000302700780c */ /* 0x000fe20003f44270 */
[----:B------:R-:W1:Y:S01]  /*3830*/  MUFU.TANH R56, R56 ;  /* 0x0000003800387308 */ /* 0x000e620000002400 */
[----:B----4-:R-:W-:Y:S01]  /*3840*/  FSEL R47, R51, -INF , P1 ;  /* 0xff800000332f7808 */ /* 0x010fe20000800000 */
[--C-:B------:R-:W-:Y:S01]  /*3850*/  FFMA.FTZ R63, R28, UR14, -R21.reuse ;  /* 0x0000000e1c3f7c23 */ /* 0x100fe20008010815 */
[----:B------:R-:W-:Y:S01]  /*3860*/  FMNMX.FTZ R26, R45, R26, !PT ;  /* 0x0000001a2d1a7209 */ /* 0x000fe20007810000 */
[--C-:B------:R-:W-:Y:S01]  /*3870*/  FFMA.FTZ R171, R20, UR14, -R21.reuse ;  /* 0x0000000e14ab7c23 */ /* 0x100fe20008010815 */
[----:B------:R-:W-:Y:S01]  /*3880*/  ISETP.GT.AND P1, PT, R39, 0x31, PT ;  /* 0x000000312700780c */ /* 0x000fe20003f24270 */
[--C-:B------:R-:W-:Y:S01]  /*3890*/  FFMA.FTZ R28, R36, UR14, -R21.reuse ;  /* 0x0000000e241c7c23 */ /* 0x100fe20008010815 */
[----:B-----5:R-:W-:Y:S01]  /*38a0*/  FSEL R49, R55, -INF , P2 ;  /* 0xff80000037317808 */ /* 0x020fe20001000000 */
[----:B------:R-:W3:Y:S01]  /*38b0*/  MUFU.TANH R57, R57 ;  /* 0x0000003900397308 */ /* 0x000ee20000002400 */
[----:B------:R-:W-:Y:S01]  /*38c0*/  FMNMX.FTZ R26, R47, R26, !PT ;  /* 0x0000001a2f1a7209 */ /* 0x000fe20007810000 */
[--C-:B------:R-:W-:Y:S01]  /*38d0*/  FFMA.FTZ R169, R13, UR14, -R21.reuse ;  /* 0x0000000e0da97c23 */ /* 0x100fe20008010815 */
[----:B------:R-:W-:Y:S01]  /*38e0*/  ISETP.GT.AND P2, PT, R39, 0x38, PT ;  /* 0x000000382700780c */ /* 0x000fe20003f44270 */
[--C-:B------:R-:W-:Y:S01]  /*38f0*/  FFMA.FTZ R42, R42, UR14, -R21.reuse ;  /* 0x0000000e2a2a7c23 */ /* 0x100fe20008010815 */
[----:B------:R-:W-:Y:S01]  /*3900*/  FSEL R51, R59, -INF , P1 ;  /* 0xff8000003b337808 */ /* 0x000fe20000800000 */
[--C-:B------:R-:W-:Y:S01]  /*3910*/  FFMA.FTZ R38, R38, UR14, -R21.reuse ;  /* 0x0000000e26267c23 */ /* 0x100fe20008010815 */
[----:B------:R-:W-:Y:S01]  /*3920*/  FMNMX.FTZ R44, R49, R26, !PT ;  /* 0x0000001a312c7209 */ /* 0x000fe20007810000 */
[----:B------:R4:W5:Y:S01]  /*3930*/  MUFU.TANH R62, R60 ;  /* 0x0000003c003e7308 */ /* 0x0009620000002400 */
[----:B------:R-:W-:Y:S01]  /*3940*/  ISETP.GT.AND P1, PT, R39, 0x39, PT ;  /* 0x000000392700780c */ /* 0x000fe20003f24270 */
[--C-:B------:R-:W-:Y:S01]  /*3950*/  FFMA.FTZ R179, R32, UR14, -R21.reuse ;  /* 0x0000000e20b37c23 */ /* 0x100fe20008010815 */
[----:B0-----:R-:W-:Y:S01]  /*3960*/  FSEL R52, R52, -INF , P2 ;  /* 0xff80000034347808 */ /* 0x001fe20001000000 */
[--C-:B------:R-:W-:Y:S01]  /*3970*/  FFMA.FTZ R30, R30, UR14, -R21.reuse ;  /* 0x0000000e1e1e7c23 */ /* 0x100fe20008010815 */
[----:B------:R-:W-:Y:S01]  /*3980*/  FMNMX.FTZ R55, R51, R44, !PT ;  /* 0x0000002c33377209 */ /* 0x000fe20007810000 */
[--C-:B------:R-:W-:Y:S01]  /*3990*/  FFMA.FTZ R10, R10, UR14, -R21.reuse ;  /* 0x0000000e0a0a7c23 */ /* 0x100fe20008010815 */
[----:B------:R-:W-:Y:S01]  /*39a0*/  ISETP.GT.AND P2, PT, R39, 0x40, PT ;  /* 0x000000402700780c */ /* 0x000fe20003f44270 */
[----:B------:R-:W0:Y:S01]  /*39b0*/  MUFU.TANH R61, R61 ;  /* 0x0000003d003d7308 */ /* 0x000e220000002400 */
[----:B--2---:R-:W-:Y:S01]  /*39c0*/  FSEL R53, R53, -INF , P1 ;  /* 0xff80000035357808 */ /* 0x004fe20000800000 */
[--C-:B----4-:R-:W-:Y:S01]  /*39d0*/  FFMA.FTZ R60, R54, UR14, -R21.reuse ;  /* 0x0000000e363c7c23 */ /* 0x110fe20008010815 */
[----:B------:R-:W-:Y:S01]  /*39e0*/  FMNMX.FTZ R44, R52, R55, !PT ;  /* 0x00000037342c7209 */ /* 0x000fe20007810000 */
[--C-:B------:R-:W-:Y:S01]  /*39f0*/  FFMA.FTZ R32, R15, UR14, -R21.reuse ;  /* 0x0000000e0f207c23 */ /* 0x100fe20008010815 */
[----:B------:R-:W-:Y:S01]  /*3a00*/  ISETP.GT.AND P1, PT, R39, 0x41, PT ;  /* 0x000000412700780c */ /* 0x000fe20003f24270 */
[--C-:B------:R-:W-:Y:S01]  /*3a10*/  FFMA.FTZ R14, R14, UR14, -R21.reuse ;  /* 0x0000000e0e0e7c23 */ /* 0x100fe20008010815 */
[----:B-1----:R-:W-:Y:S01]  /*3a20*/  FSEL R55, R56, -INF , P2 ;  /* 0xff80000038377808 */ /* 0x002fe20001000000 */
[----:B------:R-:W1:Y:S01]  /*3a30*/  MUFU.TANH R64, R64 ;  /* 0x0000004000407308 */ /* 0x000e620000002400 */
[----:B------:R-:W-:Y:S01]  /*3a40*/  FMNMX.FTZ R44, R53, R44, !PT ;  /* 0x0000002c352c7209 */ /* 0x000fe20007810000 */
[----:B------:R-:W-:Y:S01]  /*3a50*/  FFMA.FTZ R2, R2, UR14, -R21 ;  /* 0x0000000e02027c23 */ /* 0x000fe20008010815 */
[----:B---3--:R-:W-:-:S02]  /*3a60*/  FSEL R56, R57, -INF , P1 ;  /* 0xff80000039387808 */ /* 0x008fc40000800000 */
[----:B------:R-:W-:Y:S02]  /*3a70*/  CS2R R80, SRZ ;  /* 0x0000000000507805 */ /* 0x000fe4000001ff00 */
[----:B------:R-:W-:Y:S02]  /*3a80*/  ISETP.GT.AND P2, PT, R39, 0x48, PT ;  /* 0x000000482700780c */ /* 0x000fe40003f44270 */
[----:B------:R-:W-:Y:S02]  /*3a90*/  CS2R R74, SRZ ;  /* 0x00000000004a7805 */ /* 0x000fe4000001ff00 */
[----:B------:R-:W-:Y:S01]  /*3aa0*/  FMNMX.FTZ R57, R55, R44, !PT ;  /* 0x0000002c37397209 */ /* 0x000fe20007810000 */
[----:B------:R-:W2:Y:S01]  /*3ab0*/  MUFU.TANH R65, R65 ;  /* 0x0000004100417308 */ /* 0x000ea20000002400 */
[----:B------:R-:W-:Y:S02]  /*3ac0*/  ISETP.GT.AND P1, PT, R39, 0x49, PT ;  /* 0x000000492700780c */ /* 0x000fe40003f24270 */
[----:B-----5:R-:W-:-:S02]  /*3ad0*/  FSEL R54, R62, -INF , P2 ;  /* 0xff8000003e367808 */ /* 0x020fc40001000000 */
[----:B------:R-:W-:Y:S02]  /*3ae0*/  FMNMX.FTZ R59, R56, R57, !PT ;  /* 0x00000039383b7209 */ /* 0x000fe40007810000 */
[----:B------:R-:W-:Y:S01]  /*3af0*/  ISETP.GT.AND P2, PT, R39, 0x50, PT ;  /* 0x000000502700780c */ /* 0x000fe20003f44270 */
[----:B------:R-:W3:Y:S01]  /*3b00*/  MUFU.TANH R68, R68 ;  /* 0x0000004400447308 */ /* 0x000ee20000002400 */
[----:B0-----:R-:W-:Y:S01]  /*3b10*/  FSEL R57, R61, -INF , P1 ;  /* 0xff8000003d397808 */ /* 0x001fe20000800000 */
[----:B------:R-:W-:Y:S01]  /*3b20*/  FFMA.FTZ R61, R46, UR14, -R21 ;  /* 0x0000000e2e3d7c23 */ /* 0x000fe20008010815 */
[----:B------:R-:W-:Y:S02]  /*3b30*/  FMNMX.FTZ R58, R54, R59, !PT ;  /* 0x0000003b363a7209 */ /* 0x000fe40007810000 */
[----:B------:R-:W-:Y:S02]  /*3b40*/  ISETP.GT.AND P1, PT, R39, 0x51, PT ;  /* 0x000000512700780c */ /* 0x000fe40003f24270 */
[----:B-1----:R-:W-:Y:S01]  /*3b50*/  FSEL R50, R64, -INF , P2 ;  /* 0xff80000040327808 */ /* 0x002fe20001000000 */
[----:B------:R-:W0:Y:S01]  /*3b60*/  MUFU.TANH R69, R69 ;  /* 0x0000004500457308 */ /* 0x000e220000002400 */
[----:B------:R-:W-:-:S02]  /*3b70*/  FMNMX.FTZ R59, R57, R58, !PT ;  /* 0x0000003a393b7209 */ /* 0x000fc40007810000 */
[----:B------:R-:W-:Y:S02]  /*3b80*/  ISETP.GT.AND P2, PT, R39, 0x58, PT ;  /* 0x000000582700780c */ /* 0x000fe40003f44270 */
[----:B--2---:R-:W-:Y:S02]  /*3b90*/  FSEL R58, R65, -INF , P1 ;  /* 0xff800000413a7808 */ /* 0x004fe40000800000 */
[----:B------:R-:W-:Y:S02]  /*3ba0*/  CS2R R64, SRZ ;  /* 0x0000000000407805 */ /* 0x000fe4000001ff00 */
[----:B------:R-:W-:Y:S01]  /*3bb0*/  FMNMX.FTZ R59, R50, R59, !PT ;  /* 0x0000003b323b7209 */ /* 0x000fe20007810000 */
[----:B------:R1:W-:Y:S01]  /*3bc0*/  MUFU.EX2 R44, R60 ;  /* 0x0000003c002c7308 */ /* 0x0003e20000000800 */
[----:B------:R-:W-:Y:S02]  /*3bd0*/  ISETP.GT.AND P1, PT, R39, 0x59, PT ;  /* 0x000000592700780c */ /* 0x000fe40003f24270 */
[----:B---3--:R-:W-:-:S05]  /*3be0*/  FSEL R39, R68, -INF , P2 ;  /* 0xff80000044277808 */ /* 0x008fca0001000000 */
[----:B------:R-:W-:Y:S01]  /*3bf0*/  MUFU.EX2 R189, R189 ;  /* 0x000000bd00bd7308 */ /* 0x000fe20000000800 */
[----:B-1----:R-:W-:Y:S02]  /*3c00*/  FMNMX.FTZ R60, R58, R59, !PT ;  /* 0x0000003b3a3c7209 */ /* 0x002fe40007810000 */
[----:B0-----:R-:W-:Y:S02]  /*3c10*/  FSEL R46, R69, -INF , P1 ;  /* 0xff800000452e7808 */ /* 0x001fe40000800000 */
[----:B------:R-:W-:Y:S02]  /*3c20*/  CS2R R68, SRZ ;  /* 0x0000000000447805 */ /* 0x000fe4000001ff00 */
[----:B------:R-:W-:Y:S01]  /*3c30*/  FMNMX.FTZ R59, R39, R60, !PT ;  /* 0x0000003c273b7209 */ /* 0x000fe20007810000 */
[----:B------:R-:W-:Y:S01]  /*3c40*/  FFMA.FTZ R60, R40, UR14, -R21 ;  /* 0x0000000e283c7c23 */ /* 0x000fe20008010815 */
[----:B------:R0:W1:Y:S02]  /*3c50*/  MUFU.EX2 R24, R76 ;  /* 0x0000004c00187308 */ /* 0x0000640000000800 */
[----:B------:R-:W-:-:S05]  /*3c60*/  FMNMX.FTZ R59, R46, R59, !PT ;  /* 0x0000003b2e3b7209 */ /* 0x000fca0007810000 */
[----:B------:R-:W2:Y:S01]  /*3c70*/  SHFL.BFLY PT, R40, R59, 0x2, 0x1f ;  /* 0x0c401f003b287f89 */ /* 0x000ea200000e0000 */
[----:B------:R-:W3:Y:S01]  /*3c80*/  MUFU.EX2 R191, R191 ;  /* 0x000000bf00bf7308 */ /* 0x000ee20000000800 */
[----:B0-----:R-:W-:-:S07]  /*3c90*/  CS2R R76, SRZ ;  /* 0x00000000004c7805 */ /* 0x001fce000001ff00 */
[----:B------:R0:W4:Y:S01]  /*3ca0*/  MUFU.EX2 R26, R72 ;  /* 0x00000048001a7308 */ /* 0x0001220000000800 */
[----:B-1----:R-:W-:Y:S01]  /*3cb0*/  FADD.FTZ R36, R189, R24 ;  /* 0x00000018bd247221 */ /* 0x002fe20000010000 */
[----:B------:R-:W-:-:S06]  /*3cc0*/  F2FP.F16.F32.PACK_AB R189, R24, R189 ;  /* 0x000000bd18bd723e */ /* 0x000fcc00000000ff */
[----:B------:R-:W1:Y:S01]  /*3cd0*/  MUFU.EX2 R185, R185 ;  /* 0x000000b900b97308 */ /* 0x000e620000000800 */
[----:B---3--:R-:W-:Y:S01]  /*3ce0*/  FADD.FTZ R13, R191, R36 ;  /* 0x00000024bf0d7221 */ /* 0x008fe20000010000 */
[----:B0-----:R-:W-:Y:S02]  /*3cf0*/  CS2R R72, SRZ ;  /* 0x0000000000487805 */ /* 0x001fe4000001ff00 */
[----:B--2---:R-:W-:-:S04]  /*3d00*/  FMNMX.FTZ R40, R59, R40, !PT ;  /* 0x000000283b287209 */ /* 0x004fc80007810000 */
[----:B------:R-:W-:Y:S01]  /*3d10*/  MUFU.EX2 R187, R187 ;  /* 0x000000bb00bb7308 */ /* 0x000fe20000000800 */
[C---:B----4-:R-:W-:Y:S01]  /*3d20*/  FADD.FTZ R36, R26.reuse, R13 ;  /* 0x0000000d1a247221 */ /* 0x050fe20000010000 */
[----:B------:R-:W-:Y:S01]  /*3d30*/  F2FP.F16.F32.PACK_AB R191, R26, R191 ;  /* 0x000000bf1abf723e */ /* 0x000fe200000000ff */
[----:B------:R-:W0:Y:S05]  /*3d40*/  SHFL.BFLY PT, R59, R40, 0x1, 0x1f ;  /* 0x0c201f00283b7f89 */ /* 0x000e2a00000e0000 */
[----:B------:R-:W-:Y:S01]  /*3d50*/  MUFU.EX2 R62, R61 ;  /* 0x0000003d003e7308 */ /* 0x000fe20000000800 */
[----:B-1----:R-:W-:Y:S01]  /*3d60*/  FADD.FTZ R13, R185, R36 ;  /* 0x00000024b90d7221 */ /* 0x002fe20000010000 */
[----:B------:R-:W-:-:S06]  /*3d70*/  F2FP.F16.F32.PACK_AB R185, R44, R185 ;  /* 0x000000b92cb9723e */ /* 0x000fcc00000000ff */
[----:B------:R-:W-:Y:S08]  /*3d80*/  MUFU.EX2 R42, R42 ;  /* 0x0000002a002a7308 */ /* 0x000ff00000000800 */
[----:B------:R1:W-:Y:S01]  /*3d90*/  MUFU.EX2 R181, R60 ;  /* 0x0000003c00b57308 */ /* 0x0003e20000000800 */
[----:B0-----:R-:W-:-:S04]  /*3da0*/  FMNMX.FTZ R12, R40, R59, !PT ;  /* 0x0000003b280c7209 */ /* 0x001fc80007810000 */
[C---:B------:R-:W-:Y:S01]  /*3db0*/  FSETP.NEU.FTZ.AND P1, PT, R12.reuse, -INF , PT ;  /* 0xff8000000c00780b */ /* 0x040fe20003f3d000 */
[----:B------:R-:W-:Y:S02]  /*3dc0*/  FMUL.FTZ R3, R12, UR14 ;  /* 0x0000000e0c037c20 */ /* 0x000fe40008410000 */
[----:B------:R-:W-:Y:S01]  /*3dd0*/  MUFU.EX2 R63, R63 ;  /* 0x0000003f003f7308 */ /* 0x000fe20000000800 */
[----:B-1----:R-:W-:Y:S02]  /*3de0*/  CS2R R60, SRZ ;  /* 0x00000000003c7805 */ /* 0x002fe4000001ff00 */
[----:B------:R-:W-:Y:S02]  /*3df0*/  FSEL R34, R3, RZ, P1 ;  /* 0x000000ff03227208 */ /* 0x000fe40000800000 */
[----:B------:R-:W-:-:S03]  /*3e00*/  PLOP3.LUT P1, PT, PT, PT, UP0, 0x80, 0x0 ;  /* 0x000000000000781c */ /* 0x000fc60003f2f008 */
        /* <DEDUP_REMOVED lines=22> */
[--C-:B------:R-:W-:Y:S01]  /*3f70*/  FFMA.FTZ R57, R57, UR14, -R34.reuse ;  /* 0x0000000e39397c23 */ /* 0x100fe20008010822 */
[--C-:B------:R-:W-:Y:S01]  /*3f80*/  FFMA.FTZ R50, R50, UR14, -R34.reuse ;  /* 0x0000000e32327c23 */ /* 0x100fe20008010822 */
[----:B------:R-:W2:Y:S01]  /*3f90*/  MUFU.EX2 R25, R25 ;  /* 0x0000001900197308 */ /* 0x000ea20000000800 */
[--C-:B------:R-:W-:Y:S01]  /*3fa0*/  FFMA.FTZ R58, R58, UR14, -R34.reuse ;  /* 0x0000000e3a3a7c23 */ /* 0x100fe20008010822 */
[--C-:B------:R-:W-:Y:S01]  /*3fb0*/  FFMA.FTZ R39, R39, UR14, -R34.reuse ;  /* 0x0000000e27277c23 */ /* 0x100fe20008010822 */
[----:B------:R-:W-:Y:S01]  /*3fc0*/  FFMA.FTZ R34, R46, UR14, -R34 ;  /* 0x0000000e2e227c23 */ /* 0x000fe20008010822 */
[----:B0-----:R-:W-:-:S04]  /*3fd0*/  F2FP.F16.F32.PACK_AB R183, R38, R63 ;  /* 0x0000003f26b7723e */ /* 0x001fc800000000ff */
[----:B------:R-:W0:Y:S01]  /*3fe0*/  MUFU.EX2 R190, R43 ;  /* 0x0000002b00be7308 */ /* 0x000e220000000800 */
[----:B-1----:R-:W-:Y:S01]  /*3ff0*/  FADD.FTZ R20, R41, R48 ;  /* 0x0000003029147221 */ /* 0x002fe20000010000 */
[----:B------:R-:W-:Y:S02]  /*4000*/  F2FP.F16.F32.PACK_AB R188, R48, R41 ;  /* 0x0000002930bc723e */ /* 0x000fe400000000ff */
[----:B------:R-:W-:-:S04]  /*4010*/  CS2R R40, SRZ ;  /* 0x0000000000287805 */ /* 0x000fc8000001ff00 */
[----:B------:R-:W1:Y:S01]  /*4020*/  MUFU.EX2 R29, R29 ;  /* 0x0000001d001d7308 */ /* 0x000e620000000800 */
[----:B--2---:R-:W-:-:S07]  /*4030*/  FADD.FTZ R3, R25, R20 ;  /* 0x0000001419037221 */ /* 0x004fce0000010000 */
[----:B------:R2:W3:Y:S01]  /*4040*/  MUFU.EX2 R184, R27 ;  /* 0x0000001b00b87308 */ /* 0x0004e20000000800 */
[C---:B0-----:R-:W-:Y:S01]  /*4050*/  FADD.FTZ R20, R190.reuse, R3 ;  /* 0x00000003be147221 */ /* 0x041fe20000010000 */
[----:B------:R-:W-:Y:S02]  /*4060*/  F2FP.F16.F32.PACK_AB R190, R190, R25 ;  /* 0x00000019bebe723e */ /* 0x000fe400000000ff */
[----:B------:R-:W-:-:S04]  /*4070*/  CS2R R24, SRZ ;  /* 0x0000000000187805 */ /* 0x000fc8000001ff00 */
[----:B------:R-:W0:Y:S01]  /*4080*/  MUFU.EX2 R33, R33 ;  /* 0x0000002100217308 */ /* 0x000e220000000800 */
[----:B-1----:R-:W-:Y:S01]  /*4090*/  FADD.FTZ R3, R29, R20 ;  /* 0x000000141d037221 */ /* 0x002fe20000010000 */
[----:B------:R-:W-:Y:S01]  /*40a0*/  FADD.FTZ R20, R44, R13 ;  /* 0x0000000d2c147221 */ /* 0x000fe20000010000 */
[----:B--2---:R-:W-:-:S03]  /*40b0*/  CS2R R26, SRZ ;  /* 0x00000000001a7805 */ /* 0x004fc6000001ff00 */
[----:B------:R-:W-:Y:S01]  /*40c0*/  FADD.FTZ R13, R187, R20 ;  /* 0x00000014bb0d7221 */ /* 0x000fe20000010000 */
[----:B------:R-:W-:Y:S01]  /*40d0*/  F2FP.F16.F32.PACK_AB R187, R62, R187 ;  /* 0x000000bb3ebb723e */ /* 0x000fe200000000ff */
[----:B------:R-:W1:Y:S01]  /*40e0*/  MUFU.EX2 R186, R31 ;  /* 0x0000001f00ba7308 */ /* 0x000e620000000800 */
[----:B---3--:R-:W-:Y:S01]  /*40f0*/  FADD.FTZ R0, R184, R3 ;  /* 0x00000003b8007221 */ /* 0x008fe20000010000 */
[----:B------:R-:W-:Y:S01]  /*4100*/  FADD.FTZ R13, R62, R13 ;  /* 0x0000000d3e0d7221 */ /* 0x000fe20000010000 */
[----:B------:R-:W-:-:S05]  /*4110*/  F2FP.F16.F32.PACK_AB R184, R184, R29 ;  /* 0x0000001db8b8723e */ /* 0x000fca00000000ff */
[----:B------:R-:W2:Y:S01]  /*4120*/  MUFU.EX2 R37, R37 ;  /* 0x0000002500257308 */ /* 0x000ea20000000800 */
[----:B0-----:R-:W-:-:S07]  /*4130*/  FADD.FTZ R3, R33, R0 ;  /* 0x0000000021037221 */ /* 0x001fce0000010000 */
        /* <DEDUP_REMOVED lines=8> */
[----:B------:R2:W3:Y:S01]  /*41c0*/  MUFU.EX2 R182, R47 ;  /* 0x0000002f00b67308 */ /* 0x0004e20000000800 */
[C---:B0-----:R-:W-:Y:S01]  /*41d0*/  FADD.FTZ R20, R180.reuse, R3 ;  /* 0x00000003b4147221 */ /* 0x041fe20000010000 */
[----:B------:R-:W-:Y:S01]  /*41e0*/  FADD.FTZ R13, R63, R0 ;  /* 0x000000003f0d7221 */ /* 0x000fe20000010000 */
[----:B------:R-:W-:Y:S02]  /*41f0*/  F2FP.F16.F32.PACK_AB R180, R180, R37 ;  /* 0x00000025b4b4723e */ /* 0x000fe400000000ff */
[----:B------:R-:W-:Y:S02]  /*4200*/  CS2R R62, SRZ ;  /* 0x00000000003e7805 */ /* 0x000fe4000001ff00 */
[----:B------:R-:W-:Y:S02]  /*4210*/  CS2R R42, SRZ ;  /* 0x00000000002a7805 */ /* 0x000fe4000001ff00 */
[----:B------:R-:W-:Y:S01]  /*4220*/  CS2R R36, SRZ ;  /* 0x0000000000247805 */ /* 0x000fe2000001ff00 */
[----:B------:R-:W0:Y:S01]  /*4230*/  MUFU.EX2 R49, R49 ;  /* 0x0000003100317308 */ /* 0x000e220000000800 */
[----:B-1----:R-:W-:Y:S01]  /*4240*/  FADD.FTZ R3, R45, R20 ;  /* 0x000000142d037221 */ /* 0x002fe20000010000 */
[----:B------:R-:W-:Y:S01]  /*4250*/  FADD.FTZ R20, R38, R13 ;  /* 0x0000000d26147221 */ /* 0x000fe20000010000 */
[----:B--2---:R-:W-:-:S05]  /*4260*/  CS2R R46, SRZ ;  /* 0x00000000002e7805 */ /* 0x004fca000001ff00 */
[----:B------:R-:W1:Y:S01]  /*4270*/  MUFU.EX2 R177, R177 ;  /* 0x000000b100b17308 */ /* 0x000e620000000800 */
[C---:B---3--:R-:W-:Y:S01]  /*4280*/  FADD.FTZ R0, R182.reuse, R3 ;  /* 0x00000003b6007221 */ /* 0x048fe20000010000 */
[----:B------:R-:W-:Y:S02]  /*4290*/  F2FP.F16.F32.PACK_AB R182, R182, R45 ;  /* 0x0000002db6b6723e */ /* 0x000fe400000000ff */
[----:B------:R-:W-:-:S04]  /*42a0*/  CS2R R44, SRZ ;  /* 0x00000000002c7805 */ /* 0x000fc8000001ff00 */
[----:B------:R-:W2:Y:S01]  /*42b0*/  MUFU.EX2 R176, R51 ;  /* 0x0000003300b07308 */ /* 0x000ea20000000800 */
[----:B0-----:R-:W-:-:S07]  /*42c0*/  FADD.FTZ R3, R49, R0 ;  /* 0x0000000031037221 */ /* 0x001fce0000010000 */
[----:B------:R-:W0:Y:S01]  /*42d0*/  MUFU.EX2 R28, R28 ;  /* 0x0000001c001c7308 */ /* 0x000e220000000800 */
[----:B-1----:R-:W-:-:S07]  /*42e0*/  FADD.FTZ R13, R177, R20 ;  /* 0x00000014b10d7221 */ /* 0x002fce0000010000 */
[----:B------:R-:W1:Y:S01]  /*42f0*/  MUFU.EX2 R52, R52 ;  /* 0x0000003400347308 */ /* 0x000e620000000800 */
[C---:B--2---:R-:W-:Y:S01]  /*4300*/  FADD.FTZ R15, R176.reuse, R3 ;  /* 0x00000003b00f7221 */ /* 0x044fe20000010000 */
[----:B------:R-:W-:Y:S02]  /*4310*/  F2FP.F16.F32.PACK_AB R176, R176, R49 ;  /* 0x00000031b0b0723e */ /* 0x000fe400000000ff */
[----:B------:R-:W-:-:S04]  /*4320*/  CS2R R48, SRZ ;  /* 0x0000000000307805 */ /* 0x000fc8000001ff00 */
[----:B------:R-:W2:Y:S01]  /*4330*/  MUFU.EX2 R179, R179 ;  /* 0x000000b300b37308 */ /* 0x000ea20000000800 */
[C---:B0-----:R-:W-:Y:S01]  /*4340*/  FADD.FTZ R0, R28.reuse, R13 ;  /* 0x0000000d1c007221 */ /* 0x041fe20000010000 */
[----:B------:R-:W-:Y:S02]  /*4350*/  F2FP.F16.F32.PACK_AB R177, R28, R177 ;  /* 0x000000b11cb1723e */ /* 0x000fe400000000ff */
[----:B------:R-:W-:-:S04]  /*4360*/  CS2R R28, SRZ ;  /* 0x00000000001c7805 */ /* 0x000fc8000001ff00 */
[----:B------:R-:W0:Y:S01]  /*4370*/  MUFU.EX2 R53, R53 ;  /* 0x0000003500357308 */ /* 0x000e220000000800 */
[----:B-1----:R-:W-:-:S07]  /*4380*/  FADD.FTZ R20, R52, R15 ;  /* 0x0000000f34147221 */ /* 0x002fce0000010000 */
[----:B------:R-:W1:Y:S01]  /*4390*/  MUFU.EX2 R30, R30 ;  /* 0x0000001e001e7308 */ /* 0x000e620000000800 */
[----:B--2---:R-:W-:-:S07]  /*43a0*/  FADD.FTZ R13, R179, R0 ;  /* 0x00000000b30d7221 */ /* 0x004fce0000010000 */
[----:B------:R-:W2:Y:S01]  /*43b0*/  MUFU.EX2 R55, R55 ;  /* 0x0000003700377308 */ /* 0x000ea20000000800 */
[C---:B0-----:R-:W-:Y:S01]  /*43c0*/  FADD.FTZ R20, R53.reuse, R20 ;  /* 0x0000001435147221 */ /* 0x041fe20000010000 */
[----:B------:R-:W-:Y:S02]  /*43d0*/  F2FP.F16.F32.PACK_AB R178, R53, R52 ;  /* 0x0000003435b2723e */ /* 0x000fe400000000ff */
[----:B------:R-:W-:-:S04]  /*43e0*/  CS2R R52, SRZ ;  /* 0x0000000000347805 */ /* 0x000fc8000001ff00 */
[----:B------:R-:W0:Y:S01]  /*43f0*/  MUFU.EX2 R173, R173 ;  /* 0x000000ad00ad7308 */ /* 0x000e220000000800 */
[C---:B-1----:R-:W-:Y:S01]  /*4400*/  FADD.FTZ R0, R30.reuse, R13 ;  /* 0x0000000d1e007221 */ /* 0x042fe20000010000 */
[----:B------:R-:W-:Y:S02]  /*4410*/  F2FP.F16.F32.PACK_AB R179, R30, R179 ;  /* 0x000000b31eb3723e */ /* 0x000fe400000000ff */
[----:B------:R-:W-:-:S04]  /*4420*/  CS2R R30, SRZ ;  /* 0x00000000001e7805 */ /* 0x000fc8000001ff00 */
        /* <DEDUP_REMOVED lines=21> */
[----:B------:R-:W-:Y:S02]  /*4580*/  CS2R R56, SRZ ;  /* 0x0000000000387805 */ /* 0x000fe4000001ff00 */
[----:B------:R-:W-:Y:S02]  /*4590*/  CS2R R54, SRZ ;  /* 0x0000000000367805 */ /* 0x000fe4000001ff00 */
[----:B------:R-:W0:Y:S01]  /*45a0*/  MUFU.EX2 R14, R14 ;  /* 0x0000000e000e7308 */ /* 0x000e220000000800 */
[----:B-1----:R-:W-:-:S07]  /*45b0*/  FADD.FTZ R13, R169, R0 ;  /* 0x00000000a90d7221 */ /* 0x002fce0000010000 */
[----:B------:R1:W3:Y:S01]  /*45c0*/  MUFU.EX2 R3, R58 ;  /* 0x0000003a00037308 */ /* 0x0002e20000000800 */
[----:B--2---:R-:W-:-:S07]  /*45d0*/  FADD.FTZ R20, R50, R15 ;  /* 0x0000000f32147221 */ /* 0x004fce0000010000 */
[----:B------:R-:W2:Y:S01]  /*45e0*/  MUFU.EX2 R171, R171 ;  /* 0x000000ab00ab7308 */ /* 0x000ea20000000800 */
[C---:B0-----:R-:W-:Y:S01]  /*45f0*/  FADD.FTZ R0, R14.reuse, R13 ;  /* 0x0000000d0e007221 */ /* 0x041fe20000010000 */
[----:B------:R-:W-:Y:S02]  /*4600*/  F2FP.F16.F32.PACK_AB R169, R14, R169 ;  /* 0x000000a90ea9723e */ /* 0x000fe400000000ff */
[----:B-1----:R-:W-:-:S04]  /*4610*/  CS2R R58, SRZ ;  /* 0x00000000003a7805 */ /* 0x002fc8000001ff00 */
[----:B------:R-:W0:Y:S01]  /*4620*/  MUFU.EX2 R39, R39 ;  /* 0x0000002700277308 */ /* 0x000e220000000800 */
[C---:B---3--:R-:W-:Y:S01]  /*4630*/  FADD.FTZ R20, R3.reuse, R20 ;  /* 0x0000001403147221 */ /* 0x048fe20000010000 */
[----:B------:R-:W-:Y:S02]  /*4640*/  F2FP.F16.F32.PACK_AB R168, R3, R50 ;  /* 0x0000003203a8723e */ /* 0x000fe400000000ff */
[----:B------:R-:W-:-:S04]  /*4650*/  CS2R R50, SRZ ;  /* 0x0000000000327805 */ /* 0x000fc8000001ff00 */
[----:B------:R-:W1:Y:S01]  /*4660*/  MUFU.EX2 R34, R34 ;  /* 0x0000002200227308 */ /* 0x000e620000000800 */
[----:B--2---:R-:W-:Y:S01]  /*4670*/  FADD.FTZ R3, R171, R0 ;  /* 0x00000000ab037221 */ /* 0x004fe20000010000 */
[----:B------:R-:W-:-:S06]  /*4680*/  IMAD.MOV.U32 R0, RZ, RZ, 0x3f800000 ;  /* 0x3f800000ff007424 */ /* 0x000fcc00078e00ff */
[----:B------:R-:W2:Y:S01]  /*4690*/  MUFU.EX2 R2, R2 ;  /* 0x0000000200027308 */ /* 0x000ea20000000800 */
[----:B0-----:R-:W-:-:S04]  /*46a0*/  FADD.FTZ R13, R39, R20 ;  /* 0x00000014270d7221 */ /* 0x001fc80000010000 */
[C---:B-1----:R-:W-:Y:S01]  /*46b0*/  FADD.FTZ R10, R34.reuse, R13 ;  /* 0x0000000d220a7221 */ /* 0x042fe20000010000 */
[----:B------:R-:W-:Y:S02]  /*46c0*/  F2FP.F16.F32.PACK_AB R170, R34, R39 ;  /* 0x0000002722aa723e */ /* 0x000fe400000000ff */
[----:B------:R-:W-:Y:S02]  /*46d0*/  CS2R R38, SRZ ;  /* 0x0000000000267805 */ /* 0x000fe4000001ff00 */
[----:B------:R-:W-:Y:S01]  /*46e0*/  CS2R R34, SRZ ;  /* 0x0000000000227805 */ /* 0x000fe2000001ff00 */
[C---:B--2---:R-:W-:Y:S01]  /*46f0*/  FADD.FTZ R3, R2.reuse, R3 ;  /* 0x0000000302037221 */ /* 0x044fe20000010000 */
[----:B------:R-:W-:Y:S01]  /*4700*/  F2FP.F16.F32.PACK_AB R171, R2, R171 ;  /* 0x000000ab02ab723e */ /* 0x000fe200000000ff */
[----:B------:R-:W-:Y:S01]  /*4710*/  IMAD.MOV.U32 R2, RZ, RZ, 0x3f800000 ;  /* 0x3f800000ff027424 */ /* 0x000fe200078e00ff */
[----:B------:R-:W-:Y:S06]  /*4720*/  @!P1 BRA `(.L_x_2390) ;  /* 0x0000002c00209947 */ /* 0x000fec0003800000 */
[----:B------:R-:W-:Y:S01]  /*4730*/  IMAD.MOV.U32 R13, RZ, RZ, R11 ;  /* 0x000000ffff0d7224 */ /* 0x000fe200078e000b */
[----:B------:R-:W-:Y:S01]  /*4740*/  MOV R2, 0x3f800000 ;  /* 0x3f80000000027802 */ /* 0x000fe20000000f00 */
[----:B------:R-:W-:Y:S01]  /*4750*/  IMAD.MOV.U32 R14, RZ, RZ, R12 ;  /* 0x000000ffff0e7224 */ /* 0x000fe200078e000c */
[----:B------:R-:W-:Y:S01]  /*4760*/  UMOV UR5, UR38 ;  /* 0x0000002600057c82 */ /* 0x000fe20008000000 */
[----:B------:R-:W-:Y:S01]  /*4770*/  IMAD.MOV.U32 R119, RZ, RZ, RZ ;  /* 0x000000ffff777224 */ /* 0x000fe200078e00ff */
[----:B------:R-:W-:Y:S01]  /*4780*/  UMOV UR6, UR39 ;  /* 0x0000002700067c82 */ /* 0x000fe20008000000 */
[----:B------:R-:W-:Y:S01]  /*4790*/  ULDC UR7, c[0x0][0x9d8] ;  /* 0x0002760000077ab9 */ /* 0x000fe20000000800 */
[----:B------:R-:W-:-:S05]  /*47a0*/  ULDC UR34, c[0x0][0x988] ;  /* 0x0002620000227ab9 */ /* 0x000fca0000000800 */
.L_x_2401:
[----:B------:R-:W-:-:S04]  /*47b0*/  UISETP.NE.AND UP0, UPT, UR6, 0x1, UPT ;  /* 0x000000010600788c */ /* 0x000fc8000bf05270 */
[----:B------:R-:W-:-:S04]  /*47c0*/  USEL UR38, URZ, 0x1, UP0 ;  /* 0x000000013f267887 */ /* 0x000fc80008000000 */
[----:B------:R-:W-:Y:S01]  /*47d0*/  ULOP3.LUT UR38, UR5, UR38, URZ, 0x3c, !UPT ;  /* 0x0000002605267292 */ /* 0x000fe2000f8e3c3f */
[----:B------:R-:W-:Y:S11]  /*47e0*/  @!P0 BRA `(.L_x_2391) ;  /* 0x0000000000048947 */ /* 0x000ff60003800000 */
[----:B------:R-:W-:Y:S01]  /*47f0*/  BPT.TRAP 0x1 ;  /* 0x000000040000795c */ /* 0x000fe20000300000 */
.L_x_2391:
        /* <DEDUP_REMOVED lines=9> */
.L_x_2392:
[----:B-1----:R-:W-:Y:S05]  /*4890*/  @P1 BRA `(.L_x_2393) ;  /* 0x0000000000081947 */ /* 0x002fea0003800000 */
[----:B------:R-:W1:Y:S02]  /*48a0*/  SYNCS.PHASECHK.TRANS64.TRYWAIT P1, [UR8+0x30830], R11 ;  /* 0x0308300bff0075a7 */ /* 0x000e640008020148 */
[----:B-1----:R-:W-:Y:S05]  /*48b0*/  @!P1 BRA `(.L_x_2394) ;  /* 0x0000010000a49947 */ /* 0x002fea0003800000 */
.L_x_2393:
        /* <DEDUP_REMOVED lines=118> */
[----:B------:R-:W-:Y:S01]  /*5020*/  R2UR UR28, R4 ;  /* 0x00000000041c72ca */ /* 0x000fe200000e0000 */
[----:B------:R-:W-:Y:S01]  /*5030*/  UIADD3 UR30, UR9, 0x4, URZ ;  /* 0x00000004091e7890 */ /* 0x000fe2000fffe03f */
[----:B------:R-:W-:Y:S01]  /*5040*/  R2UR UR29, R5 ;  /* 0x00000000051d72ca */ /* 0x000fe200000e0000 */
[----:B------:R-:W-:Y:S01]  /*5050*/  UMOV UR31, 0x40000040 ;  /* 0x40000040001f7882 */ /* 0x000fe20000000000 */
[----:B------:R-:W-:Y:S02]  /*5060*/  WARPGROUP.DEPBAR.LE gsb0, 0x0 ;  /* 0x00008000000079c5 */ /* 0x000fe40000010000 */
[----:B------:R-:W-:-:S09]  /*5070*/  WARPGROUP.ARRIVE ;  /* 0x00000000000079c5 */ /* 0x000fd20000000000 */
        /* <DEDUP_REMOVED lines=51> */
.L_x_2395:
[----:B------:R-:W-:Y:S01]  /*53b0*/  ULEA UR9, UR6, UR40, 0x3 ;  /* 0x0000002806097291 */ /* 0x000fe2000f8e183f */
[----:B------:R-:W-:-:S05]  /*53c0*/  IMAD.U32 R0, RZ, RZ, UR5 ;  /* 0x00000005ff007e24 */ /* 0x000fca000f8e00ff */
[----:B------:R-:W-:-:S04]  /*53d0*/  SHF.L.U32 R0, R0, 0x1f, RZ ;  /* 0x0000001f00007819 */ /* 0x000fc800000006ff */
[----:B------:R2:W3:Y:S01]  /*53e0*/  SYNCS.PHASECHK.TRANS64.TRYWAIT P1, [UR9+0x30850], R0 ;  /* 0x03085000ff0075a7 */ /* 0x0004e20008020149 */
[----:B------:R-:W-:Y:S05]  /*53f0*/  @!P0 BRA `(.L_x_2396) ;  /* 0x0000000000048947 */ /* 0x000fea0003800000 */
[----:B------:R-:W-:Y:S01]  /*5400*/  BPT.TRAP 0x1 ;  /* 0x000000040000795c */ /* 0x000fe20000300000 */
.L_x_2396:
[----:B---3--:R-:W-:Y:S05]  /*5410*/  @P1 BRA `(.L_x_2397) ;  /* 0x0000000000081947 */ /* 0x008fea0003800000 */
[----:B------:R-:W3:Y:S02]  /*5420*/  SYNCS.PHASECHK.TRANS64.TRYWAIT P1, [UR9+0x30850], R0 ;  /* 0x03085000ff0075a7 */ /* 0x000ee40008020149 */
[----:B---3--:R-:W-:Y:S05]  /*5430*/  @!P1 BRA `(.L_x_2398) ;  /* 0x000000f400dc9947 */ /* 0x008fea0003800000 */
.L_x_2397:
        /* <DEDUP_REMOVED lines=37> */
.L_x_2399:
[----:B------:R-:W-:Y:S01]  /*5690*/  UISETP.NE.AND UP0, UPT, UR61, URZ, UPT ;  /* 0x0000003f3d00728c */ /* 0x000fe2000bf05270 */
[----:B-1----:R-:W-:Y:S02]  /*56a0*/  VIADD R12, R17, UR42 ;  /* 0x0000002a110c7c36 */ /* 0x002fe40008000000 */
[----:B------:R-:W-:Y:S01]  /*56b0*/  FMUL.FTZ R173, R124, UR7 ;  /* 0x000000077cad7c20 */ /* 0x000fe20008410000 */
[----:B------:R-:W-:Y:S01]  /*56c0*/  FMUL.FTZ R172, R125, UR7 ;  /* 0x000000077dac7c20 */ /* 0x000fe20008410000 */
[----:B------:R-:W-:Y:S01]  /*56d0*/  FMUL.FTZ R170, R120, UR7 ;  /* 0x0000000778aa7c20 */ /* 0x000fe20008410000 */
[----:B------:R-:W-:Y:S01]  /*56e0*/  FMUL.FTZ R15, R127, UR7 ;  /* 0x000000077f0f7c20 */ /* 0x000fe20008410000 */
[----:B------:R-:W-:Y:S01]  /*56f0*/  PLOP3.LUT P1, PT, PT, PT, UP0, 0x80, 0x0 ;  /* 0x000000000000781c */ /* 0x000fe20003f2f008 */
[----:B------:R-:W-:Y:S01]  /*5700*/  FMUL.FTZ R169, R121, UR7 ;  /* 0x0000000779a97c20 */ /* 0x000fe20008410000 */
[----:B------:R-:W-:Y:S01]  /*5710*/  PLOP3.LUT P2, PT, PT, PT, UP0, 0x80, 0x0 ;  /* 0x000000000000781c */ /* 0x000fe20003f4f008 */
[----:B------:R-:W-:Y:S01]  /*5720*/  IMAD.U32 R127, RZ, RZ, UR41 ;  /* 0x00000029ff7f7e24 */ /* 0x000fe2000f8e00ff */
[----:B------:R-:W1:Y:S01]  /*5730*/  MUFU.TANH R170, R170 ;  /* 0x000000aa00aa7308 */ /* 0x000e620000002400 */
[----:B------:R-:W-:Y:S01]  /*5740*/  @UP0 ULDC UR5, c[0x0][0x44c] ;  /* 0x0001130000050ab9 */ /* 0x000fe20000000800 */
[----:B------:R-:W-:Y:S01]  /*5750*/  FMUL.FTZ R175, R128, UR7 ;  /* 0x0000000780af7c20 */ /* 0x000fe20008410000 */
[----:B------:R-:W-:Y:S01]  /*5760*/  FMUL.FTZ R174, R129, UR7 ;  /* 0x0000000781ae7c20 */ /* 0x000fe20008410000 */
[----:B------:R-:W-:Y:S01]  /*5770*/  FMUL.FTZ R21, R131, UR7 ;  /* 0x0000000783157c20 */ /* 0x000fe20008410000 */
[----:B------:R-:W-:Y:S01]  /*5780*/  FMUL.FTZ R131, R132, UR7 ;  /* 0x0000000784837c20 */ /* 0x000fe20008410000 */
[----:B0-----:R-:W-:Y:S01]  /*5790*/  FMUL.FTZ R11, R126, UR7 ;  /* 0x000000077e0b7c20 */ /* 0x001fe20008410000 */
[----:B------:R-:W-:Y:S01]  /*57a0*/  FMUL.FTZ R132, R133, UR7 ;  /* 0x0000000785847c20 */ /* 0x000fe20008410000 */
[----:B------:R-:W0:Y:S01]  /*57b0*/  MUFU.TANH R169, R169 ;  /* 0x000000a900a97308 */ /* 0x000e220000002400 */
[----:B------:R-:W-:Y:S01]  /*57c0*/  @P1 IMAD.HI.U32 R124, R12, UR5, RZ ;  /* 0x000000050c7c1c27 */ /* 0x000fe2000f8e00ff */
[----:B------:R-:W-:-:S03]  /*57d0*/  @UP0 ULDC UR5, c[0x0][0x450] ;  /* 0x0001140000050ab9 */ /* 0x000fc60000000800 */
[----:B------:R-:W-:Y:S01]  /*57e0*/  FMUL.FTZ R20, R130, UR7 ;  /* 0x0000000782147c20 */ /* 0x000fe20008410000 */
[----:B------:R-:W-:Y:S01]  /*57f0*/  FMUL.FTZ R133, R136, UR7 ;  /* 0x0000000788857c20 */ /* 0x000fe20008410000 */
[----:B------:R-:W-:Y:S01]  /*5800*/  FMUL.FTZ R121, R135, UR7 ;  /* 0x0000000787797c20 */ /* 0x000fe20008410000 */
[----:B------:R-:W-:Y:S01]  /*5810*/  @P2 SHF.R.U32.HI R12, RZ, UR5, R124 ;  /* 0x00000005ff0c2c19 */ /* 0x000fe2000801167c */
[----:B------:R-:W-:Y:S01]  /*5820*/  UIMAD UR5, UR4, -0x60, URZ ;  /* 0xffffffa0040578a4 */ /* 0x000fe2000f8e023f */
[----:B------:R-:W4:Y:S01]  /*5830*/  MUFU.TANH R173, R173 ;  /* 0x000000ad00ad7308 */ /* 0x000f220000002400 */
[----:B------:R-:W-:Y:S01]  /*5840*/  FMUL.FTZ R135, R141, UR7 ;  /* 0x000000078d877c20 */ /* 0x000fe20008410000 */
[----:B------:R-:W-:Y:S01]  /*5850*/  FMUL.FTZ R120, R134, UR7 ;  /* 0x0000000786787c20 */ /* 0x000fe20008410000 */
[----:B------:R-:W5:Y:S01]  /*5860*/  SHFL.IDX PT, R171, R12, RZ, 0x1c1f ;  /* 0x001c1fff0cab7589 */ /* 0x000f6200000e0000 */
[----:B------:R-:W-:Y:S01]  /*5870*/  FMUL.FTZ R134, R137, UR7 ;  /* 0x0000000789867c20 */ /* 0x000fe20008410000 */
[----:B------:R-:W-:-:S02]  /*5880*/  IMAD.U32 R125, RZ, RZ, UR5 ;  /* 0x00000005ff7d7e24 */ /* 0x000fc4000f8e00ff */
[----:B------:R-:W-:Y:S01]  /*5890*/  FMUL.FTZ R137, R144, UR7 ;  /* 0x0000000790897c20 */ /* 0x000fe20008410000 */
[----:B--23--:R-:W-:Y:S01]  /*58a0*/  FMUL.FTZ R0, R122, UR7 ;  /* 0x000000077a007c20 */ /* 0x00cfe20008410000 */
[----:B------:R-:W2:Y:S01]  /*58b0*/  MUFU.TANH R172, R172 ;  /* 0x000000ac00ac7308 */ /* 0x000ea20000002400 */
[----:B------:R-:W-:Y:S01]  /*58c0*/  FMUL.FTZ R136, R140, UR7 ;  /* 0x000000078c887c20 */ /* 0x000fe20008410000 */
[----:B------:R-:W-:Y:S01]  /*58d0*/  IADD3 R168, -R16, 0x1, R125 ;  /* 0x0000000110a87810 */ /* 0x000fe20007ffe17d */
[----:B------:R-:W-:Y:S01]  /*58e0*/  FMUL.FTZ R122, R138, UR7 ;  /* 0x000000078a7a7c20 */ /* 0x000fe20008410000 */
[----:B------:R-:W-:Y:S01]  /*58f0*/  FMUL.FTZ R138, R145, UR7 ;  /* 0x00000007918a7c20 */ /* 0x000fe20008410000 */
[----:B------:R-:W-:Y:S01]  /*5900*/  FMUL.FTZ R2, R123, UR7 ;  /* 0x000000077b027c20 */ /* 0x000fe20008410000 */
[----:B------:R-:W-:Y:S01]  /*5910*/  IADD3 R168, -R127, UR43, R168 ;  /* 0x0000002b7fa87c10 */ /* 0x000fe2000fffe1a8 */
        /* <DEDUP_REMOVED lines=11> */
[----:B------:R-:W-:Y:S01]  /*59d0*/  UMOV UR14, UR34 ;  /* 0x00000022000e7c82 */ /* 0x000fe20008000000 */
[----:B-----5:R-:W-:-:S02]  /*59e0*/  IMAD.IADD R171, R168, 0x1, R171 ;  /* 0x00000001a8ab7824 */ /* 0x020fc400078e02ab */
[----:B------:R-:W-:Y:S01]  /*59f0*/  FMUL.FTZ R147, R147, UR7 ;  /* 0x0000000793937c20 */ /* 0x000fe20008410000 */
[----:B------:R-:W-:Y:S01]  /*5a00*/  FMUL.FTZ R150, R150, UR7 ;  /* 0x0000000796967c20 */ /* 0x000fe20008410000 */
[----:B------:R-:W-:Y:S01]  /*5a10*/  FMUL.FTZ R151, R151, UR7 ;  /* 0x0000000797977c20 */ /* 0x000fe20008410000 */
[----:B------:R-:W-:Y:S01]  /*5a20*/  FMUL.FTZ R154, R154, UR7 ;  /* 0x000000079a9a7c20 */ /* 0x000fe20008410000 */
[C---:B------:R-:W-:Y:S01]  /*5a30*/  ISETP.GT.AND P1, PT, R171.reuse, RZ, PT ;  /* 0x000000ffab00720c */ /* 0x040fe20003f24270 */
[----:B------:R-:W5:Y:S01]  /*5a40*/  MUFU.TANH R131, R131 ;  /* 0x0000008300837308 */ /* 0x000f620000002400 */
[----:B------:R-:W-:Y:S01]  /*5a50*/  ISETP.GT.AND P2, PT, R171, 0x1, PT ;  /* 0x00000001ab00780c */ /* 0x000fe20003f44270 */
[----:B------:R-:W-:Y:S01]  /*5a60*/  FMUL.FTZ R155, R155, UR7 ;  /* 0x000000079b9b7c20 */ /* 0x000fe20008410000 */
[----:B-1----:R-:W-:Y:S01]  /*5a70*/  FSEL R125, R170, -INF , P1 ;  /* 0xff800000aa7d7808 */ /* 0x002fe20000800000 */
[----:B------:R-:W1:Y:S01]  /*5a80*/  S2UR UR6, SR_CgaCtaId ;  /* 0x00000000000679c3 */ /* 0x000e620000008800 */
[----:B------:R-:W-:Y:S01]  /*5a90*/  ISETP.GT.AND P1, PT, R171, 0x8, PT ;  /* 0x00000008ab00780c */ /* 0x000fe20003f24270 */
[----:B------:R-:W-:Y:S01]  /*5aa0*/  UIADD3 UR8, UR8, 0x30840, URZ ;  /* 0x0003084008087890 */ /* 0x000fe2000fffe03f */
[----:B0-----:R-:W-:Y:S01]  /*5ab0*/  FSEL R126, R169, -INF , P2 ;  /* 0xff800000a97e7808 */ /* 0x001fe20001000000 */
[----:B------:R-:W0:Y:S01]  /*5ac0*/  MUFU.TANH R132, R132 ;  /* 0x0000008400847308 */ /* 0x000e220000002400 */
[----:B------:R-:W-:-:S02]  /*5ad0*/  FMNMX.FTZ R129, R125, R14, !PT ;  /* 0x0000000e7d817209 */ /* 0x000fc40007810000 */
[----:B------:R-:W-:Y:S02]  /*5ae0*/  ISETP.GT.AND P2, PT, R171, 0x9, PT ;  /* 0x00000009ab00780c */ /* 0x000fe40003f44270 */
[----:B----4-:R-:W-:Y:S02]  /*5af0*/  FSEL R127, R173, -INF , P1 ;  /* 0xff800000ad7f7808 */ /* 0x010fe40000800000 */
[----:B------:R-:W-:Y:S01]  /*5b00*/  FMNMX.FTZ R130, R126, R129, !PT ;  /* 0x000000817e827209 */ /* 0x000fe20007810000 */
[----:B------:R-:W4:Y:S01]  /*5b10*/  MUFU.TANH R133, R133 ;  /* 0x0000008500857308 */ /* 0x000f220000002400 */
[----:B------:R-:W-:Y:S02]  /*5b20*/  ISETP.GT.AND P1, PT, R171, 0x10, PT ;  /* 0x00000010ab00780c */ /* 0x000fe40003f24270 */
[----:B--2---:R-:W-:Y:S02]  /*5b30*/  FSEL R128, R172, -INF , P2 ;  /* 0xff800000ac807808 */ /* 0x004fe40001000000 */
[----:B------:R-:W-:-:S02]  /*5b40*/  FMNMX.FTZ R141, R127, R130, !PT ;  /* 0x000000827f8d7209 */ /* 0x000fc40007810000 */
[----:B------:R-:W-:Y:S01]  /*5b50*/  ISETP.GT.AND P2, PT, R171, 0x11, PT ;  /* 0x00000011ab00780c */ /* 0x000fe20003f44270 */
[----:B------:R-:W2:Y:S01]  /*5b60*/  MUFU.TANH R134, R134 ;  /* 0x0000008600867308 */ /* 0x000ea20000002400 */
[----:B---3--:R-:W-:Y:S02]  /*5b70*/  FSEL R129, R175, -INF , P1 ;  /* 0xff800000af817808 */ /* 0x008fe40000800000 */
[----:B------:R-:W-:Y:S01]  /*5b80*/  FMNMX.FTZ R144, R128, R141, !PT ;  /* 0x0000008d80907209 */ /* 0x000fe20007810000 */
[----:B------:R-:W-:Y:S01]  /*5b90*/  FMUL.FTZ R141, R153, UR7 ;  /* 0x00000007998d7c20 */ /* 0x000fe20008410000 */
[----:B------:R-:W-:Y:S01]  /*5ba0*/  ISETP.GT.AND P1, PT, R171, 0x18, PT ;  /* 0x00000018ab00780c */ /* 0x000fe20003f24270 */
[----:B-1----:R-:W-:Y:S01]  /*5bb0*/  UPRMT UR8, UR6, 0x654, UR8 ;  /* 0x0000065406087896 */ /* 0x002fe20008000008 */
[----:B------:R-:W-:Y:S01]  /*5bc0*/  FSEL R130, R174, -INF , P2 ;  /* 0xff800000ae827808 */ /* 0x000fe20001000000 */
[----:B------:R-:W1:Y:S01]  /*5bd0*/  MUFU.TANH R136, R136 ;  /* 0x0000008800887308 */ /* 0x000e620000002400 */
[----:B------:R-:W-:-:S02]  /*5be0*/  FMNMX.FTZ R145, R129, R144, !PT ;  /* 0x0000009081917209 */ /* 0x000fc40007810000 */
[----:B------:R-:W-:Y:S02]  /*5bf0*/  ISETP.GT.AND P2, PT, R171, 0x19, PT ;  /* 0x00000019ab00780c */ /* 0x000fe40003f44270 */
[----:B-----5:R-:W-:Y:S02]  /*5c00*/  FSEL R131, R131, -INF , P1 ;  /* 0xff80000083837808 */ /* 0x020fe40000800000 */
[----:B------:R-:W-:Y:S01]  /*5c10*/  FMNMX.FTZ R144, R130, R145, !PT ;  /* 0x0000009182907209 */ /* 0x000fe20007810000 */
[----:B------:R-:W3:Y:S01]  /*5c20*/  MUFU.TANH R135, R135 ;  /* 0x0000008700877308 */ /* 0x000ee20000002400 */
[----:B------:R-:W-:Y:S01]  /*5c30*/  ISETP.GT.AND P1, PT, R171, 0x20, PT ;  /* 0x00000020ab00780c */ /* 0x000fe20003f24270 */
[----:B------:R-:W-:Y:S01]  /*5c40*/  SYNCS.ARRIVE.TRANS64.RED.A1T0 RZ, [UR8], RZ ;  /* 0x000000ffffff79a7 */ /* 0x000fe20008100408 */
[----:B0-----:R-:W-:Y:S02]  /*5c50*/  FSEL R132, R132, -INF , P2 ;  /* 0xff80000084847808 */ /* 0x001fe40001000000 */
[----:B------:R-:W-:Y:S01]  /*5c60*/  FMNMX.FTZ R145, R131, R144, !PT ;  /* 0x0000009083917209 */ /* 0x000fe20007810000 */
[----:B------:R-:W-:Y:S01]  /*5c70*/  FMUL.FTZ R144, R156, UR7 ;  /* 0x000000079c907c20 */ /* 0x000fe20008410000 */
[----:B------:R-:W-:Y:S01]  /*5c80*/  ISETP.GT.AND P2, PT, R171, 0x21, PT ;  /* 0x00000021ab00780c */ /* 0x000fe20003f44270 */
[----:B------:R-:W0:Y:S01]  /*5c90*/  MUFU.TANH R137, R137 ;  /* 0x0000008900897308 */ /* 0x000e220000002400 */
[----:B----4-:R-:W-:-:S02]  /*5ca0*/  FSEL R133, R133, -INF , P1 ;  /* 0xff80000085857808 */ /* 0x010fc40000800000 */
[----:B------:R-:W-:Y:S01]  /*5cb0*/  FMNMX.FTZ R148, R132, R145, !PT ;  /* 0x0000009184947209 */ /* 0x000fe20007810000 */
[----:B------:R-:W-:Y:S01]  /*5cc0*/  FMUL.FTZ R145, R157, UR7 ;  /* 0x000000079d917c20 */ /* 0x000fe20008410000 */
[----:B------:R-:W-:Y:S02]  /*5cd0*/  ISETP.GT.AND P1, PT, R171, 0x28, PT ;  /* 0x00000028ab00780c */ /* 0x000fe40003f24270 */
[----:B--2---:R-:W-:Y:S01]  /*5ce0*/  FSEL R134, R134, -INF , P2 ;  /* 0xff80000086867808 */ /* 0x004fe20001000000 */
[----:B------:R-:W2:Y:S01]  /*5cf0*/  MUFU.TANH R138, R138 ;  /* 0x0000008a008a7308 */ /* 0x000ea20000002400 */
[----:B------:R-:W-:Y:S02]  /*5d00*/  FMNMX.FTZ R149, R133, R148, !PT ;  /* 0x0000009485957209 */ /* 0x000fe40007810000 */
[----:B------:R-:W-:Y:S02]  /*5d10*/  ISETP.GT.AND P2, PT, R171, 0x29, PT ;  /* 0x00000029ab00780c */ /* 0x000fe40003f44270 */
[----:B-1----:R-:W-:-:S02]  /*5d20*/  FSEL R136, R136, -INF , P1 ;  /* 0xff80000088887808 */ /* 0x002fc40000800000 */
[----:B------:R-:W-:Y:S01]  /*5d30*/  FMNMX.FTZ R149, R134, R149, !PT ;  /* 0x0000009586957209 */ /* 0x000fe20007810000 */
[----:B------:R-:W1:Y:S01]  /*5d40*/  MUFU.TANH R139, R139 ;  /* 0x0000008b008b7308 */ /* 0x000e620000002400 */
[----:B------:R-:W-:Y:S02]  /*5d50*/  ISETP.GT.AND P1, PT, R171, 0x30, PT ;  /* 0x00000030ab00780c */ /* 0x000fe40003f24270 */
[----:B---3--:R-:W-:Y:S02]  /*5d60*/  FSEL R135, R135, -INF , P2 ;  /* 0xff80000087877808 */ /* 0x008fe40001000000 */
[----:B------:R-:W-:Y:S01]  /*5d70*/  FMNMX.FTZ R148, R136, R149, !PT ;  /* 0x0000009588947209 */ /* 0x000fe20007810000 */
[----:B------:R-:W-:Y:S01]  /*5d80*/  FMUL.FTZ R149, R160, UR7 ;  /* 0x00000007a0957c20 */ /* 0x000fe20008410000 */
[----:B------:R-:W-:Y:S01]  /*5d90*/  ISETP.GT.AND P2, PT, R171, 0x31, PT ;  /* 0x00000031ab00780c */ /* 0x000fe20003f44270 */
[----:B------:R-:W3:Y:S01]  /*5da0*/  MUFU.TANH R140, R140 ;  /* 0x0000008c008c7308 */ /* 0x000ee20000002400 */
[----:B0-----:R-:W-:-:S02]  /*5db0*/  FSEL R137, R137, -INF , P1 ;  /* 0xff80000089897808 */ /* 0x001fc40000800000 */
[----:B------:R-:W-:Y:S02]  /*5dc0*/  FMNMX.FTZ R148, R135, R148, !PT ;  /* 0x0000009487947209 */ /* 0x000fe40007810000 */
[----:B------:R-:W-:Y:S02]  /*5dd0*/  ISETP.GT.AND P1, PT, R171, 0x38, PT ;  /* 0x00000038ab00780c */ /* 0x000fe40003f24270 */
[----:B--2---:R-:W-:Y:S01]  /*5de0*/  FSEL R138, R138, -INF , P2 ;  /* 0xff8000008a8a7808 */ /* 0x004fe20001000000 */
[----:B------:R-:W0:Y:S01]  /*5df0*/  MUFU.TANH R142, R142 ;  /* 0x0000008e008e7308 */ /* 0x000e220000002400 */
[----:B------:R-:W-:Y:S02]  /*5e00*/  FMNMX.FTZ R153, R137, R148, !PT ;  /* 0x0000009489997209 */ /* 0x000fe40007810000 */
[----:B------:R-:W-:Y:S02]  /*5e10*/  ISETP.GT.AND P2, PT, R171, 0x39, PT ;  /* 0x00000039ab00780c */ /* 0x000fe40003f44270 */
[----:B-1----:R-:W-:-:S02]  /*5e20*/  FSEL R139, R139, -INF , P1 ;  /* 0xff8000008b8b7808 */ /* 0x002fc40000800000 */
[----:B------:R-:W-:Y:S01]  /*5e30*/  FMNMX.FTZ R148, R138, R153, !PT ;  /* 0x000000998a947209 */ /* 0x000fe20007810000 */
[----:B------:R-:W1:Y:S01]  /*5e40*/  MUFU.TANH R141, R141 ;  /* 0x0000008d008d7308 */ /* 0x000e620000002400 */
[----:B------:R-:W-:Y:S02]  /*5e50*/  ISETP.GT.AND P1, PT, R171, 0x40, PT ;  /* 0x00000040ab00780c */ /* 0x000fe40003f24270 */
[----:B---3--:R-:W-:Y:S02]  /*5e60*/  FSEL R140, R140, -INF , P2 ;  /* 0xff8000008c8c7808 */ /* 0x008fe40001000000 */
[----:B------:R-:W-:Y:S02]  /*5e70*/  FMNMX.FTZ R153, R139, R148, !PT ;  /* 0x000000948b997209 */ /* 0x000fe40007810000 */
[----:B------:R-:W-:Y:S01]  /*5e80*/  ISETP.GT.AND P2, PT, R171, 0x41, PT ;  /* 0x00000041ab00780c */ /* 0x000fe20003f44270 */
[----:B------:R-:W2:Y:S01]  /*5e90*/  MUFU.TANH R144, R144 ;  /* 0x0000009000907308 */ /* 0x000ea20000002400 */
[----:B0-----:R-:W-:-:S02]  /*5ea0*/  FSEL R142, R142, -INF , P1 ;  /* 0xff8000008e8e7808 */ /* 0x001fc40000800000 */
[----:B------:R-:W-:Y:S02]  /*5eb0*/  FMNMX.FTZ R153, R140, R153, !PT ;  /* 0x000000998c997209 */ /* 0x000fe40007810000 */
[----:B------:R-:W-:Y:S02]  /*5ec0*/  ISETP.GT.AND P1, PT, R171, 0x48, PT ;  /* 0x00000048ab00780c */ /* 0x000fe40003f24270 */
[----:B------:R-:W-:Y:S01]  /*5ed0*/  FMNMX.FTZ R148, R142, R153, !PT ;  /* 0x000000998e947209 */ /* 0x000fe20007810000 */
[----:B------:R-:W0:Y:S01]  /*5ee0*/  MUFU.TANH R145, R145 ;  /* 0x0000009100917308 */ /* 0x000e220000002400 */
[----:B-1----:R-:W-:Y:S02]  /*5ef0*/  FSEL R141, R141, -INF , P2 ;  /* 0xff8000008d8d7808 */ /* 0x002fe40001000000 */
[----:B------:R-:W-:Y:S02]  /*5f00*/  ISETP.GT.AND P2, PT, R171, 0x49, PT ;  /* 0x00000049ab00780c */ /* 0x000fe40003f44270 */
[----:B------:R-:W-:Y:S01]  /*5f10*/  FMNMX.FTZ R153, R141, R148, !PT ;  /* 0x000000948d997209 */ /* 0x000fe20007810000 */
[----:B------:R-:W-:-:S02]  /*5f20*/  FMUL.FTZ R148, R143, UR7 ;  /* 0x000000078f947c20 */ /* 0x000fc40008410000 */
[----:B------:R-:W1:Y:S01]  /*5f30*/  MUFU.TANH R149, R149 ;  /* 0x0000009500957308 */ /* 0x000e620000002400 */
[----:B--2---:R-:W-:Y:S02]  /*5f40*/  FSEL R144, R144, -INF , P1 ;  /* 0xff80000090907808 */ /* 0x004fe40000800000 */
[----:B------:R-:W-:Y:S02]  /*5f50*/  ISETP.GT.AND P1, PT, R171, 0x50, PT ;  /* 0x00000050ab00780c */ /* 0x000fe40003f24270 */
[----:B------:R-:W-:Y:S01]  /*5f60*/  FMNMX.FTZ R156, R144, R153, !PT ;  /* 0x00000099909c7209 */ /* 0x000fe20007810000 */
[----:B------:R-:W-:Y:S02]  /*5f70*/  FMUL.FTZ R153, R146, UR7 ;  /* 0x0000000792997c20 */ /* 0x000fe40008410000 */
[----:B------:R-:W2:Y:S01]  /*5f80*/  MUFU.TANH R152, R152 ;  /* 0x0000009800987308 */ /* 0x000ea20000002400 */
[----:B0-----:R-:W-:Y:S02]  /*5f90*/  FSEL R145, R145, -INF , P2 ;  /* 0xff80000091917808 */ /* 0x001fe40001000000 */
[----:B------:R-:W-:-:S02]  /*5fa0*/  ISETP.GT.AND P2, PT, R171, 0x51, PT ;  /* 0x00000051ab00780c */ /* 0x000fc40003f44270 */
[----:B------:R-:W-:-:S03]  /*5fb0*/  FMNMX.FTZ R156, R145, R156, !PT ;  /* 0x0000009c919c7209 */ /* 0x000fc60007810000 */
[----:B------:R-:W0:Y:S01]  /*5fc0*/  MUFU.TANH R164, R164 ;  /* 0x000000a400a47308 */ /* 0x000e220000002400 */
[----:B-1----:R-:W-:Y:S02]  /*5fd0*/  FSEL R149, R149, -INF , P1 ;  /* 0xff80000095957808 */ /* 0x002fe40000800000 */
[----:B------:R-:W-:Y:S02]  /*5fe0*/  ISETP.GT.AND P1, PT, R171, 0x58, PT ;  /* 0x00000058ab00780c */ /* 0x000fe40003f24270 */
[----:B------:R-:W-:-:S03]  /*5ff0*/  FMNMX.FTZ R143, R149, R156, !PT ;  /* 0x0000009c958f7209 */ /* 0x000fc60007810000 */
[----:B------:R-:W1:Y:S01]  /*6000*/  MUFU.TANH R165, R165 ;  /* 0x000000a500a57308 */ /* 0x000e620000002400 */
[----:B--2---:R-:W-:Y:S02]  /*6010*/  FSEL R152, R152, -INF , P2 ;  /* 0xff80000098987808 */ /* 0x004fe40001000000 */
[----:B------:R-:W-:Y:S02]  /*6020*/  ISETP.GT.AND P2, PT, R171, 0x59, PT ;  /* 0x00000059ab00780c */ /* 0x000fe40003f44270 */
[----:B------:R-:W-:-:S03]  /*6030*/  FMNMX.FTZ R157, R152, R143, !PT ;  /* 0x0000008f989d7209 */ /* 0x000fc60007810000 */
[----:B------:R-:W2:Y:S01]  /*6040*/  MUFU.TANH R0, R0 ;  /* 0x0000000000007308 */ /* 0x000ea20000002400 */
[----:B0-----:R-:W-:-:S04]  /*6050*/  FSEL R146, R164, -INF , P1 ;  /* 0xff800000a4927808 */ /* 0x001fc80000800000 */
[----:B------:R-:W-:-:S03]  /*6060*/  FMNMX.FTZ R156, R146, R157, !PT ;  /* 0x0000009d929c7209 */ /* 0x000fc60007810000 */
[----:B------:R-:W0:Y:S01]  /*6070*/  MUFU.TANH R2, R2 ;  /* 0x0000000200027308 */ /* 0x000e220000002400 */
[----:B-1----:R-:W-:Y:S02]  /*6080*/  FSEL R143, R165, -INF , P2 ;  /* 0xff800000a58f7808 */ /* 0x002fe40001000000 */
[----:B------:R-:W-:Y:S02]  /*6090*/  SHFL.IDX PT, R165, R12, 0x1, 0x1c1f ;  /* 0x003c1f000ca57f89 */ /* 0x000fe400000e0000 */
[----:B------:R-:W-:Y:S01]  /*60a0*/  FMNMX.FTZ R157, R143, R156, !PT ;  /* 0x0000009c8f9d7209 */ /* 0x000fe20007810000 */
[----:B------:R-:W-:Y:S01]  /*60b0*/  FMUL.FTZ R156, R158, UR7 ;  /* 0x000000079e9c7c20 */ /* 0x000fe20008410000 */
[----:B------:R-:W-:Y:S01]  /*60c0*/  FMUL.FTZ R158, R162, UR7 ;  /* 0x00000007a29e7c20 */ /* 0x000fe20008410000 */
[----:B------:R-:W1:Y:S01]  /*60d0*/  MUFU.TANH R11, R11 ;  /* 0x0000000b000b7308 */ /* 0x000e620000002400 */
[----:B------:R-:W-:Y:S01]  /*60e0*/  FMUL.FTZ R162, R167, UR7 ;  /* 0x00000007a7a27c20 */ /* 0x000fe20008410000 */
[----:B------:R-:W3:Y:S06]  /*60f0*/  SHFL.BFLY PT, R160, R157, 0x2, 0x1f ;  /* 0x0c401f009da07f89 */ /* 0x000eec00000e0000 */
[----:B------:R-:W4:Y:S08]  /*6100*/  MUFU.TANH R15, R15 ;  /* 0x0000000f000f7308 */ /* 0x000f300000002400 */
[----:B------:R-:W5:Y:S08]  /*6110*/  MUFU.TANH R20, R20 ;  /* 0x0000001400147308 */ /* 0x000f700000002400 */
[----:B------:R-:W5:Y:S01]  /*6120*/  MUFU.TANH R21, R21 ;  /* 0x0000001500157308 */ /* 0x000f620000002400 */
[----:B---3--:R-:W-:Y:S01]  /*6130*/  FMNMX.FTZ R164, R157, R160, !PT ;  /* 0x000000a09da47209 */ /* 0x008fe20007810000 */
[----:B------:R-:W-:-:S02]  /*6140*/  IMAD.IADD R160, R168, 0x1, R165 ;  /* 0x00000001a8a07824 */ /* 0x000fc400078e02a5 */
[----:B------:R-:W-:Y:S01]  /*6150*/  FMUL.FTZ R157, R159, UR7 ;  /* 0x000000079f9d7c20 */ /* 0x000fe20008410000 */
[----:B------:R-:W-:Y:S01]  /*6160*/  FMUL.FTZ R159, R163, UR7 ;  /* 0x00000007a39f7c20 */ /* 0x000fe20008410000 */
[----:B------:R-:W3:Y:S01]  /*6170*/  SHFL.BFLY PT, R169, R164, 0x1, 0x1f ;  /* 0x0c201f00a4a97f89 */ /* 0x000ee200000e0000 */
[C---:B------:R-:W-:Y:S01]  /*6180*/  ISETP.GT.AND P1, PT, R160.reuse, RZ, PT ;  /* 0x000000ffa000720c */ /* 0x040fe20003f24270 */
[----:B------:R-:W5:Y:S01]  /*6190*/  MUFU.TANH R120, R120 ;  /* 0x0000007800787308 */ /* 0x000f620000002400 */
[----:B------:R-:W-:Y:S02]  /*61a0*/  ISETP.GT.AND P2, PT, R160, 0x1, PT ;  /* 0x00000001a000780c */ /* 0x000fe40003f44270 */
[----:B--2---:R-:W-:Y:S02]  /*61b0*/  FSEL R0, R0, -INF , P1 ;  /* 0xff80000000007808 */ /* 0x004fe40000800000 */
[----:B------:R-:W-:Y:S02]  /*61c0*/  ISETP.GT.AND P3, PT, R160, 0x8, PT ;  /* 0x00000008a000780c */ /* 0x000fe40003f64270 */
[----:B0-----:R-:W-:Y:S01]  /*61d0*/  FSEL R2, R2, -INF , P2 ;  /* 0xff80000002027808 */ /* 0x001fe20001000000 */
[----:B------:R-:W0:Y:S01]  /*61e0*/  MUFU.TANH R121, R121 ;  /* 0x0000007900797308 */ /* 0x000e220000002400 */
[----:B------:R-:W-:-:S02]  /*61f0*/  FMNMX.FTZ R165, R0, R13, !PT ;  /* 0x0000000d00a57209 */ /* 0x000fc40007810000 */
[----:B------:R-:W-:Y:S02]  /*6200*/  ISETP.GT.AND P4, PT, R160, 0x9, PT ;  /* 0x00000009a000780c */ /* 0x000fe40003f84270 */
[----:B-1----:R-:W-:Y:S02]  /*6210*/  FSEL R163, R11, -INF , P3 ;  /* 0xff8000000ba37808 */ /* 0x002fe40001800000 */
[----:B------:R-:W-:Y:S01]  /*6220*/  FMNMX.FTZ R166, R2, R165, !PT ;  /* 0x000000a502a67209 */ /* 0x000fe20007810000 */
[----:B------:R-:W1:Y:S01]  /*6230*/  MUFU.TANH R122, R122 ;  /* 0x0000007a007a7308 */ /* 0x000e620000002400 */
[----:B------:R-:W-:Y:S02]  /*6240*/  ISETP.GT.AND P2, PT, R160, 0x10, PT ;  /* 0x00000010a000780c */ /* 0x000fe40003f44270 */
[----:B----4-:R-:W-:Y:S02]  /*6250*/  FSEL R15, R15, -INF , P4 ;  /* 0xff8000000f0f7808 */ /* 0x010fe40002000000 */
[----:B------:R-:W-:-:S02]  /*6260*/  FMNMX.FTZ R166, R163, R166, !PT ;  /* 0x000000a6a3a67209 */ /* 0x000fc40007810000 */
[----:B---3--:R-:W-:Y:S01]  /*6270*/  FMNMX.FTZ R12, R164, R169, !PT ;  /* 0x000000a9a40c7209 */ /* 0x008fe20007810000 */
[----:B------:R-:W2:Y:S01]  /*6280*/  MUFU.TANH R123, R123 ;  /* 0x0000007b007b7308 */ /* 0x000ea20000002400 */
[----:B------:R-:W-:Y:S02]  /*6290*/  ISETP.GT.AND P3, PT, R160, 0x11, PT ;  /* 0x00000011a000780c */ /* 0x000fe40003f64270 */
[C---:B------:R-:W-:Y:S01]  /*62a0*/  FSETP.NEU.FTZ.AND P1, PT, R12.reuse, -INF , PT ;  /* 0xff8000000c00780b */ /* 0x040fe20003f3d000 */
[----:B------:R-:W-:Y:S01]  /*62b0*/  FMUL.FTZ R164, R12, UR14 ;  /* 0x0000000e0ca47c20 */ /* 0x000fe20008410000 */
[----:B-----5:R-:W-:Y:S02]  /*62c0*/  FSEL R20, R20, -INF , P2 ;  /* 0xff80000014147808 */ /* 0x020fe40001000000 */
[----:B------:R-:W-:Y:S01]  /*62d0*/  FMNMX.FTZ R11, R15, R166, !PT ;  /* 0x000000a60f0b7209 */ /* 0x000fe20007810000 */
[----:B------:R-:W3:Y:S01]  /*62e0*/  MUFU.TANH R124, R124 ;  /* 0x0000007c007c7308 */ /* 0x000ee20000002400 */
[----:B------:R-:W-:-:S02]  /*62f0*/  FSEL R164, R164, RZ, P1 ;  /* 0x000000ffa4a47208 */ /* 0x000fc40000800000 */
[----:B------:R-:W-:Y:S02]  /*6300*/  ISETP.GT.AND P2, PT, R160, 0x18, PT ;  /* 0x00000018a000780c */ /* 0x000fe40003f44270 */
[----:B------:R-:W-:Y:S01]  /*6310*/  FSEL R21, R21, -INF , P3 ;  /* 0xff80000015157808 */ /* 0x000fe20001800000 */
[--C-:B------:R-:W-:Y:S01]  /*6320*/  FFMA.FTZ R188, R125, UR14, -R164.reuse ;  /* 0x0000000e7dbc7c23 */ /* 0x100fe200080108a4 */
[----:B------:R-:W-:Y:S01]  /*6330*/  FMNMX.FTZ R166, R20, R11, !PT ;  /* 0x0000000b14a67209 */ /* 0x000fe20007810000 */
[----:B------:R-:W4:Y:S01]  /*6340*/  MUFU.TANH R148, R148 ;  /* 0x0000009400947308 */ /* 0x000f220000002400 */
[----:B------:R-:W-:Y:S01]  /*6350*/  ISETP.GT.AND P3, PT, R160, 0x19, PT ;  /* 0x00000019a000780c */ /* 0x000fe20003f64270 */
[--C-:B------:R-:W-:Y:S01]  /*6360*/  FFMA.FTZ R190, R127, UR14, -R164.reuse ;  /* 0x0000000e7fbe7c23 */ /* 0x100fe200080108a4 */
[----:B------:R-:W-:Y:S01]  /*6370*/  FSEL R125, R120, -INF , P2 ;  /* 0xff800000787d7808 */ /* 0x000fe20001000000 */
[--C-:B------:R-:W-:Y:S01]  /*6380*/  FFMA.FTZ R120, R126, UR14, -R164.reuse ;  /* 0x0000000e7e787c23 */ /* 0x100fe200080108a4 */
[----:B------:R-:W-:Y:S01]  /*6390*/  FMNMX.FTZ R166, R21, R166, !PT ;  /* 0x000000a615a67209 */ /* 0x000fe20007810000 */
[--C-:B------:R-:W-:Y:S01]  /*63a0*/  FFMA.FTZ R127, R130, UR14, -R164.reuse ;  /* 0x0000000e827f7c23 */ /* 0x100fe200080108a4 */
[----:B------:R-:W-:Y:S01]  /*63b0*/  ISETP.GT.AND P2, PT, R160, 0x20, PT ;  /* 0x00000020a000780c */ /* 0x000fe20003f44270 */
[----:B------:R-:W5:Y:S01]  /*63c0*/  MUFU.TANH R153, R153 ;  /* 0x0000009900997308 */ /* 0x000f620000002400 */
[----:B0-----:R-:W-:Y:S01]  /*63d0*/  FSEL R121, R121, -INF , P3 ;  /* 0xff80000079797808 */ /* 0x001fe20001800000 */
[--C-:B------:R-:W-:Y:S01]  /*63e0*/  FFMA.FTZ R184, R129, UR14, -R164.reuse ;  /* 0x0000000e81b87c23 */ /* 0x100fe200080108a4 */
[----:B------:R-:W-:Y:S01]  /*63f0*/  FMNMX.FTZ R166, R125, R166, !PT ;  /* 0x000000a67da67209 */ /* 0x000fe20007810000 */
[--C-:B------:R-:W-:Y:S01]  /*6400*/  FFMA.FTZ R182, R136, UR14, -R164.reuse ;  /* 0x0000000e88b67c23 */ /* 0x100fe200080108a4 */
[----:B------:R-:W-:Y:S01]  /*6410*/  ISETP.GT.AND P3, PT, R160, 0x21, PT ;  /* 0x00000021a000780c */ /* 0x000fe20003f64270 */
[--C-:B------:R-:W-:Y:S01]  /*6420*/  FFMA.FTZ R180, R133, UR14, -R164.reuse ;  /* 0x0000000e85b47c23 */ /* 0x100fe200080108a4 */
[----:B-1----:R-:W-:Y:S01]  /*6430*/  FSEL R122, R122, -INF , P2 ;  /* 0xff8000007a7a7808 */ /* 0x002fe20001000000 */
[----:B------:R-:W0:Y:S01]  /*6440*/  MUFU.TANH R147, R147 ;  /* 0x0000009300937308 */ /* 0x000e220000002400 */
[----:B------:R-:W-:Y:S01]  /*6450*/  FMNMX.FTZ R11, R121, R166, !PT ;  /* 0x000000a6790b7209 */ /* 0x000fe20007810000 */
[--C-:B------:R-:W-:Y:S01]  /*6460*/  FFMA.FTZ R133, R138, UR14, -R164.reuse ;  /* 0x0000000e8a857c23 */ /* 0x100fe200080108a4 */
[----:B------:R-:W-:Y:S01]  /*6470*/  ISETP.GT.AND P2, PT, R160, 0x28, PT ;  /* 0x00000028a000780c */ /* 0x000fe20003f44270 */
[--C-:B------:R-:W-:Y:S01]  /*6480*/  FFMA.FTZ R176, R137, UR14, -R164.reuse ;  /* 0x0000000e89b07c23 */ /* 0x100fe200080108a4 */
[----:B--2---:R-:W-:Y:S01]  /*6490*/  FSEL R126, R123, -INF , P3 ;  /* 0xff8000007b7e7808 */ /* 0x004fe20001800000 */
[--C-:B------:R-:W-:Y:S01]  /*64a0*/  FFMA.FTZ R123, R128, UR14, -R164.reuse ;  /* 0x0000000e807b7c23 */ /* 0x100fe200080108a4 */
[----:B------:R-:W-:Y:S01]  /*64b0*/  FMNMX.FTZ R11, R122, R11, !PT ;  /* 0x0000000b7a0b7209 */ /* 0x000fe20007810000 */
[----:B------:R-:W1:Y:S01]  /*64c0*/  MUFU.TANH R150, R150 ;  /* 0x0000009600967308 */ /* 0x000e620000002400 */
[----:B------:R-:W-:Y:S01]  /*64d0*/  ISETP.GT.AND P3, PT, R160, 0x29, PT ;  /* 0x00000029a000780c */ /* 0x000fe20003f64270 */
[--C-:B------:R-:W-:Y:S01]  /*64e0*/  FFMA.FTZ R186, R131, UR14, -R164.reuse ;  /* 0x0000000e83ba7c23 */ /* 0x100fe200080108a4 */
[----:B---3--:R-:W-:Y:S01]  /*64f0*/  FSEL R124, R124, -INF , P2 ;  /* 0xff8000007c7c7808 */ /* 0x008fe20001000000 */
[--C-:B------:R-:W-:Y:S01]  /*6500*/  FFMA.FTZ R132, R132, UR14, -R164.reuse ;  /* 0x0000000e84847c23 */ /* 0x100fe200080108a4 */
[----:B------:R-:W-:Y:S01]  /*6510*/  FMNMX.FTZ R11, R126, R11, !PT ;  /* 0x0000000b7e0b7209 */ /* 0x000fe20007810000 */
[--C-:B------:R-:W-:Y:S01]  /*6520*/  FFMA.FTZ R178, R139, UR14, -R164.reuse ;  /* 0x0000000e8bb27c23 */ /* 0x100fe200080108a4 */
[----:B------:R-:W-:Y:S01]  /*6530*/  ISETP.GT.AND P2, PT, R160, 0x30, PT ;  /* 0x00000030a000780c */ /* 0x000fe20003f44270 */
[----:B------:R-:W2:Y:S01]  /*6540*/  MUFU.TANH R151, R151 ;  /* 0x0000009700977308 */ /* 0x000ea20000002400 */
        /* <DEDUP_REMOVED lines=12> */
[----:B0-----:R-:W-:Y:S01]  /*6610*/  FSEL R147, R147, -INF , P3 ;  /* 0xff80000093937808 */ /* 0x001fe20001800000 */
[----:B------:R-:W-:Y:S01]  /*6620*/  FFMA.FTZ R170, R146, UR14, -R164 ;  /* 0x0000000e92aa7c23 */ /* 0x000fe200080108a4 */
[----:B------:R-:W-:Y:S01]  /*6630*/  FMNMX.FTZ R128, R153, R128, !PT ;  /* 0x0000008099807209 */ /* 0x000fe20007810000 */
[----:B------:R-:W0:Y:S01]  /*6640*/  MUFU.TANH R155, R155 ;  /* 0x0000009b009b7308 */ /* 0x000e220000002400 */
[----:B------:R-:W-:-:S02]  /*6650*/  ISETP.GT.AND P3, PT, R160, 0x39, PT ;  /* 0x00000039a000780c */ /* 0x000fc40003f64270 */
[----:B-1----:R-:W-:Y:S02]  /*6660*/  FSEL R150, R150, -INF , P2 ;  /* 0xff80000096967808 */ /* 0x002fe40001000000 */
[----:B------:R-:W-:Y:S02]  /*6670*/  FMNMX.FTZ R11, R147, R128, !PT ;  /* 0x00000080930b7209 */ /* 0x000fe40007810000 */
[----:B------:R-:W-:Y:S01]  /*6680*/  ISETP.GT.AND P2, PT, R160, 0x40, PT ;  /* 0x00000040a000780c */ /* 0x000fe20003f44270 */
[----:B------:R-:W1:Y:S01]  /*6690*/  MUFU.TANH R156, R156 ;  /* 0x0000009c009c7308 */ /* 0x000e620000002400 */
[----:B--2---:R-:W-:Y:S02]  /*66a0*/  FSEL R151, R151, -INF , P3 ;  /* 0xff80000097977808 */ /* 0x004fe40001800000 */
[----:B------:R-:W-:Y:S02]  /*66b0*/  FMNMX.FTZ R128, R150, R11, !PT ;  /* 0x0000000b96807209 */ /* 0x000fe40007810000 */
[----:B------:R-:W-:-:S02]  /*66c0*/  ISETP.GT.AND P3, PT, R160, 0x41, PT ;  /* 0x00000041a000780c */ /* 0x000fc40003f64270 */
[----:B---3--:R-:W-:Y:S01]  /*66d0*/  FSEL R154, R154, -INF , P2 ;  /* 0xff8000009a9a7808 */ /* 0x008fe20001000000 */
[----:B------:R-:W2:Y:S01]  /*66e0*/  MUFU.TANH R157, R157 ;  /* 0x0000009d009d7308 */ /* 0x000ea20000002400 */
[----:B------:R-:W-:Y:S02]  /*66f0*/  FMNMX.FTZ R11, R151, R128, !PT ;  /* 0x00000080970b7209 */ /* 0x000fe40007810000 */
[----:B------:R-:W-:Y:S02]  /*6700*/  ISETP.GT.AND P2, PT, R160, 0x48, PT ;  /* 0x00000048a000780c */ /* 0x000fe40003f44270 */
[----:B0-----:R-:W-:Y:S02]  /*6710*/  FSEL R155, R155, -INF , P3 ;  /* 0xff8000009b9b7808 */ /* 0x001fe40001800000 */
[----:B------:R-:W-:Y:S01]  /*6720*/  FMNMX.FTZ R128, R154, R11, !PT ;  /* 0x0000000b9a807209 */ /* 0x000fe20007810000 */
[----:B------:R-:W0:Y:S01]  /*6730*/  MUFU.TANH R158, R158 ;  /* 0x0000009e009e7308 */ /* 0x000e220000002400 */
[----:B------:R-:W-:-:S02]  /*6740*/  ISETP.GT.AND P3, PT, R160, 0x49, PT ;  /* 0x00000049a000780c */ /* 0x000fc40003f64270 */
[----:B-1----:R-:W-:Y:S02]  /*6750*/  FSEL R156, R156, -INF , P2 ;  /* 0xff8000009c9c7808 */ /* 0x002fe40001000000 */
[----:B------:R-:W-:Y:S02]  /*6760*/  FMNMX.FTZ R11, R155, R128, !PT ;  /* 0x000000809b0b7209 */ /* 0x000fe40007810000 */
[----:B------:R-:W-:Y:S01]  /*6770*/  ISETP.GT.AND P2, PT, R160, 0x50, PT ;  /* 0x00000050a000780c */ /* 0x000fe20003f44270 */
[----:B------:R-:W1:Y:S01]  /*6780*/  MUFU.TANH R159, R159 ;  /* 0x0000009f009f7308 */ /* 0x000e620000002400 */
[----:B--2---:R-:W-:Y:S01]  /*6790*/  FSEL R165, R157, -INF , P3 ;  /* 0xff8000009da57808 */ /* 0x004fe20001800000 */
[--C-:B------:R-:W-:Y:S01]  /*67a0*/  FFMA.FTZ R157, R134, UR14, -R164.reuse ;  /* 0x0000000e869d7c23 */ /* 0x100fe200080108a4 */
[----:B------:R-:W-:Y:S01]  /*67b0*/  FMNMX.FTZ R130, R156, R11, !PT ;  /* 0x0000000b9c827209 */ /* 0x000fe20007810000 */
[--C-:B------:R-:W-:Y:S01]  /*67c0*/  FFMA.FTZ R134, R135, UR14, -R164.reuse ;  /* 0x0000000e87867c23 */ /* 0x100fe200080108a4 */
[----:B------:R-:W-:Y:S01]  /*67d0*/  ISETP.GT.AND P3, PT, R160, 0x51, PT ;  /* 0x00000051a000780c */ /* 0x000fe20003f64270 */
[----:B------:R-:W-:Y:S01]  /*67e0*/  FFMA.FTZ R135, R143, UR14, -R164 ;  /* 0x0000000e8f877c23 */ /* 0x000fe200080108a4 */
[----:B------:R-:W-:Y:S01]  /*67f0*/  FMNMX.FTZ R11, R165, R130, !PT ;  /* 0x00000082a50b7209 */ /* 0x000fe20007810000 */
[----:B------:R-:W2:Y:S01]  /*6800*/  MUFU.TANH R161, R161 ;  /* 0x000000a100a17308 */ /* 0x000ea20000002400 */
[----:B0-----:R-:W-:-:S02]  /*6810*/  FSEL R158, R158, -INF , P2 ;  /* 0xff8000009e9e7808 */ /* 0x001fc40001000000 */
[----:B------:R-:W-:Y:S02]  /*6820*/  ISETP.GT.AND P2, PT, R160, 0x58, PT ;  /* 0x00000058a000780c */ /* 0x000fe40003f44270 */
[----:B------:R-:W-:-:S03]  /*6830*/  FMNMX.FTZ R130, R158, R11, !PT ;  /* 0x0000000b9e827209 */ /* 0x000fc60007810000 */
[----:B------:R-:W0:Y:S01]  /*6840*/  MUFU.TANH R162, R162 ;  /* 0x000000a200a27308 */ /* 0x000e220000002400 */
[----:B-1----:R-:W-:Y:S02]  /*6850*/  FSEL R159, R159, -INF , P3 ;  /* 0xff8000009f9f7808 */ /* 0x002fe40001800000 */
[----:B------:R-:W-:Y:S02]  /*6860*/  ISETP.GT.AND P3, PT, R160, 0x59, PT ;  /* 0x00000059a000780c */ /* 0x000fe40003f64270 */
[----:B------:R-:W-:-:S03]  /*6870*/  FMNMX.FTZ R130, R159, R130, !PT ;  /* 0x000000829f827209 */ /* 0x000fc60007810000 */
[----:B------:R-:W-:Y:S01]  /*6880*/  MUFU.EX2 R188, R188 ;  /* 0x000000bc00bc7308 */ /* 0x000fe20000000800 */
[----:B--2---:R-:W-:-:S04]  /*6890*/  FSEL R161, R161, -INF , P2 ;  /* 0xff800000a1a17808 */ /* 0x004fc80001000000 */
[----:B------:R-:W-:-:S03]  /*68a0*/  FMNMX.FTZ R11, R161, R130, !PT ;  /* 0x00000082a10b7209 */ /* 0x000fc60007810000 */
[----:B------:R-:W-:Y:S01]  /*68b0*/  MUFU.EX2 R120, R120 ;  /* 0x0000007800787308 */ /* 0x000fe20000000800 */
[----:B0-----:R-:W-:-:S04]  /*68c0*/  FSEL R162, R162, -INF , P3 ;  /* 0xff800000a2a27808 */ /* 0x001fc80001800000 */
[----:B------:R-:W-:-:S03]  /*68d0*/  FMNMX.FTZ R11, R162, R11, !PT ;  /* 0x0000000ba20b7209 */ /* 0x000fc60007810000 */
[----:B------:R-:W-:Y:S02]  /*68e0*/  MUFU.EX2 R190, R190 ;  /* 0x000000be00be7308 */ /* 0x000fe40000000800 */
[----:B------:R-:W0:Y:S06]  /*68f0*/  SHFL.BFLY PT, R130, R11, 0x2, 0x1f ;  /* 0x0c401f000b827f89 */ /* 0x000e2c00000e0000 */
[----:B------:R-:W-:Y:S08]  /*6900*/  MUFU.EX2 R123, R123 ;  /* 0x0000007b007b7308 */ /* 0x000ff00000000800 */
[----:B------:R-:W-:Y:S08]  /*6910*/  MUFU.EX2 R184, R184 ;  /* 0x000000b800b87308 */ /* 0x000ff00000000800 */
[----:B------:R-:W-:Y:S01]  /*6920*/  MUFU.EX2 R127, R127 ;  /* 0x0000007f007f7308 */ /* 0x000fe20000000800 */
[----:B0-----:R-:W-:Y:S01]  /*6930*/  FMNMX.FTZ R129, R11, R130, !PT ;  /* 0x000000820b817209 */ /* 0x001fe20007810000 */
[----:B------:R-:W-:-:S04]  /*6940*/  FFMA.FTZ R130, R145, UR14, -R164 ;  /* 0x0000000e91827c23 */ /* 0x000fc800080108a4 */
[----:B------:R-:W0:Y:S02]  /*6950*/  SHFL.BFLY PT, R136, R129, 0x1, 0x1f ;  /* 0x0c201f0081887f89 */ /* 0x000e2400000e0000 */
[----:B------:R-:W-:Y:S08]  /*6960*/  MUFU.EX2 R186, R186 ;  /* 0x000000ba00ba7308 */ /* 0x000ff00000000800 */
[----:B------:R1:W-:Y:S08]  /*6970*/  MUFU.EX2 R128, R132 ;  /* 0x0000008400807308 */ /* 0x0003f00000000800 */
[----:B------:R-:W-:Y:S01]  /*6980*/  MUFU.EX2 R180, R180 ;  /* 0x000000b400b47308 */ /* 0x000fe20000000800 */
[----:B-1----:R-:W-:Y:S01]  /*6990*/  FFMA.FTZ R132, R140, UR14, -R164 ;  /* 0x0000000e8c847c23 */ /* 0x002fe200080108a4 */
[----:B0-----:R-:W-:-:S06]  /*69a0*/  FMNMX.FTZ R11, R129, R136, !PT ;  /* 0x00000088810b7209 */ /* 0x001fcc0007810000 */
[----:B------:R-:W-:Y:S01]  /*69b0*/  MUFU.EX2 R157, R157 ;  /* 0x0000009d009d7308 */ /* 0x000fe20000000800 */
[C---:B------:R-:W-:Y:S01]  /*69c0*/  FSETP.NEU.FTZ.AND P2, PT, R11.reuse, -INF , PT ;  /* 0xff8000000b00780b */ /* 0x040fe20003f5d000 */
[----:B------:R-:W-:-:S06]  /*69d0*/  FMUL.FTZ R136, R11, UR14 ;  /* 0x0000000e0b887c20 */ /* 0x000fcc0008410000 */
[----:B------:R-:W-:Y:S01]  /*69e0*/  MUFU.EX2 R182, R182 ;  /* 0x000000b600b67308 */ /* 0x000fe20000000800 */
[----:B------:R-:W-:-:S05]  /*69f0*/  FSEL R136, R136, RZ, P2 ;  /* 0x000000ff88887208 */ /* 0x000fca0001000000 */
[--C-:B------:R-:W-:Y:S01]  /*6a00*/  FFMA.FTZ R189, R0, UR14, -R136.reuse ;  /* 0x0000000e00bd7c23 */ /* 0x100fe20008010888 */
[--C-:B------:R-:W-:Y:S01]  /*6a10*/  FFMA.FTZ R185, R20, UR14, -R136.reuse ;  /* 0x0000000e14b97c23 */ /* 0x100fe20008010888 */
[--C-:B------:R-:W-:Y:S01]  /*6a20*/  FFMA.FTZ R20, R121, UR14, -R136.reuse ;  /* 0x0000000e79147c23 */ /* 0x100fe20008010888 */
[----:B------:R-:W-:Y:S01]  /*6a30*/  FSEL R0, R11, RZ, P2 ;  /* 0x000000ff0b007208 */ /* 0x000fe20001000000 */
[--C-:B------:R-:W-:Y:S01]  /*6a40*/  FFMA.FTZ R138, R2, UR14, -R136.reuse ;  /* 0x0000000e028a7c23 */ /* 0x100fe20008010888 */
[----:B------:R-:W-:Y:S01]  /*6a50*/  FSEL R121, R12, RZ, P1 ;  /* 0x000000ff0c797208 */ /* 0x000fe20000800000 */
[----:B------:R-:W-:Y:S01]  /*6a60*/  MUFU.EX2 R189, R189 ;  /* 0x000000bd00bd7308 */ /* 0x000fe20000000800 */
[--C-:B------:R-:W-:Y:S01]  /*6a70*/  FFMA.FTZ R191, R163, UR14, -R136.reuse ;  /* 0x0000000ea3bf7c23 */ /* 0x100fe20008010888 */
[----:B------:R-:W-:Y:S01]  /*6a80*/  FADD.FTZ R2, -R0, R13 ;  /* 0x0000000d00027221 */ /* 0x000fe20000010100 */
[----:B------:R-:W-:Y:S01]  /*6a90*/  FFMA.FTZ R137, R15, UR14, -R136 ;  /* 0x0000000e0f897c23 */ /* 0x000fe20008010888 */
[----:B------:R-:W-:Y:S01]  /*6aa0*/  FADD.FTZ R121, -R121, R14 ;  /* 0x0000000e79797221 */ /* 0x000fe20000010100 */
[--C-:B------:R-:W-:Y:S01]  /*6ab0*/  FFMA.FTZ R21, R21, UR14, -R136.reuse ;  /* 0x0000000e15157c23 */ /* 0x100fe20008010888 */
[----:B------:R-:W-:Y:S01]  /*6ac0*/  FMUL.FTZ R2, R2, UR14 ;  /* 0x0000000e02027c20 */ /* 0x000fe20008410000 */
[--C-:B------:R-:W-:Y:S01]  /*6ad0*/  FFMA.FTZ R187, R125, UR14, -R136.reuse ;  /* 0x0000000e7dbb7c23 */ /* 0x100fe20008010888 */
[----:B------:R-:W-:Y:S01]  /*6ae0*/  FMUL.FTZ R121, R121, UR14 ;  /* 0x0000000e79797c20 */ /* 0x000fe20008410000 */
        /* <DEDUP_REMOVED lines=13> */
[----:B------:R-:W-:-:S03]  /*6bc0*/  FFMA.FTZ R171, R161, UR14, -R136 ;  /* 0x0000000ea1ab7c23 */ /* 0x000fc60008010888 */
[----:B------:R-:W2:Y:S01]  /*6bd0*/  MUFU.EX2 R2, R2 ;  /* 0x0000000200027308 */ /* 0x000ea20000000800 */
[----:B0-----:R-:W-:-:S07]  /*6be0*/  FFMA.FTZ R121, R155, UR14, -R136 ;  /* 0x0000000e9b797c23 */ /* 0x001fce0008010888 */
[----:B------:R-:W0:Y:S01]  /*6bf0*/  MUFU.EX2 R191, R191 ;  /* 0x000000bf00bf7308 */ /* 0x000e220000000800 */
[----:B-1----:R-:W-:-:S04]  /*6c00*/  FFMA.FTZ R13, R0, R10, R188 ;  /* 0x0000000a000d7223 */ /* 0x002fc800000100bc */
[----:B------:R-:W-:-:S03]  /*6c10*/  FADD.FTZ R13, R120, R13 ;  /* 0x0000000d780d7221 */ /* 0x000fc60000010000 */
[----:B------:R-:W1:Y:S01]  /*6c20*/  MUFU.EX2 R137, R137 ;  /* 0x0000008900897308 */ /* 0x000e620000000800 */
[----:B--2---:R-:W-:Y:S01]  /*6c30*/  FFMA.FTZ R3, R2, R3, R189 ;  /* 0x0000000302037223 */ /* 0x004fe200000100bd */
        /* <DEDUP_REMOVED lines=14> */
[----:B------:R-:W-:Y:S01]  /*6d20*/  FADD.FTZ R3, R157, R14 ;  /* 0x0000000e9d037221 */ /* 0x000fe20000010000 */
[----:B------:R-:W-:Y:S01]  /*6d30*/  FFMA.FTZ R14, R165, UR14, -R136 ;  /* 0x0000000ea50e7c23 */ /* 0x000fe20008010888 */
[----:B------:R-:W2:Y:S01]  /*6d40*/  MUFU.EX2 R20, R20 ;  /* 0x0000001400147308 */ /* 0x000ea20000000800 */
[----:B0-----:R-:W-:Y:S01]  /*6d50*/  FADD.FTZ R10, R21, R10 ;  /* 0x0000000a150a7221 */ /* 0x001fe20000010000 */
[----:B------:R-:W-:-:S06]  /*6d60*/  FADD.FTZ R3, R182, R3 ;  /* 0x00000003b6037221 */ /* 0x000fcc0000010000 */
[----:B------:R-:W0:Y:S01]  /*6d70*/  MUFU.EX2 R181, R181 ;  /* 0x000000b500b57308 */ /* 0x000e220000000800 */
[----:B-1----:R-:W-:-:S07]  /*6d80*/  FADD.FTZ R13, R187, R10 ;  /* 0x0000000abb0d7221 */ /* 0x002fce0000010000 */
[----:B------:R-:W1:Y:S01]  /*6d90*/  MUFU.EX2 R15, R15 ;  /* 0x0000000f000f7308 */ /* 0x000e620000000800 */
[----:B--2---:R-:W-:Y:S01]  /*6da0*/  FADD.FTZ R10, R20, R13 ;  /* 0x0000000d140a7221 */ /* 0x004fe20000010000 */
[----:B------:R-:W-:-:S06]  /*6db0*/  FFMA.FTZ R13, R159, UR14, -R136 ;  /* 0x0000000e9f0d7c23 */ /* 0x000fcc0008010888 */
        /* <DEDUP_REMOVED lines=32> */
[----:B------:R-:W-:-:S06]  /*6fc0*/  FFMA.FTZ R126, R162, UR14, -R136 ;  /* 0x0000000ea27e7c23 */ /* 0x000fcc0008010888 */
        /* <DEDUP_REMOVED lines=26> */
.L_x_2400:
[----:B------:R-:W0:Y:S01]  /*7170*/  S2UR UR5, SR_CgaCtaId ;  /* 0x00000000000579c3 */ /* 0x000e220000008800 */
        /* <DEDUP_REMOVED lines=35> */
.L_x_2390:
[----:B------:R-:W-:-:S06]  /*73b0*/  UISETP.GE.AND UP0, UPT, UR4, UR60, UPT ;  /* 0x0000003c0400728c */ /* 0x000fcc000bf06270 */
[----:B------:R-:W-:-:S13]  /*73c0*/  PLOP3.LUT P1, PT, PT, PT, UP0, 0x80, 0x0 ;  /* 0x000000000000781c */ /* 0x000fda0003f2f008 */
[----:B------:R-:W-:Y:S05]  /*73d0*/  @!P1 BRA `(.L_x_2402) ;  /* 0x0000002400409947 */ /* 0x000fea0003800000 */
[----:B------:R-:W-:Y:S01]  /*73e0*/  MOV R13, R11 ;  /* 0x0000000b000d7202 */ /* 0x000fe20000000f00 */
[----:B------:R-:W-:Y:S01]  /*73f0*/  IMAD.MOV.U32 R14, RZ, RZ, R12 ;  /* 0x000000ffff0e7224 */ /* 0x000fe200078e000c */
[----:B------:R-:W-:Y:S01]  /*7400*/  UMOV UR5, UR38 ;  /* 0x0000002600057c82 */ /* 0x000fe20008000000 */
[----:B------:R-:W-:Y:S01]  /*7410*/  UMOV UR6, UR39 ;  /* 0x0000002700067c82 */ /* 0x000fe20008000000 */
[----:B------:R-:W-:Y:S01]  /*7420*/  ULDC UR7, c[0x0][0x9d8] ;  /* 0x0002760000077ab9 */ /* 0x000fe20000000800 */
[----:B------:R-:W-:-:S05]  /*7430*/  ULDC UR10, c[0x0][0x988] ;  /* 0x00026200000a7ab9 */ /* 0x000fca0000000800 */
.L_x_2413:
[----:B------:R-:W-:-:S04]  /*7440*/  UIADD3 UR9, UR6, 0x1, URZ ;  /* 0x0000000106097890 */ /* 0x000fc8000fffe03f */
[----:B------:R-:W-:-:S04]  /*7450*/  UISETP.NE.AND UP0, UPT, UR9, 0x2, UPT ;  /* 0x000000020900788c */ /* 0x000fc8000bf05270 */
[----:B------:R-:W-:Y:S02]  /*7460*/  USEL UR9, UR9, URZ, UP0 ;  /* 0x0000003f09097287 */ /* 0x000fe40008000000 */
[----:B------:R-:W-:-:S04]  /*7470*/  USEL UR38, URZ, 0x1, UP0 ;  /* 0x000000013f267887 */ /* 0x000fc80008000000 */
[----:B------:R-:W-:Y:S01]  /*7480*/  ULOP3.LUT UR38, UR5, UR38, URZ, 0x3c, !UPT ;  /* 0x0000002605267292 */ /* 0x000fe2000f8e3c3f */
[----:B------:R-:W-:Y:S01]  /*7490*/  UMOV UR39, UR9 ;  /* 0x0000000900277c82 */ /* 0x000fe20008000000 */
[----:B------:R-:W-:Y:S10]  /*74a0*/  @!P0 BRA `(.L_x_2403) ;  /* 0x0000000000048947 */ /* 0x000ff40003800000 */
[----:B------:R-:W-:Y:S01]  /*74b0*/  BPT.TRAP 0x1 ;  /* 0x000000040000795c */ /* 0x000fe20000300000 */
.L_x_2403:
[----:B------:R-:W-:Y:S01]  /*74c0*/  ULEA UR8, UR39, UR40, 0x3 ;  /* 0x0000002827087291 */ /* 0x000fe2000f8e183f */
[----:B------:R-:W-:-:S05]  /*74d0*/  IMAD.U32 R11, RZ, RZ, UR38 ;  /* 0x00000026ff0b7e24 */ /* 0x000fca000f8e00ff */
[----:B------:R-:W-:-:S04]  /*74e0*/  SHF.L.U32 R11, R11, 0x1f, RZ ;  /* 0x0000001f0b0b7819 */ /* 0x000fc800000006ff */
[----:B------:R0:W1:Y:S01]  /*74f0*/  SYNCS.PHASECHK.TRANS64.TRYWAIT P1, [UR8+0x30830], R11 ;  /* 0x0308300bff0075a7 */ /* 0x0000620008020148 */
[----:B------:R-:W-:Y:S05]  /*7500*/  @!P0 BRA `(.L_x_2404) ;  /* 0x0000000000048947 */ /* 0x000fea0003800000 */
[----:B------:R-:W-:Y:S01]  /*7510*/  BPT.TRAP 0x1 ;  /* 0x000000040000795c */ /* 0x000fe20000300000 */
.L_x_2404:
[----:B-1----:R-:W-:Y:S05]  /*7520*/  @P1 BRA `(.L_x_2405) ;  /* 0x0000000000081947 */ /* 0x002fea0003800000 */
[----:B------:R-:W1:Y:S02]  /*7530*/  SYNCS.PHASECHK.TRANS64.TRYWAIT P1, [UR8+0x30830], R11 ;  /* 0x0308300bff0075a7 */ /* 0x000e640008020148 */
[----:B-1----:R-:W-:Y:S05]  /*7540*/  @!P1 BRA `(.L_x_2406) ;  /* 0x000000d400b09947 */ /* 0x002fea0003800000 */
.L_x_2405:
        /* <DEDUP_REMOVED lines=175> */
.L_x_2407:
[----:B------:R-:W-:Y:S01]  /*8040*/  ULEA UR8, UR6, UR40, 0x3 ;  /* 0x0000002806087291 */ /* 0x000fe2000f8e183f */
[----:B------:R-:W-:-:S05]  /*8050*/  IMAD.U32 R0, RZ, RZ, UR5 ;  /* 0x00000005ff007e24 */ /* 0x000fca000f8e00ff */
[----:B------:R-:W-:-:S04]  /*8060*/  SHF.L.U32 R0, R0, 0x1f, RZ ;  /* 0x0000001f00007819 */ /* 0x000fc800000006ff */
[----:B------:R2:W3:Y:S01]  /*8070*/  SYNCS.PHASECHK.TRANS64.TRYWAIT P1, [UR8+0x30850], R0 ;  /* 0x03085000ff0075a7 */ /* 0x0004e20008020148 */
[----:B------:R-:W-:Y:S05]  /*8080*/  @!P0 BRA `(.L_x_2408) ;  /* 0x0000000000048947 */ /* 0x000fea0003800000 */
[----:B------:R-:W-:Y:S01]  /*8090*/  BPT.TRAP 0x1 ;  /* 0x000000040000795c */ /* 0x000fe20000300000 */
.L_x_2408:
[----:B---3--:R-:W-:Y:S05]  /*80a0*/  @P1 BRA `(.L_x_2409) ;  /* 0x0000000000081947 */ /* 0x008fea0003800000 */
[----:B------:R-:W3:Y:S02]  /*80b0*/  SYNCS.PHASECHK.TRANS64.TRYWAIT P1, [UR8+0x30850], R0 ;  /* 0x03085000ff0075a7 */ /* 0x000ee40008020148 */
[----:B---3--:R-:W-:Y:S05]  /*80c0*/  @!P1 BRA `(.L_x_2410) ;  /* 0x000000c800e89947 */ /* 0x008fea0003800000 */
.L_x_2409:
        /* <DEDUP_REMOVED lines=37> */
.L_x_2411:
        /* <DEDUP_REMOVED lines=24> */
[----:B01----:R-:W-:Y:S01]  /*84a0*/  FMNMX.FTZ R11, R15, R14, !PT ;  /* 0x0000000e0f0b7209 */ /* 0x003fe20007810000 */
[----:B------:R-:W-:Y:S01]  /*84b0*/  FMUL.FTZ R129, R132, UR7 ;  /* 0x0000000784817c20 */ /* 0x000fe20008410000 */
[----:B------:R-:W-:Y:S01]  /*84c0*/  FMUL.FTZ R131, R134, UR7 ;  /* 0x0000000786837c20 */ /* 0x000fe20008410000 */
[----:B------:R-:W-:Y:S01]  /*84d0*/  FMUL.FTZ R132, R135, UR7 ;  /* 0x0000000787847c20 */ /* 0x000fe20008410000 */
[----:B------:R-:W-:Y:S01]  /*84e0*/  FMUL.FTZ R135, R138, UR7 ;  /* 0x000000078a877c20 */ /* 0x000fe20008410000 */
[----:B------:R-:W-:Y:S01]  /*84f0*/  FMUL.FTZ R138, R141, UR7 ;  /* 0x000000078d8a7c20 */ /* 0x000fe20008410000 */
[----:B------:R-:W0:Y:S01]  /*8500*/  MUFU.TANH R120, R120 ;  /* 0x0000007800787308 */ /* 0x000e220000002400 */
[----:B----4-:R-:W-:Y:S01]  /*8510*/  FMNMX.FTZ R157, R21, R13, !PT ;  /* 0x0000000d159d7209 */ /* 0x010fe20007810000 */
[----:B------:R-:W-:Y:S01]  /*8520*/  FMUL.FTZ R141, R144, UR7 ;  /* 0x00000007908d7c20 */ /* 0x000fe20008410000 */
[----:B------:R-:W-:Y:S01]  /*8530*/  FMUL.FTZ R144, R147, UR7 ;  /* 0x0000000793907c20 */ /* 0x000fe20008410000 */
[----:B------:R-:W-:Y:S01]  /*8540*/  FMUL.FTZ R134, R137, UR7 ;  /* 0x0000000789867c20 */ /* 0x000fe20008410000 */
[----:B------:R-:W-:Y:S01]  /*8550*/  FMUL.FTZ R147, R150, UR7 ;  /* 0x0000000796937c20 */ /* 0x000fe20008410000 */
[----:B------:R-:W-:Y:S01]  /*8560*/  FMUL.FTZ R150, R153, UR7 ;  /* 0x0000000799967c20 */ /* 0x000fe20008410000 */
[----:B------:R-:W-:Y:S01]  /*8570*/  FMUL.FTZ R153, R156, UR7 ;  /* 0x000000079c997c20 */ /* 0x000fe20008410000 */
[----:B------:R-:W1:Y:S01]  /*8580*/  MUFU.TANH R121, R121 ;  /* 0x0000007900797308 */ /* 0x000e620000002400 */
        /* <DEDUP_REMOVED lines=12> */
[----:B------:R-:W-:Y:S01]  /*8650*/  UMOV UR14, UR10 ;  /* 0x0000000a000e7c82 */ /* 0x000fe20008000000 */
[----:B------:R-:W0:Y:S01]  /*8660*/  S2UR UR6, SR_CgaCtaId ;  /* 0x00000000000679c3 */ /* 0x000e220000008800 */
[----:B------:R-:W-:Y:S01]  /*8670*/  ULEA UR5, UR9, UR40, 0x3 ;  /* 0x0000002809057291 */ /* 0x000fe2000f8e183f */
[----:B------:R-:W3:Y:S01]  /*8680*/  MUFU.TANH R122, R122 ;  /* 0x0000007a007a7308 */ /* 0x000ee20000002400 */
[----:B-1----:R-:W-:-:S02]  /*8690*/  FMNMX.FTZ R11, R121, R0, !PT ;  /* 0x00000000790b7209 */ /* 0x002fc40007810000 */
[----:B------:R-:W-:-:S05]  /*86a0*/  UIADD3 UR5, UR5, 0x30840, URZ ;  /* 0x0003084005057890 */ /* 0x000fca000fffe03f */
[----:B------:R-:W1:Y:S01]  /*86b0*/  MUFU.TANH R124, R124 ;  /* 0x0000007c007c7308 */ /* 0x000e620000002400 */
[----:B--2---:R-:W-:-:S07]  /*86c0*/  FMNMX.FTZ R157, R123, R2, !PT ;  /* 0x000000027b9d7209 */ /* 0x004fce0007810000 */
[----:B------:R-:W2:Y:S01]  /*86d0*/  MUFU.TANH R125, R125 ;  /* 0x0000007d007d7308 */ /* 0x000ea20000002400 */
[----:B---3--:R-:W-:Y:S01]  /*86e0*/  FMNMX.FTZ R0, R122, R11, !PT ;  /* 0x0000000b7a007209 */ /* 0x008fe20007810000 */
[----:B0-----:R-:W-:-:S06]  /*86f0*/  UPRMT UR5, UR6, 0x654, UR5 ;  /* 0x0000065406057896 */ /* 0x001fcc0008000005 */
[----:B------:R-:W0:Y:S01]  /*8700*/  MUFU.TANH R127, R127 ;  /* 0x0000007f007f7308 */ /* 0x000e220000002400 */
[----:B-1----:R-:W-:Y:S01]  /*8710*/  FMNMX.FTZ R2, R124, R157, !PT ;  /* 0x0000009d7c027209 */ /* 0x002fe20007810000 */
[----:B------:R-:W-:Y:S01]  /*8720*/  FMUL.FTZ R157, R160, UR7 ;  /* 0x00000007a09d7c20 */ /* 0x000fe20008410000 */
[----:B------:R-:W-:Y:S01]  /*8730*/  FMUL.FTZ R160, R163, UR7 ;  /* 0x00000007a3a07c20 */ /* 0x000fe20008410000 */
[----:B------:R-:W-:Y:S04]  /*8740*/  SYNCS.ARRIVE.TRANS64.RED.A1T0 RZ, [UR5], RZ ;  /* 0x000000ffffff79a7 */ /* 0x000fe80008100405 */
        /* <DEDUP_REMOVED lines=52> */
[----:B------:R-:W-:-:S06]  /*8a90*/  FMUL.FTZ R163, R166, UR7 ;  /* 0x00000007a6a37c20 */ /* 0x000fcc0008410000 */
        /* <DEDUP_REMOVED lines=27> */
[----:B0-----:R-:W-:Y:S02]  /*8c50*/  FMNMX.FTZ R165, R163, R2, !PT ;  /* 0x00000002a3a57209 */ /* 0x001fe40007810000 */
[----:B-1----:R-:W-:-:S05]  /*8c60*/  FMNMX.FTZ R0, R162, R11, !PT ;  /* 0x0000000ba2007209 */ /* 0x002fca0007810000 */
[----:B------:R-:W0:Y:S01]  /*8c70*/  SHFL.BFLY PT, R11, R0, 0x2, 0x1f ;  /* 0x0c401f00000b7f89 */ /* 0x000e2200000e0000 */
[----:B--2---:R-:W-:-:S05]  /*8c80*/  FMNMX.FTZ R165, R164, R165, !PT ;  /* 0x000000a5a4a57209 */ /* 0x004fca0007810000 */
[----:B------:R-:W1:Y:S01]  /*8c90*/  SHFL.BFLY PT, R12, R165, 0x2, 0x1f ;  /* 0x0c401f00a50c7f89 */ /* 0x000e6200000e0000 */
[----:B0-----:R-:W-:-:S05]  /*8ca0*/  FMNMX.FTZ R2, R0, R11, !PT ;  /* 0x0000000b00027209 */ /* 0x001fca0007810000 */
[----:B------:R-:W0:Y:S01]  /*8cb0*/  SHFL.BFLY PT, R11, R2, 0x1, 0x1f ;  /* 0x0c201f00020b7f89 */ /* 0x000e2200000e0000 */
[----:B-1----:R-:W-:-:S05]  /*8cc0*/  FMNMX.FTZ R166, R165, R12, !PT ;  /* 0x0000000ca5a67209 */ /* 0x002fca0007810000 */
[----:B------:R-:W1:Y:S01]  /*8cd0*/  SHFL.BFLY PT, R167, R166, 0x1, 0x1f ;  /* 0x0c201f00a6a77f89 */ /* 0x000e6200000e0000 */
[----:B0-----:R-:W-:-:S05]  /*8ce0*/  FMNMX.FTZ R12, R2, R11, !PT ;  /* 0x0000000b020c7209 */ /* 0x001fca0007810000 */
[----:B------:R-:W-:Y:S01]  /*8cf0*/  FADD.FTZ R14, -R12, R14 ;  /* 0x0000000e0c0e7221 */ /* 0x000fe20000010100 */
[----:B-1----:R-:W-:-:S03]  /*8d00*/  FMNMX.FTZ R11, R166, R167, !PT ;  /* 0x000000a7a60b7209 */ /* 0x002fc60007810000 */
[----:B------:R-:W-:Y:S02]  /*8d10*/  FMUL.FTZ R14, R14, UR14 ;  /* 0x0000000e0e0e7c20 */ /* 0x000fe40008410000 */
[----:B------:R-:W-:Y:S02]  /*8d20*/  FADD.FTZ R13, -R11, R13 ;  /* 0x0000000d0b0d7221 */ /* 0x000fe40000010100 */
[----:B------:R-:W-:Y:S02]  /*8d30*/  MUFU.EX2 R0, R14 ;  /* 0x0000000e00007308 */ /* 0x000fe40000000800 */
[----:B------:R-:W-:Y:S01]  /*8d40*/  FMUL.FTZ R165, R13, UR14 ;  /* 0x0000000e0da57c20 */ /* 0x000fe20008410000 */
[----:B------:R-:W-:-:S04]  /*8d50*/  FMUL.FTZ R13, R12, UR14 ;  /* 0x0000000e0c0d7c20 */ /* 0x000fc80008410000 */
        /* <DEDUP_REMOVED lines=8> */
[----:B------:R0:W-:Y:S01]  /*8de0*/  MUFU.EX2 R2, R165 ;  /* 0x000000a500027308 */ /* 0x0001e20000000800 */
        /* <DEDUP_REMOVED lines=8> */
[--C-:B0-----:R-:W-:Y:S01]  /*8e70*/  FFMA.FTZ R165, R126, UR14, -R13.reuse ;  /* 0x0000000e7ea57c23 */ /* 0x101fe2000801080d */
        /* <DEDUP_REMOVED lines=27> */
[----:B------:R-:W-:Y:S01]  /*9030*/  FFMA.FTZ R175, R155, UR14, -R130 ;  /* 0x0000000e9baf7c23 */ /* 0x000fe20008010882 */
[--C-:B------:R-:W-:Y:S01]  /*9040*/  FFMA.FTZ R15, R154, UR14, -R13.reuse ;  /* 0x0000000e9a0f7c23 */ /* 0x100fe2000801080d */
[--C-:B------:R-:W-:Y:S01]  /*9050*/  FFMA.FTZ R168, R157, UR14, -R13.reuse ;  /* 0x0000000e9da87c23 */ /* 0x100fe2000801080d */
[----:B------:R-:W0:Y:S01]  /*9060*/  MUFU.EX2 R190, R190 ;  /* 0x000000be00be7308 */ /* 0x000e220000000800 */
[----:B--2---:R-:W-:Y:S01]  /*9070*/  FADD.FTZ R3, R167, R10 ;  /* 0x0000000aa7037221 */ /* 0x004fe20000010000 */
[--C-:B------:R-:W-:Y:S01]  /*9080*/  FFMA.FTZ R169, R159, UR14, -R130.reuse ;  /* 0x0000000e9fa97c23 */ /* 0x100fe20008010882 */
[--C-:B------:R-:W-:Y:S01]  /*9090*/  FFMA.FTZ R14, R158, UR14, -R13.reuse ;  /* 0x0000000e9e0e7c23 */ /* 0x100fe2000801080d */
[--C-:B------:R-:W-:Y:S01]  /*90a0*/  FFMA.FTZ R170, R161, UR14, -R13.reuse ;  /* 0x0000000ea1aa7c23 */ /* 0x100fe2000801080d */
[----:B------:R-:W-:Y:S01]  /*90b0*/  FFMA.FTZ R171, R163, UR14, -R130 ;  /* 0x0000000ea3ab7c23 */ /* 0x000fe20008010882 */
[----:B------:R-:W-:-:S02]  /*90c0*/  FFMA.FTZ R13, R162, UR14, -R13 ;  /* 0x0000000ea20d7c23 */ /* 0x000fc4000801080d */
        /* <DEDUP_REMOVED lines=49> */
[--C-:B------:R-:W-:Y:S01]  /*93e0*/  FFMA.FTZ R21, R160, UR14, -R130.reuse ;  /* 0x0000000ea0157c23 */ /* 0x100fe20008010882 */
[----:B------:R-:W-:-:S05]  /*93f0*/  FFMA.FTZ R130, R164, UR14, -R130 ;  /* 0x0000000ea4827c23 */ /* 0x000fca0008010882 */
        /* <DEDUP_REMOVED lines=42> */
.L_x_2412:
        /* <DEDUP_REMOVED lines=36> */
.L_x_2402:
        /* <DEDUP_REMOVED lines=99> */
.L_x_2414:
[----:B------:R-:W-:Y:S01]  /*9f10*/  ULEA UR5, UR39, UR40, 0x3 ;  /* 0x0000002827057291 */ /* 0x000fe2000f8e183f */
[----:B------:R-:W-:-:S05]  /*9f20*/  IMAD.U32 R0, RZ, RZ, UR38 ;  /* 0x00000026ff007e24 */ /* 0x000fca000f8e00ff */
[----:B------:R-:W-:-:S04]  /*9f30*/  SHF.L.U32 R0, R0, 0x1f, RZ ;  /* 0x0000001f00007819 */ /* 0x000fc800000006ff */
[----:B------:R0:W1:Y:S01]  /*9f40*/  SYNCS.PHASECHK.TRANS64.TRYWAIT P1, [UR5+0x30850], R0 ;  /* 0x03085000ff0075a7 */ /* 0x0000620008020145 */
[----:B------:R-:W-:Y:S05]  /*9f50*/  @!P0 BRA `(.L_x_2415) ;  /* 0x0000000000048947 */ /* 0x000fea0003800000 */
[----:B------:R-:W-:Y:S01]  /*9f60*/  BPT.TRAP 0x1 ;  /* 0x000000040000795c */ /* 0x000fe20000300000 */
.L_x_2415:
[----:B-1----:R-:W-:Y:S05]  /*9f70*/  @P1 BRA `(.L_x_2416) ;  /* 0x0000000000081947 */ /* 0x002fea0003800000 */
[----:B------:R-:W1:Y:S02]  /*9f80*/  SYNCS.PHASECHK.TRANS64.TRYWAIT P1, [UR5+0x30850], R0 ;  /* 0x03085000ff0075a7 */ /* 0x000e640008020145 */
[----:B-1----:R-:W-:Y:S05]  /*9f90*/  @!P1 BRA `(.L_x_2417) ;  /* 0x000000ac004c9947 */ /* 0x002fea0003800000 */
.L_x_2416:
        /* <DEDUP_REMOVED lines=21> */
[----:B------:R-:W-:Y:S01]  /*a0f0*/  IMAD.U32 R5, RZ, RZ, UR14 ;  /* 0x0000000eff057e24 */ /* 0x000fe2000f8e00ff */
[----:B------:R-:W-:Y:S01]  /*a100*/  MOV R0, 0xff800000 ;  /* 0xff80000000007802 */ /* 0x000fe20000000f00 */
[----:B-1----:R-:W-:-:S02]  /*a110*/  FADD.FTZ R13, R2, R7 ;  /* 0x00000007020d7221 */ /* 0x002fc40000010000 */
[----:B------:R-:W-:Y:S01]  /*a120*/  FSETP.NE.FTZ.AND P1, PT, R9, RZ, PT ;  /* 0x000000ff0900720b */ /* 0x000fe20003f35000 */
[----:B------:R-:W-:Y:S02]  /*a130*/  IMAD.MOV.U32 R2, RZ, RZ, -0x800000 ;  /* 0xff800000ff027424 */ /* 0x000fe400078e00ff */
[----:B------:R-:W-:-:S10]  /*a140*/  FSETP.NE.FTZ.AND P2, PT, R13, RZ, PT ;  /* 0x000000ff0d00720b */ /* 0x000fd40003f55000 */
[----:B------:R-:W0:Y:S01]  /*a150*/  @P1 MUFU.LG2 R6, R9 ;  /* 0x0000000900061308 */ /* 0x000e220000000c00 */
[----:B------:R-:W-:Y:S02]  /*a160*/  @P1 FMUL.FTZ R5, R5, 0.69314718246459960938 ;  /* 0x3f31721805051820 */ /* 0x000fe40000410000 */
        /* <DEDUP_REMOVED lines=32> */
[----:B0-23--:R-:W-:Y:S05]  /*a370*/  @!P0 BRA `(.L_x_2418) ;  /* 0x0000000000048947 */ /* 0x00dfea0003800000 */
[----:B------:R-:W-:Y:S01]  /*a380*/  BPT.TRAP 0x1 ;  /* 0x000000040000795c */ /* 0x000fe20000300000 */
.L_x_2418:
        /* <DEDUP_REMOVED lines=109> */
.L_x_2382:
        /* <DEDUP_REMOVED lines=16> */
[----:B------:R-:W-:Y:S02]  /*ab60*/  R2UR UR18, R196 ;  /* 0x00000000c41272ca */ /* 0x000fe400000e0000 */
[----:B------:R-:W-:Y:S02]  /*ab70*/  R2UR UR17, R215 ;  /* 0x00000000d71172ca */ /* 0x000fe400000e0000 */
[----:B------:R-:W-:Y:S02]  /*ab80*/  R2UR UR19, R195 ;  /* 0x00000000c31372ca */ /* 0x000fe400000e0000 */
[----:B------:R-:W-:-:S09]  /*ab90*/  R2UR UR23, R213 ;  /* 0x00000000d51772ca */ /* 0x000fd200000e0000 */
[----:B------:R-:W-:Y:S01]  /*aba0*/  USHF.L.U64.HI UR16, UR18, 0x2, UR17 ;  /* 0x0000000212107899 */ /* 0x000fe20008010211 */
[----:B------:R-:W-:Y:S01]  /*abb0*/  UMOV UR10, UR8 ;  /* 0x00000008000a7c82 */ /* 0x000fe20008000000 */
[----:B0-----:R-:W-:Y:S01]  /*abc0*/  UMOV UR11, UR4 ;  /* 0x00000004000b7c82 */ /* 0x001fe20008000000 */
[----:B------:R-:W-:-:S04]  /*abd0*/  USHF.L.U32 UR4, UR18, 0x2, URZ ;  /* 0x0000000212047899 */ /* 0x000fc8000800063f */
[----:B------:R-:W-:-:S04]  /*abe0*/  UIADD3 UR9, UP0, UR4, UR14, URZ ;  /* 0x0000000e04097290 */ /* 0x000fc8000ff1e03f */
[----:B------:R-:W-:Y:S01]  /*abf0*/  UIADD3.X UR12, UR16, UR15, URZ, UP0, !UPT ;  /* 0x0000000f100c7290 */ /* 0x000fe200087fe43f */
[----:B------:R-:W-:Y:S01]  /*ac00*/  BAR.SYNC.DEFER_BLOCKING 0x1, 0x100 ;  /* 0x0044000000007b1d */ /* 0x000fe20000010000 */
[----:B--2---:R-:W-:-:S03]  /*ac10*/  IMAD.WIDE R4, R3, R4, UR10 ;  /* 0x0000000a03047e25 */ /* 0x004fc6000f8e0204 */
[C---:B------:R-:W-:Y:S02]  /*ac20*/  IADD3 R8, P1, R4.reuse, 0x40, RZ ;  /* 0x0000004004087810 */ /* 0x040fe40007f3e0ff */
[C---:B------:R-:W-:Y:S02]  /*ac30*/  LOP3.LUT R3, R4.reuse, 0x380, RZ, 0xc0, !PT ;  /* 0x0000038004037812 */ /* 0x040fe400078ec0ff */
[C---:B------:R-:W-:Y:S01]  /*ac40*/  IADD3 R6, P2, R4.reuse, 0x20, RZ ;  /* 0x0000002004067810 */ /* 0x040fe20007f5e0ff */
[--C-:B------:R-:W-:Y:S01]  /*ac50*/  IMAD.X R13, RZ, RZ, R5.reuse, P1 ;  /* 0x000000ffff0d7224 */ /* 0x100fe200008e0605 */
[C---:B------:R-:W-:Y:S02]  /*ac60*/  IADD3 R19, P6, R4.reuse, 0x60, RZ ;  /* 0x0000006004137810 */ /* 0x040fe40007fde0ff */
[----:B------:R-:W-:Y:S01]  /*ac70*/  IADD3 R133, P5, R4, 0x4000, RZ ;  /* 0x0000400004857810 */ /* 0x000fe20007fbe0ff */
[--C-:B------:R-:W-:Y:S01]  /*ac80*/  IMAD.X R11, RZ, RZ, R5.reuse, P2 ;  /* 0x000000ffff0b7224 */ /* 0x100fe200010e0605 */
[----:B------:R-:W-:Y:S01]  /*ac90*/  LOP3.LUT R7, R8, 0x380, RZ, 0xc0, !PT ;  /* 0x0000038008077812 */ /* 0x000fe200078ec0ff */
[--C-:B------:R-:W-:Y:S01]  /*aca0*/  IMAD.X R15, RZ, RZ, R5.reuse, P6 ;  /* 0x000000ffff0f7224 */ /* 0x100fe200030e0605 */
[----:B------:R-:W-:Y:S01]  /*acb0*/  SHF.R.U64 R3, R3, 0x3, RZ ;  /* 0x0000000303037819 */ /* 0x000fe200000012ff */
[----:B------:R-:W-:Y:S01]  /*acc0*/  IMAD.X R89, RZ, RZ, R5, P5 ;  /* 0x000000ffff597224 */ /* 0x000fe200028e0605 */
[----:B------:R-:W-:-:S02]  /*acd0*/  IADD3 R90, P0, R4, 0x4020, RZ ;  /* 0x00004020045a7810 */ /* 0x000fc40007f1e0ff */
[C---:B------:R-:W-:Y:S02]  /*ace0*/  IADD3 R135, P4, R4.reuse, 0x4040, RZ ;  /* 0x0000404004877810 */ /* 0x040fe40007f9e0ff */
[C---:B------:R-:W-:Y:S01]  /*acf0*/  IADD3 R94, P3, R4.reuse, 0x4060, RZ ;  /* 0x00004060045e7810 */ /* 0x040fe20007f7e0ff */
[--C-:B------:R-:W-:Y:S01]  /*ad00*/  IMAD.X R91, RZ, RZ, R5.reuse, P0 ;  /* 0x000000ffff5b7224 */ /* 0x100fe200000e0605 */
[C---:B------:R-:W-:Y:S01]  /*ad10*/  IADD3 R137, P2, R4.reuse, 0x8000, RZ ;  /* 0x0000800004897810 */ /* 0x040fe20007f5e0ff */
[--C-:B------:R-:W-:Y:S01]  /*ad20*/  IMAD.X R93, RZ, RZ, R5.reuse, P4 ;  /* 0x000000ffff5d7224 */ /* 0x100fe200020e0605 */
[C---:B------:R-:W-:Y:S01]  /*ad30*/  IADD3 R139, P1, R4.reuse, 0x8020, RZ ;  /* 0x00008020048b7810 */ /* 0x040fe20007f3e0ff */
[--C-:B------:R-:W-:Y:S01]  /*ad40*/  IMAD.X R95, RZ, RZ, R5.reuse, P3 ;  /* 0x000000ffff5f7224 */ /* 0x100fe200018e0605 */
[C---:B------:R-:W-:Y:S02]  /*ad50*/  IADD3 R130, P6, R4.reuse, 0x8040, RZ ;  /* 0x0000804004827810 */ /* 0x040fe40007fde0ff */
[----:B------:R-:W-:Y:S01]  /*ad60*/  IADD3 R141, P5, R4, 0x8060, RZ ;  /* 0x00008060048d7810 */ /* 0x000fe20007fbe0ff */
[--C-:B------:R-:W-:Y:S01]  /*ad70*/  IMAD.X R129, RZ, RZ, R5.reuse, P1 ;  /* 0x000000ffff817224 */ /* 0x100fe200008e0605 */
[----:B------:R-:W-:Y:S01]  /*ad80*/  SHF.R.U64 R7, R7, 0x3, RZ ;  /* 0x0000000307077819 */ /* 0x000fe200000012ff */
[--C-:B------:R-:W-:Y:S01]  /*ad90*/  IMAD.X R131, RZ, RZ, R5.reuse, P6 ;  /* 0x000000ffff837224 */ /* 0x100fe200030e0605 */
[----:B------:R-:W-:Y:S01]  /*ada0*/  LOP3.LUT R4, R3, R4, RZ, 0x3c, !PT ;  /* 0x0000000403047212 */ /* 0x000fe200078e3cff */
[----:B------:R-:W-:Y:S01]  /*adb0*/  IMAD.X R9, RZ, RZ, R5, P5 ;  /* 0x000000ffff097224 */ /* 0x000fe200028e0605 */
[----:B------:R-:W-:-:S02]  /*adc0*/  LOP3.LUT R3, R6, 0x380, RZ, 0xc0, !PT ;  /* 0x0000038006037812 */ /* 0x000fc400078ec0ff */
[----:B------:R-:W-:Y:S02]  /*add0*/  LOP3.LUT R12, R7, R8, RZ, 0x3c, !PT ;  /* 0x00000008070c7212 */ /* 0x000fe400078e3cff */
[----:B------:R-:W-:Y:S02]  /*ade0*/  LOP3.LUT R8, R137, 0x380, RZ, 0xc0, !PT ;  /* 0x0000038089087812 */ /* 0x000fe400078ec0ff */
[----:B------:R-:W-:Y:S02]  /*adf0*/  SHF.R.U64 R3, R3, 0x3, RZ ;  /* 0x0000000303037819 */ /* 0x000fe400000012ff */
[----:B------:R-:W-:Y:S02]  /*ae00*/  LOP3.LUT R14, R19, 0x380, RZ, 0xc0, !PT ;  /* 0x00000380130e7812 */ /* 0x000fe400078ec0ff */
[----:B------:R-:W-:Y:S02]  /*ae10*/  SHF.R.U64 R8, R8, 0x3, RZ ;  /* 0x0000000308087819 */ /* 0x000fe400000012ff */
[----:B------:R-:W-:-:S02]  /*ae20*/  LOP3.LUT R10, R3, R6, RZ, 0x3c, !PT ;  /* 0x00000006030a7212 */ /* 0x000fc400078e3cff */
[----:B------:R-:W-:Y:S02]  /*ae30*/  SHF.R.U64 R14, R14, 0x3, RZ ;  /* 0x000000030e0e7819 */ /* 0x000fe400000012ff */
[----:B------:R-:W-:Y:S02]  /*ae40*/  LOP3.LUT R3, R90, 0x380, RZ, 0xc0, !PT ;  /* 0x000003805a037812 */ /* 0x000fe400078ec0ff */
[----:B------:R-:W-:Y:S02]  /*ae50*/  LOP3.LUT R88, R133, 0x380, RZ, 0xc0, !PT ;  /* 0x0000038085587812 */ /* 0x000fe400078ec0ff */
[----:B------:R-:W-:Y:S02]  /*ae60*/  LOP3.LUT R6, R135, 0x380, RZ, 0xc0, !PT ;  /* 0x0000038087067812 */ /* 0x000fe400078ec0ff */
[----:B------:R-:W-:Y:S02]  /*ae70*/  LOP3.LUT R7, R94, 0x380, RZ, 0xc0, !PT ;  /* 0x000003805e077812 */ /* 0x000fe400078ec0ff */
[----:B------:R-:W-:-:S02]  /*ae80*/  LOP3.LUT R126, R8, R137, RZ, 0x3c, !PT ;  /* 0x00000089087e7212 */ /* 0x000fc400078e3cff */
[----:B------:R-:W-:Y:S02]  /*ae90*/  LOP3.LUT R8, R139, 0x380, RZ, 0xc0, !PT ;  /* 0x000003808b087812 */ /* 0x000fe400078ec0ff */
[----:B------:R-:W-:Y:S02]  /*aea0*/  LOP3.LUT R14, R14, R19, RZ, 0x3c, !PT ;  /* 0x000000130e0e7212 */ /* 0x000fe400078e3cff */
[----:B------:R-:W-:Y:S02]  /*aeb0*/  SHF.R.U64 R3, R3, 0x3, RZ ;  /* 0x0000000303037819 */ /* 0x000fe400000012ff */
[----:B------:R-:W-:Y:S02]  /*aec0*/  LOP3.LUT R132, R141, 0x380, RZ, 0xc0, !PT ;  /* 0x000003808d847812 */ /* 0x000fe400078ec0ff */
[----:B------:R-:W-:Y:S02]  /*aed0*/  SHF.R.U64 R88, R88, 0x3, RZ ;  /* 0x0000000358587819 */ /* 0x000fe400000012ff */
[----:B------:R-:W-:-:S02]  /*aee0*/  SHF.R.U64 R6, R6, 0x3, RZ ;  /* 0x0000000306067819 */ /* 0x000fc400000012ff */
[----:B------:R-:W-:Y:S02]  /*aef0*/  SHF.R.U64 R7, R7, 0x3, RZ ;  /* 0x0000000307077819 */ /* 0x000fe400000012ff */
[----:B------:R-:W-:Y:S02]  /*af00*/  LOP3.LUT R19, R130, 0x380, RZ, 0xc0, !PT ;  /* 0x0000038082137812 */ /* 0x000fe400078ec0ff */
[----:B------:R-:W-:Y:S02]  /*af10*/  SHF.R.U64 R8, R8, 0x3, RZ ;  /* 0x0000000308087819 */ /* 0x000fe400000012ff */
[----:B------:R-:W-:Y:S02]  /*af20*/  LOP3.LUT R90, R3, R90, RZ, 0x3c, !PT ;  /* 0x0000005a035a7212 */ /* 0x000fe400078e3cff */
[----:B------:R-:W-:Y:S02]  /*af30*/  SHF.R.U64 R132, R132, 0x3, RZ ;  /* 0x0000000384847819 */ /* 0x000fe400000012ff */
[----:B------:R-:W-:-:S02]  /*af40*/  IADD3.X R127, RZ, R5, RZ, P2, !PT ;  /* 0x00000005ff7f7210 */ /* 0x000fc400017fe4ff */
[----:B------:R-:W-:Y:S02]  /*af50*/  LOP3.LUT R88, R88, R133, RZ, 0x3c, !PT ;  /* 0x0000008558587212 */ /* 0x000fe400078e3cff */
[----:B------:R-:W-:Y:S02]  /*af60*/  LOP3.LUT R92, R6, R135, RZ, 0x3c, !PT ;  /* 0x00000087065c7212 */ /* 0x000fe400078e3cff */
[----:B------:R-:W-:Y:S02]  /*af70*/  LOP3.LUT R94, R7, R94, RZ, 0x3c, !PT ;  /* 0x0000005e075e7212 */ /* 0x000fe400078e3cff */
[----:B------:R-:W-:Y:S02]  /*af80*/  MOV R3, R4 ;  /* 0x0000000400037202 */ /* 0x000fe40000000f00 */
[----:B------:R-:W-:Y:S02]  /*af90*/  SHF.R.U64 R19, R19, 0x3, RZ ;  /* 0x0000000313137819 */ /* 0x000fe400000012ff */
[----:B------:R-:W-:-:S02]  /*afa0*/  F2FP.F16.F32.PACK_AB R4, R25, R24 ;  /* 0x000000181904723e */ /* 0x000fc400000000ff */
[----:B------:R-:W-:Y:S02]  /*afb0*/  F2FP.F16.F32.PACK_AB R5, R27, R26 ;  /* 0x0000001a1b05723e */ /* 0x000fe400000000ff */
[----:B------:R-:W-:Y:S02]  /*afc0*/  F2FP.F16.F32.PACK_AB R6, R29, R28 ;  /* 0x0000001c1d06723e */ /* 0x000fe400000000ff */
[----:B------:R-:W-:Y:S02]  /*afd0*/  F2FP.F16.F32.PACK_AB R7, R31, R30 ;  /* 0x0000001e1f07723e */ /* 0x000fe400000000ff */
[----:B------:R-:W-:Y:S02]  /*afe0*/  LOP3.LUT R128, R8, R139, RZ, 0x3c, !PT ;  /* 0x0000008b08807212 */ /* 0x000fe400078e3cff */
[----:B------:R-:W-:Y:S01]  /*aff0*/  MOV R136, R12 ;  /* 0x0000000c00887202 */ /* 0x000fe20000000f00 */
[----:B------:R0:W-:Y:S01]  /*b000*/  STSM.16.M88.4 [R3], R4 ;  /* 0x0000000403007844 */ /* 0x0001e20000000200 */
[----:B------:R-:W-:-:S02]  /*b010*/  MOV R135, R14 ;  /* 0x0000000e00877202 */ /* 0x000fc40000000f00 */
[----:B------:R-:W-:Y:S02]  /*b020*/  LOP3.LUT R8, R132, R141, RZ, 0x3c, !PT ;  /* 0x0000008d84087212 */ /* 0x000fe400078e3cff */
[----:B------:R-:W-:Y:S02]  /*b030*/  MOV R137, R10 ;  /* 0x0000000a00897202 */ /* 0x000fe40000000f00 */
[----:B------:R-:W-:Y:S02]  /*b040*/  F2FP.F16.F32.PACK_AB R12, R33, R32 ;  /* 0x00000020210c723e */ /* 0x000fe400000000ff */
[----:B------:R-:W-:Y:S02]  /*b050*/  F2FP.F16.F32.PACK_AB R13, R35, R34 ;  /* 0x00000022230d723e */ /* 0x000fe400000000ff */
[----:B------:R-:W-:Y:S02]  /*b060*/  F2FP.F16.F32.PACK_AB R14, R37, R36 ;  /* 0x00000024250e723e */ /* 0x000fe400000000ff */
[----:B------:R-:W-:-:S02]  /*b070*/  F2FP.F16.F32.PACK_AB R15, R39, R38 ;  /* 0x00000026270f723e */ /* 0x000fc400000000ff */
[----:B------:R-:W-:Y:S02]  /*b080*/  LOP3.LUT R130, R19, R130, RZ, 0x3c, !PT ;  /* 0x0000008213827212 */ /* 0x000fe400078e3cff */
[----:B------:R-:W-:Y:S01]  /*b090*/  MOV R134, R88 ;  /* 0x0000005800867202 */ /* 0x000fe20000000f00 */
[----:B------:R1:W-:Y:S01]  /*b0a0*/  STSM.16.M88.4 [R137], R12 ;  /* 0x0000000c89007844 */ /* 0x0003e20000000200 */
[----:B------:R-:W-:Y:S02]  /*b0b0*/  MOV R133, R90 ;  /* 0x0000005a00857202 */ /* 0x000fe40000000f00 */
[----:B------:R-:W-:Y:S02]  /*b0c0*/  MOV R132, R92 ;  /* 0x0000005c00847202 */ /* 0x000fe40000000f00 */
[----:B------:R-:W-:Y:S02]  /*b0d0*/  MOV R19, R94 ;  /* 0x0000005e00137202 */ /* 0x000fe40000000f00 */
[----:B------:R-:W-:-:S02]  /*b0e0*/  F2FP.F16.F32.PACK_AB R88, R41, R40 ;  /* 0x000000282958723e */ /* 0x000fc400000000ff */
[----:B------:R-:W-:Y:S02]  /*b0f0*/  F2FP.F16.F32.PACK_AB R89, R43, R42 ;  /* 0x0000002a2b59723e */ /* 0x000fe400000000ff */
[----:B------:R-:W-:Y:S02]  /*b100*/  F2FP.F16.F32.PACK_AB R90, R45, R44 ;  /* 0x0000002c2d5a723e */ /* 0x000fe400000000ff */
[----:B------:R-:W-:Y:S02]  /*b110*/  F2FP.F16.F32.PACK_AB R91, R47, R46 ;  /* 0x0000002e2f5b723e */ /* 0x000fe400000000ff */
[----:B------:R-:W-:Y:S02]  /*b120*/  F2FP.F16.F32.PACK_AB R92, R49, R48 ;  /* 0x00000030315c723e */ /* 0x000fe400000000ff */
[----:B------:R-:W-:Y:S01]  /*b130*/  F2FP.F16.F32.PACK_AB R93, R51, R50 ;  /* 0x00000032335d723e */ /* 0x000fe200000000ff */
[----:B------:R2:W-:Y:S01]  /*b140*/  STSM.16.M88.4 [R136], R88 ;  /* 0x0000005888007844 */ /* 0x0005e20000000200 */
[----:B------:R-:W-:-:S02]  /*b150*/  F2FP.F16.F32.PACK_AB R94, R53, R52 ;  /* 0x00000034355e723e */ /* 0x000fc400000000ff */
[----:B------:R-:W-:Y:S02]  /*b160*/  F2FP.F16.F32.PACK_AB R95, R55, R54 ;  /* 0x00000036375f723e */ /* 0x000fe400000000ff */
[----:B0-----:R-:W-:Y:S02]  /*b170*/  MOV R3, R8 ;  /* 0x0000000800037202 */ /* 0x001fe40000000f00 */
[----:B------:R-:W-:Y:S01]  /*b180*/  F2FP.F16.F32.PACK_AB R4, R57, R56 ;  /* 0x000000383904723e */ /* 0x000fe200000000ff */
[----:B------:R0:W-:Y:S01]  /*b190*/  STSM.16.M88.4 [R135], R92 ;  /* 0x0000005c87007844 */ /* 0x0001e20000000200 */
[----:B------:R-:W-:Y:S02]  /*b1a0*/  F2FP.F16.F32.PACK_AB R5, R59, R58 ;  /* 0x0000003a3b05723e */ /* 0x000fe400000000ff */
[----:B------:R-:W-:Y:S02]  /*b1b0*/  F2FP.F16.F32.PACK_AB R6, R61, R60 ;  /* 0x0000003c3d06723e */ /* 0x000fe400000000ff */
[----:B------:R-:W-:-:S02]  /*b1c0*/  F2FP.F16.F32.PACK_AB R7, R63, R62 ;  /* 0x0000003e3f07723e */ /* 0x000fc400000000ff */
[----:B------:R-:W-:Y:S02]  /*b1d0*/  F2FP.F16.F32.PACK_AB R8, R65, R64 ;  /* 0x000000404108723e */ /* 0x000fe400000000ff */
[----:B------:R-:W-:Y:S01]  /*b1e0*/  F2FP.F16.F32.PACK_AB R9, R67, R66 ;  /* 0x000000424309723e */ /* 0x000fe200000000ff */
[----:B------:R3:W-:Y:S01]  /*b1f0*/  STSM.16.M88.4 [R134], R4 ;  /* 0x0000000486007844 */ /* 0x0007e20000000200 */
[----:B------:R-:W-:Y:S02]  /*b200*/  F2FP.F16.F32.PACK_AB R10, R69, R68 ;  /* 0x00000044450a723e */ /* 0x000fe400000000ff */
[----:B------:R-:W-:Y:S02]  /*b210*/  F2FP.F16.F32.PACK_AB R11, R71, R70 ;  /* 0x00000046470b723e */ /* 0x000fe400000000ff */
[----:B-1----:R-:W-:Y:S02]  /*b220*/  F2FP.F16.F32.PACK_AB R12, R73, R72 ;  /* 0x00000048490c723e */ /* 0x002fe400000000ff */
[----:B------:R-:W-:Y:S01]  /*b230*/  F2FP.F16.F32.PACK_AB R13, R75, R74 ;  /* 0x0000004a4b0d723e */ /* 0x000fe200000000ff */
[----:B------:R-:W-:Y:S01]  /*b240*/  STSM.16.M88.4 [R133], R8 ;  /* 0x0000000885007844 */ /* 0x000fe20000000200 */
[----:B------:R-:W-:-:S02]  /*b250*/  F2FP.F16.F32.PACK_AB R14, R77, R76 ;  /* 0x0000004c4d0e723e */ /* 0x000fc400000000ff */
[----:B------:R-:W-:Y:S02]  /*b260*/  F2FP.F16.F32.PACK_AB R15, R79, R78 ;  /* 0x0000004e4f0f723e */ /* 0x000fe400000000ff */
[----:B--2---:R-:W-:Y:S02]  /*b270*/  F2FP.F16.F32.PACK_AB R88, R81, R80 ;  /* 0x000000505158723e */ /* 0x004fe400000000ff */
[----:B------:R-:W-:Y:S01]  /*b280*/  F2FP.F16.F32.PACK_AB R89, R83, R82 ;  /* 0x000000525359723e */ /* 0x000fe200000000ff */
[----:B------:R-:W-:Y:S01]  /*b290*/  STSM.16.M88.4 [R132], R12 ;  /* 0x0000000c84007844 */ /* 0x000fe20000000200 */
[----:B------:R-:W-:Y:S02]  /*b2a0*/  F2FP.F16.F32.PACK_AB R90, R85, R84 ;  /* 0x00000054555a723e */ /* 0x000fe400000000ff */
[----:B------:R-:W-:Y:S02]  /*b2b0*/  F2FP.F16.F32.PACK_AB R91, R87, R86 ;  /* 0x00000056575b723e */ /* 0x000fe400000000ff */
[----:B------:R-:W-:-:S02]  /*b2c0*/  MOV R126, R126 ;  /* 0x0000007e007e7202 */ /* 0x000fc40000000f00 */
[----:B0-----:R-:W-:Y:S01]  /*b2d0*/  F2FP.F16.F32.PACK_AB R92, R21, R20 ;  /* 0x00000014155c723e */ /* 0x001fe200000000ff */
[----:B------:R0:W-:Y:S01]  /*b2e0*/  STSM.16.M88.4 [R19], R88 ;  /* 0x0000005813007844 */ /* 0x0001e20000000200 */
[----:B------:R-:W-:Y:S02]  /*b2f0*/  F2FP.F16.F32.PACK_AB R93, R123, R122 ;  /* 0x0000007a7b5d723e */ /* 0x000fe400000000ff */
[----:B------:R-:W-:Y:S02]  /*b300*/  F2FP.F16.F32.PACK_AB R94, R121, R120 ;  /* 0x00000078795e723e */ /* 0x000fe400000000ff */
[----:B------:R-:W-:Y:S02]  /*b310*/  F2FP.F16.F32.PACK_AB R95, R125, R124 ;  /* 0x0000007c7d5f723e */ /* 0x000fe400000000ff */
[----:B------:R-:W-:Y:S02]  /*b320*/  MOV R128, R128 ;  /* 0x0000008000807202 */ /* 0x000fe40000000f00 */
[----:B---3--:R-:W-:Y:S01]  /*b330*/  F2FP.F16.F32.PACK_AB R4, R97, R96 ;  /* 0x000000606104723e */ /* 0x008fe200000000ff */
[----:B------:R-:W-:Y:S01]  /*b340*/  STSM.16.M88.4 [R126], R92 ;  /* 0x0000005c7e007844 */ /* 0x000fe20000000200 */
[----:B------:R-:W-:-:S02]  /*b350*/  F2FP.F16.F32.PACK_AB R5, R99, R98 ;  /* 0x000000626305723e */ /* 0x000fc400000000ff */
[----:B------:R-:W-:Y:S02]  /*b360*/  F2FP.F16.F32.PACK_AB R6, R101, R100 ;  /* 0x000000646506723e */ /* 0x000fe400000000ff */
[----:B------:R-:W-:Y:S01]  /*b370*/  F2FP.F16.F32.PACK_AB R7, R103, R102 ;  /* 0x000000666707723e */ /* 0x000fe200000000ff */
[----:B0-----:R-:W-:Y:S01]  /*b380*/  IMAD.U32 R88, RZ, RZ, UR9 ;  /* 0x00000009ff587e24 */ /* 0x001fe2000f8e00ff */
[----:B------:R-:W-:Y:S01]  /*b390*/  MOV R130, R130 ;  /* 0x0000008200827202 */ /* 0x000fe20000000f00 */
[----:B------:R-:W-:Y:S01]  /*b3a0*/  IMAD.U32 R89, RZ, RZ, UR12 ;  /* 0x0000000cff597e24 */ /* 0x000fe2000f8e00ff */
[----:B------:R-:W-:Y:S01]  /*b3b0*/  F2FP.F16.F32.PACK_AB R8, R105, R104 ;  /* 0x000000686908723e */ /* 0x000fe200000000ff */
[----:B------:R-:W-:Y:S01]  /*b3c0*/  STSM.16.M88.4 [R128], R4 ;  /* 0x0000000480007844 */ /* 0x000fe20000000200 */
[----:B------:R-:W-:Y:S01]  /*b3d0*/  F2FP.F16.F32.PACK_AB R9, R107, R106 ;  /* 0x0000006a6b09723e */ /* 0x000fe200000000ff */
[----:B------:R-:W-:Y:S01]  /*b3e0*/  ULDC.64 UR12, c[0x0][0xc08] ;  /* 0x00030200000c7ab9 */ /* 0x000fe20000000a00 */
        /* <DEDUP_REMOVED lines=10> */
[----:B------:R-:W-:-:S07]  /*b490*/  ISETP.NE.AND.EX P0, PT, RZ, UR15, PT, P0 ;  /* 0x0000000fff007c0c */ /* 0x000fce000bf05300 */
[----:B0-----:R-:W0:Y:S06]  /*b4a0*/  LDC R3, c[0x0][0xbe8] ;  /* 0x0002fa00ff037b82 */ /* 0x001e2c0000000800 */
[----:B------:R-:W2:Y:S01]  /*b4b0*/  @P0 LDG.E R19, desc[UR36][R88.64] ;  /* 0x0000002458130981 */ /* 0x000ea2000c1e1900 */
[----:B------:R-:W-:-:S04]  /*b4c0*/  UISETP.NE.U32.AND UP0, UPT, UR12, URZ, UPT ;  /* 0x0000003f0c00728c */ /* 0x000fc8000bf05070 */
[----:B------:R-:W-:-:S06]  /*b4d0*/  UISETP.NE.AND.EX UP0, UPT, UR13, URZ, UPT, UP0 ;  /* 0x0000003f0d00728c */ /* 0x000fcc000bf05300 */
[----:B------:R-:W-:Y:S02]  /*b4e0*/  PLOP3.LUT P4, PT, PT, PT, UP0, 0x80, 0x0 ;  /* 0x000000000000781c */ /* 0x000fe40003f8f008 */
[----:B0-----:R-:W-:-:S03]  /*b4f0*/  ISETP.NE.AND P1, PT, R3, 0x1, PT ;  /* 0x000000010300780c */ /* 0x001fc60003f25270 */
[----:B------:R-:W-:-:S03]  /*b500*/  @UP0 UIADD3 UR12, UP1, UR4, UR12, URZ ;  /* 0x0000000c040c0290 */ /* 0x000fc6000ff3e03f */
[----:B------:R-:W-:Y:S01]  /*b510*/  ULDC UR4, c[0x0][0xa88] ;  /* 0x0002a20000047ab9 */ /* 0x000fe20000000800 */
[----:B------:R-:W-:Y:S01]  /*b520*/  @UP0 UIADD3.X UR13, UR16, UR13, URZ, UP1, !UPT ;  /* 0x0000000d100d0290 */ /* 0x000fe20008ffe43f */
[----:B------:R-:W-:Y:S01]  /*b530*/  IMAD.U32 R8, RZ, RZ, UR4 ;  /* 0x00000004ff087e24 */ /* 0x000fe2000f8e00ff */
[----:B------:R-:W-:Y:S01]  /*b540*/  UISETP.NE.AND UP0, UPT, UR20, URZ, UPT ;  /* 0x0000003f1400728c */ /* 0x000fe2000bf05270 */
[----:B------:R-:W-:Y:S01]  /*b550*/  IMAD.U32 R4, RZ, RZ, UR12 ;  /* 0x0000000cff047e24 */ /* 0x000fe2000f8e00ff */
[----:B------:R-:W-:Y:S02]  /*b560*/  ULDC UR4, c[0x0][0xad4] ;  /* 0x0002b50000047ab9 */ /* 0x000fe40000000800 */
[----:B------:R-:W0:Y:S01]  /*b570*/  @P1 LDC R6, c[0x0][0xbec] ;  /* 0x0002fb00ff061b82 */ /* 0x000e220000000800 */
[----:B------:R-:W-:Y:S01]  /*b580*/  USEL UR4, UR20, UR4, UP0 ;  /* 0x0000000414047287 */ /* 0x000fe20008000000 */
[----:B------:R-:W-:Y:S01]  /*b590*/  IMAD.U32 R5, RZ, RZ, UR13 ;  /* 0x0000000dff057e24 */ /* 0x000fe2000f8e00ff */
[----:B------:R-:W-:-:S02]  /*b5a0*/  UMOV UR22, 0x9b8 ;  /* 0x000009b800167882 */ /* 0x000fc40000000000 */
[----:B------:R-:W-:-:S03]  /*b5b0*/  UISETP.GT.AND UP1, UPT, UR4, 0x1, UPT ;  /* 0x000000010400788c */ /* 0x000fc6000bf24270 */
[----:B------:R-:W1:Y:S01]  /*b5c0*/  @P1 LDC R9, c[0x0][0xbf0] ;  /* 0x0002fc00ff091b82 */ /* 0x000e620000000800 */
[----:B------:R-:W-:Y:S01]  /*b5d0*/  USEL UR22, UR22, 0x978, UP1 ;  /* 0x0000097816167887 */ /* 0x000fe20008800000 */
[----:B------:R-:W-:Y:S01]  /*b5e0*/  VIADD R11, R17, UR42 ;  /* 0x0000002a110b7c36 */ /* 0x000fe20008000000 */
[----:B------:R-:W-:Y:S01]  /*b5f0*/  UISETP.NE.U32.AND UP0, UPT, UR14, URZ, UPT ;  /* 0x0000003f0e00728c */ /* 0x000fe2000bf05070 */
[----:B------:R0:W5:Y:S01]  /*b600*/  @P4 LDG.E R8, desc[UR36][R4.64] ;  /* 0x0000002404084981 */ /* 0x000162000c1e1900 */
[----:B------:R-:W-:Y:S01]  /*b610*/  UMOV UR4, URZ ;  /* 0x0000003f00047c82 */ /* 0x000fe20008000000 */
[----:B------:R-:W-:Y:S01]  /*b620*/  USEL UR20, UR19, URZ, UP1 ;  /* 0x0000003f13147287 */ /* 0x000fe20008800000 */
[----:B------:R-:W-:Y:S01]  /*b630*/  IMAD.MOV.U32 R7, RZ, RZ, R11 ;  /* 0x000000ffff077224 */ /* 0x000fe200078e000b */
[----:B------:R-:W-:-:S04]  /*b640*/  UISETP.NE.AND.EX UP0, UPT, UR15, URZ, UPT, UP0 ;  /* 0x0000003f0f00728c */ /* 0x000fc8000bf05300 */
[----:B------:R-:W-:Y:S02]  /*b650*/  USEL UR9, UR18, URZ, !UP0 ;  /* 0x0000003f12097287 */ /* 0x000fe4000c000000 */
[----:B------:R-:W-:Y:S01]  /*b660*/  USEL UR21, UR17, URZ, !UP0 ;  /* 0x0000003f11157287 */ /* 0x000fe2000c000000 */
[----:B------:R-:W-:Y:S02]  /*b670*/  ULDC.64 UR12, c[0x0][UR22+0x218] ;  /* 0x00008600160c7abb */ /* 0x000fe40008000a00 */
[----:B------:R-:W-:Y:S01]  /*b680*/  ULDC.64 UR16, c[0x0][UR22+0x220] ;  /* 0x0000880016107abb */ /* 0x000fe20008000a00 */
[----:B------:R-:W-:Y:S01]  /*b690*/  ULDC.64 UR18, c[0x0][UR22+0x228] ;  /* 0x00008a0016127abb */ /* 0x000fe20008000a00 */
[----:B------:R-:W-:Y:S01]  /*b6a0*/  UIMAD.WIDE.U32 UR14, UR12, UR23, URZ ;  /* 0x000000170c0e72a5 */ /* 0x000fe2000f8e003f */
[----:B0-----:R-:W-:Y:S01]  /*b6b0*/  @P1 IMAD.HI.U32 R4, R11, R6, RZ ;  /* 0x000000060b041227 */ /* 0x001fe200078e00ff */
[----:B------:R-:W-:Y:S02]  /*b6c0*/  UIMAD UR23, UR13, UR23, URZ ;  /* 0x000000170d1772a4 */ /* 0x000fe4000f8e023f */
[----:B------:R-:W-:-:S02]  /*b6d0*/  UIMAD UR17, UR17, UR9, URZ ;  /* 0x00000009111172a4 */ /* 0x000fc4000f8e023f */
[----:B------:R-:W-:Y:S01]  /*b6e0*/  UIMAD.WIDE.U32 UR24, UR18, UR20, URZ ;  /* 0x00000014121872a5 */ /* 0x000fe2000f8e003f */
[----:B-1----:R-:W-:Y:S01]  /*b6f0*/  @P1 SHF.R.U32.HI R7, RZ, R9, R4 ;  /* 0x00000009ff071219 */ /* 0x002fe20000011604 */
[----:B------:R-:W-:Y:S02]  /*b700*/  UIMAD.WIDE.U32 UR12, UR16, UR9, URZ ;  /* 0x00000009100c72a5 */ /* 0x000fe4000f8e003f */
[----:B------:R-:W-:Y:S01]  /*b710*/  UIMAD UR18, UR19, UR20, URZ ;  /* 0x00000014131272a4 */ /* 0x000fe2000f8e023f */
[----:B------:R-:W-:Y:S01]  /*b720*/  IADD3 R6, -R7, RZ, RZ ;  /* 0x000000ff07067210 */ /* 0x000fe20007ffe1ff */
[----:B------:R-:W-:Y:S01]  /*b730*/  UIMAD UR17, UR16, UR21, UR17 ;  /* 0x00000015101172a4 */ /* 0x000fe2000f8e0211 */
[----:B------:R-:W-:Y:S01]  /*b740*/  IMAD.U32 R4, RZ, RZ, UR24 ;  /* 0x00000018ff047e24 */ /* 0x000fe2000f8e00ff */
[----:B------:R-:W-:Y:S02]  /*b750*/  UIADD3 UR18, UR25, UR18, URZ ;  /* 0x0000001219127290 */ /* 0x000fe4000fffe03f */
[----:B------:R-:W-:Y:S01]  /*b760*/  IMAD.U32 R5, RZ, RZ, UR25 ;  /* 0x00000019ff057e24 */ /* 0x000fe2000f8e00ff */
[----:B------:R-:W-:Y:S01]  /*b770*/  UIADD3 UR23, UR15, UR23, URZ ;  /* 0x000000170f177290 */ /* 0x000fe2000fffe03f */
[----:B------:R-:W-:Y:S01]  /*b780*/  IMAD R9, R3, R6, R11 ;  /* 0x0000000603097224 */ /* 0x000fe200078e020b */
[----:B------:R-:W-:Y:S01]  /*b790*/  UIADD3 UR17, UR13, UR17, URZ ;  /* 0x000000110d117290 */ /* 0x000fe2000fffe03f */
[----:B------:R-:W-:Y:S01]  /*b7a0*/  SHF.R.S32.HI R5, RZ, 0x1f, R7 ;  /* 0x0000001fff057819 */ /* 0x000fe20000011407 */
[----:B------:R-:W-:-:S02]  /*b7b0*/  IMAD.U32 R10, RZ, RZ, UR18 ;  /* 0x00000012ff0a7e24 */ /* 0x000fc4000f8e00ff */
[----:B------:R-:W-:Y:S02]  /*b7c0*/  SHF.R.S32.HI R6, RZ, 0x1f, R9 ;  /* 0x0000001fff067819 */ /* 0x000fe40000011409 */
[----:B--2---:R-:W-:-:S13]  /*b7d0*/  @P0 R2UR UR4, R19 ;  /* 0x00000000130402ca */ /* 0x004fda00000e0000 */
[----:B------:R-:W-:Y:S02]  /*b7e0*/  UIADD3 UR14, UP0, UP2, UR12, UR14, UR4 ;  /* 0x0000000e0c0e7290 */ /* 0x000fe4000fa1e004 */
[----:B------:R-:W-:Y:S01]  /*b7f0*/  USHF.R.S32.HI UR16, URZ, 0x1f, UR4 ;  /* 0x0000001f3f107899 */ /* 0x000fe20008011404 */
[----:B------:R-:W-:-:S03]  /*b800*/  ULDC.64 UR12, c[0x0][UR22+0x210] ;  /* 0x00008400160c7abb */ /* 0x000fc60008000a00 */
[----:B------:R-:W-:Y:S01]  /*b810*/  IADD3 R4, P2, P3, R7, UR14, R4 ;  /* 0x0000000e07047c10 */ /* 0x000fe2000fb5e004 */
[----:B------:R-:W-:Y:S01]  /*b820*/  UIADD3.X UR14, UR17, UR23, UR16, UP0, UP2 ;  /* 0x00000017110e7290 */ /* 0x000fe200087e4410 */
[----:B------:R-:W-:-:S04]  /*b830*/  IMAD R7, R9, UR13, RZ ;  /* 0x0000000d09077c24 */ /* 0x000fc8000f8e02ff */
[----:B------:R-:W-:Y:S01]  /*b840*/  IMAD R7, R6, UR12, R7 ;  /* 0x0000000c06077c24 */ /* 0x000fe2000f8e0207 */
[----:B------:R-:W-:Y:S01]  /*b850*/  IADD3.X R5, R5, UR14, R10, P2, P3 ;  /* 0x0000000e05057c10 */ /* 0x000fe200097e640a */
        /* <DEDUP_REMOVED lines=12> */
.L_x_2421:
[----:B------:R-:W2:Y:S01]  /*b920*/  LDL R12, [R1+0x10] ;  /* 0x00001000010c7983 */ /* 0x000ea20000100800 */
[----:B-----5:R-:W-:Y:S01]  /*b930*/  IMAD R19, R8, R3, RZ ;  /* 0x0000000308137224 */ /* 0x020fe200078e02ff */
[----:B------:R-:W-:Y:S02]  /*b940*/  LOP3.LUT P0, RZ, R217, 0x3, RZ, 0xc0, !PT ;  /* 0x00000003d9ff7812 */ /* 0x000fe4000780c0ff */
[----:B------:R-:W-:Y:S01]  /*b950*/  SHFL.IDX PT, R4, R9, RZ, 0x1c1f ;  /* 0x001c1fff09047589 */ /* 0x000fe200000e0000 */
[----:B------:R-:W-:-:S03]  /*b960*/  PLOP3.LUT P3, PT, PT, PT, UP1, 0x80, 0x0 ;  /* 0x000000000000781c */ /* 0x000fc60003f6f018 */
[----:B------:R-:W0:Y:S04]  /*b970*/  SHFL.IDX PT, R5, R10, RZ, 0x1c1f ;  /* 0x001c1fff0a057589 */ /* 0x000e2800000e0000 */
[----:B------:R-:W-:Y:S04]  /*b980*/  SHFL.IDX PT, R6, R9, 0x1, 0x1c1f ;  /* 0x003c1f0009067f89 */ /* 0x000fe800000e0000 */
[----:B------:R-:W1:Y:S01]  /*b990*/  SHFL.IDX PT, R7, R10, 0x1, 0x1c1f ;  /* 0x003c1f000a077f89 */ /* 0x000e6200000e0000 */
[----:B--2---:R-:W-:-:S04]  /*b9a0*/  VIADD R12, R12, UR42 ;  /* 0x0000002a0c0c7c36 */ /* 0x004fc80008000000 */
        /* <DEDUP_REMOVED lines=8> */
[----:B------:R-:W-:Y:S01]  /*ba30*/  IMAD.SHL.U32 R67, R18, 0x8, RZ ;  /* 0x0000000812437824 */ /* 0x000fe200078e00ff */
[----:B------:R-:W1:Y:S01]  /*ba40*/  @P1 LDC R21, c[0x0][0xbec] ;  /* 0x0002fb00ff151b82 */ /* 0x000e620000000800 */
[----:B0-----:R-:W-:Y:S01]  /*ba50*/  IMAD.MOV.U32 R5, RZ, RZ, 0x2 ;  /* 0x00000002ff057424 */ /* 0x001fe200078e00ff */
[----:B------:R-:W-:Y:S01]  /*ba60*/  ULDC.64 UR14, c[0x0][0xaa0] ;  /* 0x0002a800000e7ab9 */ /* 0x000fe20000000a00 */
[----:B------:R-:W-:Y:S01]  /*ba70*/  IMAD R4, R214, 0x40, R67 ;  /* 0x00000040d6047824 */ /* 0x000fe200078e0243 */
[----:B------:R-:W-:-:S03]  /*ba80*/  R2UR UR17, R213 ;  /* 0x00000000d51172ca */ /* 0x000fc600000e0000 */
[----:B------:R-:W-:Y:S01]  /*ba90*/  IMAD.WIDE R4, R4, R5, UR10 ;  /* 0x0000000a04047e25 */ /* 0x000fe2000f8e0205 */
[----:B------:R-:W0:Y:S02]  /*baa0*/  @P1 LDC R63, c[0x0][0xbf0] ;  /* 0x0002fc00ff3f1b82 */ /* 0x000e240000000800 */
[C---:B------:R-:W-:Y:S01]  /*bab0*/  IADD3 R33, P2, R4.reuse, 0x5000, RZ ;  /* 0x0000500004217810 */ /* 0x040fe20007f5e0ff */
[----:B------:R-:W-:Y:S01]  /*bac0*/  UIMAD UR12, UR16, UR14, URZ ;  /* 0x0000000e100c72a4 */ /* 0x000fe2000f8e023f */
[C---:B------:R-:W-:Y:S02]  /*bad0*/  IADD3 R9, P4, R4.reuse, 0x1000, RZ ;  /* 0x0000100004097810 */ /* 0x040fe40007f9e0ff */
[----:B------:R-:W-:Y:S02]  /*bae0*/  LOP3.LUT R32, R33, 0x380, RZ, 0xc0, !PT ;  /* 0x0000038021207812 */ /* 0x000fe400078ec0ff */
[----:B------:R-:W-:Y:S02]  /*baf0*/  IADD3 R13, P3, R4, 0x2000, RZ ;  /* 0x00002000040d7810 */ /* 0x000fe40007f7e0ff */
[----:B------:R-:W-:-:S02]  /*bb00*/  SHF.R.U64 R32, R32, 0x3, RZ ;  /* 0x0000000320207819 */ /* 0x000fc400000012ff */
[----:B------:R-:W-:Y:S02]  /*bb10*/  IADD3 R25, P6, R4, 0x3000, RZ ;  /* 0x0000300004197810 */ /* 0x000fe40007fde0ff */
[----:B------:R-:W-:Y:S01]  /*bb20*/  LOP3.LUT R32, R32, R33, RZ, 0x3c, !PT ;  /* 0x0000002120207212 */ /* 0x000fe200078e3cff */
[--C-:B------:R-:W-:Y:S01]  /*bb30*/  IMAD.X R33, RZ, RZ, R5.reuse, P2 ;  /* 0x000000ffff217224 */ /* 0x100fe200010e0605 */
[C---:B------:R-:W-:Y:S02]  /*bb40*/  IADD3 R7, P2, R4.reuse, 0xb000, RZ ;  /* 0x0000b00004077810 */ /* 0x040fe40007f5e0ff */
        /* <DEDUP_REMOVED lines=10> */
[----:B------:R-:W-:Y:S01]  /*bbf0*/  LOP3.LUT R28, R29, 0x380, RZ, 0xc0, !PT ;  /* 0x000003801d1c7812 */ /* 0x000fe200078ec0ff */
[----:B------:R-:W-:Y:S01]  /*bc00*/  UIADD3 UR11, UR11, UR12, URZ ;  /* 0x0000000c0b0b7290 */ /* 0x000fe2000fffe03f */
[----:B------:R-:W-:Y:S02]  /*bc10*/  LOP3.LUT R56, R0, R7, RZ, 0x3c, !PT ;  /* 0x0000000700387212 */ /* 0x000fe400078e3cff */
[----:B------:R-:W-:Y:S01]  /*bc20*/  LEA R0, R18, R214, 0x5 ;  /* 0x000000d612007211 */ /* 0x000fe200078e28ff */
[----:B------:R-:W-:Y:S01]  /*bc30*/  ULDC.64 UR12, c[0x0][0xae8] ;  /* 0x0002ba00000c7ab9 */ /* 0x000fe20000000a00 */
[----:B------:R-:W-:Y:S02]  /*bc40*/  SHF.R.U64 R8, R8, 0x3, RZ ;  /* 0x0000000308087819 */ /* 0x000fe400000012ff */
[----:B------:R-:W-:Y:S02]  /*bc50*/  SHF.R.U64 R12, R12, 0x3, RZ ;  /* 0x000000030c0c7819 */ /* 0x000fe400000012ff */
[----:B------:R-:W-:-:S02]  /*bc60*/  SHF.R.U64 R24, R24, 0x3, RZ ;  /* 0x0000000318187819 */ /* 0x000fc400000012ff */
[----:B------:R-:W-:Y:S01]  /*bc70*/  SHF.R.U64 R28, R28, 0x3, RZ ;  /* 0x000000031c1c7819 */ /* 0x000fe200000012ff */
[----:B------:R-:W-:Y:S01]  /*bc80*/  UIMAD.WIDE.U32 UR10, UR17, UR12, UR10 ;  /* 0x0000000c110a72a5 */ /* 0x000fe2000f8e000a */
[----:B------:R-:W-:Y:S01]  /*bc90*/  LOP3.LUT R8, R8, R9, RZ, 0x3c, !PT ;  /* 0x0000000908087212 */ /* 0x000fe200078e3cff */
[----:B------:R-:W-:Y:S01]  /*bca0*/  VIADD R60, R0, UR42 ;  /* 0x0000002a003c7c36 */ /* 0x000fe20008000000 */
[----:B------:R-:W-:Y:S01]  /*bcb0*/  LOP3.LUT R12, R12, R13, RZ, 0x3c, !PT ;  /* 0x0000000d0c0c7212 */ /* 0x000fe200078e3cff */
[--C-:B------:R-:W-:Y:S01]  /*bcc0*/  IMAD.X R13, RZ, RZ, R5.reuse, P3 ;  /* 0x000000ffff0d7224 */ /* 0x100fe200018e0605 */
[----:B------:R-:W-:Y:S01]  /*bcd0*/  LOP3.LUT R24, R24, R25, RZ, 0x3c, !PT ;  /* 0x0000001918187212 */ /* 0x000fe200078e3cff */
[--C-:B------:R-:W-:Y:S01]  /*bce0*/  IMAD.X R25, RZ, RZ, R5.reuse, P6 ;  /* 0x000000ffff197224 */ /* 0x100fe200030e0605 */
[----:B------:R-:W-:Y:S01]  /*bcf0*/  LOP3.LUT R28, R28, R29, RZ, 0x3c, !PT ;  /* 0x0000001d1c1c7212 */ /* 0x000fe200078e3cff */
[----:B------:R-:W-:Y:S01]  /*bd00*/  IMAD.X R29, RZ, RZ, R5, P5 ;  /* 0x000000ffff1d7224 */ /* 0x000fe200028e0605 */
[----:B------:R-:W-:Y:S01]  /*bd10*/  IADD3.X R9, RZ, R5, RZ, P4, !PT ;  /* 0x00000005ff097210 */ /* 0x000fe200027fe4ff */
[----:B------:R-:W-:Y:S01]  /*bd20*/  USHF.R.S32.HI UR4, URZ, 0x1f, UR9 ;  /* 0x0000001f3f047899 */ /* 0x000fe20008011409 */
[C---:B------:R-:W-:Y:S01]  /*bd30*/  IADD3 R37, P0, R4.reuse, 0x6000, RZ ;  /* 0x0000600004257810 */ /* 0x040fe20007f1e0ff */
[----:B------:R-:W-:Y:S01]  /*bd40*/  UIMAD UR11, UR17, UR13, UR11 ;  /* 0x0000000d110b72a4 */ /* 0x000fe2000f8e020b */
[----:B------:R-:W-:Y:S01]  /*bd50*/  IADD3 R41, P4, R4, 0x7000, RZ ;  /* 0x0000700004297810 */ /* 0x000fe20007f9e0ff */
[----:B-1----:R-:W-:Y:S01]  /*bd60*/  @P1 IMAD.HI.U32 R0, R60, R21, RZ ;  /* 0x000000153c001227 */ /* 0x002fe200078e00ff */
[C---:B------:R-:W-:Y:S01]  /*bd70*/  IADD3 R45, P3, R4.reuse, 0x8000, RZ ;  /* 0x00008000042d7810 */ /* 0x040fe20007f7e0ff */
[----:B------:R-:W-:Y:S01]  /*bd80*/  ULDC.64 UR12, c[0x0][0xaf0] ;  /* 0x0002bc00000c7ab9 */ /* 0x000fe20000000a00 */
[C---:B------:R-:W-:Y:S01]  /*bd90*/  IADD3 R49, P6, R4.reuse, 0x9000, RZ ;  /* 0x0000900004317810 */ /* 0x040fe20007fde0ff */
[----:B------:R-:W-:Y:S01]  /*bda0*/  IMAD.MOV.U32 R61, RZ, RZ, R60 ;  /* 0x000000ffff3d7224 */ /* 0x000fe200078e003c */
[----:B------:R-:W-:Y:S01]  /*bdb0*/  IADD3 R53, P5, R4, 0xa000, RZ ;  /* 0x0000a00004357810 */ /* 0x000fe20007fbe0ff */
[----:B------:R-:W-:Y:S01]  /*bdc0*/  UIMAD UR4, UR4, UR12, URZ ;  /* 0x0000000c040472a4 */ /* 0x000fe2000f8e023f */
[----:B------:R-:W-:Y:S01]  /*bdd0*/  LOP3.LUT R36, R37, 0x380, RZ, 0xc0, !PT ;  /* 0x0000038025247812 */ /* 0x000fe200078ec0ff */
[----:B------:R-:W5:Y:S01]  /*bde0*/  LD.E.128 R12, desc[UR36][R12.64] ;  /* 0x000000240c0c7980 */ /* 0x000f62000c101d00 */
[----:B------:R-:W-:-:S02]  /*bdf0*/  LOP3.LUT R40, R41, 0x380, RZ, 0xc0, !PT ;  /* 0x0000038029287812 */ /* 0x000fc400078ec0ff */
[----:B------:R-:W-:Y:S01]  /*be00*/  LOP3.LUT R44, R45, 0x380, RZ, 0xc0, !PT ;  /* 0x000003802d2c7812 */ /* 0x000fe200078ec0ff */
[----:B------:R-:W5:Y:S01]  /*be10*/  LD.E.128 R24, desc[UR36][R24.64] ;  /* 0x0000002418187980 */ /* 0x000f62000c101d00 */
[----:B------:R-:W-:Y:S02]  /*be20*/  LOP3.LUT R48, R49, 0x380, RZ, 0xc0, !PT ;  /* 0x0000038031307812 */ /* 0x000fe400078ec0ff */
[----:B------:R-:W-:Y:S02]  /*be30*/  LOP3.LUT R52, R53, 0x380, RZ, 0xc0, !PT ;  /* 0x0000038035347812 */ /* 0x000fe400078ec0ff */
[----:B------:R-:W-:Y:S01]  /*be40*/  LOP3.LUT R11, R4, 0x380, RZ, 0xc0, !PT ;  /* 0x00000380040b7812 */ /* 0x000fe200078ec0ff */
[----:B------:R-:W-:Y:S01]  /*be50*/  UIMAD UR4, UR9, UR13, UR4 ;  /* 0x0000000d090472a4 */ /* 0x000fe2000f8e0204 */
[----:B0-----:R-:W-:Y:S01]  /*be60*/  @P1 SHF.R.U32.HI R61, RZ, R63, R0 ;  /* 0x0000003fff3d1219 */ /* 0x001fe20000011600 */
[----:B------:R-:W-:Y:S01]  /*be70*/  UIMAD.WIDE.U32 UR10, UR9, UR12, UR10 ;  /* 0x0000000c090a72a5 */ /* 0x000fe2000f8e000a */
[----:B------:R-:W-:Y:S01]  /*be80*/  SHF.R.U64 R36, R36, 0x3, RZ ;  /* 0x0000000324247819 */ /* 0x000fe200000012ff */
[----:B------:R-:W5:Y:S01]  /*be90*/  LD.E.128 R28, desc[UR36][R28.64] ;  /* 0x000000241c1c7980 */ /* 0x000f62000c101d00 */
[----:B------:R-:W-:-:S02]  /*bea0*/  SHF.R.U64 R40, R40, 0x3, RZ ;  /* 0x0000000328287819 */ /* 0x000fc400000012ff */
[----:B------:R-:W-:Y:S01]  /*beb0*/  SHF.R.U64 R44, R44, 0x3, RZ ;  /* 0x000000032c2c7819 */ /* 0x000fe200000012ff */
[----:B------:R-:W5:Y:S01]  /*bec0*/  LD.E.128 R56, desc[UR36][R56.64] ;  /* 0x0000002438387980 */ /* 0x000f62000c101d00 */
[----:B------:R-:W-:Y:S02]  /*bed0*/  SHF.R.U64 R48, R48, 0x3, RZ ;  /* 0x0000000330307819 */ /* 0x000fe400000012ff */
[----:B------:R-:W-:Y:S02]  /*bee0*/  SHF.R.U64 R52, R52, 0x3, RZ ;  /* 0x0000000334347819 */ /* 0x000fe400000012ff */
[----:B------:R-:W-:Y:S01]  /*bef0*/  SHF.R.U64 R11, R11, 0x3, RZ ;  /* 0x000000030b0b7819 */ /* 0x000fe200000012ff */
[----:B------:R-:W-:Y:S01]  /*bf00*/  UIADD3 UR4, UR11, UR4, URZ ;  /* 0x000000040b047290 */ /* 0x000fe2000fffe03f */
[--C-:B------:R-:W-:Y:S01]  /*bf10*/  SHF.R.S32.HI R0, RZ, 0x1f, R61.reuse ;  /* 0x0000001fff007819 */ /* 0x100fe2000001143d */
[----:B------:R-:W-:Y:S01]  /*bf20*/  IMAD.MOV R2, RZ, RZ, -R61 ;  /* 0x000000ffff027224 */ /* 0x000fe200078e0a3d */
        /* <DEDUP_REMOVED lines=10> */
[----:B------:R-:W-:Y:S01]  /*bfd0*/  LOP3.LUT R4, R11, R4, RZ, 0x3c, !PT ;  /* 0x000000040b047212 */ /* 0x000fe200078e3cff */
[----:B------:R-:W-:Y:S01]  /*bfe0*/  ULDC.64 UR12, c[0x0][0xae0] ;  /* 0x0002b800000c7ab9 */ /* 0x000fe20000000a00 */
[----:B------:R-:W-:Y:S01]  /*bff0*/  IMAD R63, R3, R2, R60 ;  /* 0x00000002033f7224 */ /* 0x000fe200078e023c */
[----:B------:R-:W5:Y:S01]  /*c000*/  LD.E.128 R8, desc[UR36][R8.64] ;  /* 0x0000002408087980 */ /* 0x000f62000c101d00 */
[----:B------:R-:W-:-:S02]  /*c010*/  IMAD R0, R0, UR12, RZ ;  /* 0x0000000c00007c24 */ /* 0x000fc4000f8e02ff */
[----:B------:R-:W-:Y:S01]  /*c020*/  IMAD.U32 R21, RZ, RZ, UR11 ;  /* 0x0000000bff157e24 */ /* 0x000fe2000f8e00ff */
[----:B------:R-:W5:Y:S01]  /*c030*/  LD.E.128 R4, desc[UR36][R4.64] ;  /* 0x0000002404047980 */ /* 0x000f62000c101d00 */
[----:B------:R-:W-:Y:S01]  /*c040*/  IMAD.U32 R20, RZ, RZ, UR10 ;  /* 0x0000000aff147e24 */ /* 0x000fe2000f8e00ff */
[----:B------:R-:W-:Y:S01]  /*c050*/  ULDC.64 UR10, c[0x0][0xad8] ;  /* 0x0002b600000a7ab9 */ /* 0x000fe20000000a00 */
[----:B------:R-:W-:Y:S01]  /*c060*/  IMAD.U32 R21, RZ, RZ, UR4 ;  /* 0x00000004ff157e24 */ /* 0x000fe2000f8e00ff */
[----:B------:R-:W5:Y:S01]  /*c070*/  LD.E.128 R36, desc[UR36][R36.64] ;  /* 0x0000002424247980 */ /* 0x000f62000c101d00 */
[C---:B------:R-:W-:Y:S01]  /*c080*/  IMAD R65, R61.reuse, UR13, R0 ;  /* 0x0000000d3d417c24 */ /* 0x040fe2000f8e0200 */
[----:B------:R-:W-:Y:S02]  /*c090*/  SHF.R.S32.HI R0, RZ, 0x1f, R63 ;  /* 0x0000001fff007819 */ /* 0x000fe4000001143f */
[----:B------:R-:W5:Y:S01]  /*c0a0*/  LD.E.128 R40, desc[UR36][R40.64] ;  /* 0x0000002428287980 */ /* 0x000f62000c101d00 */
[----:B------:R-:W-:-:S03]  /*c0b0*/  IMAD.WIDE.U32 R2, R61, UR12, R20 ;  /* 0x0000000c3d027c25 */ /* 0x000fc6000f8e0014 */
        /* <DEDUP_REMOVED lines=10> */
[----:B------:R-:W-:Y:S02]  /*c160*/  IMAD R20, R0, UR10, RZ ;  /* 0x0000000a00147c24 */ /* 0x000fe4000f8e02ff */
[----:B------:R-:W-:Y:S01]  /*c170*/  VIADD R64, R214, UR42 ;  /* 0x0000002ad6407c36 */ /* 0x000fe20008000000 */
[----:B------:R-:W-:Y:S01]  /*c180*/  UIADD3 UR8, UR8, 0x30820, URZ ;  /* 0x0003082008087890 */ /* 0x000fe2000fffe03f */
[C---:B------:R-:W-:Y:S02]  /*c190*/  IMAD R21, R63.reuse, UR11, R20 ;  /* 0x0000000b3f157c24 */ /* 0x040fe4000f8e0214 */
[----:B------:R-:W-:Y:S01]  /*c1a0*/  IMAD.WIDE.U32 R2, R63, UR10, R2 ;  /* 0x0000000a3f027c25 */ /* 0x000fe2000f8e0002 */
[----:B------:R-:W-:Y:S01]  /*c1b0*/  ISETP.GE.AND P2, PT, R64, R19, PT ;  /* 0x000000134000720c */ /* 0x000fe20003f46270 */
[----:B------:R-:W-:Y:S01]  /*c1c0*/  ULDC.64 UR10, c[0x0][0xa80] ;  /* 0x0002a000000a7ab9 */ /* 0x000fe20000000a00 */
[----:B------:R-:W-:Y:S02]  /*c1d0*/  UPRMT UR8, URZ, 0x654, UR8 ;  /* 0x000006543f087896 */ /* 0x000fe40008000008 */
[----:B------:R-:W-:-:S02]  /*c1e0*/  IADD3 R3, R3, R21, RZ ;  /* 0x0000001503037210 */ /* 0x000fc40007ffe0ff */
[----:B------:R-:W-:Y:S01]  /*c1f0*/  LEA R62, P3, R2, UR10, 0x1 ;  /* 0x0000000a023e7c11 */ /* 0x000fe2000f8608ff */
[----:B------:R-:W-:-:S03]  /*c200*/  VIADD R0, R64, 0x20 ;  /* 0x0000002040007836 */ /* 0x000fc60000000000 */
[----:B------:R-:W-:Y:S01]  /*c210*/  LEA.HI.X R63, R2, UR11, R3, 0x1, P3 ;  /* 0x0000000b023f7c11 */ /* 0x000fe200098f0c03 */
[----:B------:R-:W-:Y:S01]  /*c220*/  VIADD R20, R64, 0x40 ;  /* 0x0000004040147836 */ /* 0x000fe20000000000 */
[-C--:B------:R-:W-:Y:S01]  /*c230*/  ISETP.GE.AND P0, PT, R0, R19.reuse, PT ;  /* 0x000000130000720c */ /* 0x080fe20003f06270 */
[C---:B------:R-:W-:Y:S01]  /*c240*/  VIADD R65, R67.reuse, 0x80 ;  /* 0x0000008043417836 */ /* 0x040fe20000000000 */
[----:B0-----:R-:W-:Y:S01]  /*c250*/  SYNCS.ARRIVE.TRANS64.RED.A1T0 RZ, [UR8], RZ ;  /* 0x000000ffffff79a7 */ /* 0x001fe20008100408 */
[----:B------:R-:W-:Y:S01]  /*c260*/  VIADD R69, R67, 0x40 ;  /* 0x0000004043457836 */ /* 0x000fe20000000000 */
[----:B------:R0:W1:Y:S01]  /*c270*/  SHFL.IDX PT, R60, R62, RZ, 0x181f ;  /* 0x00181fff3e3c7589 */ /* 0x00006200000e0000 */
[----:B------:R-:W-:Y:S03]  /*c280*/  BSSY B1, `(.L_x_2423) ;  /* 0x0000014000017945 */ /* 0x000fe60003800000 */
[----:B------:R0:W2:Y:S01]  /*c290*/  SHFL.IDX PT, R0, R63, RZ, 0x181f ;  /* 0x00181fff3f007589 */ /* 0x0000a200000e0000 */
[----:B------:R-:W-:-:S02]  /*c2a0*/  ISETP.GE.AND P1, PT, R20, R19, PT ;  /* 0x000000131400720c */ /* 0x000fc40003f26270 */
[----:B------:R-:W-:Y:S02]  /*c2b0*/  SHF.R.S32.HI R68, RZ, 0x1f, R67 ;  /* 0x0000001fff447819 */ /* 0x000fe40000011443 */
[----:B------:R-:W-:Y:S02]  /*c2c0*/  SHF.R.S32.HI R66, RZ, 0x1f, R65 ;  /* 0x0000001fff427819 */ /* 0x000fe40000011441 */
[----:B------:R-:W-:Y:S01]  /*c2d0*/  SHF.R.S32.HI R70, RZ, 0x1f, R69 ;  /* 0x0000001fff467819 */ /* 0x000fe20000011445 */
        /* <DEDUP_REMOVED lines=14> */
.L_x_2424:
[----:B------:R-:W-:Y:S05]  /*c3c0*/  BSYNC B1 ;  /* 0x0000000000017941 */ /* 0x000fea0003800000 */
.L_x_2423:
[----:B--2---:R2:W3:Y:S01]  /*c3d0*/  SHFL.IDX PT, R0, R63, 0x1, 0x181f ;  /* 0x00381f003f007f89 */ /* 0x0044e200000e0000 */
[----:B------:R-:W-:Y:S03]  /*c3e0*/  BSSY B1, `(.L_x_2425) ;  /* 0x0000010000017945 */ /* 0x000fe60003800000 */
[----:B0----5:R2:W0:Y:S01]  /*c3f0*/  SHFL.IDX PT, R6, R62, 0x1, 0x181f ;  /* 0x00381f003e067f89 */ /* 0x02142200000e0000 */
        /* <DEDUP_REMOVED lines=14> */
.L_x_2426:
[----:B------:R-:W-:Y:S05]  /*c4e0*/  BSYNC B1 ;  /* 0x0000000000017941 */ /* 0x000fea0003800000 */
.L_x_2425:
[----:B---3--:R3:W1:Y:S01]  /*c4f0*/  SHFL.IDX PT, R0, R63, 0x2, 0x181f ;  /* 0x00581f003f007f89 */ /* 0x00866200000e0000 */
[----:B------:R-:W-:Y:S03]  /*c500*/  BSSY B1, `(.L_x_2427) ;  /* 0x0000010000017945 */ /* 0x000fe60003800000 */
[----:B0---4-:R3:W0:Y:S01]  /*c510*/  SHFL.IDX PT, R6, R62, 0x2, 0x181f ;  /* 0x00581f003e067f89 */ /* 0x01162200000e0000 */
        /* <DEDUP_REMOVED lines=8> */
[-C--:B-1----:R-:W-:Y:S02]  /*c5a0*/  @!P3 LEA.HI.X R3, R67, R0.reuse, R68, 0x1, P0 ;  /* 0x000000004303b211 */ /* 0x082fe400000f0c44 */
[-C--:B------:R-:W-:Y:S02]  /*c5b0*/  @!P4 LEA.HI.X R5, R69, R0.reuse, R70, 0x1, P1 ;  /* 0x000000004505c211 */ /* 0x080fe400008f0c46 */
[----:B------:R-:W-:Y:S01]  /*c5c0*/  @!P5 LEA.HI.X R7, R65, R0, R66, 0x1, P2 ;  /* 0x000000004107d211 */ /* 0x000fe200010f0c42 */
[----:B------:R4:W-:Y:S04]  /*c5d0*/  @!P3 ST.E.128 desc[UR36][R2.64], R12 ;  /* 0x0000000c0200b985 */ /* 0x0009e8000c101d24 */
[----:B------:R4:W-:Y:S04]  /*c5e0*/  @!P4 ST.E.128 desc[UR36][R4.64], R36 ;  /* 0x000000240400c985 */ /* 0x0009e8000c101d24 */
[----:B------:R4:W-:Y:S02]  /*c5f0*/  @!P5 ST.E.128 desc[UR36][R6.64], R52 ;  /* 0x000000340600d985 */ /* 0x0009e4000c101d24 */
.L_x_2428:
[----:B------:R-:W-:Y:S05]  /*c600*/  BSYNC B1 ;  /* 0x0000000000017941 */ /* 0x000fea0003800000 */
.L_x_2427:
[----:B-1----:R-:W-:Y:S01]  /*c610*/  VIADD R0, R64, 0x60 ;  /* 0x0000006040007836 */ /* 0x002fe20000000000 */
[----:B--23--:R-:W1:Y:S04]  /*c620*/  SHFL.IDX PT, R63, R63, 0x3, 0x181f ;  /* 0x00781f003f3f7f89 */ /* 0x00ce6800000e0000 */
[----:B------:R-:W-:Y:S01]  /*c630*/  ISETP.GE.AND P0, PT, R0, R19, PT ;  /* 0x000000130000720c */ /* 0x000fe20003f06270 */
[----:B------:R-:W2:-:S12]  /*c640*/  SHFL.IDX PT, R62, R62, 0x3, 0x181f ;  /* 0x00781f003e3e7f89 */ /* 0x000e9800000e0000 */
[----:B------:R-:W-:Y:S05]  /*c650*/  @P0 BRA `(.L_x_2429) ;  /* 0x0000002000140947 */ /* 0x000fea0003800000 */
[----:B------:R-:W-:Y:S02]  /*c660*/  ULDC UR4, c[0x0][0xac8] ;  /* 0x0002b20000047ab9 */ /* 0x000fe40000000800 */
[----:B------:R-:W-:Y:S02]  /*c670*/  ISETP.GE.AND P2, PT, R67, UR4, PT ;  /* 0x0000000443007c0c */ /* 0x000fe4000bf46270 */
[----:B------:R-:W-:-:S11]  /*c680*/  ISETP.GE.AND P3, PT, R69, UR4, PT ;  /* 0x0000000445007c0c */ /* 0x000fd6000bf66270 */
[-C--:B--2-4-:R-:W-:Y:S02]  /*c690*/  @!P2 LEA R2, P0, R67, R62.reuse, 0x1 ;  /* 0x0000003e4302a211 */ /* 0x094fe400078008ff */
[----:B------:R-:W-:Y:S02]  /*c6a0*/  @!P3 LEA R4, P1, R69, R62, 0x1 ;  /* 0x0000003e4504b211 */ /* 0x000fe400078208ff */
[-C--:B-1----:R-:W-:Y:S02]  /*c6b0*/  @!P2 LEA.HI.X R3, R67, R63.reuse, R68, 0x1, P0 ;  /* 0x0000003f4303a211 */ /* 0x082fe400000f0c44 */
[----:B------:R-:W-:Y:S02]  /*c6c0*/  @!P3 LEA.HI.X R5, R69, R63, R70, 0x1, P1 ;  /* 0x0000003f4505b211 */ /* 0x000fe400008f0c46 */
[----:B------:R-:W-:Y:S01]  /*c6d0*/  ISETP.GE.AND P0, PT, R65, UR4, PT ;  /* 0x0000000441007c0c */ /* 0x000fe2000bf06270 */
[----:B------:R1:W-:Y:S04]  /*c6e0*/  @!P2 ST.E.128 desc[UR36][R2.64], R24 ;  /* 0x000000180200a985 */ /* 0x0003e8000c101d24 */
[----:B------:R1:W-:Y:S08]  /*c6f0*/  @!P3 ST.E.128 desc[UR36][R4.64], R40 ;  /* 0x000000280400b985 */ /* 0x0003f0000c101d24 */
[----:B------:R-:W-:Y:S05]  /*c700*/  @P0 BRA `(.L_x_2429) ;  /* 0x0000001c00e80947 */ /* 0x000fea0003800000 */
[----:B-1----:R-:W-:-:S04]  /*c710*/  LEA R2, P0, R65, R62, 0x1 ;  /* 0x0000003e41027211 */ /* 0x002fc800078008ff */
[----:B------:R-:W-:-:S05]  /*c720*/  LEA.HI.X R3, R65, R63, R66, 0x1, P0 ;  /* 0x0000003f41037211 */ /* 0x000fca00000f0c42 */
[----:B------:R1:W-:Y:S01]  /*c730*/  ST.E.128 desc[UR36][R2.64], R56 ;  /* 0x0000003802007985 */ /* 0x0003e2000c101d24 */
[----:B------:R-:W-:Y:S05]  /*c740*/  BRA `(.L_x_2429) ;  /* 0x0000001c00d87947 */ /* 0x000fea0003800000 */
.L_x_2422:
        /* <DEDUP_REMOVED lines=16> */
[----:B------:R-:W-:Y:S01]  /*c850*/  UIMAD.WIDE.U32 UR10, UR18, UR12, UR10 ;  /* 0x0000000c120a72a5 */ /* 0x000fe2000f8e000a */
[----:B------:R-:W-:Y:S01]  /*c860*/  SHF.R.S32.HI R90, RZ, 0x1f, R211 ;  /* 0x0000001fff5a7819 */ /* 0x000fe200000114d3 */
[----:B------:R-:W-:Y:S01]  /*c870*/  UPRMT UR8, URZ, 0x654, UR8 ;  /* 0x000006543f087896 */ /* 0x000fe20008000008 */
[----:B------:R-:W-:Y:S01]  /*c880*/  SHF.R.S32.HI R19, RZ, 0x1f, R212 ;  /* 0x0000001fff137819 */ /* 0x000fe200000114d4 */
        /* <DEDUP_REMOVED lines=40> */
[----:B------:R-:W-:Y:S02]  /*cb10*/  IADD3 R11, R16, 0x18, RZ ;  /* 0x00000018100b7810 */ /* 0x000fe40007ffe0ff */
[----:B------:R-:W-:-:S02]  /*cb20*/  SHF.R.S32.HI R9, RZ, 0x1f, R194 ;  /* 0x0000001fff097819 */ /* 0x000fc400000114c2 */
[----:B------:R-:W-:Y:S02]  /*cb30*/  ISETP.GE.AND P3, PT, R11, UR4, PT ;  /* 0x000000040b007c0c */ /* 0x000fe4000bf66270 */
[----:B------:R-:W-:Y:S01]  /*cb40*/  SHF.R.S32.HI R12, RZ, 0x1f, R11 ;  /* 0x0000001fff0c7819 */ /* 0x000fe2000001140b */
[----:B-12---:R-:W-:Y:S01]  /*cb50*/  @!P4 IMAD.WIDE R4, R16, 0x4, R2 ;  /* 0x000000041004c825 */ /* 0x006fe200078e0202 */
[----:B------:R-:W-:Y:S02]  /*cb60*/  SHF.R.S32.HI R15, RZ, 0x1f, R193 ;  /* 0x0000001fff0f7819 */ /* 0x000fe400000114c1 */
[-C--:B------:R-:W-:Y:S02]  /*cb70*/  @!P1 LEA R6, P5, R212, R2.reuse, 0x2 ;  /* 0x00000002d4069211 */ /* 0x080fe400078a10ff */
[----:B------:R1:W-:Y:S01]  /*cb80*/  @!P4 ST.E.64 desc[UR36][R4.64], R24 ;  /* 0x000000180400c985 */ /* 0x0003e2000c101b24 */
[----:B------:R-:W-:Y:S02]  /*cb90*/  ISETP.GE.AND P4, PT, R13, UR4, PT ;  /* 0x000000040d007c0c */ /* 0x000fe4000bf86270 */
[----:B------:R-:W-:-:S02]  /*cba0*/  @!P2 LEA R8, P6, R194, R2, 0x2 ;  /* 0x00000002c208a211 */ /* 0x000fc400078c10ff */
[-C--:B------:R-:W-:Y:S02]  /*cbb0*/  @!P1 LEA.HI.X R7, R212, R3.reuse, R19, 0x2, P5 ;  /* 0x00000003d4079211 */ /* 0x080fe400028f1413 */
[----:B------:R-:W-:Y:S02]  /*cbc0*/  ISETP.GE.AND P5, PT, R193, UR4, PT ;  /* 0x00000004c1007c0c */ /* 0x000fe4000bfa6270 */
[----:B------:R-:W-:Y:S01]  /*cbd0*/  @!P2 LEA.HI.X R9, R194, R3, R9, 0x2, P6 ;  /* 0x00000003c209a211 */ /* 0x000fe200030f1409 */
[----:B------:R2:W-:Y:S01]  /*cbe0*/  @!P1 ST.E.64 desc[UR36][R6.64], R28 ;  /* 0x0000001c06009985 */ /* 0x0005e2000c101b24 */
[-C--:B------:R-:W-:Y:S02]  /*cbf0*/  @!P3 LEA R10, P6, R11, R2.reuse, 0x2 ;  /* 0x000000020b0ab211 */ /* 0x080fe400078c10ff */
[----:B-1----:R-:W-:Y:S01]  /*cc00*/  SHF.R.S32.HI R5, RZ, 0x1f, R13 ;  /* 0x0000001fff057819 */ /* 0x002fe2000001140d */
[----:B------:R1:W-:Y:S01]  /*cc10*/  @!P2 ST.E.64 desc[UR36][R8.64], R32 ;  /* 0x000000200800a985 */ /* 0x0003e2000c101b24 */
[----:B------:R-:W-:-:S02]  /*cc20*/  @!P4 LEA R4, P1, R13, R2, 0x2 ;  /* 0x000000020d04c211 */ /* 0x000fc400078210ff */
[----:B------:R-:W-:Y:S02]  /*cc30*/  ISETP.GE.AND P2, PT, R192, UR4, PT ;  /* 0x00000004c0007c0c */ /* 0x000fe4000bf46270 */
[-C--:B------:R-:W-:Y:S02]  /*cc40*/  @!P4 LEA.HI.X R5, R13, R3.reuse, R5, 0x2, P1 ;  /* 0x000000030d05c211 */ /* 0x080fe400008f1405 */
[----:B------:R-:W-:Y:S02]  /*cc50*/  ISETP.GE.AND P1, PT, R23, UR4, PT ;  /* 0x0000000417007c0c */ /* 0x000fe4000bf26270 */
[-C--:B------:R-:W-:Y:S02]  /*cc60*/  @!P3 LEA.HI.X R11, R11, R3.reuse, R12, 0x2, P6 ;  /* 0x000000030b0bb211 */ /* 0x080fe400030f140c */
[C---:B------:R-:W-:Y:S02]  /*cc70*/  @!P5 LEA R12, P6, R193.reuse, R2, 0x2 ;  /* 0x00000002c10cd211 */ /* 0x040fe400078c10ff */
[----:B--2---:R-:W-:Y:S01]  /*cc80*/  SHF.R.S32.HI R7, RZ, 0x1f, R192 ;  /* 0x0000001fff077819 */ /* 0x004fe200000114c0 */
[----:B------:R-:W-:Y:S01]  /*cc90*/  @!P3 ST.E.64 desc[UR36][R10.64], R36 ;  /* 0x000000240a00b985 */ /* 0x000fe2000c101b24 */
[----:B------:R-:W-:-:S02]  /*cca0*/  @!P5 LEA.HI.X R13, R193, R3, R15, 0x2, P6 ;  /* 0x00000003c10dd211 */ /* 0x000fc400030f140f */
[----:B------:R-:W-:Y:S01]  /*ccb0*/  ISETP.GE.AND P6, PT, R22, UR4, PT ;  /* 0x0000000416007c0c */ /* 0x000fe2000bfc6270 */
[----:B------:R2:W-:Y:S01]  /*ccc0*/  @!P4 ST.E.64 desc[UR36][R4.64], R40 ;  /* 0x000000280400c985 */ /* 0x0005e2000c101b24 */
[CC--:B------:R-:W-:Y:S02]  /*ccd0*/  @!P2 LEA R6, P4, R192.reuse, R2.reuse, 0x2 ;  /* 0x00000002c006a211 */ /* 0x0c0fe400078810ff */
[----:B------:R-:W-:Y:S01]  /*cce0*/  ISETP.GE.AND P3, PT, R211, UR4, PT ;  /* 0x00000004d3007c0c */ /* 0x000fe2000bf66270 */
[----:B------:R-:W-:Y:S01]  /*ccf0*/  @!P5 ST.E.64 desc[UR36][R12.64], R44 ;  /* 0x0000002c0c00d985 */ /* 0x000fe2000c101b24 */
[----:B-1----:R-:W-:Y:S02]  /*cd00*/  SHF.R.S32.HI R9, RZ, 0x1f, R23 ;  /* 0x0000001fff097819 */ /* 0x002fe40000011417 */
[----:B------:R-:W-:Y:S02]  /*cd10*/  @!P1 LEA R8, P5, R23, R2, 0x2 ;  /* 0x0000000217089211 */ /* 0x000fe400078a10ff */
[----:B------:R-:W-:-:S02]  /*cd20*/  @!P2 LEA.HI.X R7, R192, R3, R7, 0x2, P4 ;  /* 0x00000003c007a211 */ /* 0x000fc400020f1407 */
[----:B------:R-:W-:Y:S02]  /*cd30*/  @!P1 LEA.HI.X R9, R23, R3, R9, 0x2, P5 ;  /* 0x0000000317099211 */ /* 0x000fe400028f1409 */
[----:B------:R-:W-:Y:S01]  /*cd40*/  ISETP.GE.AND P4, PT, R210, UR4, PT ;  /* 0x00000004d2007c0c */ /* 0x000fe2000bf86270 */
[----:B------:R1:W-:Y:S01]  /*cd50*/  @!P2 ST.E.64 desc[UR36][R6.64], R48 ;  /* 0x000000300600a985 */ /* 0x0003e2000c101b24 */
[----:B--2---:R-:W-:Y:S02]  /*cd60*/  SHF.R.S32.HI R5, RZ, 0x1f, R22 ;  /* 0x0000001fff057819 */ /* 0x004fe40000011416 */
[-C--:B------:R-:W-:Y:S01]  /*cd70*/  @!P6 LEA R4, P2, R22, R2.reuse, 0x2 ;  /* 0x000000021604e211 */ /* 0x080fe200078410ff */
[----:B------:R2:W-:Y:S01]  /*cd80*/  @!P1 ST.E.64 desc[UR36][R8.64], R52 ;  /* 0x0000003408009985 */ /* 0x0005e2000c101b24 */
[----:B------:R-:W-:Y:S02]  /*cd90*/  ISETP.GE.AND P5, PT, R209, UR4, PT ;  /* 0x00000004d1007c0c */ /* 0x000fe4000bfa6270 */
[----:B------:R-:W-:-:S02]  /*cda0*/  @!P3 LEA R10, P1, R211, R2, 0x2 ;  /* 0x00000002d30ab211 */ /* 0x000fc400078210ff */
[-C--:B------:R-:W-:Y:S02]  /*cdb0*/  @!P6 LEA.HI.X R5, R22, R3.reuse, R5, 0x2, P2 ;  /* 0x000000031605e211 */ /* 0x080fe400010f1405 */
[----:B------:R-:W-:Y:S02]  /*cdc0*/  @!P3 LEA.HI.X R11, R211, R3, R90, 0x2, P1 ;  /* 0x00000003d30bb211 */ /* 0x000fe400008f145a */
[----:B------:R-:W-:Y:S01]  /*cdd0*/  ISETP.GE.AND P1, PT, R208, UR4, PT ;  /* 0x00000004d0007c0c */ /* 0x000fe2000bf26270 */
[----:B------:R3:W-:Y:S01]  /*cde0*/  @!P6 ST.E.64 desc[UR36][R4.64], R56 ;  /* 0x000000380400e985 */ /* 0x0007e2000c101b24 */
[-C--:B-1----:R-:W-:Y:S02]  /*cdf0*/  @!P4 LEA R6, P6, R210, R2.reuse, 0x2 ;  /* 0x00000002d206c211 */ /* 0x082fe400078c10ff */
[----:B------:R-:W-:Y:S01]  /*ce00*/  ISETP.GE.AND P2, PT, R207, UR4, PT ;  /* 0x00000004cf007c0c */ /* 0x000fe2000bf46270 */
[----:B------:R1:W-:Y:S01]  /*ce10*/  @!P3 ST.E.64 desc[UR36][R10.64], R60 ;  /* 0x0000003c0a00b985 */ /* 0x0003e2000c101b24 */
[----:B------:R-:W-:-:S02]  /*ce20*/  @!P5 LEA R12, P3, R209, R2, 0x2 ;  /* 0x00000002d10cd211 */ /* 0x000fc400078610ff */
[-C--:B------:R-:W-:Y:S02]  /*ce30*/  @!P4 LEA.HI.X R7, R210, R3.reuse, R89, 0x2, P6 ;  /* 0x00000003d207c211 */ /* 0x080fe400030f1459 */
[----:B------:R-:W-:-:S03]  /*ce40*/  @!P5 LEA.HI.X R13, R209, R3, R88, 0x2, P3 ;  /* 0x00000003d10dd211 */ /* 0x000fc600018f1458 */
[----:B------:R4:W-:Y:S01]  /*ce50*/  @!P4 ST.E.64 desc[UR36][R6.64], R64 ;  /* 0x000000400600c985 */ /* 0x0009e2000c101b24 */
[----:B------:R-:W-:Y:S02]  /*ce60*/  ISETP.GE.AND P4, PT, R206, UR4, PT ;  /* 0x00000004ce007c0c */ /* 0x000fe4000bf86270 */
[CC--:B--2---:R-:W-:Y:S01]  /*ce70*/  @!P1 LEA R8, P3, R208.reuse, R2.reuse, 0x2 ;  /* 0x00000002d0089211 */ /* 0x0c4fe200078610ff */
        /* <DEDUP_REMOVED lines=45> */
.L_x_2431:
[----:B------:R-:W-:Y:S05]  /*d150*/  BSYNC B1 ;  /* 0x0000000000017941 */ /* 0x000fea0003800000 */
.L_x_2430:
        /* <DEDUP_REMOVED lines=11> */
[----:B------:R-:W-:Y:S02]  /*d210*/  SHF.R.S32.HI R8, RZ, 0x1f, R11 ;  /* 0x0000001fff087819 */ /* 0x000fe4000001140b */
[----:B0--3--:R-:W-:Y:S01]  /*d220*/  SHF.R.S32.HI R0, RZ, 0x1f, R9 ;  /* 0x0000001fff007819 */ /* 0x009fe20000011409 */
[----:B-12-4-:R-:W-:Y:S01]  /*d230*/  @!P3 IMAD.WIDE R2, R16, 0x4, R4 ;  /* 0x000000041002b825 */ /* 0x016fe200078e0204 */
[----:B------:R-:W-:Y:S02]  /*d240*/  SHF.R.S32.HI R15, RZ, 0x1f, R194 ;  /* 0x0000001fff0f7819 */ /* 0x000fe400000114c2 */
[CC--:B------:R-:W-:Y:S02]  /*d250*/  @!P4 LEA R6, P6, R212.reuse, R4.reuse, 0x2 ;  /* 0x00000004d406c211 */ /* 0x0c0fe400078c10ff */
[----:B------:R-:W-:Y:S01]  /*d260*/  @!P1 LEA R10, P5, R11, R4, 0x2 ;  /* 0x000000040b0a9211 */ /* 0x000fe200078a10ff */
[----:B------:R0:W-:Y:S01]  /*d270*/  @!P3 ST.E.64 desc[UR36][R2.64], R26 ;  /* 0x0000001a0200b985 */ /* 0x0001e2000c101b24 */
[----:B------:R-:W-:-:S02]  /*d280*/  @!P4 LEA.HI.X R7, R212, R5, R19, 0x2, P6 ;  /* 0x00000005d407c211 */ /* 0x000fc400030f1413 */
[----:B------:R-:W-:Y:S02]  /*d290*/  ISETP.GE.AND P3, PT, R193, UR4, PT ;  /* 0x00000004c1007c0c */ /* 0x000fe4000bf66270 */
[-C--:B------:R-:W-:Y:S01]  /*d2a0*/  @!P2 LEA R12, P6, R9, R4.reuse, 0x2 ;  /* 0x00000004090ca211 */ /* 0x080fe200078c10ff */
[----:B------:R1:W-:Y:S01]  /*d2b0*/  @!P4 ST.E.64 desc[UR36][R6.64], R30 ;  /* 0x0000001e0600c985 */ /* 0x0003e2000c101b24 */
[-C--:B------:R-:W-:Y:S02]  /*d2c0*/  @!P1 LEA.HI.X R11, R11, R5.reuse, R8, 0x2, P5 ;  /* 0x000000050b0b9211 */ /* 0x080fe400028f1408 */
[C---:B------:R-:W-:Y:S02]  /*d2d0*/  @!P0 LEA R8, P5, R194.reuse, R4, 0x2 ;  /* 0x00000004c2088211 */ /* 0x040fe400078a10ff */
[-C--:B------:R-:W-:Y:S02]  /*d2e0*/  @!P2 LEA.HI.X R13, R9, R5.reuse, R0, 0x2, P6 ;  /* 0x00000005090da211 */ /* 0x080fe400030f1400 */
[----:B------:R-:W-:-:S02]  /*d2f0*/  @!P0 LEA.HI.X R9, R194, R5, R15, 0x2, P5 ;  /* 0x00000005c2098211 */ /* 0x000fc400028f140f */
[----:B------:R-:W-:Y:S02]  /*d300*/  ISETP.GE.AND P4, PT, R192, UR4, PT ;  /* 0x00000004c0007c0c */ /* 0x000fe4000bf86270 */
[----:B------:R-:W-:Y:S01]  /*d310*/  ISETP.GE.AND P5, PT, R23, UR4, PT ;  /* 0x0000000417007c0c */ /* 0x000fe2000bfa6270 */
[----:B------:R-:W-:Y:S01]  /*d320*/  @!P0 ST.E.64 desc[UR36][R8.64], R34 ;  /* 0x0000002208008985 */ /* 0x000fe2000c101b24 */
[----:B------:R-:W-:Y:S02]  /*d330*/  SHF.R.S32.HI R0, RZ, 0x1f, R193 ;  /* 0x0000001fff007819 */ /* 0x000fe400000114c1 */
[----:B------:R-:W-:Y:S01]  /*d340*/  SHF.R.S32.HI R15, RZ, 0x1f, R192 ;  /* 0x0000001fff0f7819 */ /* 0x000fe200000114c0 */
[----:B------:R2:W-:Y:S01]  /*d350*/  @!P1 ST.E.64 desc[UR36][R10.64], R38 ;  /* 0x000000260a009985 */ /* 0x0005e2000c101b24 */
[C---:B0-----:R-:W-:Y:S02]  /*d360*/  @!P3 LEA R2, P1, R193.reuse, R4, 0x2 ;  /* 0x00000004c102b211 */ /* 0x041fe400078210ff */
[----:B------:R-:W-:Y:S01]  /*d370*/  SHF.R.S32.HI R19, RZ, 0x1f, R23 ;  /* 0x0000001fff137819 */ /* 0x000fe20000011417 */
[----:B------:R0:W-:Y:S01]  /*d380*/  @!P2 ST.E.64 desc[UR36][R12.64], R42 ;  /* 0x0000002a0c00a985 */ /* 0x0001e2000c101b24 */
[----:B------:R-:W-:-:S02]  /*d390*/  @!P3 LEA.HI.X R3, R193, R5, R0, 0x2, P1 ;  /* 0x00000005c103b211 */ /* 0x000fc400008f1400 */
[----:B------:R-:W-:Y:S02]  /*d3a0*/  ISETP.GE.AND P1, PT, R211, UR4, PT ;  /* 0x00000004d3007c0c */ /* 0x000fe4000bf26270 */
[----:B------:R-:W-:Y:S01]  /*d3b0*/  ISETP.GE.AND P2, PT, R22, UR4, PT ;  /* 0x0000000416007c0c */ /* 0x000fe2000bf46270 */
[----:B------:R3:W-:Y:S01]  /*d3c0*/  @!P3 ST.E.64 desc[UR36][R2.64], R46 ;  /* 0x0000002e0200b985 */ /* 0x0007e2000c101b24 */
[CC--:B-1----:R-:W-:Y:S02]  /*d3d0*/  @!P4 LEA R6, P0, R192.reuse, R4.reuse, 0x2 ;  /* 0x00000004c006c211 */ /* 0x0c2fe400078010ff */
[----:B------:R-:W-:Y:S02]  /*d3e0*/  @!P5 LEA R14, P6, R23, R4, 0x2 ;  /* 0x00000004170ed211 */ /* 0x000fe400078c10ff */
[----:B------:R-:W-:Y:S02]  /*d3f0*/  @!P4 LEA.HI.X R7, R192, R5, R15, 0x2, P0 ;  /* 0x00000005c007c211 */ /* 0x000fe400000f140f */
[----:B------:R-:W-:-:S02]  /*d400*/  ISETP.GE.AND P0, PT, R210, UR4, PT ;  /* 0x00000004d2007c0c */ /* 0x000fc4000bf06270 */
[----:B------:R-:W-:Y:S01]  /*d410*/  @!P5 LEA.HI.X R15, R23, R5, R19, 0x2, P6 ;  /* 0x00000005170fd211 */ /* 0x000fe200030f1413 */
[----:B------:R1:W-:Y:S01]  /*d420*/  @!P4 ST.E.64 desc[UR36][R6.64], R50 ;  /* 0x000000320600c985 */ /* 0x0003e2000c101b24 */
[-C--:B--2---:R-:W-:Y:S02]  /*d430*/  @!P1 LEA R10, P3, R211, R4.reuse, 0x2 ;  /* 0x00000004d30a9211 */ /* 0x084fe400078610ff */
[----:B------:R-:W-:Y:S01]  /*d440*/  SHF.R.S32.HI R9, RZ, 0x1f, R22 ;  /* 0x0000001fff097819 */ /* 0x000fe20000011416 */
[----:B------:R2:W-:Y:S01]  /*d450*/  @!P5 ST.E.64 desc[UR36][R14.64], R54 ;  /* 0x000000360e00d985 */ /* 0x0005e2000c101b24 */
[----:B------:R-:W-:Y:S02]  /*d460*/  ISETP.GE.AND P5, PT, R209, UR4, PT ;  /* 0x00000004d1007c0c */ /* 0x000fe4000bfa6270 */
[----:B------:R-:W-:Y:S02]  /*d470*/  @!P2 LEA R8, P6, R22, R4, 0x2 ;  /* 0x000000041608a211 */ /* 0x000fe400078c10ff */
[----:B------:R-:W-:-:S02]  /*d480*/  ISETP.GE.AND P4, PT, R208, UR4, PT ;  /* 0x00000004d0007c0c */ /* 0x000fc4000bf86270 */
[-C--:B------:R-:W-:Y:S02]  /*d490*/  @!P1 LEA.HI.X R11, R211, R5.reuse, R90, 0x2, P3 ;  /* 0x00000005d30b9211 */ /* 0x080fe400018f145a */
[----:B------:R-:W-:Y:S02]  /*d4a0*/  ISETP.GE.AND P3, PT, R207, UR4, PT ;  /* 0x00000004cf007c0c */ /* 0x000fe4000bf66270 */
[----:B------:R-:W-:Y:S02]  /*d4b0*/  @!P2 LEA.HI.X R9, R22, R5, R9, 0x2, P6 ;  /* 0x000000051609a211 */ /* 0x000fe400030f1409 */
[----:B0-----:R-:W-:-:S03]  /*d4c0*/  @!P0 LEA R12, P6, R210, R4, 0x2 ;  /* 0x00000004d20c8211 */ /* 0x001fc600078c10ff */
[----:B------:R0:W-:Y:S01]  /*d4d0*/  @!P2 ST.E.64 desc[UR36][R8.64], R58 ;  /* 0x0000003a0800a985 */ /* 0x0001e2000c101b24 */
[-C--:B------:R-:W-:Y:S02]  /*d4e0*/  @!P0 LEA.HI.X R13, R210, R5.reuse, R89, 0x2, P6 ;  /* 0x00000005d20d8211 */ /* 0x080fe400030f1459 */
[CC--:B---3--:R-:W-:Y:S01]  /*d4f0*/  @!P5 LEA R2, P6, R209.reuse, R4.reuse, 0x2 ;  /* 0x00000004d102d211 */ /* 0x0c8fe200078c10ff */
[----:B------:R3:W-:Y:S01]  /*d500*/  @!P1 ST.E.64 desc[UR36][R10.64], R62 ;  /* 0x0000003e0a009985 */ /* 0x0007e2000c101b24 */
[----:B------:R-:W-:Y:S02]  /*d510*/  ISETP.GE.AND P2, PT, R206, UR4, PT ;  /* 0x00000004ce007c0c */ /* 0x000fe4000bf46270 */
[----:B------:R-:W-:Y:S01]  /*d520*/  @!P5 LEA.HI.X R3, R209, R5, R88, 0x2, P6 ;  /* 0x00000005d103d211 */ /* 0x000fe200030f1458 */
[----:B------:R4:W-:Y:S01]  /*d530*/  @!P0 ST.E.64 desc[UR36][R12.64], R66 ;  /* 0x000000420c008985 */ /* 0x0009e2000c101b24 */
[-C--:B-1----:R-:W-:Y:S02]  /*d540*/  @!P4 LEA R6, P0, R208, R4.reuse, 0x2 ;  /* 0x00000004d006c211 */ /* 0x082fe400078010ff */
[----:B--2---:R-:W-:Y:S01]  /*d550*/  @!P3 LEA R14, P6, R207, R4, 0x2 ;  /* 0x00000004cf0eb211 */ /* 0x004fe200078c10ff */
[----:B------:R1:W-:Y:S01]  /*d560*/  @!P5 ST.E.64 desc[UR36][R2.64], R70 ;  /* 0x000000460200d985 */ /* 0x0003e2000c101b24 */
[----:B------:R-:W-:-:S02]  /*d570*/  ISETP.GE.AND P1, PT, R205, UR4, PT ;  /* 0x00000004cd007c0c */ /* 0x000fc4000bf26270 */
[-C--:B------:R-:W-:Y:S02]  /*d580*/  @!P4 LEA.HI.X R7, R208, R5.reuse, R229, 0x2, P0 ;  /* 0x00000005d007c211 */ /* 0x080fe400000f14e5 */
[----:B------:R-:W-:Y:S02]  /*d590*/  ISETP.GE.AND P0, PT, R204, UR4, PT ;  /* 0x00000004cc007c0c */ /* 0x000fe4000bf06270 */
[----:B------:R-:W-:Y:S01]  /*d5a0*/  @!P3 LEA.HI.X R15, R207, R5, R228, 0x2, P6 ;  /* 0x00000005cf0fb211 */ /* 0x000fe200030f14e4 */
[----:B------:R2:W-:Y:S01]  /*d5b0*/  @!P4 ST.E.64 desc[UR36][R6.64], R74 ;  /* 0x0000004a0600c985 */ /* 0x0005e2000c101b24 */
[----:B0-----:R-:W-:-:S03]  /*d5c0*/  @!P2 LEA R8, P4, R206, R4, 0x2 ;  /* 0x00000004ce08a211 */ /* 0x001fc600078810ff */
[----:B------:R-:W-:Y:S01]  /*d5d0*/  @!P3 ST.E.64 desc[UR36][R14.64], R78 ;  /* 0x0000004e0e00b985 */ /* 0x000fe2000c101b24 */
[----:B------:R-:W-:Y:S02]  /*d5e0*/  ISETP.GE.AND P3, PT, R203, UR4, PT ;  /* 0x00000004cb007c0c */ /* 0x000fe4000bf66270 */
[CC--:B---3--:R-:W-:Y:S02]  /*d5f0*/  @!P1 LEA R10, P5, R205.reuse, R4.reuse, 0x2 ;  /* 0x00000004cd0a9211 */ /* 0x0c8fe400078a10ff */
[-C--:B------:R-:W-:Y:S02]  /*d600*/  @!P2 LEA.HI.X R9, R206, R5.reuse, R227, 0x2, P4 ;  /* 0x00000005ce09a211 */ /* 0x080fe400020f14e3 */
[----:B----4-:R-:W-:Y:S02]  /*d610*/  @!P0 LEA R12, P6, R204, R4, 0x2 ;  /* 0x00000004cc0c8211 */ /* 0x010fe400078c10ff */
[----:B------:R-:W-:Y:S01]  /*d620*/  ISETP.GE.AND P4, PT, R202, UR4, PT ;  /* 0x00000004ca007c0c */ /* 0x000fe2000bf86270 */
[----:B------:R0:W-:Y:S01]  /*d630*/  @!P2 ST.E.64 desc[UR36][R8.64], R82 ;  /* 0x000000520800a985 */ /* 0x0001e2000c101b24 */
        /* <DEDUP_REMOVED lines=11> */
[----:B------:R2:W-:Y:S01]  /*d6f0*/  @!P3 ST.E.64 desc[UR36][R2.64], R124 ;  /* 0x0000007c0200b985 */ /* 0x0005e2000c101b24 */
[CC--:B0-----:R-:W-:Y:S02]  /*d700*/  @!P2 LEA R8, P3, R201.reuse, R4.reuse, 0x2 ;  /* 0x00000004c908a211 */ /* 0x0c1fe400078610ff */
[-C--:B------:R-:W-:Y:S02]  /*d710*/  @!P4 LEA.HI.X R7, R202, R5.reuse, R223, 0x2, P6 ;  /* 0x00000005ca07c211 */ /* 0x080fe400030f14df */
[-C--:B---3--:R-:W-:Y:S02]  /*d720*/  @!P1 LEA R10, P6, R200, R4.reuse, 0x2 ;  /* 0x00000004c80a9211 */ /* 0x088fe400078c10ff */
[----:B------:R-:W-:Y:S01]  /*d730*/  @!P2 LEA.HI.X R9, R201, R5, R222, 0x2, P3 ;  /* 0x00000005c909a211 */ /* 0x000fe200018f14de */
[----:B------:R2:W-:Y:S01]  /*d740*/  @!P4 ST.E.64 desc[UR36][R6.64], R98 ;  /* 0x000000620600c985 */ /* 0x0005e2000c101b24 */
[----:B-1----:R-:W-:-:S02]  /*d750*/  @!P0 LEA R12, P4, R199, R4, 0x2 ;  /* 0x00000004c70c8211 */ /* 0x002fc400078810ff */
[----:B------:R-:W-:Y:S01]  /*d760*/  @!P5 LEA R14, P3, R198, R4, 0x2 ;  /* 0x00000004c60ed211 */ /* 0x000fe200078610ff */
[----:B------:R2:W-:Y:S01]  /*d770*/  @!P2 ST.E.64 desc[UR36][R8.64], R102 ;  /* 0x000000660800a985 */ /* 0x0005e2000c101b24 */
[-C--:B------:R-:W-:Y:S02]  /*d780*/  @!P1 LEA.HI.X R11, R200, R5.reuse, R221, 0x2, P6 ;  /* 0x00000005c80b9211 */ /* 0x080fe400030f14dd */
        /* <DEDUP_REMOVED lines=11> */
.L_x_2420:
[----:B------:R-:W-:Y:S01]  /*d840*/  R2UR UR4, R196 ;  /* 0x00000000c40472ca */ /* 0x000fe200000e0000 */
[----:B------:R-:W-:Y:S01]  /*d850*/  ULDC.64 UR8, c[0x0][0xc00] ;  /* 0x0003000000087ab9 */ /* 0x000fe20000000a00 */
[----:B------:R-:W-:Y:S01]  /*d860*/  R2UR UR10, R19 ;  /* 0x00000000130a72ca */ /* 0x000fe200000e0000 */
[----:B------:R-:W-:-:S04]  /*d870*/  UISETP.NE.U32.AND UP0, UPT, UR8, URZ, UPT ;  /* 0x0000003f0800728c */ /* 0x000fc8000bf05070 */
[----:B------:R-:W-:-:S03]  /*d880*/  UISETP.NE.AND.EX UP0, UPT, UR9, URZ, UPT, UP0 ;  /* 0x0000003f0900728c */ /* 0x000fc6000bf05300 */
[----:B------:R-:W-:-:S03]  /*d890*/  ULDC.64 UR8, c[0x0][0xc00] ;  /* 0x0003000000087ab9 */ /* 0x000fc60000000a00 */
[----:B------:R-:W-:Y:S01]  /*d8a0*/  UIMAD.WIDE UR8, UR4, 0x4, UR8 ;  /* 0x00000004040878a5 */ /* 0x000fe2000f8e0208 */
[----:B------:R-:W-:-:S05]  /*d8b0*/  PLOP3.LUT P1, PT, PT, PT, UP0, 0x80, 0x0 ;  /* 0x000000000000781c */ /* 0x000fca0003f2f008 */
[----:B------:R-:W-:Y:S02]  /*d8c0*/  IMAD.U32 R2, RZ, RZ, UR8 ;  /* 0x00000008ff027e24 */ /* 0x000fe4000f8e00ff */
[----:B------:R-:W-:Y:S01]  /*d8d0*/  IMAD.U32 R3, RZ, RZ, UR9 ;  /* 0x00000009ff037e24 */ /* 0x000fe2000f8e00ff */
[----:B------:R-:W-:Y:S02]  /*d8e0*/  ULDC.64 UR8, c[0x0][0xc08] ;  /* 0x0003020000087ab9 */ /* 0x000fe40000000a00 */
[----:B------:R-:W-:-:S03]  /*d8f0*/  UISETP.NE.U32.AND UP1, UPT, UR8, URZ, UPT ;  /* 0x0000003f0800728c */ /* 0x000fc6000bf25070 */
[----:B------:R-:W2:Y:S01]  /*d900*/  @P1 LDG.E R6, desc[UR36][R2.64] ;  /* 0x0000002402061981 */ /* 0x000ea2000c1e1900 */
[----:B------:R-:W-:-:S06]  /*d910*/  UISETP.NE.AND.EX UP1, UPT, UR9, URZ, UPT, UP1 ;  /* 0x0000003f0900728c */ /* 0x000fcc000bf25310 */
[----:B------:R-:W-:-:S05]  /*d920*/  PLOP3.LUT P2, PT, PT, PT, UP1, 0x80, 0x0 ;  /* 0x000000000000781c */ /* 0x000fca0003f4f018 */
[----:B------:R-:W-:Y:S02]  /*d930*/  @UP1 ULDC.64 UR8, c[0x0][0xc08] ;  /* 0x0003020000081ab9 */ /* 0x000fe40000000a00 */
[----:B------:R-:W-:-:S03]  /*d940*/  @UP1 UIMAD.WIDE UR8, UR4, 0x4, UR8 ;  /* 0x00000004040818a5 */ /* 0x000fc6000f8e0208 */
[----:B------:R-:W-:Y:S02]  /*d950*/  ULDC UR4, c[0x0][0xa88] ;  /* 0x0002a20000047ab9 */ /* 0x000fe40000000800 */
[----:B------:R-:W-:Y:S02]  /*d960*/  IMAD.U32 R0, RZ, RZ, UR4 ;  /* 0x00000004ff007e24 */ /* 0x000fe4000f8e00ff */
[----:B------:R-:W-:Y:S02]  /*d970*/  IMAD.U32 R4, RZ, RZ, UR8 ;  /* 0x00000008ff047e24 */ /* 0x000fe4000f8e00ff */
[----:B------:R-:W-:-:S05]  /*d980*/  IMAD.U32 R5, RZ, RZ, UR9 ;  /* 0x00000009ff057e24 */ /* 0x000fca000f8e00ff */
[----:B------:R0:W5:Y:S01]  /*d990*/  @P2 LDG.E R0, desc[UR36][R4.64] ;  /* 0x0000002404002981 */ /* 0x000162000c1e1900 */
[----:B------:R-:W-:Y:S01]  /*d9a0*/  UMOV UR4, URZ ;  /* 0x0000003f00047c82 */ /* 0x000fe20008000000 */
[----:B------:R-:W-:Y:S01]  /*d9b0*/  UISETP.NE.AND UP1, UPT, UR10, URZ, UPT ;  /* 0x0000003f0a00728c */ /* 0x000fe2000bf25270 */
[----:B------:R-:W1:Y:S10]  /*d9c0*/  S2R R7, SR_TID.X ;  /* 0x0000000000077919 */ /* 0x000e740000002100 */
[----:B------:R-:W-:-:S02]  /*d9d0*/  @!UP1 ULDC UR10, c[0x0][0xad4] ;  /* 0x0002b500000a9ab9 */ /* 0x000fc40000000800 */
[----:B------:R-:W-:Y:S02]  /*d9e0*/  IMAD.U32 R19, RZ, RZ, UR10 ;  /* 0x0000000aff137e24 */ /* 0x000fe4000f8e00ff */
        /* <DEDUP_REMOVED lines=8> */
[----:B--2---:R-:W-:-:S07]  /*da70*/  IADD3 R0, -R5, R0, RZ ;  /* 0x0000000005007210 */ /* 0x004fce0007ffe1ff */
.L_x_2432:
[----:B------:R-:W-:Y:S01]  /*da80*/  R2UR UR9, R196 ;  /* 0x00000000c40972ca */ /* 0x000fe200000e0000 */
[----:B------:R-:W-:Y:S01]  /*da90*/  BSSY B1, `(.L_x_2433) ;  /* 0x000003d000017945 */ /* 0x000fe20003800000 */
[----:B------:R-:W-:-:S11]  /*daa0*/  R2UR UR8, R215 ;  /* 0x00000000d70872ca */ /* 0x000fd600000e0000 */
[----:B------:R-:W-:Y:S02]  /*dab0*/  USEL UR12, UR9, URZ, !UP0 ;  /* 0x0000003f090c7287 */ /* 0x000fe4000c000000 */
[----:B------:R-:W-:Y:S01]  /*dac0*/  USEL UR13, UR8, URZ, !UP0 ;  /* 0x0000003f080d7287 */ /* 0x000fe2000c000000 */
[----:B------:R-:W-:Y:S11]  /*dad0*/  @P0 BRA `(.L_x_2434) ;  /* 0x0000000000e00947 */ /* 0x000ff60003800000 */
[----:B------:R-:W0:Y:S01]  /*dae0*/  S2R R4, SR_TID.X ;  /* 0x0000000000047919 */ /* 0x000e220000002100 */
[----:B------:R-:W1:Y:S01]  /*daf0*/  LDC R9, c[0x0][0xbe8] ;  /* 0x0002fa00ff097b82 */ /* 0x000e620000000800 */
[----:B------:R-:W-:Y:S02]  /*db00*/  IMAD.U32 R3, RZ, RZ, UR42 ;  /* 0x0000002aff037e24 */ /* 0x000fe4000f8e00ff */
[----:B-1---5:R-:W-:-:S03]  /*db10*/  IMAD R2, R0, R9, RZ ;  /* 0x0000000900027224 */ /* 0x022fc600078e02ff */
        /* <DEDUP_REMOVED lines=37> */
[----:B------:R-:W-:Y:S01]  /*dd70*/  IMAD.U32 R6, RZ, RZ, UR16 ;  /* 0x00000010ff067e24 */ /* 0x000fe2000f8e00ff */
        /* <DEDUP_REMOVED lines=14> */
.L_x_2434:
[----:B------:R-:W-:Y:S05]  /*de60*/  BSYNC B1 ;  /* 0x0000000000017941 */ /* 0x000fea0003800000 */
.L_x_2433:
[----:B------:R-:W-:-:S13]  /*de70*/  R2UR UR8, R19 ;  /* 0x00000000130872ca */ /* 0x000fda00000e0000 */
[----:B------:R-:W-:-:S06]  /*de80*/  UISETP.GT.AND UP0, UPT, UR8, 0x1, UPT ;  /* 0x000000010800788c */ /* 0x000fcc000bf04270 */
[----:B------:R-:W-:-:S13]  /*de90*/  PLOP3.LUT P0, PT, PT, PT, UP0, 0x80, 0x0 ;  /* 0x000000000000781c */ /* 0x000fda0003f0f008 */
[----:B------:R-:W-:Y:S05]  /*dea0*/  @P0 BRA `(.L_x_2429) ;  /* 0x0000000800000947 */ /* 0x000fea0003800000 */
[----:B------:R-:W1:Y:S01]  /*deb0*/  LDC R11, c[0x0][0xbe8] ;  /* 0x0002fa00ff0b7b82 */ /* 0x000e620000000800 */
[----:B------:R-:W-:Y:S01]  /*dec0*/  ULDC.64 UR14, c[0x0][0xaa0] ;  /* 0x0002a800000e7ab9 */ /* 0x000fe20000000a00 */
[----:B------:R-:W-:Y:S01]  /*ded0*/  R2UR UR16, R213 ;  /* 0x00000000d51072ca */ /* 0x000fe200000e0000 */
[----:B------:R-:W-:Y:S01]  /*dee0*/  UIMAD UR10, UR21, UR14, URZ ;  /* 0x0000000e150a72a4 */ /* 0x000fe2000f8e023f */
[----:B------:R-:W-:Y:S01]  /*def0*/  IMAD R2, R18, 0x20, R214 ;  /* 0x0000002012027824 */ /* 0x000fe200078e02d6 */
[----:B------:R-:W-:Y:S01]  /*df00*/  UIMAD.WIDE.U32 UR8, UR4, UR14, URZ ;  /* 0x0000000e040872a5 */ /* 0x000fe2000f8e003f */
[----:B------:R-:W-:Y:S01]  /*df10*/  VIADD R8, R214, UR42 ;  /* 0x0000002ad6087c36 */ /* 0x000fe20008000000 */
[----:B------:R-:W-:Y:S01]  /*df20*/  UIMAD UR10, UR4, UR15, UR10 ;  /* 0x0000000f040a72a4 */ /* 0x000fe2000f8e020a */
[----:B------:R-:W-:Y:S01]  /*df30*/  VIADD R6, R2, UR42 ;  /* 0x0000002a02067c36 */ /* 0x000fe20008000000 */
[----:B------:R-:W-:Y:S02]  /*df40*/  BSSY B1, `(.L_x_2435) ;  /* 0x0000040000017945 */ /* 0x000fe40003800000 */
[----:B------:R-:W-:-:S02]  /*df50*/  UIADD3 UR9, UR9, UR10, URZ ;  /* 0x0000000a09097290 */ /* 0x000fc4000fffe03f */
[----:B0-----:R-:W-:Y:S01]  /*df60*/  MOV R5, R6 ;  /* 0x0000000600057202 */ /* 0x001fe20000000f00 */
[----:B------:R-:W-:Y:S02]  /*df70*/  ULDC.64 UR10, c[0x0][0xae8] ;  /* 0x0002ba00000a7ab9 */ /* 0x000fe40000000a00 */
[----:B------:R-:W-:-:S04]  /*df80*/  UIMAD.WIDE.U32 UR8, UR16, UR10, UR8 ;  /* 0x0000000a100872a5 */ /* 0x000fc8000f8e0008 */
[----:B------:R-:W-:-:S03]  /*df90*/  UIMAD UR9, UR16, UR11, UR9 ;  /* 0x0000000b100972a4 */ /* 0x000fc6000f8e0209 */
[----:B------:R-:W-:Y:S01]  /*dfa0*/  ULDC.64 UR10, c[0x0][0xaf0] ;  /* 0x0002bc00000a7ab9 */ /* 0x000fe20000000a00 */
[----:B-1----:R-:W-:Y:S01]  /*dfb0*/  ISETP.NE.AND P0, PT, R11, 0x1, PT ;  /* 0x000000010b00780c */ /* 0x002fe20003f05270 */
[----:B------:R-:W-:-:S04]  /*dfc0*/  UIMAD UR13, UR13, UR10, URZ ;  /* 0x0000000a0d0d72a4 */ /* 0x000fc8000f8e023f */
[----:B------:R-:W-:Y:S02]  /*dfd0*/  UIMAD UR4, UR12, UR11, UR13 ;  /* 0x0000000b0c0472a4 */ /* 0x000fe4000f8e020d */
[----:B------:R-:W-:-:S03]  /*dfe0*/  UIMAD.WIDE.U32 UR12, UR12, UR10, UR8 ;  /* 0x0000000a0c0c72a5 */ /* 0x000fc6000f8e0008 */
[----:B------:R-:W-:Y:S01]  /*dff0*/  ULDC.64 UR8, c[0x0][0xae0] ;  /* 0x0002b80000087ab9 */ /* 0x000fe20000000a00 */
[----:B------:R-:W-:Y:S02]  /*e000*/  UIADD3 UR4, UR13, UR4, URZ ;  /* 0x000000040d047290 */ /* 0x000fe4000fffe03f */
[----:B------:R-:W0:Y:S08]  /*e010*/  @P0 LDC R3, c[0x0][0xbec] ;  /* 0x0002fb00ff030b82 */ /* 0x000e300000000800 */
[----:B------:R-:W1:Y:S01]  /*e020*/  @P0 LDC R7, c[0x0][0xbf0] ;  /* 0x0002fc00ff070b82 */ /* 0x000e620000000800 */
        /* <DEDUP_REMOVED lines=8> */
[----:B------:R-:W-:Y:S02]  /*e0b0*/  IMAD.U32 R2, RZ, RZ, UR12 ;  /* 0x0000000cff027e24 */ /* 0x000fe4000f8e00ff */
[C---:B------:R-:W-:Y:S01]  /*e0c0*/  IMAD R9, R5.reuse, UR9, R4 ;  /* 0x0000000905097c24 */ /* 0x040fe2000f8e0204 */
[----:B------:R-:W-:Y:S01]  /*e0d0*/  SHF.R.S32.HI R4, RZ, 0x1f, R7 ;  /* 0x0000001fff047819 */ /* 0x000fe20000011407 */
[----:B------:R-:W-:Y:S01]  /*e0e0*/  IMAD.WIDE.U32 R2, R5, UR8, R2 ;  /* 0x0000000805027c25 */ /* 0x000fe2000f8e0002 */
[----:B------:R-:W-:-:S03]  /*e0f0*/  ULDC.64 UR8, c[0x0][0xad8] ;  /* 0x0002b60000087ab9 */ /* 0x000fc60000000a00 */
        /* <DEDUP_REMOVED lines=36> */
.L_x_2436:
[----:B------:R-:W-:Y:S05]  /*e340*/  BSYNC B1 ;  /* 0x0000000000017941 */ /* 0x000fea0003800000 */
.L_x_2435:
        /* <DEDUP_REMOVED lines=17> */
.L_x_2438:
[----:B------:R-:W-:Y:S05]  /*e460*/  BSYNC B1 ;  /* 0x0000000000017941 */ /* 0x000fea0003800000 */
.L_x_2437:
        /* <DEDUP_REMOVED lines=17> */
.L_x_2440:
[----:B------:R-:W-:Y:S05]  /*e580*/  BSYNC B1 ;  /* 0x0000000000017941 */ /* 0x000fea0003800000 */
.L_x_2439:
[----:B0-----:R-:W-:Y:S01]  /*e590*/  VIADD R0, R8, 0x60 ;  /* 0x0000006008007836 */ /* 0x001fe20000000000 */
[----:B--2-4-:R-:W2:Y:S04]  /*e5a0*/  SHFL.IDX PT, R5, R5, 0x3, 0x181f ;  /* 0x00781f0005057f89 */ /* 0x014ea800000e0000 */
[----:B------:R-:W-:Y:S01]  /*e5b0*/  ISETP.GE.AND P0, PT, R0, R11, PT ;  /* 0x0000000b0000720c */ /* 0x000fe20003f06270 */
[----:B-1-3--:R1:W3:-:S12]  /*e5c0*/  SHFL.IDX PT, R2, R4, 0x3, 0x181f ;  /* 0x00781f0004027f89 */ /* 0x00a2d800000e0000 */
[----:B-1----:R-:W-:Y:S05]  /*e5d0*/  @P0 BRA `(.L_x_2429) ;  /* 0x0000000000340947 */ /* 0x002fea0003800000 */
[----:B------:R-:W-:Y:S02]  /*e5e0*/  ULDC UR4, c[0x0][0xac8] ;  /* 0x0002b20000047ab9 */ /* 0x000fe40000000800 */
[----:B------:R-:W-:Y:S02]  /*e5f0*/  ISETP.GE.AND P3, PT, R7, UR4, PT ;  /* 0x0000000407007c0c */ /* 0x000fe4000bf66270 */
[----:B------:R-:W-:Y:S02]  /*e600*/  ISETP.GE.AND P4, PT, R9, UR4, PT ;  /* 0x0000000409007c0c */ /* 0x000fe4000bf86270 */
[----:B------:R-:W-:-:S09]  /*e610*/  ISETP.GE.AND P5, PT, R13, UR4, PT ;  /* 0x000000040d007c0c */ /* 0x000fd2000bfa6270 */
[-C--:B---3--:R-:W-:Y:S02]  /*e620*/  @!P3 LEA R14, P0, R7, R2.reuse, 0x1 ;  /* 0x00000002070eb211 */ /* 0x088fe400078008ff */
[-C--:B------:R-:W-:Y:S02]  /*e630*/  @!P4 LEA R8, P1, R9, R2.reuse, 0x1 ;  /* 0x000000020908c211 */ /* 0x080fe400078208ff */
[----:B------:R-:W-:Y:S02]  /*e640*/  @!P5 LEA R2, P2, R13, R2, 0x1 ;  /* 0x000000020d02d211 */ /* 0x000fe400078408ff */
[-C--:B--2---:R-:W-:Y:S02]  /*e650*/  @!P3 LEA.HI.X R15, R7, R5.reuse, R10, 0x1, P0 ;  /* 0x00000005070fb211 */ /* 0x084fe400000f0c0a */
[-C--:B------:R-:W-:Y:S02]  /*e660*/  @!P4 LEA.HI.X R9, R9, R5.reuse, R6, 0x1, P1 ;  /* 0x000000050909c211 */ /* 0x080fe400008f0c06 */
[----:B------:R-:W-:Y:S01]  /*e670*/  @!P5 LEA.HI.X R3, R13, R5, R12, 0x1, P2 ;  /* 0x000000050d03d211 */ /* 0x000fe200010f0c0c */
[----:B------:R1:W-:Y:S04]  /*e680*/  @!P3 ST.E.128 desc[UR36][R14.64], RZ ;  /* 0x000000ff0e00b985 */ /* 0x0003e8000c101d24 */
[----:B------:R1:W-:Y:S04]  /*e690*/  @!P4 ST.E.128 desc[UR36][R8.64], RZ ;  /* 0x000000ff0800c985 */ /* 0x0003e8000c101d24 */
[----:B------:R1:W-:Y:S02]  /*e6a0*/  @!P5 ST.E.128 desc[UR36][R2.64], RZ ;  /* 0x000000ff0200d985 */ /* 0x0003e4000c101d24 */
.L_x_2429:
[----:B------:R-:W-:Y:S05]  /*e6b0*/  BSYNC B0 ;  /* 0x0000000000007941 */ /* 0x000fea0003800000 */
.L_x_2419:
[----:B------:R-:W-:Y:S02]  /*e6c0*/  ULDC UR4, c[0x0][0xc3c] ;  /* 0x00030f0000047ab9 */ /* 0x000fe40000000800 */
[----:B------:R-:W-:-:S06]  /*e6d0*/  UISETP.GE.AND UP0, UPT, UR7, UR4, UPT ;  /* 0x000000040700728c */ /* 0x000fcc000bf06270 */
[----:B------:R-:W-:-:S13]  /*e6e0*/  PLOP3.LUT P0, PT, PT, PT, UP0, 0x80, 0x0 ;  /* 0x000000000000781c */ /* 0x000fda0003f0f008 */
[----:B------:R-:W-:Y:S05]  /*e6f0*/  @!P0 BRA `(.L_x_2441) ;  /* 0xffffff28002c8947 */ /* 0x000fea000383ffff */
[----:B------:R-:W-:Y:S05]  /*e700*/  EXIT ;  /* 0x000000000000794d */ /* 0x000fea0003800000 */
.L_x_2376:
        /* <DEDUP_REMOVED lines=16> */
.L_x_2442:
        /* <DEDUP_REMOVED lines=40> */
[----:B------:R-:W-:Y:S01]  /*ea90*/  MOV R8, R3 ;  /* 0x0000000300087202 */ /* 0x000fe20000000f00 */
[----:B------:R-:W-:Y:S01]  /*eaa0*/  UMOV UR4, URZ ;  /* 0x0000003f00047c82 */ /* 0x000fe20008000000 */
[----:B------:R-:W-:-:S05]  /*eab0*/  ULDC UR5, c[0x0][0xc38] ;  /* 0x00030e0000057ab9 */ /* 0x000fca0000000800 */
.L_x_2446:
        /* <DEDUP_REMOVED lines=35> */
.L_x_2444:
[----:B------:R-:W-:Y:S01]  /*ecf0*/  IMAD.IADD R3, R8, 0x1, -R3 ;  /* 0x0000000108037824 */ /* 0x000fe200078e0a03 */
        /* <DEDUP_REMOVED lines=12> */
.L_x_2447:
        /* <DEDUP_REMOVED lines=30> */
[----:B------:R-:W-:-:S02]  /*efa0*/  @P0 VIADD R2, R2, 0x1 ;  /* 0x0000000102020836 */ /* 0x000fc40000000000 */
[----:B0-----:R-:W-:-:S03]  /*efb0*/  IMAD.MOV R13, RZ, RZ, -R3 ;  /* 0x000000ffff0d7224 */ /* 0x001fc600078e0a03 */
[----:B------:R-:W-:Y:S02]  /*efc0*/  MOV R10, R2 ;  /* 0x00000002000a7202 */ /* 0x000fe40000000f00 */
[----:B------:R-:W-:Y:S01]  /*efd0*/  IABS R2, R9 ;  /* 0x0000000900027213 */ /* 0x000fe20000000000 */
[----:B------:R-:W-:Y:S02]  /*efe0*/  IMAD R11, R13, R4, RZ ;  /* 0x000000040d0b7224 */ /* 0x000fe400078e02ff */
[----:B------:R-:W-:Y:S01]  /*eff0*/  @!P2 IMAD.MOV R10, RZ, RZ, -R10 ;  /* 0x000000ffff0aa224 */ /* 0x000fe200078e0a0a */
[----:B------:R-:W-:Y:S01]  /*f000*/  @!P1 LOP3.LUT R10, RZ, R6, RZ, 0x33, !PT ;  /* 0x00000006ff0a9212 */ /* 0x000fe200078e33ff */
[----:B------:R-:W-:Y:S02]  /*f010*/  IMAD.MOV R12, RZ, RZ, -R2 ;  /* 0x000000ffff0c7224 */ /* 0x000fe400078e0a02 */
[----:B------:R-:W-:Y:S01]  /*f020*/  IMAD.MOV.U32 R2, RZ, RZ, RZ ;  /* 0x000000ffff027224 */ /* 0x000fe200078e00ff */
[----:B------:R-:W-:-:S03]  /*f030*/  IABS R8, R10 ;  /* 0x0000000a00087213 */ /* 0x000fc60000000000 */
        /* <DEDUP_REMOVED lines=15> */
[----:B------:R-:W-:-:S04]  /*f130*/  @!P1 LOP3.LUT R2, RZ, R9, RZ, 0x33, !PT ;  /* 0x00000009ff029212 */ /* 0x000fc800078e33ff */
[----:B------:R-:W-:-:S05]  /*f140*/  IADD3 R18, -R2, RZ, RZ ;  /* 0x000000ff02127210 */ /* 0x000fca0007ffe1ff */
[C---:B------:R-:W-:Y:S02]  /*f150*/  IMAD R18, R9.reuse, R18, R10 ;  /* 0x0000001209127224 */ /* 0x040fe400078e020a */
[----:B------:R-:W-:Y:S02]  /*f160*/  IMAD R9, R9, 0x1000000, R2 ;  /* 0x0100000009097824 */ /* 0x000fe400078e0202 */
[----:B------:R-:W-:Y:S02]  /*f170*/  IMAD R2, R6, R3, R5 ;  /* 0x0000000306027224 */ /* 0x000fe400078e0205 */
[----:B------:R-:W-:Y:S01]  /*f180*/  IMAD R18, R18, 0x10000, R9 ;  /* 0x0001000012127824 */ /* 0x000fe200078e0209 */
[----:B------:R-:W-:Y:S06]  /*f190*/  BRA `(.L_x_2449) ;  /* 0x0000000000f47947 */ /* 0x000fec0003800000 */
.L_x_2448:
        /* <DEDUP_REMOVED lines=58> */
[----:B------:R-:W-:Y:S02]  /*f540*/  @!P2 IADD3 R2, -R2, RZ, RZ ;  /* 0x000000ff0202a210 */ /* 0x000fe40007ffe1ff */
[----:B------:R-:W-:-:S05]  /*f550*/  @!P1 LOP3.LUT R2, RZ, R13, RZ, 0x33, !PT ;  /* 0x0000000dff029212 */ /* 0x000fca00078e33ff */
[----:B------:R-:W-:-:S07]  /*f560*/  IMAD R18, R2, R18, R3 ;  /* 0x0000001202127224 */ /* 0x000fce00078e0203 */
.L_x_2449:
[----:B------:R-:W-:-:S05]  /*f570*/  LOP3.LUT R17, RZ, R2, RZ, 0x33, !PT ;  /* 0x00000002ff117212 */ /* 0x000fca00078e33ff */
[----:B------:R-:W-:Y:S01]  /*f580*/  IMAD.IADD R17, R6, 0x1, R17 ;  /* 0x0000000106117824 */ /* 0x000fe200078e0211 */
[----:B------:R-:W-:Y:S06]  /*f590*/  BRA `(.L_x_2450) ;  /* 0x0000000000147947 */ /* 0x000fec0003800000 */
.L_x_2445:
[----:B------:R-:W-:Y:S01]  /*f5a0*/  ULDC UR4, c[0x0][0xc3c] ;  /* 0x00030f0000047ab9 */ /* 0x000fe20000000800 */
[----:B------:R-:W-:Y:S02]  /*f5b0*/  IMAD.MOV.U32 R17, RZ, RZ, RZ ;  /* 0x000000ffff117224 */ /* 0x000fe400078e00ff */
[----:B------:R-:W-:Y:S02]  /*f5c0*/  IMAD.U32 R16, RZ, RZ, UR6 ;  /* 0x00000006ff107e24 */ /* 0x000fe4000f8e00ff */
[----:B------:R-:W-:Y:S02]  /*f5d0*/  IMAD.MOV.U32 R18, RZ, RZ, RZ ;  /* 0x000000ffff127224 */ /* 0x000fe400078e00ff */
[----:B------:R-:W-:-:S07]  /*f5e0*/  IMAD.U32 R19, RZ, RZ, UR4 ;  /* 0x00000004ff137e24 */ /* 0x000fce000f8e00ff */
.L_x_2450:
[----:B------:R-:W-:-:S13]  /*f5f0*/  ISETP.NE.AND P0, PT, R7, RZ, PT ;  /* 0x000000ff0700720c */ /* 0x000fda0003f05270 */
[----:B------:R-:W0:Y:S01]  /*f600*/  @!P0 S2R R3, SR_CgaCtaId ;  /* 0x0000000000038919 */ /* 0x000e220000008800 */
[----:B------:R-:W-:-:S04]  /*f610*/  @!P0 MOV R2, 0x400 ;  /* 0x0000040000028802 */ /* 0x000fc80000000f00 */
[----:B0-----:R-:W-:-:S05]  /*f620*/  @!P0 LEA R2, R3, R2, 0x18 ;  /* 0x0000000203028211 */ /* 0x001fca00078ec0ff */
[----:B------:R1:W-:Y:S01]  /*f630*/  @!P0 STS.128 [R2+0x308d0], R16 ;  /* 0x0308d01002008388 */ /* 0x0003e20000000c00 */
[----:B------:R-:W-:Y:S06]  /*f640*/  BAR.ARV 0x5, 0x180 ;  /* 0x0146000000007b1d */ /* 0x000fec0000002000 */
.L_x_2443:
        /* <DEDUP_REMOVED lines=11> */
[----:B------:R-:W-:Y:S01]  /*f700*/  MOV R28, 0x1 ;  /* 0x00000001001c7802 */ /* 0x000fe20000000f00 */
[----:B------:R-:W-:Y:S01]  /*f710*/  IMAD.MOV.U32 R27, RZ, RZ, RZ ;  /* 0x000000ffff1b7224 */ /* 0x000fe200078e00ff */
[----:B------:R-:W-:Y:S01]  /*f720*/  LOP3.LUT R3, R31, 0x1f8, RZ, 0xc0, !PT ;  /* 0x000001f81f037812 */ /* 0x000fe200078ec0ff */
[----:B------:R-:W-:-:S03]  /*f730*/  ULDC UR39, c[0x0][0xc] ;  /* 0x0000030000277ab9 */ /* 0x000fc60000000800 */
        /* <DEDUP_REMOVED lines=15> */
.L_x_2516:
[----:B0-----:R-:W0:Y:S02]  /*f830*/  LDC.64 R2, c[0x0][0xc88] ;  /* 0x00032200ff027b82 */ /* 0x001e240000000a00 */
[----:B0-----:R-:W-:-:S05]  /*f840*/  IMAD.WIDE R2, R19, 0x4, R2 ;  /* 0x0000000413027825 */ /* 0x001fca00078e0202 */
[----:B------:R-:W2:Y:S01]  /*f850*/  LDG.E R29, desc[UR36][R2.64] ;  /* 0x00000024021d7981 */ /* 0x000ea2000c1e1900 */
[----:B------:R-:W-:Y:S05]  /*f860*/  YIELD ;  /* 0x0000000000007946 */ /* 0x000fea0003800000 */
[----:B------:R-:W-:Y:S01]  /*f870*/  ULDC.64 UR4, c[0x0][0xa28] ;  /* 0x00028a0000047ab9 */ /* 0x000fe20000000a00 */
[----:B------:R-:W-:Y:S01]  /*f880*/  IMAD.MOV.U32 R6, RZ, RZ, RZ ;  /* 0x000000ffff067224 */ /* 0x000fe200078e00ff */
[----:B------:R-:W-:Y:S01]  /*f890*/  ISETP.NE.U32.AND P0, PT, RZ, UR4, PT ;  /* 0x00000004ff007c0c */ /* 0x000fe2000bf05070 */
[----:B------:R-:W-:-:S03]  /*f8a0*/  ULDC.64 UR6, c[0x0][0xa18] ;  /* 0x0002860000067ab9 */ /* 0x000fc60000000a00 */
        /* <DEDUP_REMOVED lines=9> */
[----:B-1----:R1:W2:Y:S01]  /*f940*/  @P0 LDG.E R6, desc[UR36][R2.64] ;  /* 0x0000002402060981 */ /* 0x0022a2000c1e1900 */
        /* <DEDUP_REMOVED lines=31> */
.L_x_2452:
        /* <DEDUP_REMOVED lines=9> */
.L_x_2453:
        /* <DEDUP_REMOVED lines=8> */
[----:B---3--:R-:W-:-:S07]  /*fc50*/  IADD3 R37, -R37, R0, RZ ;  /* 0x0000000025257210 */ /* 0x008fce0007ffe1ff */
.L_x_2454:
[----:B------:R-:W4:Y:S01]  /*fc60*/  LDL R4, [R1+0xc] ;  /* 0x00000c0001047983 */ /* 0x000f220000100800 */
[----:B012---:R-:W0:Y:S01]  /*fc70*/  LDC R0, c[0x0][0x448] ;  /* 0x00011200ff007b82 */ /* 0x007e220000000800 */
[----:B-----5:R-:W-:Y:S01]  /*fc80*/  IMAD.IADD R37, R37, 0x1, -R6 ;  /* 0x0000000125257824 */ /* 0x020fe200078e0a06 */
[----:B------:R-:W-:Y:S01]  /*fc90*/  LOP3.LUT R23, R23, 0xffffff7f, RZ, 0xc0, !PT ;  /* 0xffffff7f17177812 */ /* 0x000fe200078ec0ff */
[----:B------:R-:W-:Y:S01]  /*fca0*/  BSSY B0, `(.L_x_2455) ;  /* 0x0000038000007945 */ /* 0x000fe20003800000 */
[----:B0-----:R-:W-:Y:S01]  /*fcb0*/  ISETP.NE.AND P0, PT, R0, 0x1, PT ;  /* 0x000000010000780c */ /* 0x001fe20003f05270 */
[----:B------:R-:W-:-:S04]  /*fcc0*/  IMAD.SHL.U32 R0, R17, 0x80, RZ ;  /* 0x0000008011007824 */ /* 0x000fc800078e00ff */
[----:B------:R-:W-:-:S08]  /*fcd0*/  VIADD R0, R0, 0x7f ;  /* 0x0000007f00007836 */ /* 0x000fd00000000000 */
[----:B---3--:R-:W0:Y:S01]  /*fce0*/  @P0 LDC R3, c[0x0][0x44c] ;  /* 0x00011300ff030b82 */ /* 0x008e220000000800 */
[----:B------:R-:W-:-:S07]  /*fcf0*/  @P0 LOP3.LUT R23, R23, 0x80, RZ, 0xfc, !PT ;  /* 0x0000008017170812 */ /* 0x000fce00078efcff */
[----:B------:R-:W1:Y:S01]  /*fd00*/  @P0 LDC R5, c[0x0][0x450] ;  /* 0x00011400ff050b82 */ /* 0x000e620000000800 */
[----:B0-----:R-:W-:-:S05]  /*fd10*/  @P0 IMAD.HI.U32 R2, R0, R3, RZ ;  /* 0x0000000300020227 */ /* 0x001fca00078e00ff */
[----:B-1----:R-:W-:Y:S01]  /*fd20*/  @P0 SHF.R.U32.HI R0, RZ, R5, R2 ;  /* 0x00000005ff000219 */ /* 0x002fe20000011602 */
[----:B------:R-:W-:-:S04]  /*fd30*/  VIADD R2, R37, 0x5f ;  /* 0x0000005f25027836 */ /* 0x000fc80000000000 */
[----:B------:R-:W-:Y:S01]  /*fd40*/  IMAD.HI R2, R2, 0x2aaaaaab, RZ ;  /* 0x2aaaaaab02027827 */ /* 0x000fe200078e02ff */
[----:B----4-:R-:W-:-:S05]  /*fd50*/  IADD3 R3, R37, 0x60, -R4 ;  /* 0x0000006025037810 */ /* 0x010fca0007ffe804 */
[----:B------:R-:W-:Y:S01]  /*fd60*/  IMAD.IADD R0, R3, 0x1, R0 ;  /* 0x0000000103007824 */ /* 0x000fe200078e0200 */
[----:B------:R-:W-:-:S03]  /*fd70*/  SHF.R.U32.HI R3, RZ, 0x1f, R2 ;  /* 0x0000001fff037819 */ /* 0x000fc60000011602 */
[----:B------:R-:W-:Y:S01]  /*fd80*/  IMAD.HI R4, R0, 0x2aaaaaab, RZ ;  /* 0x2aaaaaab00047827 */ /* 0x000fe200078e02ff */
[----:B------:R-:W-:Y:S02]  /*fd90*/  LEA.HI.SX32 R0, R2, R3, 0x1c ;  /* 0x0000000302007211 */ /* 0x000fe400078fe2ff */
[----:B------:R-:W-:Y:S02]  /*fda0*/  LOP3.LUT R2, R18, 0xff000000, RZ, 0xc0, !PT ;  /* 0xff00000012027812 */ /* 0x000fe400078ec0ff */
[----:B------:R-:W-:Y:S02]  /*fdb0*/  SHF.R.U32.HI R3, RZ, 0x1f, R4 ;  /* 0x0000001fff037819 */ /* 0x000fe40000011604 */
[----:B------:R-:W-:Y:S02]  /*fdc0*/  SHF.R.U32.HI R2, RZ, 0x8, R2 ;  /* 0x00000008ff027819 */ /* 0x000fe40000011602 */
[----:B------:R-:W-:-:S04]  /*fdd0*/  LEA.HI.SX32 R3, R4, R3, 0x1c ;  /* 0x0000000304037211 */ /* 0x000fc800078fe2ff */
[----:B------:R-:W-:Y:S02]  /*fde0*/  VIMNMX R0, R0, R3, PT ;  /* 0x0000000300007248 */ /* 0x000fe40003fe0100 */
[----:B------:R-:W-:Y:S02]  /*fdf0*/  LOP3.LUT R3, R18, 0xff0000, RZ, 0xc0, !PT ;  /* 0x00ff000012037812 */ /* 0x000fe400078ec0ff */
[----:B------:R-:W-:Y:S02]  /*fe00*/  ISETP.GE.AND P0, PT, R0, 0x1, PT ;  /* 0x000000010000780c */ /* 0x000fe40003f06270 */
[----:B------:R-:W-:Y:S01]  /*fe10*/  LEA.HI R2, R3, R2, RZ, 0x10 ;  /* 0x0000000203027211 */ /* 0x000fe200078f80ff */
[----:B------:R-:W-:-:S03]  /*fe20*/  IMAD.MOV.U32 R3, RZ, RZ, RZ ;  /* 0x000000ffff037224 */ /* 0x000fc600078e00ff */
[----:B------:R-:W-:-:S07]  /*fe30*/  LOP3.LUT R4, R2, 0xff, RZ, 0xc0, !PT ;  /* 0x000000ff02047812 */ /* 0x000fce00078ec0ff */
[----:B------:R-:W-:Y:S05]  /*fe40*/  @!P0 BRA `(.L_x_2456) ;  /* 0x0000000000748947 */ /* 0x000fea0003800000 */
[----:B------:R-:W-:-:S04]  /*fe50*/  SHF.R.U32.HI R5, RZ, 0x10, R2 ;  /* 0x00000010ff057819 */ /* 0x000fc80000011602 */
[----:B------:R-:W-:-:S13]  /*fe60*/  ISETP.NE.AND P0, PT, R5, RZ, PT ;  /* 0x000000ff0500720c */ /* 0x000fda0003f05270 */
[----:B------:R-:W0:Y:S02]  /*fe70*/  @!P0 LDC R5, c[0x0][0x9f0] ;  /* 0x00027c00ff058b82 */ /* 0x000e240000000800 */
[-C--:B0-----:R-:W-:Y:S02]  /*fe80*/  IABS R7, R5.reuse ;  /* 0x0000000500077213 */ /* 0x081fe40000000000 */
[----:B------:R-:W-:Y:S02]  /*fe90*/  IADD3 R6, R5, -0x1, R0 ;  /* 0xffffffff05067810 */ /* 0x000fe40007ffe000 */
[----:B------:R-:W0:Y:S02]  /*fea0*/  I2F.RP R9, R7 ;  /* 0x0000000700097306 */ /* 0x000e240000209400 */
[----:B------:R-:W-:-:S04]  /*feb0*/  LOP3.LUT R2, R6, R5, RZ, 0x3c, !PT ;  /* 0x0000000506027212 */ /* 0x000fc800078e3cff */
[----:B------:R-:W-:Y:S02]  /*fec0*/  ISETP.GE.AND P2, PT, R2, RZ, PT ;  /* 0x000000ff0200720c */ /* 0x000fe40003f46270 */
[----:B0-----:R-:W0:Y:S02]  /*fed0*/  MUFU.RCP R9, R9 ;  /* 0x0000000900097308 */ /* 0x001e240000001000 */
[----:B0-----:R-:W-:-:S06]  /*fee0*/  VIADD R10, R9, 0xffffffe ;  /* 0x0ffffffe090a7836 */ /* 0x001fcc0000000000 */
[----:B------:R-:W0:Y:S02]  /*fef0*/  F2I.FTZ.U32.TRUNC.NTZ R3, R10 ;  /* 0x0000000a00037305 */ /* 0x000e24000021f000 */
[----:B0-----:R-:W-:-:S04]  /*ff00*/  IMAD.MOV R2, RZ, RZ, -R3 ;  /* 0x000000ffff027224 */ /* 0x001fc800078e0a03 */
        /* <DEDUP_REMOVED lines=9> */
[-C--:B------:R-:W-:Y:S01]  /*ffa0*/  @!P1 IADD3 R2, R2, -R7.reuse, RZ ;  /* 0x8000000702029210 */ /* 0x080fe20007ffe0ff */
[----:B------:R-:W-:Y:S01]  /*ffb0*/  @!P1 VIADD R8, R8, 0x1 ;  /* 0x0000000108089836 */ /* 0x000fe20000000000 */
[----:B------:R-:W-:Y:S02]  /*ffc0*/  ISETP.NE.AND P1, PT, R5, RZ, PT ;  /* 0x000000ff0500720c */ /* 0x000fe40003f25270 */
[----:B------:R-:W-:-:S13]  /*ffd0*/  ISETP.GE.U32.AND P0, PT, R2, R7, PT ;  /* 0x000000070200720c */ /* 0x000fda0003f06070 */
[----:B------:R-:W-:-:S04]  /*ffe0*/  @P0 VIADD R8, R8, 0x1 ;  /* 0x0000000108080836 */ /* 0x000fc80000000000 */
[----:B------:R-:W-:-:S04]  /*fff0*/  IMAD.MOV.U32 R3, RZ, RZ, R8 ;  /* 0x000000ffff037224 */ /* 0x000fc800078e0008 */
[----:B------:R-:W-:Y:S01]  /*10000*/  @!P2 IMAD.MOV R3, RZ, RZ, -R3 ;  /* 0x000000ffff03a224 */ /* 0x000fe200078e0a03 */
[----:B------:R-:W-:-:S07]  /*10010*/  @!P1 LOP3.LUT R3, RZ, R5, RZ, 0x33, !PT ;  /* 0x00000005ff039212 */ /* 0x000fce00078e33ff */
.L_x_2456:
[----:B------:R-:W-:Y:S05]  /*10020*/  BSYNC B0 ;  /* 0x0000000000007941 */ /* 0x000fea0003800000 */
.L_x_2455:
        /* <DEDUP_REMOVED lines=24> */
.L_x_2458:
        /* <DEDUP_REMOVED lines=20> */
.L_x_2461:
[----:B------:R-:W-:Y:S05]  /*102f0*/  BSYNC B6 ;  /* 0x0000000000067941 */ /* 0x000fea0003800000 */
.L_x_2460:
        /* <DEDUP_REMOVED lines=10> */
[----:B------:R-:W-:Y:S01]  /*103a0*/  MOV R8, 0x70 ;  /* 0x0000007000087802 */ /* 0x000fe20000000f00 */
[----:B------:R-:W-:Y:S02]  /*103b0*/  IMAD.U32 R5, RZ, RZ, UR7 ;  /* 0x00000007ff057e24 */ /* 0x000fe4000f8e00ff */
[----:B------:R-:W-:Y:S02]  /*103c0*/  IMAD.U32 R6, RZ, RZ, UR8 ;  /* 0x00000008ff067e24 */ /* 0x000fe4000f8e00ff */
[----:B------:R-:W-:-:S02]  /*103d0*/  IMAD.U32 R7, RZ, RZ, UR9 ;  /* 0x00000009ff077e24 */ /* 0x000fc4000f8e00ff */
[----:B------:R-:W-:Y:S02]  /*103e0*/  IMAD.U32 R10, RZ, RZ, UR4 ;  /* 0x00000004ff0a7e24 */ /* 0x000fe4000f8e00ff */
[----:B------:R-:W-:Y:S02]  /*103f0*/  IMAD.U32 R11, RZ, RZ, UR5 ;  /* 0x00000005ff0b7e24 */ /* 0x000fe4000f8e00ff */
[----:B------:R-:W-:Y:S02]  /*10400*/  IMAD.MOV.U32 R12, RZ, RZ, 0x1 ;  /* 0x00000001ff0c7424 */ /* 0x000fe400078e00ff */
[----:B0-----:R-:W-:-:S07]  /*10410*/  IMAD.MOV.U32 R13, RZ, RZ, RZ ;  /* 0x000000ffff0d7224 */ /* 0x001fce00078e00ff */
[----:B------:R-:W-:-:S07]  /*10420*/  LEPC R20, `(.L_x_2464) ;  /* 0x000000001014794e */ /* 0x000fce0000000000 */
[----:B-1----:R-:W-:Y:S05]  /*10430*/  CALL.ABS.NOINC R2 ;  /* 0x0000000002007343 */ /* 0x002fea0003c00000 */
.L_x_2464:
[----:B------:R0:W1:Y:S01]  /*10440*/  LDC.64 R2, c[0x4][R26] ;  /* 0x010000001a027b82 */ /* 0x0000620000000a00 */
[----:B------:R-:W-:Y:S01]  /*10450*/  ULDC.64 UR6, c[0x4][0x88] ;  /* 0x0100220000067ab9 */ /* 0x000fe20000000a00 */
[----:B------:R-:W-:Y:S01]  /*10460*/  ULDC.64 UR8, c[0x4][0x90] ;  /* 0x0100240000087ab9 */ /* 0x000fe20000000a00 */
[----:B------:R-:W-:Y:S01]  /*10470*/  ULDC.64 UR4, c[0x4][0x18] ;  /* 0x0100060000047ab9 */ /* 0x000fe20000000a00 */
[----:B------:R-:W-:Y:S01]  /*10480*/  IMAD.U32 R4, RZ, RZ, UR6 ;  /* 0x00000006ff047e24 */ /* 0x000fe2000f8e00ff */
[----:B------:R-:W-:Y:S01]  /*10490*/  MOV R13, RZ ;  /* 0x000000ff000d7202 */ /* 0x000fe20000000f00 */
[----:B------:R-:W-:Y:S02]  /*104a0*/  IMAD.U32 R5, RZ, RZ, UR7 ;  /* 0x00000007ff057e24 */ /* 0x000fe4000f8e00ff */
[----:B------:R-:W-:Y:S02]  /*104b0*/  IMAD.U32 R6, RZ, RZ, UR8 ;  /* 0x00000008ff067e24 */ /* 0x000fe4000f8e00ff */
[----:B------:R-:W-:-:S02]  /*104c0*/  IMAD.U32 R7, RZ, RZ, UR9 ;  /* 0x00000009ff077e24 */ /* 0x000fc4000f8e00ff */
[----:B------:R-:W-:Y:S02]  /*104d0*/  IMAD.U32 R10, RZ, RZ, UR4 ;  /* 0x00000004ff0a7e24 */ /* 0x000fe4000f8e00ff */
[----:B------:R-:W-:Y:S02]  /*104e0*/  IMAD.U32 R11, RZ, RZ, UR5 ;  /* 0x00000005ff0b7e24 */ /* 0x000fe4000f8e00ff */
[----:B------:R-:W-:Y:S02]  /*104f0*/  IMAD.MOV.U32 R8, RZ, RZ, 0x70 ;  /* 0x00000070ff087424 */ /* 0x000fe400078e00ff */
[----:B0-----:R-:W-:-:S07]  /*10500*/  IMAD.MOV.U32 R12, RZ, RZ, 0x1 ;  /* 0x00000001ff0c7424 */ /* 0x001fce00078e00ff */
[----:B------:R-:W-:-:S07]  /*10510*/  LEPC R20, `(.L_x_2463) ;  /* 0x000000001014794e */ /* 0x000fce0000000000 */
[----:B-1----:R-:W-:Y:S05]  /*10520*/  CALL.ABS.NOINC R2 ;  /* 0x0000000002007343 */ /* 0x002fea0003c00000 */
.L_x_2463:
[----:B------:R-:W-:Y:S05]  /*10530*/  BSYNC B6 ;  /* 0x0000000000067941 */ /* 0x000fea0003800000 */
.L_x_2462:
        /* <DEDUP_REMOVED lines=14> */
[----:B------:R-:W-:Y:S02]  /*10620*/  @P2 LOP3.LUT R23, R23, 0x20, RZ, 0xfc, !PT ;  /* 0x0000002017172812 */ /* 0x000fe400078efcff */
[----:B-1----:R-:W-:-:S04]  /*10630*/  LOP3.LUT R20, R20, 0x7f, RZ, 0xc0, !PT ;  /* 0x0000007f14147812 */ /* 0x002fc800078ec0ff */
[----:B------:R-:W-:Y:S02]  /*10640*/  SHF.R.U32.HI R26, RZ, 0x3, R20 ;  /* 0x00000003ff1a7819 */ /* 0x000fe40000011614 */
[----:B------:R-:W1:Y:S02]  /*10650*/  S2R R20, SR_TID.X ;  /* 0x0000000000147919 */ /* 0x000e640000002100 */
[----:B-1----:R-:W-:-:S05]  /*10660*/  IMAD.SHL.U32 R20, R20, 0x10, RZ ;  /* 0x0000001014147824 */ /* 0x002fca00078e00ff */
[----:B------:R-:W-:Y:S02]  /*10670*/  LOP3.LUT R20, R26, 0x70, R20, 0xf8, !PT ;  /* 0x000000701a147812 */ /* 0x000fe400078ef814 */
[----:B------:R-:W-:Y:S01]  /*10680*/  LOP3.LUT R23, R23, 0xfffffffb, RZ, 0xc0, !PT ;  /* 0xfffffffb17177812 */ /* 0x000fe200078ec0ff */
[----:B------:R-:W-:Y:S01]  /*10690*/  UMOV UR5, 0xffffffff ;  /* 0xffffffff00057882 */ /* 0x000fe20000000000 */
[----:B------:R-:W-:Y:S01]  /*106a0*/  LOP3.LUT R26, R18, 0xffff, RZ, 0xc0, !PT ;  /* 0x0000ffff121a7812 */ /* 0x000fe200078ec0ff */
[----:B--2---:R-:W-:Y:S02]  /*106b0*/  VIADD R25, R2, 0xffffffff ;  /* 0xffffffff02197836 */ /* 0x004fe40000000000 */
[----:B------:R-:W1:Y:S02]  /*106c0*/  @P2 LDC R2, c[0x0][0x438] ;  /* 0x00010e00ff022b82 */ /* 0x000e640000000800 */
[----:B------:R-:W-:-:S05]  /*106d0*/  IMAD R0, R25, 0x60, R20 ;  /* 0x0000006019007824 */ /* 0x000fca00078e0214 */
[C---:B------:R-:W-:Y:S01]  /*106e0*/  ISETP.GE.AND P0, PT, R0.reuse, R37, PT ;  /* 0x000000250000720c */ /* 0x040fe20003f06270 */
[----:B---3--:R-:W-:-:S03]  /*106f0*/  IMAD.IADD R0, R0, 0x1, R21 ;  /* 0x0000000100007824 */ /* 0x008fc600078e0215 */
[----:B------:R-:W-:Y:S01]  /*10700*/  ISETP.GT.U32.OR P0, PT, R20, 0x5f, P0 ;  /* 0x0000005f1400780c */ /* 0x000fe20000704470 */
[----:B0-----:R-:W-:-:S04]  /*10710*/  @P2 IMAD.HI.U32 R3, R0, R3, RZ ;  /* 0x0000000300032227 */ /* 0x001fc800078e00ff */
[----:B------:R-:W-:Y:S01]  /*10720*/  IMAD.MOV.U32 R4, RZ, RZ, R0 ;  /* 0x000000ffff047224 */ /* 0x000fe200078e0000 */
[----:B-1----:R-:W-:-:S07]  /*10730*/  @P2 SHF.R.U32.HI R4, RZ, R2, R3 ;  /* 0x00000002ff042219 */ /* 0x002fce0000011603 */
[----:B------:R-:W0:Y:S01]  /*10740*/  @!P0 LDC.64 R2, c[0x0][0x428] ;  /* 0x00010a00ff028b82 */ /* 0x000e220000000a00 */
[----:B------:R-:W-:-:S04]  /*10750*/  IMAD.MOV R5, RZ, RZ, -R4 ;  /* 0x000000ffff057224 */ /* 0x000fc800078e0a04 */
[----:B------:R-:W-:Y:S01]  /*10760*/  IMAD R0, R6, R5, R0 ;  /* 0x0000000506007224 */ /* 0x000fe200078e0200 */
[----:B----4-:R-:W-:Y:S02]  /*10770*/  SHF.R.S32.HI R6, RZ, 0x1f, R30 ;  /* 0x0000001fff067819 */ /* 0x010fe4000001141e */
[----:B------:R-:W-:-:S03]  /*10780*/  @!P0 SHF.R.S32.HI R5, RZ, 0x1f, R4 ;  /* 0x0000001fff058819 */ /* 0x000fc60000011404 */
[----:B------:R0:W-:Y:S02]  /*10790*/  STL [R1+0x8], R6 ;  /* 0x0000080601007387 */ /* 0x0001e40000100800 */
[-C--:B0-----:R-:W-:Y:S02]  /*107a0*/  @!P0 IMAD R6, R6, R2.reuse, RZ ;  /* 0x0000000206068224 */ /* 0x081fe400078e02ff */
[----:B------:R-:W-:-:S04]  /*107b0*/  @!P0 IMAD.WIDE.U32 R4, R30, R2, R4 ;  /* 0x000000021e048225 */ /* 0x000fc800078e0004 */
[----:B------:R-:W-:Y:S02]  /*107c0*/  @!P0 IMAD R6, R30, R3, R6 ;  /* 0x000000031e068224 */ /* 0x000fe400078e0206 */
[----:B------:R-:W0:Y:S01]  /*107d0*/  @!P0 LDC.64 R2, c[0x0][0x418] ;  /* 0x00010600ff028b82 */ /* 0x000e220000000a00 */
[----:B------:R-:W-:Y:S01]  /*107e0*/  ISETP.GE.AND P2, PT, R31, UR4, PT ;  /* 0x000000041f007c0c */ /* 0x000fe2000bf46270 */
[----:B------:R-:W-:-:S12]  /*107f0*/  @!P0 IMAD.IADD R6, R5, 0x1, R6 ;  /* 0x0000000105068824 */ /* 0x000fd800078e0206 */
[----:B------:R-:W-:Y:S02]  /*10800*/  @P2 LOP3.LUT R23, R23, 0x4, RZ, 0xfc, !PT ;  /* 0x0000000417172812 */ /* 0x000fe400078efcff */
[----:B0-----:R-:W-:-:S04]  /*10810*/  @!P0 LEA R2, P1, R4, R2, 0x2 ;  /* 0x0000000204028211 */ /* 0x001fc800078210ff */
[----:B------:R-:W-:Y:S01]  /*10820*/  @!P0 LEA.HI.X R3, R4, R3, R6, 0x2, P1 ;  /* 0x0000000304038211 */ /* 0x000fe200008f1406 */
[----:B------:R-:W-:Y:S01]  /*10830*/  IMAD.MOV.U32 R4, RZ, RZ, RZ ;  /* 0x000000ffff047224 */ /* 0x000fe200078e00ff */
[----:B------:R-:W-:Y:S02]  /*10840*/  ISETP.GE.AND P1, PT, R33, UR4, PT ;  /* 0x0000000421007c0c */ /* 0x000fe4000bf26270 */
[----:B------:R-:W-:-:S03]  /*10850*/  LOP3.LUT R23, R23, 0xfffffffd, RZ, 0xc0, !PT ;  /* 0xfffffffd17177812 */ /* 0x000fc600078ec0ff */
[----:B------:R0:W5:Y:S01]  /*10860*/  @!P0 LDG.E R4, desc[UR36][R2.64] ;  /* 0x0000002402048981 */ /* 0x000162000c1e1900 */
[----:B------:R-:W-:-:S07]  /*10870*/  ISETP.GE.AND P0, PT, R32, UR4, PT ;  /* 0x0000000420007c0c */ /* 0x000fce000bf06270 */
[----:B------:R-:W-:Y:S01]  /*10880*/  @P1 LOP3.LUT R23, R23, 0x2, RZ, 0xfc, !PT ;  /* 0x0000000217171812 */ /* 0x000fe200078efcff */
[----:B0-----:R-:W-:-:S03]  /*10890*/  IMAD.U32 R2, RZ, RZ, UR38 ;  /* 0x00000026ff027e24 */ /* 0x001fc6000f8e00ff */
[----:B------:R-:W-:-:S04]  /*108a0*/  LOP3.LUT R23, R23, 0xfffffffe, RZ, 0xc0, !PT ;  /* 0xfffffffe17177812 */ /* 0x000fc800078ec0ff */
[----:B------:R-:W-:Y:S01]  /*108b0*/  @P0 LOP3.LUT R23, R23, 0x1, RZ, 0xfc, !PT ;  /* 0x0000000117170812 */ /* 0x000fe200078efcff */
[----:B------:R-:W-:Y:S06]  /*108c0*/  BRA.DIV UR5, `(.L_x_2465) ;  /* 0x0000004605187947 */ /* 0x000fec000b800000 */
.L_x_2533:
        /* <DEDUP_REMOVED lines=8> */
.L_x_2466:
        /* <DEDUP_REMOVED lines=23> */
.L_x_2534:
[----:B------:R-:W-:Y:S05]  /*10ac0*/  BSYNC B0 ;  /* 0x0000000000007941 */ /* 0x000fea0003800000 */
.L_x_2467:
        /* <DEDUP_REMOVED lines=90> */
.L_x_2548:
        /* <DEDUP_REMOVED lines=12> */
.L_x_2470:
        /* <DEDUP_REMOVED lines=10> */
.L_x_2471:
        /* <DEDUP_REMOVED lines=24> */
[----:B--2---:R-:W-:Y:S01]  /*11350*/  MOV R7, UR9 ;  /* 0x0000000900077c02 */ /* 0x004fe20008000f00 */
        /* <DEDUP_REMOVED lines=10> */
.L_x_2473:
[----:B------:R-:W-:Y:S05]  /*11400*/  BSYNC B6 ;  /* 0x0000000000067941 */ /* 0x000fea0003800000 */
.L_x_2472:
[----:B------:R-:W3:Y:S01]  /*11410*/  LDL.LU.64 R2, [R1+0x18] ;  /* 0x0000180001027983 */ /* 0x000ee20000300a00 */
[----:B------:R-:W0:Y:S01]  /*11420*/  LDC R0, c[0x0][0x448] ;  /* 0x00011200ff007b82 */ /* 0x000e220000000800 */
[----:B------:R-:W-:Y:S02]  /*11430*/  ULDC.64 UR4, c[0x0][0x2d8] ;  /* 0x0000b60000047ab9 */ /* 0x000fe40000000a00 */
[----:B------:R-:W4:Y:S04]  /*11440*/  LDL.LU R20, [R1+0x10] ;  /* 0x0000100001147983 */ /* 0x000f280000300800 */
[----:B------:R1:W5:Y:S01]  /*11450*/  LDL R9, [R1+0xc] ;  /* 0x00000c0001097983 */ /* 0x0003620000100800 */
[----:B------:R-:W2:Y:S01]  /*11460*/  S2R R21, SR_TID.X ;  /* 0x0000000000157919 */ /* 0x000ea20000002100 */
[----:B0-----:R-:W-:-:S13]  /*11470*/  ISETP.NE.AND P6, PT, R0, 0x1, PT ;  /* 0x000000010000780c */ /* 0x001fda0003fc5270 */
[----:B------:R-:W0:Y:S01]  /*11480*/  @P6 LDC R4, c[0x0][0x44c] ;  /* 0x00011300ff046b82 */ /* 0x000e220000000800 */
[----:B--2---:R-:W-:-:S07]  /*11490*/  LOP3.LUT R21, R21, 0x7f, RZ, 0xc0, !PT ;  /* 0x0000007f15157812 */ /* 0x004fce00078ec0ff */
[----:B------:R-:W2:Y:S01]  /*114a0*/  @P6 LDC R5, c[0x0][0x450] ;  /* 0x00011400ff056b82 */ /* 0x000ea20000000800 */
[----:B------:R-:W-:Y:S02]  /*114b0*/  SHF.R.U32.HI R0, RZ, 0x3, R21 ;  /* 0x00000003ff007819 */ /* 0x000fe40000011615 */
[----:B------:R-:W1:Y:S02]  /*114c0*/  S2R R21, SR_TID.X ;  /* 0x0000000000157919 */ /* 0x000e640000002100 */
[----:B-1----:R-:W-:-:S05]  /*114d0*/  IMAD.SHL.U32 R21, R21, 0x10, RZ ;  /* 0x0000001015157824 */ /* 0x002fca00078e00ff */
[----:B------:R-:W-:-:S05]  /*114e0*/  LOP3.LUT R21, R0, 0x70, R21, 0xf8, !PT ;  /* 0x0000007000157812 */ /* 0x000fca00078ef815 */
[----:B------:R-:W-:-:S04]  /*114f0*/  IMAD R0, R17, 0x80, R21 ;  /* 0x0000008011007824 */ /* 0x000fc800078e0215 */
[----:B0-----:R-:W-:-:S04]  /*11500*/  @P6 IMAD.HI.U32 R6, R0, R4, RZ ;  /* 0x0000000400066227 */ /* 0x001fc800078e00ff */
[----:B------:R-:W-:Y:S01]  /*11510*/  IMAD.MOV.U32 R4, RZ, RZ, R0 ;  /* 0x000000ffff047224 */ /* 0x000fe200078e0000 */
[----:B--2---:R-:W-:-:S05]  /*11520*/  @P6 SHF.R.U32.HI R4, RZ, R5, R6 ;  /* 0x00000005ff046219 */ /* 0x004fca0000011606 */
[----:B------:R-:W-:Y:S02]  /*11530*/  IMAD.MOV R6, RZ, RZ, -R4 ;  /* 0x000000ffff067224 */ /* 0x000fe400078e0a04 */
[----:B---3--:R-:W-:Y:S02]  /*11540*/  IMAD.MOV.U32 R3, RZ, RZ, R35 ;  /* 0x000000ffff037224 */ /* 0x008fe400078e0023 */
[----:B------:R-:W-:-:S04]  /*11550*/  IMAD.WIDE.U32 R2, R26, UR4, R2 ;  /* 0x000000041a027c25 */ /* 0x000fc8000f8e0002 */
[----:B------:R-:W-:Y:S01]  /*11560*/  IMAD R3, R26, UR5, R3 ;  /* 0x000000051a037c24 */ /* 0x000fe2000f8e0203 */
[----:B------:R-:W-:Y:S02]  /*11570*/  ULDC.64 UR4, c[0x0][0x2e0] ;  /* 0x0000b80000047ab9 */ /* 0x000fe40000000a00 */
[----:B----4-:R-:W-:Y:S02]  /*11580*/  IMAD R5, R20, UR4, RZ ;  /* 0x0000000414057c24 */ /* 0x010fe4000f8e02ff */
[----:B------:R-:W-:-:S04]  /*11590*/  IMAD.WIDE.U32 R2, R29, UR4, R2 ;  /* 0x000000041d027c25 */ /* 0x000fc8000f8e0002 */
[----:B------:R-:W-:Y:S01]  /*115a0*/  IMAD R5, R29, UR5, R5 ;  /* 0x000000051d057c24 */ /* 0x000fe2000f8e0205 */
[----:B------:R-:W0:Y:S01]  /*115b0*/  S2R R20, SR_TID.X ;  /* 0x0000000000147919 */ /* 0x000e220000002100 */
[----:B------:R-:W-:-:S03]  /*115c0*/  ULDC.64 UR4, c[0x0][0x2d0] ;  /* 0x0000b40000047ab9 */ /* 0x000fc60000000a00 */
[----:B------:R-:W-:Y:S02]  /*115d0*/  IADD3 R3, R3, R5, RZ ;  /* 0x0000000503037210 */ /* 0x000fe40007ffe0ff */
[----:B------:R-:W1:Y:S01]  /*115e0*/  LDC R5, c[0x0][0x448] ;  /* 0x00011200ff057b82 */ /* 0x000e620000000800 */
[----:B------:R-:W-:-:S04]  /*115f0*/  IMAD.WIDE.U32 R2, R4, UR4, R2 ;  /* 0x0000000404027c25 */ /* 0x000fc8000f8e0002 */
[----:B-1----:R-:W-:Y:S01]  /*11600*/  IMAD R0, R5, R6, R0 ;  /* 0x0000000605007224 */ /* 0x002fe200078e0200 */
        /* <DEDUP_REMOVED lines=11> */
[----:B------:R-:W-:Y:S01]  /*116c0*/  IMAD.IADD R3, R3, 0x1, R4 ;  /* 0x0000000103037824 */ /* 0x000fe200078e0204 */
[----:B------:R-:W-:Y:S01]  /*116d0*/  ULDC UR4, c[0x0][0x2b8] ;  /* 0x0000ae0000047ab9 */ /* 0x000fe20000000800 */
[----:B0-----:R-:W-:-:S03]  /*116e0*/  LOP3.LUT R20, R20, 0x7f, RZ, 0xc0, !PT ;  /* 0x0000007f14147812 */ /* 0x001fc600078ec0ff */
[----:B------:R-:W-:Y:S01]  /*116f0*/  LEA.HI.X R4, R2, UR5, R3, 0x1, P0 ;  /* 0x0000000502047c11 */ /* 0x000fe200080f0c03 */
[----:B------:R-:W-:Y:S01]  /*11700*/  UMOV UR5, 0xffffffff ;  /* 0xffffffff00057882 */ /* 0x000fe20000000000 */
[----:B------:R-:W-:Y:S02]  /*11710*/  ISETP.GE.AND P3, PT, R31, UR4, PT ;  /* 0x000000041f007c0c */ /* 0x000fe4000bf66270 */
[----:B------:R-:W-:Y:S02]  /*11720*/  ISETP.GE.AND P2, PT, R33, UR4, PT ;  /* 0x0000000421007c0c */ /* 0x000fe4000bf46270 */
[----:B------:R-:W-:Y:S02]  /*11730*/  ISETP.GE.AND P0, PT, R32, UR4, PT ;  /* 0x0000000420007c0c */ /* 0x000fe4000bf06270 */
[----:B------:R-:W-:Y:S01]  /*11740*/  SHF.R.U32.HI R8, RZ, 0x3, R20 ;  /* 0x00000003ff087819 */ /* 0x000fe20000011614 */
[----:B------:R-:W-:Y:S10]  /*11750*/  BRA.DIV UR5, `(.L_x_2474) ;  /* 0x0000003e05e47947 */ /* 0x000ff4000b800000 */
[----:B------:R-:W0:Y:S01]  /*11760*/  SHFL.IDX PT, R14, R0, RZ, 0x181f ;  /* 0x00181fff000e7589 */ /* 0x000e2200000e0000 */
[----:B-----5:R-:W-:Y:S02]  /*11770*/  IMAD R5, R9, R5, RZ ;  /* 0x0000000509057224 */ /* 0x020fe400078e02ff */
[----:B------:R-:W-:Y:S01]  /*11780*/  IMAD R17, R17, 0x80, R8 ;  /* 0x0000008011117824 */ /* 0x000fe200078e0208 */
        /* <DEDUP_REMOVED lines=16> */
[----:B------:R-:W0:Y:S01]  /*11890*/  SHFL.IDX PT, R14, R0, 0x2, 0x181f ;  /* 0x00581f00000e7f89 */ /* 0x000e2200000e0000 */
[----:B------:R-:W-:-:S05]  /*118a0*/  @!P1 MOV R3, R7 ;  /* 0x0000000700039202 */ /* 0x000fca0000000f00 */
        /* <DEDUP_REMOVED lines=28> */
[----:B0-----:R-:W-:-:S04]  /*11a70*/  @!P1 LEA R14, P4, R31, R14, 0x1 ;  /* 0x0000000e1f0e9211 */ /* 0x001fc800078808ff */
[----:B-1----:R-:W-:Y:S01]  /*11a80*/  @!P1 IADD3.X R7, RZ, R2, RZ, P4, !PT ;  /* 0x00000002ff079210 */ /* 0x002fe200027fe4ff */
[----:B------:R-:W-:Y:S02]  /*11a90*/  @!P1 IMAD.MOV.U32 R2, RZ, RZ, R14 ;  /* 0x000000ffff029224 */ /* 0x000fe400078e000e */
[----:B------:R-:W0:Y:S02]  /*11aa0*/  SHFL.IDX PT, R14, R0, 0x5, 0x181f ;  /* 0x00b81f00000e7f89 */ /* 0x000e2400000e0000 */
[----:B------:R-:W-:-:S05]  /*11ab0*/  @!P1 IMAD.MOV.U32 R3, RZ, RZ, R7 ;  /* 0x000000ffff039224 */ /* 0x000fca00078e0007 */
        /* <DEDUP_REMOVED lines=20> */
[----:B------:R1:W2:Y:S01]  /*11c00*/  SHFL.IDX PT, R14, R0, 0x7, 0x181f ;  /* 0x00f81f00000e7f89 */ /* 0x0002a200000e0000 */
[----:B------:R-:W-:-:S05]  /*11c10*/  @!P1 MOV R3, R7 ;  /* 0x0000000700039202 */ /* 0x000fca0000000f00 */
[----:B------:R1:W-:Y:S04]  /*11c20*/  @!P1 LDGSTS.E.BYPASS.LTC128B.128 [R36+0x15400], desc[UR36][R2.64], !P3 ;  /* 0x1540000002249fae */ /* 0x0003e8000d901d64 */
[----:B------:R1:W-:Y:S04]  /*11c30*/  @!P1 LDGSTS.E.BYPASS.LTC128B.128 [R36+0x19400], desc[UR36][R2.64+0x80], !P2 ;  /* 0x1940008002249fae */ /* 0x0003e8000d101d64 */
[----:B0-----:R1:W-:Y:S02]  /*11c40*/  @!P1 LDGSTS.E.BYPASS.LTC128B.128 [R36+0x1d400], desc[UR36][R2.64+0x100], !P0 ;  /* 0x1d40010002249fae */ /* 0x0013e4000c101d64 */
.L_x_2565:
        /* <DEDUP_REMOVED lines=12> */
.L_x_2476:
[----:B------:R-:W-:Y:S05]  /*11d10*/  BSYNC B0 ;  /* 0x0000000000007941 */ /* 0x000fea0003800000 */
.L_x_2475:
[----:B------:R-:W-:Y:S01]  /*11d20*/  NOP ;  /* 0x0000000000007918 */ /* 0x000fe20000000000 */
[----:B------:R-:W-:-:S13]  /*11d30*/  PLOP3.LUT P0, PT, PT, PT, PT, 0x80, 0x0 ;  /* 0x000000000000781c */ /* 0x000fda0003f0f070 */
.L_x_2477:
        /* <DEDUP_REMOVED lines=20> */
.L_x_2566:
[----:B------:R-:W-:Y:S05]  /*11e80*/  BSYNC B0 ;  /* 0x0000000000007941 */ /* 0x000fea0003800000 */
.L_x_2478:
        /* <DEDUP_REMOVED lines=11> */
.L_x_2494:
        /* <DEDUP_REMOVED lines=14> */
[----:B---3--:R-:W-:-:S05]  /*12020*/  IMAD R9, R8, 0x60, R5 ;  /* 0x0000006008097824 */ /* 0x008fca00078e0205 */
[----:B------:R-:W-:Y:S02]  /*12030*/  IADD3 R9, R4, R9, RZ ;  /* 0x0000000904097210 */ /* 0x000fe40007ffe0ff */
[----:B------:R-:W2:Y:S03]  /*12040*/  @!P5 LDC.64 R4, c[0x0][0x418] ;  /* 0x00010600ff04db82 */ /* 0x000ea60000000a00 */
        /* <DEDUP_REMOVED lines=9> */
[----:B--2---:R-:W-:Y:S01]  /*120e0*/  @!P5 LEA R4, P0, R2, R4, 0x2 ;  /* 0x000000040204d211 */ /* 0x004fe200078010ff */
        /* <DEDUP_REMOVED lines=16> */
.L_x_2482:
[----:B------:R-:W-:Y:S01]  /*121f0*/  IMAD R6, R27, 0x8, R22 ;  /* 0x000000081b067824 */ /* 0x000fe200078e0216 */
[----:B------:R-:W-:Y:S01]  /*12200*/  SHF.L.U32 R3, R28, 0x1f, RZ ;  /* 0x0000001f1c037819 */ /* 0x000fe200000006ff */
[----:B------:R-:W-:Y:S03]  /*12210*/  BSSY B1, `(.L_x_2483) ;  /* 0x0000003000017945 */ /* 0x000fe60003800000 */
[----:B------:R-:W0:Y:S02]  /*12220*/  SYNCS.PHASECHK.TRANS64.TRYWAIT P0, [R6+URZ+0x30840], R3 ;  /* 0x03084003060075a7 */ /* 0x000e24000800017f */
[----:B0-----:R-:W-:Y:S05]  /*12230*/  @!P0 BRA `(.L_x_2484) ;  /* 0x0000003c00dc8947 */ /* 0x001fea0003800000 */
.L_x_2567:
[----:B------:R-:W-:Y:S05]  /*12240*/  BSYNC B1 ;  /* 0x0000000000017941 */ /* 0x000fea0003800000 */
.L_x_2483:
        /* <DEDUP_REMOVED lines=63> */
.L_x_2581:
        /* <DEDUP_REMOVED lines=11> */
.L_x_2486:
        /* <DEDUP_REMOVED lines=10> */
.L_x_2487:
[----:B------:R2:W-:Y:S01]  /*12790*/  SYNCS.ARRIVE.TRANS64.A1T0 RZ, [R6+URZ+0x30830], RZ ;  /* 0x030830ff06ff79a7 */ /* 0x0005e2000810003f */
[----:B------:R-:W-:Y:S05]  /*127a0*/  @!P5 BRA `(.L_x_2488) ;  /* 0x000000000004d947 */ /* 0x000fea0003800000 */
[----:B------:R-:W-:Y:S01]  /*127b0*/  BPT.TRAP 0x1 ;  /* 0x000000040000795c */ /* 0x000fe20000300000 */
.L_x_2488:
[----:B-1----:R-:W-:Y:S01]  /*127c0*/  SHF.L.U32 R2, R17, 0x1f, RZ ;  /* 0x0000001f11027819 */ /* 0x002fe200000006ff */
[----:B--2---:R-:W-:Y:S01]  /*127d0*/  IMAD R6, R10, 0x8, R22 ;  /* 0x000000080a067824 */ /* 0x004fe200078e0216 */
[----:B------:R-:W-:Y:S01]  /*127e0*/  BSSY B1, `(.L_x_2489) ;  /* 0x0000004000017945 */ /* 0x000fe20003800000 */
[----:B0-----:R-:W-:Y:S02]  /*127f0*/  IMAD R7, R29, -0x60, R37 ;  /* 0xffffffa01d077824 */ /* 0x001fe400078e0225 */
[----:B------:R-:W0:Y:S02]  /*12800*/  SYNCS.PHASECHK.TRANS64.TRYWAIT P0, [R6+URZ+0x30860], R2 ;  /* 0x03086002060075a7 */ /* 0x000e24000800017f */
[----:B0-----:R-:W-:Y:S05]  /*12810*/  @!P0 BRA `(.L_x_2490) ;  /* 0x0000004000588947 */ /* 0x001fea0003800000 */
.L_x_2582:
[----:B------:R-:W-:Y:S05]  /*12820*/  BSYNC B1 ;  /* 0x0000000000017941 */ /* 0x000fea0003800000 */
.L_x_2489:
[----:B------:R-:W1:Y:S01]  /*12830*/  S2R R3, SR_TID.X ;  /* 0x0000000000037919 */ /* 0x000e620000002100 */
[----:B------:R-:W-:Y:S01]  /*12840*/  UMOV UR4, 0xffffffff ;  /* 0xffffffff00047882 */ /* 0x000fe20000000000 */
[----:B------:R-:W-:Y:S01]  /*12850*/  IMAD R5, R10, 0x4800, R34 ;  /* 0x000048000a057824 */ /* 0x000fe200078e0222 */
[----:B-1----:R-:W-:-:S04]  /*12860*/  LOP3.LUT R3, R3, 0x7f, RZ, 0xc0, !PT ;  /* 0x0000007f03037812 */ /* 0x002fc800078ec0ff */
[----:B------:R-:W-:-:S04]  /*12870*/  SHF.R.U32.HI R3, RZ, 0x3, R3 ;  /* 0x00000003ff037819 */ /* 0x000fc80000011603 */
[----:B------:R-:W-:Y:S01]  /*12880*/  IADD3 R7, -R3, R7, RZ ;  /* 0x0000000703077210 */ /* 0x000fe20007ffe1ff */
        /* <DEDUP_REMOVED lines=54> */
.L_x_2596:
        /* <DEDUP_REMOVED lines=29> */
.L_x_2492:
        /* <DEDUP_REMOVED lines=10> */
.L_x_2493:
[----:B------:R-:W2:Y:S01]  /*12e60*/  LDL R0, [R1] ;  /* 0x0000000001007983 */ /* 0x000ea20000100800 */
[----:B------:R1:W-:Y:S01]  /*12e70*/  SYNCS.ARRIVE.TRANS64.A1T0 RZ, [R6+URZ+0x30850], RZ ;  /* 0x030850ff06ff79a7 */ /* 0x0003e2000810003f */
[C---:B------:R-:W-:Y:S01]  /*12e80*/  IADD3 R8, R25.reuse, -0x1, RZ ;  /* 0xffffffff19087810 */ /* 0x040fe20007ffe0ff */
[----:B------:R-:W-:Y:S02]  /*12e90*/  IMAD.MOV.U32 R17, RZ, RZ, R28 ;  /* 0x000000ffff117224 */ /* 0x000fe400078e001c */
[----:B------:R-:W-:Y:S02]  /*12ea0*/  IMAD.MOV.U32 R10, RZ, RZ, R27 ;  /* 0x000000ffff0a7224 */ /* 0x000fe400078e001b */
[----:B------:R-:W-:Y:S01]  /*12eb0*/  IMAD.MOV.U32 R29, RZ, RZ, R25 ;  /* 0x000000ffff1d7224 */ /* 0x000fe200078e0019 */
[----:B--2---:R-:W-:-:S13]  /*12ec0*/  ISETP.GT.AND P0, PT, R25, R0, PT ;  /* 0x000000001900720c */ /* 0x004fda0003f04270 */
[----:B-1----:R-:W-:Y:S05]  /*12ed0*/  @P0 BRA `(.L_x_2494) ;  /* 0xfffffff000180947 */ /* 0x002fea000383ffff */
.L_x_2481:
[----:B------:R-:W-:Y:S05]  /*12ee0*/  BSYNC B0 ;  /* 0x0000000000007941 */ /* 0x000fea0003800000 */
.L_x_2480:
        /* <DEDUP_REMOVED lines=17> */
.L_x_2496:
[----:B------:R-:W-:Y:S05]  /*13000*/  BSYNC B0 ;  /* 0x0000000000007941 */ /* 0x000fea0003800000 */
.L_x_2495:
[----:B------:R-:W-:-:S13]  /*13010*/  LOP3.LUT P0, RZ, R23, 0x10, RZ, 0xc0, !PT ;  /* 0x0000001017ff7812 */ /* 0x000fda000780c0ff */
[----:B------:R-:W-:Y:S05]  /*13020*/  @!P0 BRA `(.L_x_2497) ;  /* 0x0000000000048947 */ /* 0x000fea0003800000 */
[----:B------:R-:W-:Y:S01]  /*13030*/  BPT.TRAP 0x1 ;  /* 0x000000040000795c */ /* 0x000fe20000300000 */
.L_x_2497:
[----:B------:R-:W-:Y:S01]  /*13040*/  IMAD R0, R27, 0x8, R22 ;  /* 0x000000081b007824 */ /* 0x000fe200078e0216 */
[----:B0-----:R-:W-:Y:S01]  /*13050*/  SHF.L.U32 R3, R28, 0x1f, RZ ;  /* 0x0000001f1c037819 */ /* 0x001fe200000006ff */
[----:B------:R-:W-:Y:S01]  /*13060*/  BSSY B0, `(.L_x_2498) ;  /* 0x0000004000007945 */ /* 0x000fe20003800000 */
[----:B------:R-:W-:Y:S02]  /*13070*/  IMAD R6, R25, -0x60, R37 ;  /* 0xffffffa019067824 */ /* 0x000fe400078e0225 */
[----:B------:R-:W0:Y:S02]  /*13080*/  SYNCS.PHASECHK.TRANS64.TRYWAIT P0, [R0+URZ+0x30860], R3 ;  /* 0x03086003000075a7 */ /* 0x000e24000800017f */
[----:B0-----:R-:W-:Y:S05]  /*13090*/  @!P0 BRA `(.L_x_2499) ;  /* 0x00000040005c8947 */ /* 0x001fea0003800000 */
.L_x_2597:
[----:B------:R-:W-:Y:S05]  /*130a0*/  BSYNC B0 ;  /* 0x0000000000007941 */ /* 0x000fea0003800000 */
.L_x_2498:
        /* <DEDUP_REMOVED lines=65> */
.L_x_2611:
        /* <DEDUP_REMOVED lines=13> */
.L_x_2501:
        /* <DEDUP_REMOVED lines=10> */
.L_x_2502:
[----:B------:R1:W-:Y:S01]  /*13630*/  SYNCS.ARRIVE.TRANS64.A1T0 RZ, [R0+URZ+0x30850], RZ ;  /* 0x030850ff00ff79a7 */ /* 0x0003e2000810003f */
[----:B------:R-:W-:-:S05]  /*13640*/  VIADD R27, R27, 0x1 ;  /* 0x000000011b1b7836 */ /* 0x000fca0000000000 */
[----:B------:R-:W-:-:S04]  /*13650*/  ISETP.NE.AND P0, PT, R27, 0x2, PT ;  /* 0x000000021b00780c */ /* 0x000fc80003f05270 */
[----:B0-----:R-:W-:Y:S02]  /*13660*/  SEL R3, RZ, 0x1, P0 ;  /* 0x00000001ff037807 */ /* 0x001fe40000000000 */
[----:B------:R-:W-:Y:S02]  /*13670*/  SEL R27, R27, RZ, P0 ;  /* 0x000000ff1b1b7207 */ /* 0x000fe40000000000 */
[----:B-1----:R-:W-:-:S07]  /*13680*/  LOP3.LUT R28, R28, R3, RZ, 0x3c, !PT ;  /* 0x000000031c1c7212 */ /* 0x002fce00078e3cff */
.L_x_2459:
[----:B------:R-:W-:Y:S05]  /*13690*/  BSYNC B7 ;  /* 0x0000000000077941 */ /* 0x000fea0003800000 */
.L_x_2457:
        /* <DEDUP_REMOVED lines=8> */
[----:B------:R1:W2:Y:S01]  /*13720*/  LDS.128 R16, [R22+0x308d0] ;  /* 0x0308d00016107984 */ /* 0x0002a20000000c00 */
[----:B------:R-:W-:Y:S06]  /*13730*/  BAR.ARV 0x4, 0x180 ;  /* 0x0106000000007b1d */ /* 0x000fec0000002000 */
[----:B------:R-:W-:Y:S05]  /*13740*/  BRA `(.L_x_2504) ;  /* 0x0000000c00d47947 */ /* 0x000fea0003800000 */
.L_x_2503:
        /* <DEDUP_REMOVED lines=43> */
.L_x_2621:
[----:B------:R-:W-:Y:S02]  /*13a00*/  ULDC UR4, c[0x0][0xc38] ;  /* 0x00030e0000047ab9 */ /* 0x000fe40000000800 */
[----:B------:R-:W-:-:S04]  /*13a10*/  IMAD.U32 R5, RZ, RZ, UR4 ;  /* 0x00000004ff057e24 */ /* 0x000fc8000f8e00ff */
[----:B-1----:R-:W-:-:S04]  /*13a20*/  IMAD R14, R14, R5, RZ ;  /* 0x000000050e0e7224 */ /* 0x002fc800078e02ff */
[----:B------:R-:W-:-:S05]  /*13a30*/  IMAD.IADD R7, R7, 0x1, R14 ;  /* 0x0000000107077824 */ /* 0x000fca00078e020e */
[----:B------:R-:W-:-:S13]  /*13a40*/  ISETP.GT.AND P6, PT, R7, R0, PT ;  /* 0x000000000700720c */ /* 0x000fda0003fc4270 */
[----:B------:R-:W-:Y:S05]  /*13a50*/  @P6 BRA `(.L_x_2506) ;  /* 0x0000000000a46947 */ /* 0x000fea0003800000 */
.L_x_2509:
[----:B0-----:R-:W0:Y:S01]  /*13a60*/  LDC R2, c[0x0][0xc3c] ;  /* 0x00030f00ff027b82 */ /* 0x001e220000000800 */
[----:B------:R-:W-:-:S05]  /*13a70*/  VIADD R19, R19, 0x1f ;  /* 0x0000001f13137836 */ /* 0x000fca0000000000 */
[----:B0-----:R-:W-:-:S13]  /*13a80*/  ISETP.GE.AND P6, PT, R19, R2, PT ;  /* 0x000000021300720c */ /* 0x001fda0003fc6270 */
[----:B------:R-:W-:Y:S05]  /*13a90*/  @P6 BRA `(.L_x_2507) ;  /* 0x0000000800bc6947 */ /* 0x000fea0003800000 */
[----:B------:R-:W0:Y:S01]  /*13aa0*/  S2R R3, SR_TID.X ;  /* 0x0000000000037919 */ /* 0x000e220000002100 */
[----:B------:R-:W-:Y:S01]  /*13ab0*/  IMAD.MOV.U32 R17, RZ, RZ, RZ ;  /* 0x000000ffff117224 */ /* 0x000fe200078e00ff */
[----:B0-----:R-:W-:-:S04]  /*13ac0*/  LOP3.LUT R3, R3, 0x1f, RZ, 0xc0, !PT ;  /* 0x0000001f03037812 */ /* 0x001fc800078ec0ff */
[----:B------:R-:W-:-:S04]  /*13ad0*/  IADD3 R9, R19, R3, RZ ;  /* 0x0000000313097210 */ /* 0x000fc80007ffe0ff */
        /* <DEDUP_REMOVED lines=27> */
.L_x_2629:
[----:B------:R-:W-:Y:S02]  /*13c90*/  ULDC UR4, c[0x0][0xc38] ;  /* 0x00030e0000047ab9 */ /* 0x000fe40000000800 */
[----:B------:R-:W-:-:S04]  /*13ca0*/  IMAD.U32 R5, RZ, RZ, UR4 ;  /* 0x00000004ff057e24 */ /* 0x000fc8000f8e00ff */
[----:B-1----:R-:W-:-:S04]  /*13cb0*/  IMAD R14, R14, R5, RZ ;  /* 0x000000050e0e7224 */ /* 0x002fc800078e02ff */
[----:B------:R-:W-:-:S05]  /*13cc0*/  IMAD.IADD R7, R14, 0x1, R7 ;  /* 0x000000010e077824 */ /* 0x000fca00078e0207 */
[----:B------:R-:W-:-:S13]  /*13cd0*/  ISETP.GT.AND P6, PT, R7, R0, PT ;  /* 0x000000000700720c */ /* 0x000fda0003fc4270 */
[----:B------:R-:W-:Y:S05]  /*13ce0*/  @!P6 BRA `(.L_x_2509) ;  /* 0xfffffffc005ce947 */ /* 0x000fea000383ffff */
.L_x_2506:
[----:B------:R-:W-:Y:S01]  /*13cf0*/  IADD3 R7, -R14, R7, RZ ;  /* 0x000000070e077210 */ /* 0x000fe20007ffe1ff */
[----:B------:R-:W-:-:S04]  /*13d00*/  UMOV UR4, 0xffffffff ;  /* 0xffffffff00047882 */ /* 0x000fc80000000000 */
        /* <DEDUP_REMOVED lines=8> */
.L_x_2634:
[----:B------:R-:W-:-:S13]  /*13d90*/  ISETP.NE.AND P0, PT, R3, RZ, PT ;  /* 0x000000ff0300720c */ /* 0x000fda0003f05270 */
[----:B------:R-:W-:Y:S05]  /*13da0*/  @!P0 BRA `(.L_x_2511) ;  /* 0x0000000000108947 */ /* 0x000fea0003800000 */
[----:B------:R-:W-:Y:S01]  /*13db0*/  UMOV UR4, 0xffffffff ;  /* 0xffffffff00047882 */ /* 0x000fe20000000000 */
[----:B-1----:R-:W-:Y:S02]  /*13dc0*/  VIADD R12, R12, 0xffffffff ;  /* 0xffffffff0c0c7836 */ /* 0x002fe40000000000 */
[----:B------:R-:W-:Y:S05]  /*13dd0*/  BRA.DIV UR4, `(.L_x_2512) ;  /* 0x0000004604747947 */ /* 0x000fea000b800000 */
[----:B------:R4:W1:Y:S02]  /*13de0*/  SHFL.IDX PT, R6, R2, R12, 0x1f ;  /* 0x00001f0c02067589 */ /* 0x00086400000e0000 */
.L_x_2511:
        /* <DEDUP_REMOVED lines=28> */
[----:B------:R-:W-:Y:S01]  /*13fb0*/  IMAD.MOV.U32 R2, RZ, RZ, RZ ;  /* 0x000000ffff027224 */ /* 0x000fe200078e00ff */
[----:B0-----:R-:W-:-:S05]  /*13fc0*/  IADD3 R5, RZ, -R3, RZ ;  /* 0x80000003ff057210 */ /* 0x001fca0007ffe0ff */
        /* <DEDUP_REMOVED lines=23> */
[----:B------:R-:W-:-:S04]  /*14140*/  @!P1 LOP3.LUT R5, RZ, R8, RZ, 0x33, !PT ;  /* 0x00000008ff059212 */ /* 0x000fc800078e33ff */
[----:B------:R-:W-:Y:S01]  /*14150*/  IADD3 R3, -R5, RZ, RZ ;  /* 0x000000ff05037210 */ /* 0x000fe20007ffe1ff */
[----:B------:R-:W-:-:S04]  /*14160*/  IMAD R5, R8, 0x1000000, R5 ;  /* 0x0100000008057824 */ /* 0x000fc800078e0205 */
[----:B------:R-:W-:-:S04]  /*14170*/  IMAD R8, R8, R3, R6 ;  /* 0x0000000308087224 */ /* 0x000fc800078e0206 */
[----:B------:R-:W-:Y:S01]  /*14180*/  IMAD R18, R8, 0x10000, R5 ;  /* 0x0001000008127824 */ /* 0x000fe200078e0205 */
[----:B------:R-:W-:Y:S06]  /*14190*/  BRA `(.L_x_2514) ;  /* 0x0000000000f07947 */ /* 0x000fec0003800000 */
.L_x_2513:
        /* <DEDUP_REMOVED lines=55> */
[----:B------:R-:W-:-:S06]  /*14510*/  @P0 IADD3 R2, R2, 0x1, RZ ;  /* 0x0000000102020810 */ /* 0x000fcc0007ffe0ff */
[----:B------:R-:W-:Y:S01]  /*14520*/  @!P2 IMAD.MOV R2, RZ, RZ, -R2 ;  /* 0x000000ffff02a224 */ /* 0x000fe200078e0a02 */
[----:B------:R-:W-:Y:S01]  /*14530*/  @!P1 LOP3.LUT R2, RZ, R5, RZ, 0x33, !PT ;  /* 0x00000005ff029212 */ /* 0x000fe200078e33ff */
[----:B------:R-:W-:-:S04]  /*14540*/  IMAD.MOV R5, RZ, RZ, -R5 ;  /* 0x000000ffff057224 */ /* 0x000fc800078e0a05 */
[----:B------:R-:W-:-:S07]  /*14550*/  IMAD R18, R2, R5, R3 ;  /* 0x0000000502127224 */ /* 0x000fce00078e0203 */
.L_x_2514:
[----:B------:R-:W-:-:S05]  /*14560*/  LOP3.LUT R2, RZ, R2, RZ, 0x33, !PT ;  /* 0x00000002ff027212 */ /* 0x000fca00078e33ff */
[----:B------:R-:W-:Y:S01]  /*14570*/  IMAD.IADD R17, R17, 0x1, R2 ;  /* 0x0000000111117824 */ /* 0x000fe200078e0202 */
[----:B------:R-:W-:Y:S06]  /*14580*/  BRA `(.L_x_2515) ;  /* 0x00000000001c7947 */ /* 0x000fec0003800000 */
.L_x_2507:
[----:B------:R-:W-:Y:S01]  /*14590*/  UMOV UR4, URZ ;  /* 0x0000003f00047c82 */ /* 0x000fe20008000000 */
[----:B------:R-:W-:Y:S01]  /*145a0*/  UMOV UR5, URZ ;  /* 0x0000003f00057c82 */ /* 0x000fe20008000000 */
[----:B------:R-:W-:Y:S01]  /*145b0*/  ULDC UR6, c[0x0][0xc3c] ;  /* 0x00030f0000067ab9 */ /* 0x000fe20000000800 */
[----:B------:R-:W-:Y:S02]  /*145c0*/  IMAD.MOV.U32 R16, RZ, RZ, R0 ;  /* 0x000000ffff107224 */ /* 0x000fe400078e0000 */
[----:B------:R-:W-:Y:S02]  /*145d0*/  IMAD.U32 R17, RZ, RZ, UR4 ;  /* 0x00000004ff117e24 */ /* 0x000fe4000f8e00ff */
[----:B------:R-:W-:Y:S02]  /*145e0*/  IMAD.U32 R18, RZ, RZ, UR5 ;  /* 0x00000005ff127e24 */ /* 0x000fe4000f8e00ff */
[----:B------:R-:W-:-:S07]  /*145f0*/  IMAD.U32 R19, RZ, RZ, UR6 ;  /* 0x00000006ff137e24 */ /* 0x000fce000f8e00ff */
.L_x_2515:
        /* <DEDUP_REMOVED lines=10> */
.L_x_2504:
[----:B------:R-:W-:Y:S02]  /*146a0*/  ULDC UR4, c[0x0][0xc3c] ;  /* 0x00030f0000047ab9 */ /* 0x000fe40000000800 */
[----:B--2---:R-:W-:-:S13]  /*146b0*/  ISETP.GE.AND P0, PT, R19, UR4, PT ;  /* 0x0000000413007c0c */ /* 0x004fda000bf06270 */
[----:B------:R-:W-:Y:S05]  /*146c0*/  @!P0 BRA `(.L_x_2516) ;  /* 0xffffffb000588947 */ /* 0x000fea000383ffff */
[----:B------:R-:W-:Y:S05]  /*146d0*/  BSYNC B8 ;  /* 0x0000000000087941 */ /* 0x000fea0003800000 */
.L_x_2451:
[----:B------:R-:W2:Y:S01]  /*146e0*/  LDL.LU R0, [R1+0x24] ;  /* 0x0000240001007983 */ /* 0x000ea20000300800 */
[----:B------:R-:W-:Y:S01]  /*146f0*/  BSSY B0, `(.L_x_2517) ;  /* 0x000000b000007945 */ /* 0x000fe20003800000 */
[----:B------:R-:W3:Y:S01]  /*14700*/  S2R R5, SR_CgaCtaId ;  /* 0x0000000000057919 */ /* 0x000ee20000008800 */
[----:B--2---:R-:W-:-:S05]  /*14710*/  VIADD R0, R0, 0x1 ;  /* 0x0000000100007836 */ /* 0x004fca0000000000 */
[----:B-1----:R-:W-:-:S04]  /*14720*/  LEA.HI R2, R0, R0, RZ, 0x1 ;  /* 0x0000000000027211 */ /* 0x002fc800078f08ff */
[----:B------:R-:W-:Y:S02]  /*14730*/  LOP3.LUT R3, R2, 0xfffffffe, RZ, 0xc0, !PT ;  /* 0xfffffffe02037812 */ /* 0x000fe400078ec0ff */
[----:B------:R-:W-:-:S03]  /*14740*/  MOV R2, 0x400 ;  /* 0x0000040000027802 */ /* 0x000fc60000000f00 */
[----:B------:R-:W-:Y:S01]  /*14750*/  IMAD.IADD R0, R0, 0x1, -R3 ;  /* 0x0000000100007824 */ /* 0x000fe200078e0a03 */
[----:B---3--:R-:W-:-:S04]  /*14760*/  LEA R4, R5, R2, 0x18 ;  /* 0x0000000205047211 */ /* 0x008fc800078ec0ff */
[----:B------:R-:W-:-:S04]  /*14770*/  SHF.L.U32 R0, R0, 0x1f, RZ ;  /* 0x0000001f00007819 */ /* 0x000fc800000006ff */
[----:B------:R-:W1:Y:S02]  /*14780*/  SYNCS.PHASECHK.TRANS64.TRYWAIT P0, [R4+URZ+0x30820], R0 ;  /* 0x03082000040075a7 */ /* 0x000e64000800017f */
[----:B-1----:R-:W-:Y:S05]  /*14790*/  @!P0 BRA `(.L_x_2518) ;  /* 0x0000003c002c8947 */ /* 0x002fea0003800000 */
.L_x_2637:
[----:B------:R-:W-:Y:S05]  /*147a0*/  BSYNC B0 ;  /* 0x0000000000007941 */ /* 0x000fea0003800000 */
.L_x_2517:
[----:B------:R-:W-:-:S03]  /*147b0*/  UMOV UR4, 0xffffffff ;  /* 0xffffffff00047882 */ /* 0x000fc60000000000 */
[----:B------:R-:W-:Y:S05]  /*147c0*/  BRA.DIV UR4, `(.L_x_2519) ;  /* 0x0000003e04347947 */ /* 0x000fea000b800000 */
[----:B-1----:R-:W1:Y:S02]  /*147d0*/  S2R R0, SR_TID.X ;  /* 0x0000000000007919 */ /* 0x002e640000002100 */
[----:B-1----:R-:W-:-:S04]  /*147e0*/  SHF.R.U32.HI R0, RZ, 0x5, R0 ;  /* 0x00000005ff007819 */ /* 0x002fc80000011600 */
[----:B------:R-:W-:-:S05]  /*147f0*/  LOP3.LUT R0, R0, 0x3, RZ, 0xc0, !PT ;  /* 0x0000000300007812 */ /* 0x000fca00078ec0ff */
[----:B------:R1:W2:Y:S02]  /*14800*/  SHFL.IDX PT, R14, R0, RZ, 0x1f ;  /* 0x00001fff000e7589 */ /* 0x0002a400000e0000 */
.L_x_2640:
[----:B--2---:R-:W-:Y:S01]  /*14810*/  ISETP.NE.AND P0, PT, R14, RZ, PT ;  /* 0x000000ff0e00720c */ /* 0x004fe20003f05270 */
[----:B------:R-:W-:-:S12]  /*14820*/  BSSY B0, `(.L_x_2520) ;  /* 0x0000026000007945 */ /* 0x000fd80003800000 */
[----:B------:R-:W-:Y:S05]  /*14830*/  @P0 BRA `(.L_x_2521) ;  /* 0x0000000000900947 */ /* 0x000fea0003800000 */
[----:B------:R-:W-:-:S03]  /*14840*/  UMOV UR4, 0xffffffff ;  /* 0xffffffff00047882 */ /* 0x000fc60000000000 */
[----:B------:R-:W-:Y:S05]  /*14850*/  BRA.DIV UR4, `(.L_x_2522) ;  /* 0x0000003e04447947 */ /* 0x000fea000b800000 */
[----:B------:R-:W-:-:S13]  /*14860*/  ELECT P6, URZ, PT ;  /* 0x00000000003f782f */ /* 0x000fda00038c0000 */
.L_x_2643:
        /* <DEDUP_REMOVED lines=8> */
.L_x_2523:
[C---:B------:R-:W-:Y:S01]  /*148f0*/  IMAD R5, R27.reuse, 0x8, R4 ;  /* 0x000000081b057824 */ /* 0x040fe200078e0204 */
[----:B------:R-:W-:Y:S01]  /*14900*/  SHF.L.U32 R0, R28, 0x1f, RZ ;  /* 0x0000001f1c007819 */ /* 0x000fe200000006ff */
[----:B------:R-:W-:-:S03]  /*14910*/  VIADD R27, R27, 0x1 ;  /* 0x000000011b1b7836 */ /* 0x000fc60000000000 */
[----:B------:R-:W1:Y:S02]  /*14920*/  SYNCS.PHASECHK.TRANS64.TRYWAIT P1, [R5+URZ+0x30840], R0 ;  /* 0x03084000050075a7 */ /* 0x000e64000802017f */
[----:B------:R-:W-:-:S04]  /*14930*/  ISETP.NE.AND P2, PT, R27, 0x2, PT ;  /* 0x000000021b00780c */ /* 0x000fc80003f45270 */
[----:B------:R-:W-:Y:S01]  /*14940*/  SEL R3, RZ, 0x1, P2 ;  /* 0x00000001ff037807 */ /* 0x000fe20001000000 */
[----:B-1----:R-:W-:Y:S08]  /*14950*/  @!P1 BRA `(.L_x_2524) ;  /* 0x0000003c00249947 */ /* 0x002ff00003800000 */
.L_x_2644:
[----:B------:R-:W-:Y:S02]  /*14960*/  SEL R27, R27, RZ, P2 ;  /* 0x000000ff1b1b7207 */ /* 0x000fe40001000000 */
[----:B------:R-:W-:Y:S01]  /*14970*/  LOP3.LUT R2, R28, R3, RZ, 0x3c, !PT ;  /* 0x000000031c027212 */ /* 0x000fe200078e3cff */
[----:B------:R-:W-:Y:S06]  /*14980*/  @!P0 BRA `(.L_x_2525) ;  /* 0x0000000000048947 */ /* 0x000fec0003800000 */
[----:B------:R-:W-:Y:S01]  /*14990*/  BPT.TRAP 0x1 ;  /* 0x000000040000795c */ /* 0x000fe20000300000 */
.L_x_2525:
[----:B------:R-:W-:Y:S01]  /*149a0*/  IMAD R27, R27, 0x8, R4 ;  /* 0x000000081b1b7824 */ /* 0x000fe200078e0204 */
[----:B------:R-:W-:-:S04]  /*149b0*/  SHF.L.U32 R2, R2, 0x1f, RZ ;  /* 0x0000001f02027819 */ /* 0x000fc800000006ff */
[----:B------:R-:W2:Y:S02]  /*149c0*/  SYNCS.PHASECHK.TRANS64.TRYWAIT P1, [R27+URZ+0x30840], R2 ;  /* 0x030840021b0075a7 */ /* 0x000ea4000802017f */
[----:B--2---:R-:W-:Y:S05]  /*149d0*/  @!P1 BRA `(.L_x_2526) ;  /* 0x0000003c00189947 */ /* 0x004fea0003800000 */
.L_x_2645:
[----:B------:R-:W-:Y:S05]  /*149e0*/  @!P0 BRA `(.L_x_2527) ;  /* 0x0000000000048947 */ /* 0x000fea0003800000 */
[----:B------:R-:W-:Y:S01]  /*149f0*/  BPT.TRAP 0x1 ;  /* 0x000000040000795c */ /* 0x000fe20000300000 */
.L_x_2527:
[----:B------:R-:W3:Y:S02]  /*14a00*/  SYNCS.PHASECHK.TRANS64.TRYWAIT P1, [R5+URZ+0x30860], R0 ;  /* 0x03086000050075a7 */ /* 0x000ee4000802017f */
[----:B---3--:R-:W-:Y:S05]  /*14a10*/  @!P1 BRA `(.L_x_2528) ;  /* 0x0000003c001c9947 */ /* 0x008fea0003800000 */
.L_x_2646:
[----:B------:R-:W-:Y:S05]  /*14a20*/  @!P0 BRA `(.L_x_2529) ;  /* 0x0000000000048947 */ /* 0x000fea0003800000 */
[----:B------:R-:W-:Y:S01]  /*14a30*/  BPT.TRAP 0x1 ;  /* 0x000000040000795c */ /* 0x000fe20000300000 */
.L_x_2529:
[----:B----4-:R4:W0:Y:S02]  /*14a40*/  SYNCS.PHASECHK.TRANS64.TRYWAIT P0, [R27+URZ+0x30860], R2 ;  /* 0x030860021b0075a7 */ /* 0x010824000800017f */
[----:B0-----:R-:W-:Y:S05]  /*14a50*/  @!P0 NANOSLEEP.SYNCS 0x989680 ;  /* 0x009896800000895d */ /* 0x001fea0003900000 */
[----:B------:R-:W0:Y:S02]  /*14a60*/  @!P0 SYNCS.PHASECHK.TRANS64 P0, [R27+URZ+0x30860], R2 ;  /* 0x030860021b0085a7 */ /* 0x000e24000800007f */
[----:B0-----:R-:W-:Y:S05]  /*14a70*/  @!P0 BRA `(.L_x_2529) ;  /* 0xfffffffc00f08947 */ /* 0x001fea000383ffff */
.L_x_2521:
[----:B------:R-:W-:Y:S05]  /*14a80*/  BSYNC B0 ;  /* 0x0000000000007941 */ /* 0x000fea0003800000 */
.L_x_2520:
[----:B------:R-:W-:Y:S05]  /*14a90*/  EXIT ;  /* 0x000000000000794d */ /* 0x000fea0003800000 */
.L_x_2384:
[----:B0-----:R-:W-:-:S04]  /*14aa0*/  IMAD.U32 R3, RZ, RZ, UR40 ;  /* 0x00000028ff037e24 */ /* 0x001fc8000f8e00ff */
[----:B------:R0:W1:Y:S03]  /*14ab0*/  SYNCS.PHASECHK.TRANS64.TRYWAIT P1, [R3+URZ+0x30800], R0 ;  /* 0x03080000030075a7 */ /* 0x000066000802017f */
[----:B-1----:R-:W-:Y:S05]  /*14ac0*/  @!P1 NANOSLEEP.SYNCS 0x989680 ;  /* 0x009896800000995d */ /* 0x002fea0003900000 */
[----:B------:R-:W1:Y:S02]  /*14ad0*/  @!P1 SYNCS.PHASECHK.TRANS64 P1, [R3+URZ+0x30800], R0 ;  /* 0x03080000030095a7 */ /* 0x000e64000802007f */
[----:B-1----:R-:W-:Y:S05]  /*14ae0*/  @!P1 BRA `(.L_x_2384) ;  /* 0xfffffffc00ec9947 */ /* 0x002fea000383ffff */
[----:B------:R-:W-:Y:S05]  /*14af0*/  BRA `(.L_x_2530) ;  /* 0xfffffed400407947 */ /* 0x000fea000383ffff */
.L_x_2388:
[----:B-1----:R1:W2:Y:S02]  /*14b00*/  SYNCS.PHASECHK.TRANS64.TRYWAIT P1, [R0+URZ+0x30830], R3 ;  /* 0x03083003000075a7 */ /* 0x0022a4000802017f */
[----:B--2---:R-:W-:Y:S05]  /*14b10*/  @!P1 NANOSLEEP.SYNCS 0x989680 ;  /* 0x009896800000995d */ /* 0x004fea0003900000 */
[----:B------:R-:W2:Y:S02]  /*14b20*/  @!P1 SYNCS.PHASECHK.TRANS64 P1, [R0+URZ+0x30830], R3 ;  /* 0x03083003000095a7 */ /* 0x000ea4000802007f */
[----:B--2---:R-:W-:Y:S05]  /*14b30*/  @!P1 BRA `(.L_x_2388) ;  /* 0xfffffffc00f09947 */ /* 0x004fea000383ffff */
[----:B------:R-:W-:Y:S05]  /*14b40*/  BRA `(.L_x_2387) ;  /* 0xfffffed4005c7947 */ /* 0x000fea000383ffff */
.L_x_2394:
[----:B-1----:R-:W-:-:S04]  /*14b50*/  IMAD.U32 R12, RZ, RZ, UR8 ;  /* 0x00000008ff0c7e24 */ /* 0x002fc8000f8e00ff */
[----:B------:R1:W2:Y:S03]  /*14b60*/  SYNCS.PHASECHK.TRANS64.TRYWAIT P1, [R12+URZ+0x30830], R11 ;  /* 0x0308300b0c0075a7 */ /* 0x0002a6000802017f */
[----:B--2---:R-:W-:Y:S05]  /*14b70*/  @!P1 NANOSLEEP.SYNCS 0x989680 ;  /* 0x009896800000995d */ /* 0x004fea0003900000 */
[----:B------:R-:W2:Y:S02]  /*14b80*/  @!P1 SYNCS.PHASECHK.TRANS64 P1, [R12+URZ+0x30830], R11 ;  /* 0x0308300b0c0095a7 */ /* 0x000ea4000802007f */
[----:B--2---:R-:W-:Y:S05]  /*14b90*/  @!P1 BRA `(.L_x_2394) ;  /* 0xfffffffc00ec9947 */ /* 0x004fea000383ffff */
[----:B------:R-:W-:Y:S05]  /*14ba0*/  BRA `(.L_x_2393) ;  /* 0xfffffefc00447947 */ /* 0x000fea000383ffff */
.L_x_2398:
[----:B---3--:R-:W-:-:S04]  /*14bb0*/  IMAD.U32 R2, RZ, RZ, UR9 ;  /* 0x00000009ff027e24 */ /* 0x008fc8000f8e00ff */
[----:B------:R3:W4:Y:S03]  /*14bc0*/  SYNCS.PHASECHK.TRANS64.TRYWAIT P1, [R2+URZ+0x30850], R0 ;  /* 0x03085000020075a7 */ /* 0x000726000802017f */
[----:B----4-:R-:W-:Y:S05]  /*14bd0*/  @!P1 NANOSLEEP.SYNCS 0x989680 ;  /* 0x009896800000995d */ /* 0x010fea0003900000 */
[----:B------:R-:W4:Y:S02]  /*14be0*/  @!P1 SYNCS.PHASECHK.TRANS64 P1, [R2+URZ+0x30850], R0 ;  /* 0x03085000020095a7 */ /* 0x000f24000802007f */
[----:B----4-:R-:W-:Y:S05]  /*14bf0*/  @!P1 BRA `(.L_x_2398) ;  /* 0xfffffffc00ec9947 */ /* 0x010fea000383ffff */
[----:B------:R-:W-:Y:S05]  /*14c00*/  BRA `(.L_x_2397) ;  /* 0xffffff08000c7947 */ /* 0x000fea000383ffff */
.L_x_2406:
[----:B-1----:R-:W-:-:S04]  /*14c10*/  IMAD.U32 R12, RZ, RZ, UR8 ;  /* 0x00000008ff0c7e24 */ /* 0x002fc8000f8e00ff */
[----:B------:R1:W2:Y:S03]  /*14c20*/  SYNCS.PHASECHK.TRANS64.TRYWAIT P1, [R12+URZ+0x30830], R11 ;  /* 0x0308300b0c0075a7 */ /* 0x0002a6000802017f */
[----:B--2---:R-:W-:Y:S05]  /*14c30*/  @!P1 NANOSLEEP.SYNCS 0x989680 ;  /* 0x009896800000995d */ /* 0x004fea0003900000 */
[----:B------:R-:W2:Y:S02]  /*14c40*/  @!P1 SYNCS.PHASECHK.TRANS64 P1, [R12+URZ+0x30830], R11 ;  /* 0x0308300b0c0095a7 */ /* 0x000ea4000802007f */
[----:B--2---:R-:W-:Y:S05]  /*14c50*/  @!P1 BRA `(.L_x_2406) ;  /* 0xfffffffc00ec9947 */ /* 0x004fea000383ffff */
[----:B------:R-:W-:Y:S05]  /*14c60*/  BRA `(.L_x_2405) ;  /* 0xffffff2800387947 */ /* 0x000fea000383ffff */
.L_x_2410:
[----:B---3--:R-:W-:-:S04]  /*14c70*/  IMAD.U32 R2, RZ, RZ, UR8 ;  /* 0x00000008ff027e24 */ /* 0x008fc8000f8e00ff */
[----:B------:R3:W4:Y:S03]  /*14c80*/  SYNCS.PHASECHK.TRANS64.TRYWAIT P1, [R2+URZ+0x30850], R0 ;  /* 0x03085000020075a7 */ /* 0x000726000802017f */
[----:B----4-:R-:W-:Y:S05]  /*14c90*/  @!P1 NANOSLEEP.SYNCS 0x989680 ;  /* 0x009896800000995d */ /* 0x010fea0003900000 */
[----:B------:R-:W4:Y:S02]  /*14ca0*/  @!P1 SYNCS.PHASECHK.TRANS64 P1, [R2+URZ+0x30850], R0 ;  /* 0x03085000020095a7 */ /* 0x000f24000802007f */
[----:B----4-:R-:W-:Y:S05]  /*14cb0*/  @!P1 BRA `(.L_x_2410) ;  /* 0xfffffffc00ec9947 */ /* 0x010fea000383ffff */
[----:B------:R-:W-:Y:S05]  /*14cc0*/  BRA `(.L_x_2409) ;  /* 0xffffff3400007947 */ /* 0x000fea000383ffff */
.L_x_2417:
[----:B-1----:R-:W-:-:S04]  /*14cd0*/  IMAD.U32 R5, RZ, RZ, UR5 ;  /* 0x00000005ff057e24 */ /* 0x002fc8000f8e00ff */
[----:B------:R1:W2:Y:S03]  /*14ce0*/  SYNCS.PHASECHK.TRANS64.TRYWAIT P1, [R5+URZ+0x30850], R0 ;  /* 0x03085000050075a7 */ /* 0x0002a6000802017f */
[----:B--2---:R-:W-:Y:S05]  /*14cf0*/  @!P1 NANOSLEEP.SYNCS 0x989680 ;  /* 0x009896800000995d */ /* 0x004fea0003900000 */
[----:B------:R-:W2:Y:S02]  /*14d00*/  @!P1 SYNCS.PHASECHK.TRANS64 P1, [R5+URZ+0x30850], R0 ;  /* 0x03085000050095a7 */ /* 0x000ea4000802007f */
[----:B--2---:R-:W-:Y:S05]  /*14d10*/  @!P1 BRA `(.L_x_2417) ;  /* 0xfffffffc00ec9947 */ /* 0x004fea000383ffff */
[----:B------:R-:W-:Y:S05]  /*14d20*/  BRA `(.L_x_2416) ;  /* 0xffffff50009c7947 */ /* 0x000fea000383ffff */
.L_x_2465:
        /* <DEDUP_REMOVED lines=11> */
.L_x_2532:
[----:B------:R-:W-:Y:S05]  /*14de0*/  BSYNC B0 ;  /* 0x0000000000007941 */ /* 0x000fea0003800000 */
.L_x_2531:
[----:B------:R-:W-:Y:S05]  /*14df0*/  BRA `(.L_x_2533) ;  /* 0xffffffb800b47947 */ /* 0x000fea000383ffff */
.L_x_2468:
[----:B0-----:R0:W1:Y:S02]  /*14e00*/  SYNCS.PHASECHK.TRANS64.TRYWAIT P0, [R7+URZ+0x30840], R2 ;  /* 0x03084002070075a7 */ /* 0x001064000800017f */
[----:B-1----:R-:W-:Y:S05]  /*14e10*/  @!P0 NANOSLEEP.SYNCS 0x989680 ;  /* 0x009896800000895d */ /* 0x002fea0003900000 */
[----:B------:R-:W1:Y:S02]  /*14e20*/  @!P0 SYNCS.PHASECHK.TRANS64 P0, [R7+URZ+0x30840], R2 ;  /* 0x03084002070085a7 */ /* 0x000e64000800007f */
[----:B-1----:R-:W-:Y:S05]  /*14e30*/  @!P0 BRA `(.L_x_2468) ;  /* 0xfffffffc00f08947 */ /* 0x002fea000383ffff */
[----:B------:R-:W-:Y:S05]  /*14e40*/  BRA `(.L_x_2534) ;  /* 0xffffffbc001c7947 */ /* 0x000fea000383ffff */
.L_x_2469:
        /* <DEDUP_REMOVED lines=8> */
.L_x_2536:
[----:B------:R-:W-:Y:S05]  /*14ed0*/  BSYNC B0 ;  /* 0x0000000000007941 */ /* 0x000fea0003800000 */
.L_x_2535:
[----:B------:R-:W-:Y:S01]  /*14ee0*/  IMAD.MOV.U32 R13, RZ, RZ, R4 ;  /* 0x000000ffff0d7224 */ /* 0x000fe200078e0004 */
[----:B------:R-:W-:Y:S01]  /*14ef0*/  MOV R12, RZ ;  /* 0x000000ff000c7202 */ /* 0x000fe20000000f00 */
[----:B------:R-:W-:Y:S02]  /*14f00*/  IMAD.MOV.U32 R11, RZ, RZ, 0x181f ;  /* 0x0000181fff0b7424 */ /* 0x000fe400078e00ff */
[----:B------:R-:W-:Y:S02]  /*14f10*/  IMAD.MOV.U32 R15, RZ, RZ, -0x1 ;  /* 0xffffffffff0f7424 */ /* 0x000fe400078e00ff */
[----:B------:R-:W-:Y:S02]  /*14f20*/  IMAD.MOV.U32 R2, RZ, RZ, R14 ;  /* 0x000000ffff027224 */ /* 0x000fe400078e000e */
[----:B------:R-:W-:-:S07]  /*14f30*/  @P0 IMAD R8, R5, 0x2, R22 ;  /* 0x0000000205080824 */ /* 0x000fce00078e0216 */
[----:B------:R-:W-:Y:S05]  /*14f40*/  WARPSYNC.COLLECTIVE R15, `(.L_x_2537) ;  /* 0x000000000f087348 */ /* 0x000fea0003c00000 */
[----:B------:R0:W1:Y:S02]  /*14f50*/  SHFL.IDX P6, R14, R13, R12, R11 ;  /* 0x0000000c0d0e7389 */ /* 0x00006400000c000b */
[----:B01----:R-:W-:Y:S01]  /*14f60*/  ENDCOLLECTIVE ;  /* 0x000000000000791b */ /* 0x003fe20003800000 */
.L_x_2537:
[----:B------:R-:W-:Y:S02]  /*14f70*/  IMAD.MOV.U32 R13, RZ, RZ, R0 ;  /* 0x000000ffff0d7224 */ /* 0x000fe400078e0000 */
[----:B------:R-:W-:Y:S02]  /*14f80*/  IMAD.MOV.U32 R12, RZ, RZ, 0x1 ;  /* 0x00000001ff0c7424 */ /* 0x000fe400078e00ff */
[----:B------:R-:W-:-:S07]  /*14f90*/  IMAD.MOV.U32 R3, RZ, RZ, R14 ;  /* 0x000000ffff037224 */ /* 0x000fce00078e000e */
[----:B------:R-:W-:Y:S05]  /*14fa0*/  WARPSYNC.COLLECTIVE R15, `(.L_x_2538) ;  /* 0x000000000f087348 */ /* 0x000fea0003c00000 */
[----:B------:R0:W1:Y:S02]  /*14fb0*/  SHFL.IDX P6, R14, R13, R12, R11 ;  /* 0x0000000c0d0e7389 */ /* 0x00006400000c000b */
[----:B01----:R-:W-:Y:S01]  /*14fc0*/  ENDCOLLECTIVE ;  /* 0x000000000000791b */ /* 0x003fe20003800000 */
.L_x_2538:
        /* <DEDUP_REMOVED lines=17> */
.L_x_2539:
[----:B------:R-:W-:Y:S02]  /*150e0*/  @P1 IMAD R8, R5, 0x2, R22 ;  /* 0x0000000205081824 */ /* 0x000fe400078e0216 */
[----:B------:R-:W-:Y:S02]  /*150f0*/  IMAD.MOV.U32 R13, RZ, RZ, R0 ;  /* 0x000000ffff0d7224 */ /* 0x000fe400078e0000 */
[----:B------:R-:W-:Y:S01]  /*15100*/  IMAD.MOV.U32 R12, RZ, RZ, 0x2 ;  /* 0x00000002ff0c7424 */ /* 0x000fe200078e00ff */
[----:B------:R-:W-:-:S07]  /*15110*/  MOV R3, R14 ;  /* 0x0000000e00037202 */ /* 0x000fce0000000f00 */
[----:B------:R-:W-:Y:S05]  /*15120*/  WARPSYNC.COLLECTIVE R15, `(.L_x_2540) ;  /* 0x000000000f087348 */ /* 0x000fea0003c00000 */
[----:B------:R0:W1:Y:S02]  /*15130*/  SHFL.IDX P6, R14, R13, R12, R11 ;  /* 0x0000000c0d0e7389 */ /* 0x00006400000c000b */
[----:B01----:R-:W-:Y:S01]  /*15140*/  ENDCOLLECTIVE ;  /* 0x000000000000791b */ /* 0x003fe20003800000 */
.L_x_2540:
        /* <DEDUP_REMOVED lines=17> */
.L_x_2541:
[----:B------:R-:W-:Y:S01]  /*15260*/  @P1 IMAD R8, R5, 0x2, R22 ;  /* 0x0000000205081824 */ /* 0x000fe200078e0216 */
[----:B------:R-:W-:Y:S01]  /*15270*/  MOV R13, R0 ;  /* 0x00000000000d7202 */ /* 0x000fe20000000f00 */
[----:B------:R-:W-:Y:S02]  /*15280*/  IMAD.MOV.U32 R12, RZ, RZ, 0x3 ;  /* 0x00000003ff0c7424 */ /* 0x000fe400078e00ff */
[----:B------:R-:W-:-:S07]  /*15290*/  IMAD.MOV.U32 R3, RZ, RZ, R14 ;  /* 0x000000ffff037224 */ /* 0x000fce00078e000e */
[----:B------:R-:W-:Y:S05]  /*152a0*/  WARPSYNC.COLLECTIVE R15, `(.L_x_2542) ;  /* 0x000000000f087348 */ /* 0x000fea0003c00000 */
[----:B------:R0:W1:Y:S02]  /*152b0*/  SHFL.IDX P6, R14, R13, R12, R11 ;  /* 0x0000000c0d0e7389 */ /* 0x00006400000c000b */
[----:B01----:R-:W-:Y:S01]  /*152c0*/  ENDCOLLECTIVE ;  /* 0x000000000000791b */ /* 0x003fe20003800000 */
.L_x_2542:
        /* <DEDUP_REMOVED lines=17> */
.L_x_2543:
[----:B------:R-:W-:Y:S02]  /*153e0*/  @P1 IMAD R8, R5, 0x2, R22 ;  /* 0x0000000205081824 */ /* 0x000fe400078e0216 */
[----:B------:R-:W-:Y:S02]  /*153f0*/  IMAD.MOV.U32 R13, RZ, RZ, R0 ;  /* 0x000000ffff0d7224 */ /* 0x000fe400078e0000 */
[----:B------:R-:W-:Y:S02]  /*15400*/  IMAD.MOV.U32 R12, RZ, RZ, 0x4 ;  /* 0x00000004ff0c7424 */ /* 0x000fe400078e00ff */
[----:B------:R-:W-:-:S07]  /*15410*/  IMAD.MOV.U32 R3, RZ, RZ, R14 ;  /* 0x000000ffff037224 */ /* 0x000fce00078e000e */
[----:B------:R-:W-:Y:S05]  /*15420*/  WARPSYNC.COLLECTIVE R15, `(.L_x_2544) ;  /* 0x000000000f087348 */ /* 0x000fea0003c00000 */
[----:B------:R0:W1:Y:S02]  /*15430*/  SHFL.IDX P6, R14, R13, R12, R11 ;  /* 0x0000000c0d0e7389 */ /* 0x00006400000c000b */
[----:B01----:R-:W-:Y:S01]  /*15440*/  ENDCOLLECTIVE ;  /* 0x000000000000791b */ /* 0x003fe20003800000 */
.L_x_2544:
        /* <DEDUP_REMOVED lines=17> */
.L_x_2545:
[----:B------:R-:W-:Y:S02]  /*15560*/  @P1 IMAD R8, R5, 0x2, R22 ;  /* 0x0000000205081824 */ /* 0x000fe400078e0216 */
[----:B------:R-:W-:Y:S02]  /*15570*/  IMAD.MOV.U32 R13, RZ, RZ, R0 ;  /* 0x000000ffff0d7224 */ /* 0x000fe400078e0000 */
[----:B------:R-:W-:Y:S02]  /*15580*/  IMAD.MOV.U32 R12, RZ, RZ, 0x5 ;  /* 0x00000005ff0c7424 */ /* 0x000fe400078e00ff */
[----:B------:R-:W-:-:S07]  /*15590*/  IMAD.MOV.U32 R3, RZ, RZ, R14 ;  /* 0x000000ffff037224 */ /* 0x000fce00078e000e */
[----:B------:R-:W-:Y:S05]  /*155a0*/  WARPSYNC.COLLECTIVE R15, `(.L_x_2546) ;  /* 0x000000000f087348 */ /* 0x000fea0003c00000 */
[----:B------:R0:W1:Y:S02]  /*155b0*/  SHFL.IDX P6, R14, R13, R12, R11 ;  /* 0x0000000c0d0e7389 */ /* 0x00006400000c000b */
[----:B01----:R-:W-:Y:S01]  /*155c0*/  ENDCOLLECTIVE ;  /* 0x000000000000791b */ /* 0x003fe20003800000 */
.L_x_2546:
        /* <DEDUP_REMOVED lines=10> */
.L_x_2547:
        /* <DEDUP_REMOVED lines=8> */
.L_x_2474:
[----:B------:R-:W-:Y:S01]  /*156f0*/  IMAD.MOV.U32 R13, RZ, RZ, R4 ;  /* 0x000000ffff0d7224 */ /* 0x000fe200078e0004 */
[----:B------:R-:W-:Y:S01]  /*15700*/  MOV R12, RZ ;  /* 0x000000ff000c7202 */ /* 0x000fe20000000f00 */
[----:B------:R-:W-:Y:S02]  /*15710*/  IMAD.MOV.U32 R11, RZ, RZ, 0x181f ;  /* 0x0000181fff0b7424 */ /* 0x000fe400078e00ff */
[----:B------:R-:W-:Y:S02]  /*15720*/  IMAD.MOV.U32 R15, RZ, RZ, -0x1 ;  /* 0xffffffffff0f7424 */ /* 0x000fe400078e00ff */
[----:B-----5:R-:W-:Y:S02]  /*15730*/  IMAD R5, R9, R5, RZ ;  /* 0x0000000509057224 */ /* 0x020fe400078e02ff */
[----:B------:R-:W-:-:S07]  /*15740*/  IMAD R17, R17, 0x80, R8 ;  /* 0x0000008011117824 */ /* 0x000fce00078e0208 */
[----:B------:R-:W-:Y:S05]  /*15750*/  WARPSYNC.COLLECTIVE R15, `(.L_x_2549) ;  /* 0x000000000f087348 */ /* 0x000fea0003c00000 */
[----:B------:R0:W1:Y:S02]  /*15760*/  SHFL.IDX P6, R14, R13, R12, R11 ;  /* 0x0000000c0d0e7389 */ /* 0x00006400000c000b */
[----:B01----:R-:W-:Y:S01]  /*15770*/  ENDCOLLECTIVE ;  /* 0x000000000000791b */ /* 0x003fe20003800000 */
.L_x_2549:
[C---:B------:R-:W-:Y:S01]  /*15780*/  VIADD R6, R17.reuse, 0x10 ;  /* 0x0000001011067836 */ /* 0x040fe20000000000 */
[----:B------:R-:W-:Y:S01]  /*15790*/  ISETP.GE.AND P1, PT, R17, R5, PT ;  /* 0x000000051100720c */ /* 0x000fe20003f26270 */
[----:B------:R-:W-:Y:S02]  /*157a0*/  IMAD.MOV.U32 R13, RZ, RZ, R0 ;  /* 0x000000ffff0d7224 */ /* 0x000fe400078e0000 */
[----:B------:R-:W-:-:S10]  /*157b0*/  IMAD.MOV.U32 R2, RZ, RZ, R14 ;  /* 0x000000ffff027224 */ /* 0x000fd400078e000e */
[----:B------:R-:W-:Y:S05]  /*157c0*/  WARPSYNC.COLLECTIVE R15, `(.L_x_2550) ;  /* 0x000000000f087348 */ /* 0x000fea0003c00000 */
[----:B------:R0:W1:Y:S02]  /*157d0*/  SHFL.IDX P6, R14, R13, R12, R11 ;  /* 0x0000000c0d0e7389 */ /* 0x00006400000c000b */
[----:B01----:R-:W-:Y:S01]  /*157e0*/  ENDCOLLECTIVE ;  /* 0x000000000000791b */ /* 0x003fe20003800000 */
.L_x_2550:
        /* <DEDUP_REMOVED lines=8> */
.L_x_2551:
        /* <DEDUP_REMOVED lines=13> */
.L_x_2552:
        /* <DEDUP_REMOVED lines=8> */
.L_x_2553:
        /* <DEDUP_REMOVED lines=14> */
.L_x_2554:
        /* <DEDUP_REMOVED lines=8> */
.L_x_2555:
        /* <DEDUP_REMOVED lines=14> */
.L_x_2556:
        /* <DEDUP_REMOVED lines=8> */
.L_x_2557:
        /* <DEDUP_REMOVED lines=14> */
.L_x_2558:
        /* <DEDUP_REMOVED lines=8> */
.L_x_2559:
        /* <DEDUP_REMOVED lines=14> */
.L_x_2560:
        /* <DEDUP_REMOVED lines=8> */
.L_x_2561:
        /* <DEDUP_REMOVED lines=13> */
.L_x_2562:
        /* <DEDUP_REMOVED lines=8> */
.L_x_2563:
        /* <DEDUP_REMOVED lines=12> */
.L_x_2564:
[----:B------:R-:W-:Y:S05]  /*16150*/  BRA `(.L_x_2565) ;  /* 0xffffffb800bc7947 */ /* 0x000fea000383ffff */
.L_x_2479:
[----:B0-----:R0:W1:Y:S02]  /*16160*/  SYNCS.PHASECHK.TRANS64.TRYWAIT P0, [R22+URZ+0x30820], R3 ;  /* 0x03082003160075a7 */ /* 0x001064000800017f */
[----:B-1----:R-:W-:Y:S05]  /*16170*/  @!P0 NANOSLEEP.SYNCS 0x989680 ;  /* 0x009896800000895d */ /* 0x002fea0003900000 */
[----:B------:R-:W1:Y:S02]  /*16180*/  @!P0 SYNCS.PHASECHK.TRANS64 P0, [R22+URZ+0x30820], R3 ;  /* 0x03082003160085a7 */ /* 0x000e64000800007f */
[----:B-1----:R-:W-:Y:S05]  /*16190*/  @!P0 BRA `(.L_x_2479) ;  /* 0xfffffffc00f08947 */ /* 0x002fea000383ffff */
[----:B------:R-:W-:Y:S05]  /*161a0*/  BRA `(.L_x_2566) ;  /* 0xffffffbc00347947 */ /* 0x000fea000383ffff */
.L_x_2484:
[----:B0-----:R0:W1:Y:S02]  /*161b0*/  SYNCS.PHASECHK.TRANS64.TRYWAIT P0, [R6+URZ+0x30840], R3 ;  /* 0x03084003060075a7 */ /* 0x001064000800017f */
[----:B-1----:R-:W-:Y:S05]  /*161c0*/  @!P0 NANOSLEEP.SYNCS 0x989680 ;  /* 0x009896800000895d */ /* 0x002fea0003900000 */
[----:B------:R-:W1:Y:S02]  /*161d0*/  @!P0 SYNCS.PHASECHK.TRANS64 P0, [R6+URZ+0x30840], R3 ;  /* 0x03084003060085a7 */ /* 0x000e64000800007f */
[----:B-1----:R-:W-:Y:S05]  /*161e0*/  @!P0 BRA `(.L_x_2484) ;  /* 0xfffffffc00f08947 */ /* 0x002fea000383ffff */
[----:B------:R-:W-:Y:S05]  /*161f0*/  BRA `(.L_x_2567) ;  /* 0xffffffc000107947 */ /* 0x000fea000383ffff */
.L_x_2485:
[----:B------:R-:W-:Y:S01]  /*16200*/  BSSY B1, `(.L_x_2568) ;  /* 0x0000008000017945 */ /* 0x000fe20003800000 */
[----:B------:R-:W-:Y:S01]  /*16210*/  MOV R13, R8 ;  /* 0x00000008000d7202 */ /* 0x000fe20000000f00 */
[----:B------:R-:W-:Y:S02]  /*16220*/  IMAD.MOV.U32 R12, RZ, RZ, RZ ;  /* 0x000000ffff0c7224 */ /* 0x000fe400078e00ff */
[----:B------:R-:W-:Y:S02]  /*16230*/  IMAD.MOV.U32 R11, RZ, RZ, 0x181f ;  /* 0x0000181fff0b7424 */ /* 0x000fe400078e00ff */
[----:B------:R-:W-:-:S07]  /*16240*/  IMAD.MOV.U32 R15, RZ, RZ, -0x1 ;  /* 0xffffffffff0f7424 */ /* 0x000fce00078e00ff */
[----:B------:R-:W-:Y:S05]  /*16250*/  WARPSYNC.COLLECTIVE R15, `(.L_x_2569) ;  /* 0x000000000f087348 */ /* 0x000fea0003c00000 */
[----:B------:R0:W1:Y:S02]  /*16260*/  SHFL.IDX P6, R14, R13, R12, R11 ;  /* 0x0000000c0d0e7389 */ /* 0x00006400000c000b */
[----:B01----:R-:W-:Y:S01]  /*16270*/  ENDCOLLECTIVE ;  /* 0x000000000000791b */ /* 0x003fe20003800000 */
.L_x_2569:
[----:B------:R-:W-:Y:S05]  /*16280*/  BSYNC B1 ;  /* 0x0000000000017941 */ /* 0x000fea0003800000 */
.L_x_2568:
[----:B------:R-:W-:Y:S01]  /*16290*/  IMAD.MOV.U32 R13, RZ, RZ, R7 ;  /* 0x000000ffff0d7224 */ /* 0x000fe200078e0007 */
[----:B------:R-:W-:Y:S01]  /*162a0*/  LOP3.LUT R23, R23, 0xfffffdff, RZ, 0xc0, !PT ;  /* 0xfffffdff17177812 */ /* 0x000fe200078ec0ff */
[----:B------:R-:W-:Y:S01]  /*162b0*/  IMAD.MOV.U32 R12, RZ, RZ, RZ ;  /* 0x000000ffff0c7224 */ /* 0x000fe200078e00ff */
[----:B------:R-:W-:Y:S01]  /*162c0*/  SHF.L.U32 R4, R31, 0x1, RZ ;  /* 0x000000011f047819 */ /* 0x000fe200000006ff */
[----:B------:R-:W-:Y:S01]  /*162d0*/  IMAD.MOV.U32 R11, RZ, RZ, 0x181f ;  /* 0x0000181fff0b7424 */ /* 0x000fe200078e00ff */
[----:B------:R-:W-:Y:S01]  /*162e0*/  @P1 LOP3.LUT R23, R23, 0x200, RZ, 0xfc, !PT ;  /* 0x0000020017171812 */ /* 0x000fe200078efcff */
[----:B------:R-:W-:Y:S02]  /*162f0*/  IMAD.MOV.U32 R15, RZ, RZ, -0x1 ;  /* 0xffffffffff0f7424 */ /* 0x000fe400078e00ff */
[----:B------:R-:W-:Y:S01]  /*16300*/  IMAD.MOV.U32 R3, RZ, RZ, R14 ;  /* 0x000000ffff037224 */ /* 0x000fe200078e000e */
[----:B------:R-:W-:Y:S01]  /*16310*/  LOP3.LUT P1, RZ, R23, 0x4, RZ, 0xc0, !PT ;  /* 0x0000000417ff7812 */ /* 0x000fe2000782c0ff */
[----:B------:R-:W-:-:S12]  /*16320*/  IMAD R5, R5, 0x2, R22 ;  /* 0x0000000205057824 */ /* 0x000fd800078e0216 */
[----:B------:R-:W-:Y:S05]  /*16330*/  WARPSYNC.COLLECTIVE R15, `(.L_x_2570) ;  /* 0x000000000f087348 */ /* 0x000fea0003c00000 */
[----:B------:R0:W1:Y:S02]  /*16340*/  SHFL.IDX P6, R14, R13, R12, R11 ;  /* 0x0000000c0d0e7389 */ /* 0x00006400000c000b */
[----:B01----:R-:W-:Y:S01]  /*16350*/  ENDCOLLECTIVE ;  /* 0x000000000000791b */ /* 0x003fe20003800000 */
.L_x_2570:
[----:B------:R-:W-:Y:S02]  /*16360*/  IMAD.MOV.U32 R13, RZ, RZ, R8 ;  /* 0x000000ffff0d7224 */ /* 0x000fe400078e0008 */
[----:B------:R-:W-:Y:S02]  /*16370*/  IMAD.MOV.U32 R12, RZ, RZ, 0x1 ;  /* 0x00000001ff0c7424 */ /* 0x000fe400078e00ff */
[----:B------:R-:W-:-:S07]  /*16380*/  IMAD.MOV.U32 R2, RZ, RZ, R14 ;  /* 0x000000ffff027224 */ /* 0x000fce00078e000e */
[----:B------:R-:W-:Y:S05]  /*16390*/  WARPSYNC.COLLECTIVE R15, `(.L_x_2571) ;  /* 0x000000000f087348 */ /* 0x000fea0003c00000 */
[----:B------:R0:W1:Y:S02]  /*163a0*/  SHFL.IDX P6, R14, R13, R12, R11 ;  /* 0x0000000c0d0e7389 */ /* 0x00006400000c000b */
[----:B01----:R-:W-:Y:S01]  /*163b0*/  ENDCOLLECTIVE ;  /* 0x000000000000791b */ /* 0x003fe20003800000 */
.L_x_2571:
        /* <DEDUP_REMOVED lines=13> */
.L_x_2572:
[----:B------:R-:W-:Y:S01]  /*16490*/  IMAD.MOV.U32 R13, RZ, RZ, R8 ;  /* 0x000000ffff0d7224 */ /* 0x000fe200078e0008 */
[----:B------:R-:W-:Y:S01]  /*164a0*/  MOV R12, 0x2 ;  /* 0x00000002000c7802 */ /* 0x000fe20000000f00 */
[----:B------:R-:W-:-:S07]  /*164b0*/  IMAD.MOV.U32 R2, RZ, RZ, R14 ;  /* 0x000000ffff027224 */ /* 0x000fce00078e000e */
[----:B------:R-:W-:Y:S05]  /*164c0*/  WARPSYNC.COLLECTIVE R15, `(.L_x_2573) ;  /* 0x000000000f087348 */ /* 0x000fea0003c00000 */
[----:B------:R0:W1:Y:S02]  /*164d0*/  SHFL.IDX P6, R14, R13, R12, R11 ;  /* 0x0000000c0d0e7389 */ /* 0x00006400000c000b */
[----:B01----:R-:W-:Y:S01]  /*164e0*/  ENDCOLLECTIVE ;  /* 0x000000000000791b */ /* 0x003fe20003800000 */
.L_x_2573:
        /* <DEDUP_REMOVED lines=13> */
.L_x_2574:
[----:B------:R-:W-:Y:S02]  /*165c0*/  IMAD.MOV.U32 R13, RZ, RZ, R8 ;  /* 0x000000ffff0d7224 */ /* 0x000fe400078e0008 */
[----:B------:R-:W-:Y:S02]  /*165d0*/  IMAD.MOV.U32 R12, RZ, RZ, 0x3 ;  /* 0x00000003ff0c7424 */ /* 0x000fe400078e00ff */
[----:B------:R-:W-:-:S07]  /*165e0*/  IMAD.MOV.U32 R2, RZ, RZ, R14 ;  /* 0x000000ffff027224 */ /* 0x000fce00078e000e */
[----:B------:R-:W-:Y:S05]  /*165f0*/  WARPSYNC.COLLECTIVE R15, `(.L_x_2575) ;  /* 0x000000000f087348 */ /* 0x000fea0003c00000 */
[----:B------:R0:W1:Y:S02]  /*16600*/  SHFL.IDX P6, R14, R13, R12, R11 ;  /* 0x0000000c0d0e7389 */ /* 0x00006400000c000b */
[----:B01----:R-:W-:Y:S01]  /*16610*/  ENDCOLLECTIVE ;  /* 0x000000000000791b */ /* 0x003fe20003800000 */
.L_x_2575:
        /* <DEDUP_REMOVED lines=13> */
.L_x_2576:
[----:B------:R-:W-:Y:S02]  /*166f0*/  IMAD.MOV.U32 R13, RZ, RZ, R8 ;  /* 0x000000ffff0d7224 */ /* 0x000fe400078e0008 */
[----:B------:R-:W-:Y:S02]  /*16700*/  IMAD.MOV.U32 R12, RZ, RZ, 0x4 ;  /* 0x00000004ff0c7424 */ /* 0x000fe400078e00ff */
[----:B------:R-:W-:-:S07]  /*16710*/  IMAD.MOV.U32 R2, RZ, RZ, R14 ;  /* 0x000000ffff027224 */ /* 0x000fce00078e000e */
[----:B------:R-:W-:Y:S05]  /*16720*/  WARPSYNC.COLLECTIVE R15, `(.L_x_2577) ;  /* 0x000000000f087348 */ /* 0x000fea0003c00000 */
[----:B------:R0:W1:Y:S02]  /*16730*/  SHFL.IDX P6, R14, R13, R12, R11 ;  /* 0x0000000c0d0e7389 */ /* 0x00006400000c000b */
[----:B01----:R-:W-:Y:S01]  /*16740*/  ENDCOLLECTIVE ;  /* 0x000000000000791b */ /* 0x003fe20003800000 */
.L_x_2577:
        /* <DEDUP_REMOVED lines=13> */
.L_x_2578:
[----:B------:R-:W-:Y:S02]  /*16820*/  IMAD.MOV.U32 R13, RZ, RZ, R8 ;  /* 0x000000ffff0d7224 */ /* 0x000fe400078e0008 */
[----:B------:R-:W-:Y:S02]  /*16830*/  IMAD.MOV.U32 R12, RZ, RZ, 0x5 ;  /* 0x00000005ff0c7424 */ /* 0x000fe400078e00ff */
[----:B------:R-:W-:-:S07]  /*16840*/  IMAD.MOV.U32 R2, RZ, RZ, R14 ;  /* 0x000000ffff027224 */ /* 0x000fce00078e000e */
[----:B------:R-:W-:Y:S05]  /*16850*/  WARPSYNC.COLLECTIVE R15, `(.L_x_2579) ;  /* 0x000000000f087348 */ /* 0x000fea0003c00000 */
[----:B------:R0:W1:Y:S02]  /*16860*/  SHFL.IDX P6, R14, R13, R12, R11 ;  /* 0x0000000c0d0e7389 */ /* 0x00006400000c000b */
[----:B01----:R-:W-:Y:S01]  /*16870*/  ENDCOLLECTIVE ;  /* 0x000000000000791b */ /* 0x003fe20003800000 */
.L_x_2579:
        /* <DEDUP_REMOVED lines=14> */
.L_x_2580:
[----:B------:R-:W-:Y:S01]  /*16960*/  IMAD.MOV.U32 R2, RZ, RZ, R14 ;  /* 0x000000ffff027224 */ /* 0x000fe200078e000e */
[----:B------:R-:W-:Y:S06]  /*16970*/  BRA `(.L_x_2581) ;  /* 0xffffffbc00307947 */ /* 0x000fec000383ffff */
.L_x_2490:
[----:B0-----:R0:W1:Y:S02]  /*16980*/  SYNCS.PHASECHK.TRANS64.TRYWAIT P0, [R6+URZ+0x30860], R2 ;  /* 0x03086002060075a7 */ /* 0x001064000800017f */
[----:B-1----:R-:W-:Y:S05]  /*16990*/  @!P0 NANOSLEEP.SYNCS 0x989680 ;  /* 0x009896800000895d */ /* 0x002fea0003900000 */
[----:B------:R-:W1:Y:S02]  /*169a0*/  @!P0 SYNCS.PHASECHK.TRANS64 P0, [R6+URZ+0x30860], R2 ;  /* 0x03086002060085a7 */ /* 0x000e64000800007f */
[----:B-1----:R-:W-:Y:S05]  /*169b0*/  @!P0 BRA `(.L_x_2490) ;  /* 0xfffffffc00f08947 */ /* 0x002fea000383ffff */
[----:B------:R-:W-:Y:S05]  /*169c0*/  BRA `(.L_x_2582) ;  /* 0xffffffbc00947947 */ /* 0x000fea000383ffff */
.L_x_2491:
        /* <DEDUP_REMOVED lines=8> */
.L_x_2584:
[----:B------:R-:W-:Y:S05]  /*16a50*/  BSYNC B1 ;  /* 0x0000000000017941 */ /* 0x000fea0003800000 */
.L_x_2583:
        /* <DEDUP_REMOVED lines=9> */
.L_x_2585:
[----:B------:R-:W-:Y:S02]  /*16af0*/  IMAD.MOV.U32 R13, RZ, RZ, R24 ;  /* 0x000000ffff0d7224 */ /* 0x000fe400078e0018 */
[----:B------:R-:W-:Y:S02]  /*16b00*/  IMAD.MOV.U32 R12, RZ, RZ, 0x1 ;  /* 0x00000001ff0c7424 */ /* 0x000fe400078e00ff */
[----:B------:R-:W-:-:S07]  /*16b10*/  IMAD.MOV.U32 R2, RZ, RZ, R14 ;  /* 0x000000ffff027224 */ /* 0x000fce00078e000e */
[----:B------:R-:W-:Y:S05]  /*16b20*/  WARPSYNC.COLLECTIVE R15, `(.L_x_2586) ;  /* 0x000000000f087348 */ /* 0x000fea0003c00000 */
[----:B------:R0:W1:Y:S02]  /*16b30*/  SHFL.IDX P6, R14, R13, R12, R11 ;  /* 0x0000000c0d0e7389 */ /* 0x00006400000c000b */
[----:B01----:R-:W-:Y:S01]  /*16b40*/  ENDCOLLECTIVE ;  /* 0x000000000000791b */ /* 0x003fe20003800000 */
.L_x_2586:
        /* <DEDUP_REMOVED lines=16> */
.L_x_2587:
[----:B------:R-:W-:Y:S01]  /*16c50*/  MOV R13, R24 ;  /* 0x00000018000d7202 */ /* 0x000fe20000000f00 */
[----:B------:R-:W-:Y:S02]  /*16c60*/  IMAD.MOV.U32 R12, RZ, RZ, 0x2 ;  /* 0x00000002ff0c7424 */ /* 0x000fe400078e00ff */
[----:B------:R-:W-:-:S07]  /*16c70*/  IMAD.MOV.U32 R2, RZ, RZ, R14 ;  /* 0x000000ffff027224 */ /* 0x000fce00078e000e */
[----:B------:R-:W-:Y:S05]  /*16c80*/  WARPSYNC.COLLECTIVE R15, `(.L_x_2588) ;  /* 0x000000000f087348 */ /* 0x000fea0003c00000 */
[----:B------:R0:W1:Y:S02]  /*16c90*/  SHFL.IDX P6, R14, R13, R12, R11 ;  /* 0x0000000c0d0e7389 */ /* 0x00006400000c000b */
[----:B01----:R-:W-:Y:S01]  /*16ca0*/  ENDCOLLECTIVE ;  /* 0x000000000000791b */ /* 0x003fe20003800000 */
.L_x_2588:
        /* <DEDUP_REMOVED lines=16> */
.L_x_2589:
[----:B------:R-:W-:Y:S02]  /*16db0*/  IMAD.MOV.U32 R13, RZ, RZ, R24 ;  /* 0x000000ffff0d7224 */ /* 0x000fe400078e0018 */
[----:B------:R-:W-:Y:S02]  /*16dc0*/  IMAD.MOV.U32 R12, RZ, RZ, 0x3 ;  /* 0x00000003ff0c7424 */ /* 0x000fe400078e00ff */
[----:B------:R-:W-:-:S07]  /*16dd0*/  IMAD.MOV.U32 R2, RZ, RZ, R14 ;  /* 0x000000ffff027224 */ /* 0x000fce00078e000e */
[----:B------:R-:W-:Y:S05]  /*16de0*/  WARPSYNC.COLLECTIVE R15, `(.L_x_2590) ;  /* 0x000000000f087348 */ /* 0x000fea0003c00000 */
[----:B------:R0:W1:Y:S02]  /*16df0*/  SHFL.IDX P6, R14, R13, R12, R11 ;  /* 0x0000000c0d0e7389 */ /* 0x00006400000c000b */
[----:B01----:R-:W-:Y:S01]  /*16e00*/  ENDCOLLECTIVE ;  /* 0x000000000000791b */ /* 0x003fe20003800000 */
.L_x_2590:
        /* <DEDUP_REMOVED lines=16> */
.L_x_2591:
[----:B------:R-:W-:Y:S02]  /*16f10*/  IMAD.MOV.U32 R13, RZ, RZ, R24 ;  /* 0x000000ffff0d7224 */ /* 0x000fe400078e0018 */
[----:B------:R-:W-:Y:S01]  /*16f20*/  IMAD.MOV.U32 R12, RZ, RZ, 0x4 ;  /* 0x00000004ff0c7424 */ /* 0x000fe200078e00ff */
[----:B------:R-:W-:-:S07]  /*16f30*/  MOV R2, R14 ;  /* 0x0000000e00027202 */ /* 0x000fce0000000f00 */
[----:B------:R-:W-:Y:S05]  /*16f40*/  WARPSYNC.COLLECTIVE R15, `(.L_x_2592) ;  /* 0x000000000f087348 */ /* 0x000fea0003c00000 */
[----:B------:R0:W1:Y:S02]  /*16f50*/  SHFL.IDX P6, R14, R13, R12, R11 ;  /* 0x0000000c0d0e7389 */ /* 0x00006400000c000b */
[----:B01----:R-:W-:Y:S01]  /*16f60*/  ENDCOLLECTIVE ;  /* 0x000000000000791b */ /* 0x003fe20003800000 */
.L_x_2592:
        /* <DEDUP_REMOVED lines=16> */
.L_x_2593:
[----:B------:R-:W-:Y:S02]  /*17070*/  IMAD.MOV.U32 R13, RZ, RZ, R24 ;  /* 0x000000ffff0d7224 */ /* 0x000fe400078e0018 */
[----:B------:R-:W-:Y:S02]  /*17080*/  IMAD.MOV.U32 R12, RZ, RZ, 0x5 ;  /* 0x00000005ff0c7424 */ /* 0x000fe400078e00ff */
[----:B------:R-:W-:-:S07]  /*17090*/  IMAD.MOV.U32 R2, RZ, RZ, R14 ;  /* 0x000000ffff027224 */ /* 0x000fce00078e000e */
[----:B------:R-:W-:Y:S05]  /*170a0*/  WARPSYNC.COLLECTIVE R15, `(.L_x_2594) ;  /* 0x000000000f087348 */ /* 0x000fea0003c00000 */
[----:B------:R0:W1:Y:S02]  /*170b0*/  SHFL.IDX P6, R14, R13, R12, R11 ;  /* 0x0000000c0d0e7389 */ /* 0x00006400000c000b */
[----:B01----:R-:W-:Y:S01]  /*170c0*/  ENDCOLLECTIVE ;  /* 0x000000000000791b */ /* 0x003fe20003800000 */
.L_x_2594:
        /* <DEDUP_REMOVED lines=13> */
.L_x_2595:
[----:B------:R-:W-:Y:S01]  /*171a0*/  @!PT LDS RZ, [RZ] ;  /* 0x00000000fffff984 */ /* 0x000fe20000000800 */
[----:B------:R-:W-:Y:S01]  /*171b0*/  @!PT LDS RZ, [RZ] ;  /* 0x00000000fffff984 */ /* 0x000fe20000000800 */
[----:B------:R-:W-:Y:S01]  /*171c0*/  @!PT LDS RZ, [RZ] ;  /* 0x00000000fffff984 */ /* 0x000fe20000000800 */
[----:B------:R1:W-:Y:S01]  /*171d0*/  LDGSTS.E.BYPASS.LTC128B.128 [R5+0x5400], desc[UR36][R2.64+0x80], !P0 ;  /* 0x0540008002057fae */ /* 0x0003e2000c101d64 */
[----:B------:R-:W-:-:S13]  /*171e0*/  ISETP.LT.OR P0, PT, R7, 0x41, P1 ;  /* 0x000000410700780c */ /* 0x000fda0000f01670 */
[----:B------:R1:W-:Y:S01]  /*171f0*/  LDGSTS.E.BYPASS.LTC128B.128 [R5+0x8400], desc[UR36][R2.64+0x100], !P0 ;  /* 0x0840010002057fae */ /* 0x0003e2000c101d64 */
[----:B------:R-:W-:Y:S05]  /*17200*/  BRA `(.L_x_2596) ;  /* 0xffffffb800787947 */ /* 0x000fea000383ffff */
.L_x_2499:
[----:B0-----:R0:W1:Y:S02]  /*17210*/  SYNCS.PHASECHK.TRANS64.TRYWAIT P0, [R0+URZ+0x30860], R3 ;  /* 0x03086003000075a7 */ /* 0x001064000800017f */
[----:B-1----:R-:W-:Y:S05]  /*17220*/  @!P0 NANOSLEEP.SYNCS 0x989680 ;  /* 0x009896800000895d */ /* 0x002fea0003900000 */
[----:B------:R-:W1:Y:S02]  /*17230*/  @!P0 SYNCS.PHASECHK.TRANS64 P0, [R0+URZ+0x30860], R3 ;  /* 0x03086003000085a7 */ /* 0x000e64000800007f */
[----:B-1----:R-:W-:Y:S05]  /*17240*/  @!P0 BRA `(.L_x_2499) ;  /* 0xfffffffc00f08947 */ /* 0x002fea000383ffff */
[----:B------:R-:W-:Y:S05]  /*17250*/  BRA `(.L_x_2597) ;  /* 0xffffffbc00907947 */ /* 0x000fea000383ffff */
.L_x_2500:
        /* <DEDUP_REMOVED lines=8> */
.L_x_2599:
[----:B------:R-:W-:Y:S05]  /*172e0*/  BSYNC B0 ;  /* 0x0000000000007941 */ /* 0x000fea0003800000 */
.L_x_2598:
[----:B------:R-:W-:Y:S01]  /*172f0*/  IMAD.MOV.U32 R13, RZ, RZ, R18 ;  /* 0x000000ffff0d7224 */ /* 0x000fe200078e0012 */
[----:B------:R-:W-:Y:S01]  /*17300*/  MOV R15, 0xffffffff ;  /* 0xffffffff000f7802 */ /* 0x000fe20000000f00 */
[----:B------:R-:W-:Y:S02]  /*17310*/  IMAD.MOV.U32 R12, RZ, RZ, RZ ;  /* 0x000000ffff0c7224 */ /* 0x000fe400078e00ff */
[----:B------:R-:W-:Y:S02]  /*17320*/  IMAD.MOV.U32 R11, RZ, RZ, 0x181f ;  /* 0x0000181fff0b7424 */ /* 0x000fe400078e00ff */
[----:B------:R-:W-:Y:S02]  /*17330*/  IMAD.MOV.U32 R3, RZ, RZ, R14 ;  /* 0x000000ffff037224 */ /* 0x000fe400078e000e */
[----:B------:R-:W-:-:S07]  /*17340*/  IMAD.SHL.U32 R5, R31, 0x2, RZ ;  /* 0x000000021f057824 */ /* 0x000fce00078e00ff */
[----:B------:R-:W-:Y:S05]  /*17350*/  WARPSYNC.COLLECTIVE R15, `(.L_x_2600) ;  /* 0x000000000f087348 */ /* 0x000fea0003c00000 */
[----:B------:R0:W1:Y:S02]  /*17360*/  SHFL.IDX P6, R14, R13, R12, R11 ;  /* 0x0000000c0d0e7389 */ /* 0x00006400000c000b */
[----:B01----:R-:W-:Y:S01]  /*17370*/  ENDCOLLECTIVE ;  /* 0x000000000000791b */ /* 0x003fe20003800000 */
.L_x_2600:
        /* <DEDUP_REMOVED lines=14> */
.L_x_2601:
        /* <DEDUP_REMOVED lines=13> */
.L_x_2602:
[----:B------:R-:W-:Y:S01]  /*17530*/  IMAD.MOV.U32 R13, RZ, RZ, R24 ;  /* 0x000000ffff0d7224 */ /* 0x000fe200078e0018 */
[----:B------:R-:W-:Y:S02]  /*17540*/  MOV R12, 0x2 ;  /* 0x00000002000c7802 */ /* 0x000fe40000000f00 */
[----:B------:R-:W-:-:S13]  /*17550*/  IADD3 R2, P4, R14, R5, RZ ;  /* 0x000000050e027210 */ /* 0x000fda0007f9e0ff */
[----:B------:R-:W-:Y:S05]  /*17560*/  WARPSYNC.COLLECTIVE R15, `(.L_x_2603) ;  /* 0x000000000f087348 */ /* 0x000fea0003c00000 */
[----:B------:R0:W1:Y:S02]  /*17570*/  SHFL.IDX P6, R14, R13, R12, R11 ;  /* 0x0000000c0d0e7389 */ /* 0x00006400000c000b */
[----:B01----:R-:W-:Y:S01]  /*17580*/  ENDCOLLECTIVE ;  /* 0x000000000000791b */ /* 0x003fe20003800000 */
.L_x_2603:
        /* <DEDUP_REMOVED lines=15> */
.L_x_2604:
[----:B------:R-:W-:Y:S02]  /*17680*/  IMAD.MOV.U32 R13, RZ, RZ, R24 ;  /* 0x000000ffff0d7224 */ /* 0x000fe400078e0018 */
[----:B------:R-:W-:Y:S01]  /*17690*/  IMAD.MOV.U32 R12, RZ, RZ, 0x3 ;  /* 0x00000003ff0c7424 */ /* 0x000fe200078e00ff */
[----:B------:R-:W-:-:S13]  /*176a0*/  IADD3 R2, P4, R14, R5, RZ ;  /* 0x000000050e027210 */ /* 0x000fda0007f9e0ff */
[----:B------:R-:W-:Y:S05]  /*176b0*/  WARPSYNC.COLLECTIVE R15, `(.L_x_2605) ;  /* 0x000000000f087348 */ /* 0x000fea0003c00000 */
[----:B------:R0:W1:Y:S02]  /*176c0*/  SHFL.IDX P6, R14, R13, R12, R11 ;  /* 0x0000000c0d0e7389 */ /* 0x00006400000c000b */
[----:B01----:R-:W-:Y:S01]  /*176d0*/  ENDCOLLECTIVE ;  /* 0x000000000000791b */ /* 0x003fe20003800000 */
.L_x_2605:
        /* <DEDUP_REMOVED lines=15> */
.L_x_2606:
[----:B------:R-:W-:Y:S01]  /*177d0*/  IMAD.MOV.U32 R13, RZ, RZ, R24 ;  /* 0x000000ffff0d7224 */ /* 0x000fe200078e0018 */
[----:B------:R-:W-:Y:S02]  /*177e0*/  MOV R12, 0x4 ;  /* 0x00000004000c7802 */ /* 0x000fe40000000f00 */
[----:B------:R-:W-:-:S13]  /*177f0*/  IADD3 R2, P4, R14, R5, RZ ;  /* 0x000000050e027210 */ /* 0x000fda0007f9e0ff */
[----:B------:R-:W-:Y:S05]  /*17800*/  WARPSYNC.COLLECTIVE R15, `(.L_x_2607) ;  /* 0x000000000f087348 */ /* 0x000fea0003c00000 */
[----:B------:R0:W1:Y:S02]  /*17810*/  SHFL.IDX P6, R14, R13, R12, R11 ;  /* 0x0000000c0d0e7389 */ /* 0x00006400000c000b */
[----:B01----:R-:W-:Y:S01]  /*17820*/  ENDCOLLECTIVE ;  /* 0x000000000000791b */ /* 0x003fe20003800000 */
.L_x_2607:
        /* <DEDUP_REMOVED lines=15> */
.L_x_2608:
[----:B------:R-:W-:Y:S02]  /*17920*/  IMAD.MOV.U32 R13, RZ, RZ, R24 ;  /* 0x000000ffff0d7224 */ /* 0x000fe400078e0018 */
[----:B------:R-:W-:Y:S01]  /*17930*/  IMAD.MOV.U32 R12, RZ, RZ, 0x5 ;  /* 0x00000005ff0c7424 */ /* 0x000fe200078e00ff */
[----:B------:R-:W-:-:S13]  /*17940*/  IADD3 R2, P4, R14, R5, RZ ;  /* 0x000000050e027210 */ /* 0x000fda0007f9e0ff */
[----:B------:R-:W-:Y:S05]  /*17950*/  WARPSYNC.COLLECTIVE R15, `(.L_x_2609) ;  /* 0x000000000f087348 */ /* 0x000fea0003c00000 */
[----:B------:R0:W1:Y:S02]  /*17960*/  SHFL.IDX P6, R14, R13, R12, R11 ;  /* 0x0000000c0d0e7389 */ /* 0x00006400000c000b */
[----:B01----:R-:W-:Y:S01]  /*17970*/  ENDCOLLECTIVE ;  /* 0x000000000000791b */ /* 0x003fe20003800000 */
.L_x_2609:
        /* <DEDUP_REMOVED lines=14> */
.L_x_2610:
[----:B------:R-:W-:Y:S05]  /*17a60*/  BRA `(.L_x_2611) ;  /* 0xffffffb800947947 */ /* 0x000fea000383ffff */
.L_x_2505:
        /* <DEDUP_REMOVED lines=8> */
.L_x_2613:
[----:B------:R-:W-:Y:S05]  /*17af0*/  BSYNC B0 ;  /* 0x0000000000007941 */ /* 0x000fea0003800000 */
.L_x_2612:
        /* <DEDUP_REMOVED lines=9> */
.L_x_2614:
        /* <DEDUP_REMOVED lines=15> */
[C---:B------:R-:W-:Y:S02]  /*17c80*/  ISETP.GE.U32.AND P5, PT, R10.reuse, 0x10, PT ;  /* 0x000000100a00780c */ /* 0x040fe40003fa6070 */
[----:B--2---:R-:W-:Y:S01]  /*17c90*/  @!P1 MOV R17, R4 ;  /* 0x0000000400119202 */ /* 0x004fe20000000f00 */
[----:B---3--:R-:W-:Y:S01]  /*17ca0*/  @!P1 IMAD.MOV.U32 R8, RZ, RZ, R2 ;  /* 0x000000ffff089224 */ /* 0x008fe200078e0002 */
[----:B------:R-:W-:-:S03]  /*17cb0*/  ISETP.NE.AND P1, PT, R10, RZ, PT ;  /* 0x000000ff0a00720c */ /* 0x000fc60003f25270 */
[----:B------:R-:W-:-:S10]  /*17cc0*/  IMAD R13, R8, R17, RZ ;  /* 0x00000011080d7224 */ /* 0x000fd400078e02ff */
[----:B------:R-:W-:Y:S05]  /*17cd0*/  WARPSYNC.COLLECTIVE R15, `(.L_x_2615) ;  /* 0x000000000f087348 */ /* 0x000fea0003c00000 */
[----:B------:R0:W1:Y:S02]  /*17ce0*/  SHFL.UP P6, R14, R13, R12, R11 ;  /* 0x0400000c0d0e7389 */ /* 0x00006400000c000b */
[----:B01----:R-:W-:Y:S01]  /*17cf0*/  ENDCOLLECTIVE ;  /* 0x000000000000791b */ /* 0x003fe20003800000 */
.L_x_2615:
[----:B------:R-:W-:Y:S01]  /*17d00*/  IMAD.MOV.U32 R12, RZ, RZ, 0x2 ;  /* 0x00000002ff0c7424 */ /* 0x000fe200078e00ff */
[----:B------:R-:W-:-:S05]  /*17d10*/  SEL R6, R14, RZ, P1 ;  /* 0x000000ff0e067207 */ /* 0x000fca0000800000 */
[----:B------:R-:W-:-:S04]  /*17d20*/  IMAD.IADD R6, R13, 0x1, R6 ;  /* 0x000000010d067824 */ /* 0x000fc800078e0206 */
[----:B------:R-:W-:-:S07]  /*17d30*/  IMAD.MOV.U32 R13, RZ, RZ, R6 ;  /* 0x000000ffff0d7224 */ /* 0x000fce00078e0006 */
[----:B------:R-:W-:Y:S05]  /*17d40*/  WARPSYNC.COLLECTIVE R15, `(.L_x_2616) ;  /* 0x000000000f087348 */ /* 0x000fea0003c00000 */
[----:B------:R0:W1:Y:S02]  /*17d50*/  SHFL.UP P6, R14, R13, R12, R11 ;  /* 0x0400000c0d0e7389 */ /* 0x00006400000c000b */
[----:B01----:R-:W-:Y:S01]  /*17d60*/  ENDCOLLECTIVE ;  /* 0x000000000000791b */ /* 0x003fe20003800000 */
.L_x_2616:
        /* <DEDUP_REMOVED lines=8> */
.L_x_2617:
[----:B------:R-:W-:Y:S01]  /*17df0*/  IMAD.MOV.U32 R12, RZ, RZ, 0x8 ;  /* 0x00000008ff0c7424 */ /* 0x000fe200078e00ff */
[----:B------:R-:W-:-:S04]  /*17e00*/  SEL R3, R14, RZ, P3 ;  /* 0x000000ff0e037207 */ /* 0x000fc80001800000 */
[----:B------:R-:W-:-:S05]  /*17e10*/  IADD3 R3, R2, R3, RZ ;  /* 0x0000000302037210 */ /* 0x000fca0007ffe0ff */
[----:B------:R-:W-:-:S07]  /*17e20*/  IMAD.MOV.U32 R13, RZ, RZ, R3 ;  /* 0x000000ffff0d7224 */ /* 0x000fce00078e0003 */
[----:B------:R-:W-:Y:S05]  /*17e30*/  WARPSYNC.COLLECTIVE R15, `(.L_x_2618) ;  /* 0x000000000f087348 */ /* 0x000fea0003c00000 */
[----:B------:R0:W1:Y:S02]  /*17e40*/  SHFL.UP P6, R14, R13, R12, R11 ;  /* 0x0400000c0d0e7389 */ /* 0x00006400000c000b */
[----:B01----:R-:W-:Y:S01]  /*17e50*/  ENDCOLLECTIVE ;  /* 0x000000000000791b */ /* 0x003fe20003800000 */
.L_x_2618:
[----:B------:R-:W-:Y:S01]  /*17e60*/  IMAD.MOV.U32 R12, RZ, RZ, 0x10 ;  /* 0x00000010ff0c7424 */ /* 0x000fe200078e00ff */
[----:B------:R-:W-:-:S05]  /*17e70*/  SEL R4, R14, RZ, P4 ;  /* 0x000000ff0e047207 */ /* 0x000fca0002000000 */
[----:B------:R-:W-:-:S04]  /*17e80*/  IMAD.IADD R4, R3, 0x1, R4 ;  /* 0x0000000103047824 */ /* 0x000fc800078e0204 */
[----:B------:R-:W-:-:S07]  /*17e90*/  IMAD.MOV.U32 R13, RZ, RZ, R4 ;  /* 0x000000ffff0d7224 */ /* 0x000fce00078e0004 */
[----:B------:R-:W-:Y:S05]  /*17ea0*/  WARPSYNC.COLLECTIVE R15, `(.L_x_2619) ;  /* 0x000000000f087348 */ /* 0x000fea0003c00000 */
[----:B------:R0:W1:Y:S02]  /*17eb0*/  SHFL.UP P6, R14, R13, R12, R11 ;  /* 0x0400000c0d0e7389 */ /* 0x00006400000c000b */
[----:B01----:R-:W-:Y:S01]  /*17ec0*/  ENDCOLLECTIVE ;  /* 0x000000000000791b */ /* 0x003fe20003800000 */
.L_x_2619:
        /* <DEDUP_REMOVED lines=8> */
.L_x_2620:
[----:B------:R-:W-:Y:S05]  /*17f50*/  BRA `(.L_x_2621) ;  /* 0xffffffb800a87947 */ /* 0x000fea000383ffff */
.L_x_2508:
[----:B------:R-:W-:Y:S01]  /*17f60*/  BSSY B0, `(.L_x_2622) ;  /* 0x0000007000007945 */ /* 0x000fe20003800000 */
[----:B------:R-:W-:Y:S02]  /*17f70*/  IMAD.MOV.U32 R12, RZ, RZ, 0x1 ;  /* 0x00000001ff0c7424 */ /* 0x000fe400078e00ff */
[----:B------:R-:W-:Y:S02]  /*17f80*/  IMAD.MOV.U32 R11, RZ, RZ, RZ ;  /* 0x000000ffff0b7224 */ /* 0x000fe400078e00ff */
[----:B------:R-:W-:-:S07]  /*17f90*/  IMAD.MOV.U32 R15, RZ, RZ, -0x1 ;  /* 0xffffffffff0f7424 */ /* 0x000fce00078e00ff */
[----:B------:R-:W-:Y:S05]  /*17fa0*/  WARPSYNC.COLLECTIVE R15, `(.L_x_2623) ;  /* 0x000000000f087348 */ /* 0x000fea0003c00000 */
[----:B------:R0:W1:Y:S02]  /*17fb0*/  SHFL.UP P6, R14, R13, R12, R11 ;  /* 0x0400000c0d0e7389 */ /* 0x00006400000c000b */
[----:B01----:R-:W-:Y:S01]  /*17fc0*/  ENDCOLLECTIVE ;  /* 0x000000000000791b */ /* 0x003fe20003800000 */
.L_x_2623:
[----:B------:R-:W-:Y:S05]  /*17fd0*/  BSYNC B0 ;  /* 0x0000000000007941 */ /* 0x000fea0003800000 */
.L_x_2622:
        /* <DEDUP_REMOVED lines=8> */
.L_x_2624:
[----:B------:R-:W-:Y:S02]  /*18060*/  MOV R12, 0x4 ;  /* 0x00000004000c7802 */ /* 0x000fe40000000f00 */
[----:B------:R-:W-:-:S05]  /*18070*/  SEL R2, R14, RZ, P2 ;  /* 0x000000ff0e027207 */ /* 0x000fca0001000000 */
[----:B------:R-:W-:-:S04]  /*18080*/  IMAD.IADD R2, R13, 0x1, R2 ;  /* 0x000000010d027824 */ /* 0x000fc800078e0202 */
[----:B------:R-:W-:-:S07]  /*18090*/  IMAD.MOV.U32 R13, RZ, RZ, R2 ;  /* 0x000000ffff0d7224 */ /* 0x000fce00078e0002 */
[----:B------:R-:W-:Y:S05]  /*180a0*/  WARPSYNC.COLLECTIVE R15, `(.L_x_2625) ;  /* 0x000000000f087348 */ /* 0x000fea0003c00000 */
[----:B------:R0:W1:Y:S02]  /*180b0*/  SHFL.UP P6, R14, R13, R12, R11 ;  /* 0x0400000c0d0e7389 */ /* 0x00006400000c000b */
[----:B01----:R-:W-:Y:S01]  /*180c0*/  ENDCOLLECTIVE ;  /* 0x000000000000791b */ /* 0x003fe20003800000 */
.L_x_2625:
[----:B------:R-:W-:Y:S01]  /*180d0*/  IMAD.MOV.U32 R12, RZ, RZ, 0x8 ;  /* 0x00000008ff0c7424 */ /* 0x000fe200078e00ff */
[----:B------:R-:W-:-:S05]  /*180e0*/  SEL R3, R14, RZ, P3 ;  /* 0x000000ff0e037207 */ /* 0x000fca0001800000 */
[----:B------:R-:W-:-:S04]  /*180f0*/  IMAD.IADD R3, R2, 0x1, R3 ;  /* 0x0000000102037824 */ /* 0x000fc800078e0203 */
[----:B------:R-:W-:-:S07]  /*18100*/  IMAD.MOV.U32 R13, RZ, RZ, R3 ;  /* 0x000000ffff0d7224 */ /* 0x000fce00078e0003 */
[----:B------:R-:W-:Y:S05]  /*18110*/  WARPSYNC.COLLECTIVE R15, `(.L_x_2626) ;  /* 0x000000000f087348 */ /* 0x000fea0003c00000 */
[----:B------:R0:W1:Y:S02]  /*18120*/  SHFL.UP P6, R14, R13, R12, R11 ;  /* 0x0400000c0d0e7389 */ /* 0x00006400000c000b */
[----:B01----:R-:W-:Y:S01]  /*18130*/  ENDCOLLECTIVE ;  /* 0x000000000000791b */ /* 0x003fe20003800000 */
.L_x_2626:
[----:B------:R-:W-:Y:S01]  /*18140*/  IMAD.MOV.U32 R12, RZ, RZ, 0x10 ;  /* 0x00000010ff0c7424 */ /* 0x000fe200078e00ff */
[----:B------:R-:W-:-:S05]  /*18150*/  SEL R4, R14, RZ, P4 ;  /* 0x000000ff0e047207 */ /* 0x000fca0002000000 */
[----:B------:R-:W-:-:S04]  /*18160*/  IMAD.IADD R4, R3, 0x1, R4 ;  /* 0x0000000103047824 */ /* 0x000fc800078e0204 */
[----:B------:R-:W-:-:S07]  /*18170*/  IMAD.MOV.U32 R13, RZ, RZ, R4 ;  /* 0x000000ffff0d7224 */ /* 0x000fce00078e0004 */
[----:B------:R-:W-:Y:S05]  /*18180*/  WARPSYNC.COLLECTIVE R15, `(.L_x_2627) ;  /* 0x000000000f087348 */ /* 0x000fea0003c00000 */
[----:B------:R0:W1:Y:S02]  /*18190*/  SHFL.UP P6, R14, R13, R12, R11 ;  /* 0x0400000c0d0e7389 */ /* 0x00006400000c000b */
[----:B01----:R-:W-:Y:S01]  /*181a0*/  ENDCOLLECTIVE ;  /* 0x000000000000791b */ /* 0x003fe20003800000 */
.L_x_2627:
[----:B------:R-:W-:Y:S01]  /*181b0*/  IMAD.MOV.U32 R12, RZ, RZ, 0x1f ;  /* 0x0000001fff0c7424 */ /* 0x000fe200078e00ff */
[----:B------:R-:W-:Y:S02]  /*181c0*/  MOV R11, 0x1f ;  /* 0x0000001f000b7802 */ /* 0x000fe40000000f00 */
[----:B------:R-:W-:-:S05]  /*181d0*/  SEL R3, R14, RZ, P5 ;  /* 0x000000ff0e037207 */ /* 0x000fca0002800000 */
[----:B------:R-:W-:-:S04]  /*181e0*/  IMAD.IADD R2, R4, 0x1, R3 ;  /* 0x0000000104027824 */ /* 0x000fc800078e0203 */
[----:B------:R-:W-:-:S07]  /*181f0*/  IMAD.MOV.U32 R13, RZ, RZ, R2 ;  /* 0x000000ffff0d7224 */ /* 0x000fce00078e0002 */
[----:B------:R-:W-:Y:S05]  /*18200*/  WARPSYNC.COLLECTIVE R15, `(.L_x_2628) ;  /* 0x000000000f087348 */ /* 0x000fea0003c00000 */
[----:B------:R0:W1:Y:S02]  /*18210*/  SHFL.IDX P6, R14, R13, R12, R11 ;  /* 0x0000000c0d0e7389 */ /* 0x00006400000c000b */
[----:B01----:R-:W-:Y:S01]  /*18220*/  ENDCOLLECTIVE ;  /* 0x000000000000791b */ /* 0x003fe20003800000 */
.L_x_2628:
[----:B------:R-:W-:Y:S05]  /*18230*/  BRA `(.L_x_2629) ;  /* 0xffffffb800947947 */ /* 0x000fea000383ffff */
.L_x_2510:
[----:B------:R-:W-:Y:S01]  /*18240*/  BSSY B0, `(.L_x_2630) ;  /* 0x0000006000007945 */ /* 0x000fe20003800000 */
[----:B------:R-:W-:Y:S01]  /*18250*/  PLOP3.LUT P6, PT, P6, PT, PT, 0x8, 0x0 ;  /* 0x000000000000781c */ /* 0x000fe200037ce170 */
[----:B------:R-:W-:-:S12]  /*18260*/  IMAD.MOV.U32 R15, RZ, RZ, -0x1 ;  /* 0xffffffffff0f7424 */ /* 0x000fd800078e00ff */
[----:B0-----:R-:W-:Y:S05]  /*18270*/  WARPSYNC.COLLECTIVE R15, `(.L_x_2631) ;  /* 0x000000000f087348 */ /* 0x001fea0003c00000 */
[----:B------:R-:W-:Y:S01]  /*18280*/  VOTE.ANY R14, PT, P6 ;  /* 0x00000000000e7806 */ /* 0x000fe200030e0100 */
[----:B0-----:R-:W-:Y:S06]  /*18290*/  ENDCOLLECTIVE ;  /* 0x000000000000791b */ /* 0x001fec0003800000 */
.L_x_2631:
[----:B------:R-:W-:Y:S05]  /*182a0*/  BSYNC B0 ;  /* 0x0000000000007941 */ /* 0x000fea0003800000 */
.L_x_2630:
        /* <DEDUP_REMOVED lines=8> */
.L_x_2632:
[----:B------:R-:W-:Y:S02]  /*18330*/  IMAD.IADD R19, R12, 0x1, R19 ;  /* 0x000000010c137824 */ /* 0x000fe400078e0213 */
[----:B------:R-:W-:Y:S02]  /*18340*/  IMAD.MOV.U32 R13, RZ, RZ, R8 ;  /* 0x000000ffff0d7224 */ /* 0x000fe400078e0008 */
[----:B------:R-:W-:-:S07]  /*18350*/  IMAD.MOV.U32 R17, RZ, RZ, R14 ;  /* 0x000000ffff117224 */ /* 0x000fce00078e000e */
[----:B------:R-:W-:Y:S05]  /*18360*/  WARPSYNC.COLLECTIVE R15, `(.L_x_2633) ;  /* 0x000000000f087348 */ /* 0x000fea0003c00000 */
[----:B------:R0:W1:Y:S02]  /*18370*/  SHFL.IDX P6, R14, R13, R12, R11 ;  /* 0x0000000c0d0e7389 */ /* 0x00006400000c000b */
[----:B01----:R-:W-:Y:S01]  /*18380*/  ENDCOLLECTIVE ;  /* 0x000000000000791b */ /* 0x003fe20003800000 */
.L_x_2633:
[----:B------:R-:W-:Y:S01]  /*18390*/  IMAD.MOV.U32 R8, RZ, RZ, R14 ;  /* 0x000000ffff087224 */ /* 0x000fe200078e000e */
[----:B------:R-:W-:Y:S06]  /*183a0*/  BRA `(.L_x_2634) ;  /* 0xffffffb800787947 */ /* 0x000fec000383ffff */
.L_x_2512:
[----:B------:R-:W-:Y:S01]  /*183b0*/  BSSY B0, `(.L_x_2635) ;  /* 0x0000007000007945 */ /* 0x000fe20003800000 */
[----:B------:R-:W-:Y:S01]  /*183c0*/  MOV R13, R2 ;  /* 0x00000002000d7202 */ /* 0x000fe20000000f00 */
[----:B------:R-:W-:Y:S02]  /*183d0*/  IMAD.MOV.U32 R11, RZ, RZ, 0x1f ;  /* 0x0000001fff0b7424 */ /* 0x000fe400078e00ff */
[----:B------:R-:W-:-:S07]  /*183e0*/  IMAD.MOV.U32 R15, RZ, RZ, -0x1 ;  /* 0xffffffffff0f7424 */ /* 0x000fce00078e00ff */
[----:B0-23--:R-:W-:Y:S05]  /*183f0*/  WARPSYNC.COLLECTIVE R15, `(.L_x_2636) ;  /* 0x000000000f087348 */ /* 0x00dfea0003c00000 */
[----:B------:R1:W4:Y:S02]  /*18400*/  SHFL.IDX P6, R14, R13, R12, R11 ;  /* 0x0000000c0d0e7389 */ /* 0x00032400000c000b */
[----:B01234-:R-:W-:Y:S01]  /*18410*/  ENDCOLLECTIVE ;  /* 0x000000000000791b */ /* 0x01ffe20003800000 */
.L_x_2636:
[----:B------:R-:W-:Y:S05]  /*18420*/  BSYNC B0 ;  /* 0x0000000000007941 */ /* 0x000fea0003800000 */
.L_x_2635:
[----:B------:R-:W-:Y:S01]  /*18430*/  IMAD.MOV.U32 R6, RZ, RZ, R14 ;  /* 0x000000ffff067224 */ /* 0x000fe200078e000e */
[----:B------:R-:W-:Y:S06]  /*18440*/  BRA `(.L_x_2511) ;  /* 0xffffffb800687947 */ /* 0x000fec000383ffff */
.L_x_2518:
[----:B-1----:R1:W2:Y:S02]  /*18450*/  SYNCS.PHASECHK.TRANS64.TRYWAIT P0, [R4+URZ+0x30820], R0 ;  /* 0x03082000040075a7 */ /* 0x0022a4000800017f */
[----:B--2---:R-:W-:Y:S05]  /*18460*/  @!P0 NANOSLEEP.SYNCS 0x989680 ;  /* 0x009896800000895d */ /* 0x004fea0003900000 */
[----:B------:R-:W2:Y:S02]  /*18470*/  @!P0 SYNCS.PHASECHK.TRANS64 P0, [R4+URZ+0x30820], R0 ;  /* 0x03082000040085a7 */ /* 0x000ea4000800007f */
[----:B--2---:R-:W-:Y:S05]  /*18480*/  @!P0 BRA `(.L_x_2518) ;  /* 0xfffffffc00f08947 */ /* 0x004fea000383ffff */
[----:B------:R-:W-:Y:S05]  /*18490*/  BRA `(.L_x_2637) ;  /* 0xffffffc000c07947 */ /* 0x000fea000383ffff */
.L_x_2519:
[----:B------:R-:W2:Y:S01]  /*184a0*/  S2R R2, SR_TID.X ;  /* 0x0000000000027919 */ /* 0x000ea20000002100 */
[----:B------:R-:W-:Y:S01]  /*184b0*/  BSSY B0, `(.L_x_2638) ;  /* 0x000000a000007945 */ /* 0x000fe20003800000 */
[----:B------:R-:W-:Y:S02]  /*184c0*/  IMAD.MOV.U32 R12, RZ, RZ, RZ ;  /* 0x000000ffff0c7224 */ /* 0x000fe400078e00ff */
[----:B------:R-:W-:Y:S02]  /*184d0*/  IMAD.MOV.U32 R11, RZ, RZ, 0x1f ;  /* 0x0000001fff0b7424 */ /* 0x000fe400078e00ff */
[----:B------:R-:W-:Y:S01]  /*184e0*/  IMAD.MOV.U32 R15, RZ, RZ, -0x1 ;  /* 0xffffffffff0f7424 */ /* 0x000fe200078e00ff */
[----:B--2---:R-:W-:-:S04]  /*184f0*/  SHF.R.U32.HI R2, RZ, 0x5, R2 ;  /* 0x00000005ff027819 */ /* 0x004fc80000011602 */
[----:B------:R-:W-:-:S05]  /*18500*/  LOP3.LUT R2, R2, 0x3, RZ, 0xc0, !PT ;  /* 0x0000000302027812 */ /* 0x000fca00078ec0ff */
[----:B------:R-:W-:-:S07]  /*18510*/  IMAD.MOV.U32 R13, RZ, RZ, R2 ;  /* 0x000000ffff0d7224 */ /* 0x000fce00078e0002 */
[----:B01----:R-:W-:Y:S05]  /*18520*/  WARPSYNC.COLLECTIVE R15, `(.L_x_2639) ;  /* 0x000000000f087348 */ /* 0x003fea0003c00000 */
[----:B------:R2:W3:Y:S02]  /*18530*/  SHFL.IDX P6, R14, R13, R12, R11 ;  /* 0x0000000c0d0e7389 */ /* 0x0004e400000c000b */
[----:B0123--:R-:W-:Y:S01]  /*18540*/  ENDCOLLECTIVE ;  /* 0x000000000000791b */ /* 0x00ffe20003800000 */
.L_x_2639:
[----:B------:R-:W-:Y:S05]  /*18550*/  BSYNC B0 ;  /* 0x0000000000007941 */ /* 0x000fea0003800000 */
.L_x_2638:
[----:B------:R-:W-:Y:S05]  /*18560*/  BRA `(.L_x_2640) ;  /* 0xffffffc000a87947 */ /* 0x000fea000383ffff */
.L_x_2522:
[----:B------:R-:W-:Y:S01]  /*18570*/  BSSY B1, `(.L_x_2641) ;  /* 0x0000006000017945 */ /* 0x000fe20003800000 */
[----:B------:R-:W-:-:S07]  /*18580*/  IMAD.MOV.U32 R15, RZ, RZ, -0x1 ;  /* 0xffffffffff0f7424 */ /* 0x000fce00078e00ff */
[----:B01----:R-:W-:Y:S05]  /*18590*/  WARPSYNC.COLLECTIVE R15, `(.L_x_2642) ;  /* 0x000000000f0c7348 */ /* 0x003fea0003c00000 */
[----:B------:R-:W-:Y:S02]  /*185a0*/  ELECT P6, UR62, PT ;  /* 0x00000000003e782f */ /* 0x000fe400038c0000 */
[----:B------:R-:W-:Y:S01]  /*185b0*/  MOV R14, UR62 ;  /* 0x0000003e000e7c02 */ /* 0x000fe20008000f00 */
[----:B01----:R-:W-:Y:S10]  /*185c0*/  ENDCOLLECTIVE ;  /* 0x000000000000791b */ /* 0x003ff40003800000 */
.L_x_2642:
[----:B------:R-:W-:Y:S05]  /*185d0*/  BSYNC B1 ;  /* 0x0000000000017941 */ /* 0x000fea0003800000 */
.L_x_2641:
[----:B------:R-:W-:Y:S05]  /*185e0*/  BRA `(.L_x_2643) ;  /* 0xffffffc000a07947 */ /* 0x000fea000383ffff */
.L_x_2524:
[----:B-1----:R1:W2:Y:S02]  /*185f0*/  SYNCS.PHASECHK.TRANS64.TRYWAIT P1, [R5+URZ+0x30840], R0 ;  /* 0x03084000050075a7 */ /* 0x0022a4000802017f */
[----:B--2---:R-:W-:Y:S05]  /*18600*/  @!P1 NANOSLEEP.SYNCS 0x989680 ;  /* 0x009896800000995d */ /* 0x004fea0003900000 */
[----:B------:R-:W2:Y:S02]  /*18610*/  @!P1 SYNCS.PHASECHK.TRANS64 P1, [R5+URZ+0x30840], R0 ;  /* 0x03084000050095a7 */ /* 0x000ea4000802007f */
[----:B--2---:R-:W-:Y:S05]  /*18620*/  @!P1 BRA `(.L_x_2524) ;  /* 0xfffffffc00f09947 */ /* 0x004fea000383ffff */
[----:B------:R-:W-:Y:S05]  /*18630*/  BRA `(.L_x_2644) ;  /* 0xffffffc000c87947 */ /* 0x000fea000383ffff */
.L_x_2526:
[----:B--2---:R2:W3:Y:S02]  /*18640*/  SYNCS.PHASECHK.TRANS64.TRYWAIT P1, [R27+URZ+0x30840], R2 ;  /* 0x030840021b0075a7 */ /* 0x0044e4000802017f */
[----:B---3--:R-:W-:Y:S05]  /*18650*/  @!P1 NANOSLEEP.SYNCS 0x989680 ;  /* 0x009896800000995d */ /* 0x008fea0003900000 */
[----:B------:R-:W3:Y:S02]  /*18660*/  @!P1 SYNCS.PHASECHK.TRANS64 P1, [R27+URZ+0x30840], R2 ;  /* 0x030840021b0095a7 */ /* 0x000ee4000802007f */
[----:B---3--:R-:W-:Y:S05]  /*18670*/  @!P1 BRA `(.L_x_2526) ;  /* 0xfffffffc00f09947 */ /* 0x008fea000383ffff */
[----:B------:R-:W-:Y:S05]  /*18680*/  BRA `(.L_x_2645) ;  /* 0xffffffc000d47947 */ /* 0x000fea000383ffff */
.L_x_2528:
[----:B---3--:R3:W4:Y:S02]  /*18690*/  SYNCS.PHASECHK.TRANS64.TRYWAIT P1, [R5+URZ+0x30860], R0 ;  /* 0x03086000050075a7 */ /* 0x008724000802017f */
[----:B----4-:R-:W-:Y:S05]  /*186a0*/  @!P1 NANOSLEEP.SYNCS 0x989680 ;  /* 0x009896800000995d */ /* 0x010fea0003900000 */
[----:B------:R-:W4:Y:S02]  /*186b0*/  @!P1 SYNCS.PHASECHK.TRANS64 P1, [R5+URZ+0x30860], R0 ;  /* 0x03086000050095a7 */ /* 0x000f24000802007f */
[----:B----4-:R-:W-:Y:S05]  /*186c0*/  @!P1 BRA `(.L_x_2528) ;  /* 0xfffffffc00f09947 */ /* 0x010fea000383ffff */
[----:B------:R-:W-:Y:S05]  /*186d0*/  BRA `(.L_x_2646) ;  /* 0xffffffc000d07947 */ /* 0x000fea000383ffff */
.L_x_2647:
        /* <DEDUP_REMOVED lines=10> */
.L_x_3218:


//--------------------- .text._ZN7cutlass13device_kernelIN5flash11enable_sm90INS1_16FlashAttnFwdSm90INS1_25CollectiveMainloopFwdSm90ILi2EN4cute5tupleIJNS5_1CILi1EEES8_S8_EEENS6_IJNS7_ILi128EEENS7_ILi96EEENS7_ILi192EEEEEELi192ENS_6half_tEfNS_4arch4Sm90ELb1ELb0ELb1ELb1ELb1ELb1ELb0ELb1ELb1ELb1ELb1ELb0EEENS1_21CollectiveEpilogueFwdINS6_IJSA_SC_SB_EEES9_SE_SG_Li256ELb1ELb1ELb1ELb0EEENS1_36VarlenDynamicPersistentTileSchedulerILi128ELi96ELi256ELi128ELb1ELb1ELb1ELb1ELb1ELb1EEEEEEEEEvNT_6ParamsE --------------------------
	.section	.text._ZN7cutlass13device_kernelIN5flash11enable_sm90INS1_16FlashAttnFwdSm90INS1_25CollectiveMainloopFwdSm90ILi2EN4cute5tupleIJNS5_1CILi1EEES8_S8_EEENS6_IJNS7_ILi128EEENS7_ILi96EEENS7_ILi192EEEEEELi192ENS_6half_tEfNS_4arch4Sm90ELb1ELb0ELb1ELb1ELb1ELb1ELb0ELb1ELb1ELb1ELb1ELb0EEENS1_21CollectiveEpilogueFwdINS6_IJSA_SC_SB_EEES9_SE_SG_Li256ELb1ELb1ELb1ELb0EEENS1_36VarlenDynamicPersistentTileSchedulerILi128ELi96ELi256ELi128ELb1ELb1ELb1ELb1ELb1ELb1EEEEEEEEEvNT_6ParamsE,"ax",@progbits
	.align	128
.text._ZN7cutlass13device_kernelIN5flash11enable_sm90INS1_16FlashAttnFwdSm90INS1_25CollectiveMainloopFwdSm90ILi2EN4cute5tupleIJNS5_1CILi1EEES8_S8_EEENS6_IJNS7_ILi128EEENS7_ILi96EEENS7_ILi192EEEEEELi192ENS_6half_tEfNS_4arch4Sm90ELb1ELb0ELb1ELb1ELb1ELb1ELb0ELb1ELb1ELb1ELb1ELb0EEENS1_21CollectiveEpilogueFwdINS6_IJSA_SC_SB_EEES9_SE_SG_Li256ELb1ELb1ELb1ELb0EEENS1_36VarlenDynamicPersistentTileSchedulerILi128ELi96ELi256ELi128ELb1ELb1ELb1ELb1ELb1ELb1EEEEEEEEEvNT_6ParamsE:
        .type           _ZN7cutlass13device_kernelIN5flash11enable_sm90INS1_16FlashAttnFwdSm90INS1_25CollectiveMainloopFwdSm90ILi2EN4cute5tupleIJNS5_1CILi1EEES8_S8_EEENS6_IJNS7_ILi128EEENS7_ILi96EEENS7_ILi192EEEEEELi192ENS_6half_tEfNS_4arch4Sm90ELb1ELb0ELb1ELb1ELb1ELb1ELb0ELb1ELb1ELb1ELb1ELb0EEENS1_21CollectiveEpilogueFwdINS6_IJSA_SC_SB_EEES9_SE_SG_Li256ELb1ELb1ELb1ELb0EEENS1_36VarlenDynamicPersistentTileSchedulerILi128ELi96ELi256ELi128ELb1ELb1ELb1ELb1ELb1ELb1EEEEEEEEEvNT_6ParamsE,@function
        .size           _ZN7cutlass13device_kernelIN5flash11enable_sm90INS1_16FlashAttnFwdSm90INS1_25CollectiveMainloopFwdSm90ILi2EN4cute5tupleIJNS5_1CILi1EEES8_S8_EEENS6_IJNS7_ILi128EEENS7_ILi96EEENS7_ILi192EEEEEELi192ENS_6half_tEfNS_4arch4Sm90ELb1ELb0ELb1ELb1ELb1ELb1ELb0ELb1ELb1ELb1ELb1ELb0EEENS1_21CollectiveEpilogueFwdINS6_IJSA_SC_SB_EEES9_SE_SG_Li256ELb1ELb1ELb1ELb0EEENS1_36VarlenDynamicPersistentTileSchedulerILi128ELi96ELi256ELi128ELb1ELb1ELb1ELb1ELb1ELb1EEEEEEEEEvNT_6ParamsE,(.L_x_3219 - _ZN7cutlass13device_kernelIN5flash11enable_sm90INS1_16FlashAttnFwdSm90INS1_25CollectiveMainloopFwdSm90ILi2EN4cute5tupleIJNS5_1CILi1EEES8_S8_EEENS6_IJNS7_ILi128EEENS7_ILi96EEENS7_ILi192EEEEEELi192ENS_6half_tEfNS_4arch4Sm90ELb1ELb0ELb1ELb1ELb1ELb1ELb0ELb1ELb1ELb1ELb1ELb0EEENS1_21CollectiveEpilogueFwdINS6_IJSA_SC_SB_EEES9_SE_SG_Li256ELb1ELb1ELb1ELb0EEENS1_36VarlenDynamicPersistentTileSchedulerILi128ELi96ELi256ELi128ELb1ELb1ELb1ELb1ELb1ELb1EEEEEEEEEvNT_6ParamsE)
        .other          _ZN7cutlass13device_kernelIN5flash11enable_sm90INS1_16FlashAttnFwdSm90INS1_25CollectiveMainloopFwdSm90ILi2EN4cute5tupleIJNS5_1CILi1EEES8_S8_EEENS6_IJNS7_ILi128EEENS7_ILi96EEENS7_ILi192EEEEEELi192ENS_6half_tEfNS_4arch4Sm90ELb1ELb0ELb1ELb1ELb1ELb1ELb0ELb1ELb1ELb1ELb1ELb0EEENS1_21CollectiveEpilogueFwdINS6_IJSA_SC_SB_EEES9_SE_SG_Li256ELb1ELb1ELb1ELb0EEENS1_36VarlenDynamicPersistentTileSchedulerILi128ELi96ELi256ELi128ELb1ELb1ELb1ELb1ELb1ELb1EEEEEEEEEvNT_6ParamsE,@"STO_CUDA_ENTRY STV_DEFAULT"
_ZN7cutlass13device_kernelIN5flash11enable_sm90INS1_16FlashAttnFwdSm90INS1_25CollectiveMainloopFwdSm90ILi2EN4cute5tupleIJNS5_1CILi1EEES8_S8_EEENS6_IJNS7_ILi128EEENS7_ILi96EEENS7_ILi192EEEEEELi192ENS_6half_tEfNS_4arch4Sm90ELb1ELb0ELb1ELb1ELb1ELb1ELb0ELb1ELb1ELb1ELb1ELb0EEENS1_21CollectiveEpilogueFwdINS6_IJSA_SC_SB_EEES9_SE_SG_Li256ELb1ELb1ELb1ELb0EEENS1_36VarlenDynamicPersistentTileSchedulerILi128ELi96ELi256ELi128ELb1ELb1ELb1ELb1ELb1ELb1EEEEEEEEEvNT_6ParamsE:
        /* <DEDUP_REMOVED lines=18> */
.L_x_2649:
[----:B------:R-:W-:Y:S05]  /*0120*/  BSYNC B0 ;  /* 0x0000000000007941 */ /* 0x000fea0003800000 */
.L_x_2648:
        /* <DEDUP_REMOVED lines=41> */
.L_x_2650:
        /* <DEDUP_REMOVED lines=22> */
.L_x_2651:
        /* <DEDUP_REMOVED lines=18> */
.L_x_2652:
        /* <DEDUP_REMOVED lines=22> */
.L_x_2653:
        /* <DEDUP_REMOVED lines=22> */
.L_x_2654:
        /* <DEDUP_REMOVED lines=10> */
.L_x_2657:
        /* <DEDUP_REMOVED lines=16> */
[----:B------:R-:W-:Y:S01]  /*0aa0*/  IADD3 R0, R0, -0x80, RZ ;  /* 0xffffff8000007810 */ /* 0x000fe20007ffe0ff */
[----:B------:R-:W-:Y:S01]  /*0ab0*/  IMAD.MOV.U32 R200, RZ, RZ, RZ ;  /* 0x000000ffffc87224 */ /* 0x000fe200078e00ff */
[----:B------:R-:W-:Y:S01]  /*0ac0*/  R2UR UR4, R2 ;  /* 0x00000000020472ca */ /* 0x000fe200000e0000 */
[----:B------:R-:W-:Y:S01]  /*0ad0*/  IMAD.MOV.U32 R196, RZ, RZ, RZ ;  /* 0x000000ffffc47224 */ /* 0x000fe200078e00ff */
[----:B------:R-:W-:Y:S02]  /*0ae0*/  SHF.R.S32.HI R3, RZ, 0x1f, R0 ;  /* 0x0000001fff037819 */ /* 0x000fe40000011400 */
[----:B------:R-:W-:Y:S02]  /*0af0*/  MOV R205, RZ ;  /* 0x000000ff00cd7202 */ /* 0x000fe40000000f00 */
[----:B------:R-:W-:-:S04]  /*0b00*/  LEA.HI R6, R3, R0, RZ, 0x4 ;  /* 0x0000000003067211 */ /* 0x000fc800078f20ff */
[----:B------:R-:W-:-:S03]  /*0b10*/  SHF.R.S32.HI R7, RZ, 0x4, R6 ;  /* 0x00000004ff077819 */ /* 0x000fc60000011406 */
        /* <DEDUP_REMOVED lines=19> */
[-C--:B------:R-:W-:Y:S01]  /*0c50*/  LEA.HI R7, R3, R0.reuse, RZ, 0x5 ;  /* 0x0000000003077211 */ /* 0x080fe200078f28ff */
[----:B------:R-:W-:Y:S01]  /*0c60*/  IMAD.IADD R13, R9, 0x1, -R12 ;  /* 0x00000001090d7824 */ /* 0x000fe200078e0a0c */
[----:B------:R-:W-:-:S02]  /*0c70*/  LEA.HI R9, R3, R0, RZ, 0x2 ;  /* 0x0000000003097211 */ /* 0x000fc400078f10ff */
[----:B------:R-:W-:Y:S01]  /*0c80*/  LEA.HI R4, R4, R5, RZ, 0x1 ;  /* 0x0000000504047211 */ /* 0x000fe200078f08ff */
[----:B------:R-:W-:Y:S01]  /*0c90*/  IMAD R13, R10, 0x10, R13 ;  /* 0x000000100a0d7824 */ /* 0x000fe200078e020d */
[----:B------:R-:W-:Y:S02]  /*0ca0*/  LOP3.LUT R3, R6, 0x3fffff0, RZ, 0xc0, !PT ;  /* 0x03fffff006037812 */ /* 0x000fe400078ec0ff */
[----:B------:R-:W-:Y:S02]  /*0cb0*/  LOP3.LUT R4, R4, 0x3fffffe, RZ, 0xc0, !PT ;  /* 0x03fffffe04047812 */ /* 0x000fe400078ec0ff */
[----:B------:R-:W-:Y:S02]  /*0cc0*/  SHF.R.S32.HI R222, RZ, 0x5, R7 ;  /* 0x00000005ffde7819 */ /* 0x000fe40000011407 */
[----:B------:R-:W-:Y:S01]  /*0cd0*/  IADD3 R3, R0, -R3, RZ ;  /* 0x8000000300037210 */ /* 0x000fe20007ffe0ff */
[----:B------:R-:W-:Y:S01]  /*0ce0*/  IMAD.IADD R4, R5, 0x1, -R4 ;  /* 0x0000000105047824 */ /* 0x000fe200078e0a04 */
[----:B------:R-:W-:Y:S01]  /*0cf0*/  LOP3.LUT R7, R9, 0xfffffffc, RZ, 0xc0, !PT ;  /* 0xfffffffc09077812 */ /* 0x000fe200078ec0ff */
[----:B------:R-:W-:Y:S01]  /*0d00*/  IMAD.MOV.U32 R5, RZ, RZ, R17 ;  /* 0x000000ffff057224 */ /* 0x000fe200078e0011 */
[----:B------:R-:W-:Y:S01]  /*0d10*/  SHF.R.S32.HI R204, RZ, 0x2, R9 ;  /* 0x00000002ffcc7819 */ /* 0x000fe20000011409 */
[----:B------:R-:W-:Y:S01]  /*0d20*/  IMAD R3, R222, 0x10, R3 ;  /* 0x00000010de037824 */ /* 0x000fe200078e0203 */
[----:B------:R-:W-:Y:S01]  /*0d30*/  IADD3 R0, R0, -R7, RZ ;  /* 0x8000000700007210 */ /* 0x000fe20007ffe0ff */
[----:B------:R-:W-:Y:S01]  /*0d40*/  IMAD R14, R4, 0x40, R13 ;  /* 0x00000040040e7824 */ /* 0x000fe200078e020d */
[----:B------:R-:W-:Y:S01]  /*0d50*/  LOP3.LUT R11, R11, 0x7ffffffc, RZ, 0xc0, !PT ;  /* 0x7ffffffc0b0b7812 */ /* 0x000fe200078ec0ff */
[----:B------:R-:W-:Y:S01]  /*0d60*/  IMAD R8, R3, 0x8, R8 ;  /* 0x0000000803087824 */ /* 0x000fe200078e0208 */
[----:B------:R-:W-:Y:S01]  /*0d70*/  SHF.R.S32.HI R9, RZ, 0x1f, R9 ;  /* 0x0000001fff097819 */ /* 0x000fe20000011409 */
[----:B------:R-:W-:Y:S01]  /*0d80*/  IMAD.U32 R3, RZ, RZ, UR5 ;  /* 0x00000005ff037e24 */ /* 0x000fe2000f8e00ff */
[----:B------:R-:W-:Y:S01]  /*0d90*/  STL [R1+0x64], R14 ;  /* 0x0000640e01007387 */ /* 0x000fe20000100800 */
[----:B------:R-:W-:Y:S01]  /*0da0*/  VIADD R12, R204, 0x40 ;  /* 0x00000040cc0c7836 */ /* 0x000fe20000000000 */
[----:B------:R-:W-:Y:S01]  /*0db0*/  IADD3 R11, R15, -R11, RZ ;  /* 0x8000000b0f0b7210 */ /* 0x000fe20007ffe0ff */
[----:B------:R-:W-:Y:S01]  /*0dc0*/  IMAD.SHL.U32 R194, R0, 0x4, RZ ;  /* 0x0000000400c27824 */ /* 0x000fe200078e00ff */
[----:B------:R-:W-:Y:S01]  /*0dd0*/  STL [R1+0x50], RZ ;  /* 0x000050ff01007387 */ /* 0x000fe20000100800 */
[----:B------:R-:W-:Y:S01]  /*0de0*/  IMAD.SHL.U32 R217, R12, 0x40, RZ ;  /* 0x000000400cd97824 */ /* 0x000fe200078e00ff */
[----:B------:R-:W-:Y:S01]  /*0df0*/  LEA.HI R9, R9, R204, RZ, 0x3 ;  /* 0x000000cc09097211 */ /* 0x000fe200078f18ff */
[----:B------:R-:W-:Y:S01]  /*0e00*/  VIADD R207, R194, 0x20 ;  /* 0x00000020c2cf7836 */ /* 0x000fe20000000000 */
[----:B------:R0:W-:Y:S01]  /*0e10*/  STL [R1+0x4], R3 ;  /* 0x0000040301007387 */ /* 0x0001e20000100800 */
[----:B------:R-:W-:Y:S01]  /*0e20*/  IMAD.SHL.U32 R16, R0, 0x8, RZ ;  /* 0x0000000800107824 */ /* 0x000fe200078e00ff */
[----:B------:R-:W-:Y:S01]  /*0e30*/  LOP3.LUT R217, R217, 0x1c0, RZ, 0xc0, !PT ;  /* 0x000001c0d9d97812 */ /* 0x000fe200078ec0ff */
[----:B------:R-:W-:Y:S01]  /*0e40*/  IMAD.U32 R4, RZ, RZ, UR4 ;  /* 0x00000004ff047e24 */ /* 0x000fe2000f8e00ff */
[----:B------:R-:W-:Y:S01]  /*0e50*/  IADD3 R193, R194, R207, RZ ;  /* 0x000000cfc2c17210 */ /* 0x000fe20007ffe0ff */
[----:B------:R-:W-:Y:S01]  /*0e60*/  IMAD.SHL.U32 R229, R11, 0x2, RZ ;  /* 0x000000020be57824 */ /* 0x000fe200078e00ff */
[----:B------:R-:W-:Y:S01]  /*0e70*/  LOP3.LUT R9, R9, 0xfffffff8, RZ, 0xc0, !PT ;  /* 0xfffffff809097812 */ /* 0x000fe200078ec0ff */
[----:B------:R-:W-:Y:S01]  /*0e80*/  IMAD.SHL.U32 R8, R8, 0x8, RZ ;  /* 0x0000000808087824 */ /* 0x000fe200078e00ff */
[----:B------:R1:W-:Y:S01]  /*0e90*/  STL [R1+0x58], R4 ;  /* 0x0000580401007387 */ /* 0x0003e20000100800 */
[C---:B------:R-:W-:Y:S01]  /*0ea0*/  VIADD R36, R229.reuse, 0x10 ;  /* 0x00000010e5247836 */ /* 0x040fe20000000000 */
[----:B0-----:R-:W-:Y:S01]  /*0eb0*/  LEA.HI R3, R0, R0, RZ, 0x1 ;  /* 0x0000000000037211 */ /* 0x001fe200078f08ff */
[C---:B------:R-:W-:Y:S01]  /*0ec0*/  VIADD R34, R229.reuse, 0x20 ;  /* 0x00000020e5227836 */ /* 0x040fe20000000000 */
[C---:B------:R-:W-:Y:S01]  /*0ed0*/  IADD3 R31, R229.reuse, 0x38, RZ ;  /* 0x00000038e51f7810 */ /* 0x040fe20007ffe0ff */
[----:B------:R-:W-:Y:S01]  /*0ee0*/  VIADD R28, R229, 0x50 ;  /* 0x00000050e51c7836 */ /* 0x000fe20000000000 */
[----:B------:R-:W-:Y:S01]  /*0ef0*/  LOP3.LUT R3, R3, 0x1ffffffe, RZ, 0xc0, !PT ;  /* 0x1ffffffe03037812 */ /* 0x000fe200078ec0ff */
[C---:B------:R-:W-:Y:S01]  /*0f00*/  VIADD R25, R229.reuse, 0x68 ;  /* 0x00000068e5197836 */ /* 0x040fe20000000000 */
[----:B------:R-:W-:Y:S01]  /*0f10*/  IADD3 R206, R194, 0x40, RZ ;  /* 0x00000040c2ce7810 */ /* 0x000fe20007ffe0ff */
[C---:B------:R-:W-:Y:S01]  /*0f20*/  VIADD R20, R229.reuse, 0x80 ;  /* 0x00000080e5147836 */ /* 0x040fe20000000000 */
[----:B------:R-:W-:Y:S01]  /*0f30*/  IADD3 R3, R0, -R3, RZ ;  /* 0x8000000300037210 */ /* 0x000fe20007ffe0ff */
[----:B------:R-:W-:Y:S01]  /*0f40*/  IMAD.IADD R10, R204, 0x1, -R9 ;  /* 0x00000001cc0a7824 */ /* 0x000fe200078e0a09 */
[----:B------:R-:W-:Y:S01]  /*0f50*/  SHF.R.U32.HI R0, RZ, 0x3, R217 ;  /* 0x00000003ff007819 */ /* 0x000fe200000116d9 */
[----:B------:R-:W-:Y:S01]  /*0f60*/  IMAD.IADD R192, R194, 0x1, R206 ;  /* 0x00000001c2c07824 */ /* 0x000fe200078e02ce */
[----:B------:R-:W-:Y:S01]  /*0f70*/  SHF.R.S32.HI R0, RZ, 0x1f, R193 ;  /* 0x0000001fff007819 */ /* 0x000fe200000114c1 */
[C---:B------:R-:W-:Y:S01]  /*0f80*/  VIADD R37, R229.reuse, 0x8 ;  /* 0x00000008e5257836 */ /* 0x040fe20000000000 */
[----:B-1----:R-:W-:Y:S01]  /*0f90*/  SHF.R.S32.HI R4, RZ, 0x1f, R12 ;  /* 0x0000001fff047819 */ /* 0x002fe2000001140c */
[----:B------:R0:W-:Y:S01]  /*0fa0*/  STL [R1+0x38], R10 ;  /* 0x0000380a01007387 */ /* 0x0001e20000100800 */
[----:B------:R-:W-:Y:S01]  /*0fb0*/  LEA.HI R0, R0, R193, RZ, 0x3 ;  /* 0x000000c100007211 */ /* 0x000fe200078f18ff */
[C---:B------:R-:W-:Y:S01]  /*0fc0*/  VIADD R33, R229.reuse, 0x28 ;  /* 0x00000028e5217836 */ /* 0x040fe20000000000 */
[----:B------:R-:W-:Y:S01]  /*0fd0*/  LEA.HI R4, R4, R12, RZ, 0x3 ;  /* 0x0000000c04047211 */ /* 0x000fe200078f18ff */
[----:B------:R1:W-:Y:S01]  /*0fe0*/  STL [R1+0x68], R8 ;  /* 0x0000680801007387 */ /* 0x0003e20000100800 */
[----:B------:R-:W-:Y:S01]  /*0ff0*/  SHF.R.S32.HI R198, RZ, 0x3, R0 ;  /* 0x00000003ffc67819 */ /* 0x000fe20000011400 */
[C---:B------:R-:W-:Y:S01]  /*1000*/  VIADD R0, R229.reuse, 0xb0 ;  /* 0x000000b0e5007836 */ /* 0x040fe20000000000 */
[----:B------:R-:W-:Y:S01]  /*1010*/  SHF.R.S32.HI R0, RZ, 0x1f, R36 ;  /* 0x0000001fff007819 */ /* 0x000fe20000011424 */
[----:B------:R-:W-:Y:S01]  /*1020*/  IMAD.SHL.U32 R4, R4, 0x40, RZ ;  /* 0x0000004004047824 */ /* 0x000fe200078e00ff */
[----:B------:R-:W-:Y:S01]  /*1030*/  SHF.R.S32.HI R0, RZ, 0x1f, R34 ;  /* 0x0000001fff007819 */ /* 0x000fe20000011422 */
[C---:B------:R-:W-:Y:S01]  /*1040*/  VIADD R32, R229.reuse, 0x30 ;  /* 0x00000030e5207836 */ /* 0x040fe20000000000 */
[C---:B------:R-:W-:Y:S01]  /*1050*/  IADD3 R12, R229.reuse, 0x98, RZ ;  /* 0x00000098e50c7810 */ /* 0x040fe20007ffe0ff */
[----:B------:R-:W-:Y:S01]  /*1060*/  IMAD.SHL.U32 R220, R10, 0x40, RZ ;  /* 0x000000400adc7824 */ /* 0x000fe200078e00ff */
[----:B------:R-:W-:Y:S01]  /*1070*/  SHF.R.S32.HI R0, RZ, 0x1f, R31 ;  /* 0x0000001fff007819 */ /* 0x000fe2000001141f */
[C---:B------:R-:W-:Y:S01]  /*1080*/  VIADD R30, R229.reuse, 0x40 ;  /* 0x00000040e51e7836 */ /* 0x040fe20000000000 */
[----:B------:R-:W-:Y:S01]  /*1090*/  SHF.R.S32.HI R0, RZ, 0x1f, R28 ;  /* 0x0000001fff007819 */ /* 0x000fe2000001141c */
[C---:B------:R-:W-:Y:S01]  /*10a0*/  VIADD R29, R229.reuse, 0x48 ;  /* 0x00000048e51d7836 */ /* 0x040fe20000000000 */
[----:B------:R-:W-:Y:S01]  /*10b0*/  SHF.R.S32.HI R0, RZ, 0x1f, R25 ;  /* 0x0000001fff007819 */ /* 0x000fe20000011419 */
[C---:B------:R-:W-:Y:S01]  /*10c0*/  VIADD R26, R229.reuse, 0x60 ;  /* 0x00000060e51a7836 */ /* 0x040fe20000000000 */
[----:B------:R-:W-:Y:S01]  /*10d0*/  SHF.R.S32.HI R0, RZ, 0x1f, R20 ;  /* 0x0000001fff007819 */ /* 0x000fe20000011414 */
[----:B------:R-:W-:Y:S01]  /*10e0*/  VIADD R24, R229, 0x70 ;  /* 0x00000070e5187836 */ /* 0x000fe20000000000 */
[----:B------:R-:W-:Y:S01]  /*10f0*/  SHF.R.S32.HI R0, RZ, 0x1f, R12 ;  /* 0x0000001fff007819 */ /* 0x000fe2000001140c */
[----:B------:R-:W-:Y:S01]  /*1100*/  IMAD.MOV.U32 R7, RZ, RZ, R19 ;  /* 0x000000ffff077224 */ /* 0x000fe200078e0013 */
[----:B------:R-:W-:Y:S01]  /*1110*/  LEA R0, R3, R14, 0x3 ;  /* 0x0000000e03007211 */ /* 0x000fe200078e18ff */
[C---:B------:R-:W-:Y:S01]  /*1120*/  VIADD R15, R229.reuse, 0x88 ;  /* 0x00000088e50f7836 */ /* 0x040fe20000000000 */
[----:B------:R-:W-:Y:S01]  /*1130*/  SHF.R.S32.HI R9, RZ, 0x1f, R192 ;  /* 0x0000001fff097819 */ /* 0x000fe200000114c0 */
[C---:B------:R-:W-:Y:S01]  /*1140*/  VIADD R13, R229.reuse, 0x90 ;  /* 0x00000090e50d7836 */ /* 0x040fe20000000000 */
[----:B------:R-:W-:Y:S01]  /*1150*/  IADD3 R35, R229, 0x18, RZ ;  /* 0x00000018e5237810 */ /* 0x000fe20007ffe0ff */
[----:B------:R2:W-:Y:S01]  /*1160*/  STL [R1+0x3c], R0 ;  /* 0x00003c0001007387 */ /* 0x0005e20000100800 */
[----:B------:R-:W-:Y:S01]  /*1170*/  LEA.HI R9, R9, R192, RZ, 0x3 ;  /* 0x000000c009097211 */ /* 0x000fe200078f18ff */
[----:B------:R-:W-:Y:S01]  /*1180*/  VIADD R22, R16, 0x60 ;  /* 0x0000006010167836 */ /* 0x000fe20000000000 */
[----:B------:R-:W-:Y:S01]  /*1190*/  LOP3.LUT R224, R4, 0xfffffe00, RZ, 0xc0, !PT ;  /* 0xfffffe0004e07812 */ /* 0x000fe200078ec0ff */
[C---:B------:R-:W-:Y:S01]  /*11a0*/  VIADD R19, R16.reuse, 0x80 ;  /* 0x0000008010137836 */ /* 0x040fe20000000000 */
[C---:B------:R-:W-:Y:S01]  /*11b0*/  IADD3 R27, R229.reuse, 0x58, RZ ;  /* 0x00000058e51b7810 */ /* 0x040fe20007ffe0ff */
[----:B------:R-:W-:Y:S01]  /*11c0*/  VIADD R23, R16, 0xa0 ;  /* 0x000000a010177836 */ /* 0x000fe20000000000 */
[----:B------:R-:W-:Y:S01]  /*11d0*/  SHF.R.S32.HI R4, RZ, 0x1f, R37 ;  /* 0x0000001fff047819 */ /* 0x000fe20000011425 */
[C---:B0-----:R-:W-:Y:S01]  /*11e0*/  VIADD R10, R229.reuse, 0xa0 ;  /* 0x000000a0e50a7836 */ /* 0x041fe20000000000 */
[----:B------:R-:W-:Y:S01]  /*11f0*/  SHF.R.S32.HI R199, RZ, 0x3, R9 ;  /* 0x00000003ffc77819 */ /* 0x000fe20000011409 */
[C---:B-1----:R-:W-:Y:S01]  /*1200*/  VIADD R8, R229.reuse, 0xa8 ;  /* 0x000000a8e5087836 */ /* 0x042fe20000000000 */
[----:B------:R-:W-:Y:S01]  /*1210*/  IADD3 R21, R229, 0x78, RZ ;  /* 0x00000078e5157810 */ /* 0x000fe20007ffe0ff */
[C---:B------:R-:W-:Y:S01]  /*1220*/  VIADD R208, R194.reuse, 0x30 ;  /* 0x00000030c2d07836 */ /* 0x040fe20000000000 */
[----:B------:R-:W-:Y:S01]  /*1230*/  SHF.R.S32.HI R4, RZ, 0x1f, R35 ;  /* 0x0000001fff047819 */ /* 0x000fe20000011423 */
[----:B------:R-:W-:Y:S01]  /*1240*/  VIADD R216, R194, 0x50 ;  /* 0x00000050c2d87836 */ /* 0x000fe20000000000 */
[----:B------:R-:W-:-:S02]  /*1250*/  SHF.R.S32.HI R9, RZ, 0x1f, R33 ;  /* 0x0000001fff097819 */ /* 0x000fc40000011421 */
[----:B------:R-:W-:Y:S02]  /*1260*/  SHF.R.S32.HI R4, RZ, 0x1f, R32 ;  /* 0x0000001fff047819 */ /* 0x000fe40000011420 */
[----:B------:R-:W-:Y:S02]  /*1270*/  LOP3.LUT R220, R220, 0x1c0, RZ, 0xc0, !PT ;  /* 0x000001c0dcdc7812 */ /* 0x000fe400078ec0ff */
[----:B------:R-:W-:Y:S02]  /*1280*/  SHF.R.S32.HI R9, RZ, 0x1f, R30 ;  /* 0x0000001fff097819 */ /* 0x000fe4000001141e */
[----:B------:R-:W-:Y:S02]  /*1290*/  SHF.R.S32.HI R4, RZ, 0x1f, R29 ;  /* 0x0000001fff047819 */ /* 0x000fe4000001141d */
[----:B------:R-:W-:Y:S02]  /*12a0*/  SHF.R.S32.HI R9, RZ, 0x1f, R27 ;  /* 0x0000001fff097819 */ /* 0x000fe4000001141b */
[----:B------:R-:W-:-:S02]  /*12b0*/  SHF.R.S32.HI R4, RZ, 0x1f, R26 ;  /* 0x0000001fff047819 */ /* 0x000fc4000001141a */
[----:B------:R-:W-:Y:S02]  /*12c0*/  SHF.R.S32.HI R9, RZ, 0x1f, R24 ;  /* 0x0000001fff097819 */ /* 0x000fe40000011418 */
[----:B------:R-:W-:Y:S02]  /*12d0*/  SHF.R.S32.HI R4, RZ, 0x1f, R21 ;  /* 0x0000001fff047819 */ /* 0x000fe40000011415 */
[----:B------:R-:W-:Y:S01]  /*12e0*/  MOV R6, R18 ;  /* 0x0000001200067202 */ /* 0x000fe20000000f00 */
[----:B------:R-:W-:Y:S01]  /*12f0*/  IMAD.MOV.U32 R18, RZ, RZ, RZ ;  /* 0x000000ffff127224 */ /* 0x000fe200078e00ff */
[----:B------:R-:W-:Y:S02]  /*1300*/  SHF.R.S32.HI R9, RZ, 0x1f, R15 ;  /* 0x0000001fff097819 */ /* 0x000fe4000001140f */
[----:B------:R-:W-:Y:S02]  /*1310*/  SHF.R.S32.HI R4, RZ, 0x1f, R13 ;  /* 0x0000001fff047819 */ /* 0x000fe4000001140d */
[----:B------:R-:W-:-:S02]  /*1320*/  SHF.L.U32 R222, R222, 0x9, RZ ;  /* 0x00000009dede7819 */ /* 0x000fc400000006ff */
[----:B------:R-:W-:Y:S02]  /*1330*/  SHF.R.S32.HI R17, RZ, 0x1f, R16 ;  /* 0x0000001fff117819 */ /* 0x000fe40000011410 */
[----:B------:R-:W-:Y:S02]  /*1340*/  IADD3 R215, R194, 0x10, RZ ;  /* 0x00000010c2d77810 */ /* 0x000fe40007ffe0ff */
[----:B------:R-:W-:Y:S02]  /*1350*/  SHF.R.S32.HI R203, RZ, 0x1f, R22 ;  /* 0x0000001fffcb7819 */ /* 0x000fe40000011416 */
[----:B------:R-:W-:Y:S02]  /*1360*/  SHF.R.S32.HI R202, RZ, 0x1f, R19 ;  /* 0x0000001fffca7819 */ /* 0x000fe40000011413 */
[----:B------:R-:W-:Y:S02]  /*1370*/  SHF.R.S32.HI R201, RZ, 0x1f, R23 ;  /* 0x0000001fffc97819 */ /* 0x000fe40000011417 */
[----:B------:R-:W-:-:S02]  /*1380*/  SHF.R.U32.HI R221, RZ, 0x3, R220 ;  /* 0x00000003ffdd7819 */ /* 0x000fc400000116dc */
[----:B------:R-:W-:Y:S02]  /*1390*/  SHF.R.S32.HI R9, RZ, 0x1f, R10 ;  /* 0x0000001fff097819 */ /* 0x000fe4000001140a */
[----:B--2---:R-:W-:-:S07]  /*13a0*/  SHF.R.S32.HI R4, RZ, 0x1f, R8 ;  /* 0x0000001fff047819 */ /* 0x004fce0000011408 */
.L_x_2901:
[----:B012-4-:R-:W0:Y:S01]  /*13b0*/  LDC.64 R8, c[0x0][0xc88] ;  /* 0x00032200ff087b82 */ /* 0x017e220000000a00 */
        /* <DEDUP_REMOVED lines=8> */
[----:B------:R-:W-:Y:S01]  /*1440*/  IMAD.MOV.U32 R122, RZ, RZ, RZ ;  /* 0x000000ffff7a7224 */ /* 0x000fe200078e00ff */
[----:B------:R-:W-:Y:S02]  /*1450*/  ISETP.NE.AND.EX P2, PT, RZ, UR5, PT, P2 ;  /* 0x00000005ff007c0c */ /* 0x000fe4000bf45320 */
[----:B------:R-:W-:Y:S02]  /*1460*/  ISETP.NE.AND.EX P1, PT, RZ, UR9, PT, P1 ;  /* 0x00000009ff007c0c */ /* 0x000fe4000bf25310 */
[----:B------:R-:W-:-:S04]  /*1470*/  ISETP.NE.U32.AND P0, PT, RZ, UR6, PT ;  /* 0x00000006ff007c0c */ /* 0x000fc8000bf05070 */
[----:B------:R-:W-:Y:S02]  /*1480*/  ISETP.NE.AND.EX P0, PT, RZ, UR7, PT, P0 ;  /* 0x00000007ff007c0c */ /* 0x000fe4000bf05300 */
[----:B--2---:R-:W-:Y:S01]  /*1490*/  SHF.R.S32.HI R0, RZ, 0x1f, R26 ;  /* 0x0000001fff007819 */ /* 0x004fe2000001141a */
[C---:B------:R-:W-:Y:S02]  /*14a0*/  IMAD.SHL.U32 R29, R26.reuse, 0x4, RZ ;  /* 0x000000041a1d7824 */ /* 0x040fe400078e00ff */
[C---:B------:R-:W-:Y:S01]  /*14b0*/  @P2 LEA R10, P3, R26.reuse, UR4, 0x2 ;  /* 0x000000041a0a2c11 */ /* 0x040fe2000f8610ff */
[----:B------:R-:W-:Y:S01]  /*14c0*/  STL [R1+0x44], R26 ;  /* 0x0000441a01007387 */ /* 0x000fe20000100800 */
[C-C-:B------:R-:W-:Y:S02]  /*14d0*/  SHF.L.U64.HI R28, R26.reuse, 0x2, R0.reuse ;  /* 0x000000021a1c7819 */ /* 0x140fe40000010200 */
[----:B------:R-:W-:Y:S01]  /*14e0*/  @P2 LEA.HI.X R11, R26, UR5, R0, 0x2, P3 ;  /* 0x000000051a0b2c11 */ /* 0x000fe200098f1400 */
[----:B------:R-:W-:Y:S01]  /*14f0*/  ULDC UR4, c[0x0][0x288] ;  /* 0x0000a20000047ab9 */ /* 0x000fe20000000800 */
[C---:B------:R-:W-:Y:S01]  /*1500*/  IADD3 R8, P4, R29.reuse, UR6, RZ ;  /* 0x000000061d087c10 */ /* 0x040fe2000ff9e0ff */
[----:B------:R0:W-:Y:S04]  /*1510*/  STL [R1+0x5c], R0 ;  /* 0x00005c0001007387 */ /* 0x0001e80000100800 */
[----:B------:R1:W5:Y:S01]  /*1520*/  @P2 LDG.E R4, desc[UR60][R10.64] ;  /* 0x0000003c0a042981 */ /* 0x000362000c1e1900 */
[----:B------:R-:W-:-:S02]  /*1530*/  @P1 IADD3 R12, P2, R29, UR8, RZ ;  /* 0x000000081d0c1c10 */ /* 0x000fc4000ff5e0ff */
[----:B------:R-:W-:Y:S01]  /*1540*/  MOV R227, UR4 ;  /* 0x0000000400e37c02 */ /* 0x000fe20008000f00 */
[----:B------:R2:W-:Y:S01]  /*1550*/  STL [R1+0x48], R29 ;  /* 0x0000481d01007387 */ /* 0x0005e20000100800 */
[C---:B------:R-:W-:Y:S01]  /*1560*/  IADD3.X R9, R28.reuse, UR7, RZ, P4, !PT ;  /* 0x000000071c097c10 */ /* 0x040fe2000a7fe4ff */
[----:B------:R-:W-:Y:S01]  /*1570*/  ULDC.64 UR4, c[0x0][0x418] ;  /* 0x0001060000047ab9 */ /* 0x000fe20000000a00 */
[----:B------:R-:W-:Y:S01]  /*1580*/  @P1 IADD3.X R13, R28, UR9, RZ, P2, !PT ;  /* 0x000000091c0d1c10 */ /* 0x000fe200097fe4ff */
[----:B------:R2:W-:Y:S04]  /*1590*/  STL [R1+0x4c], R28 ;  /* 0x00004c1c01007387 */ /* 0x0005e80000100800 */
[----:B------:R2:W5:Y:S01]  /*15a0*/  @P0 LDG.E R122, desc[UR60][R8.64] ;  /* 0x0000003c087a0981 */ /* 0x000562000c1e1900 */
[----:B------:R-:W-:Y:S01]  /*15b0*/  UISETP.NE.U32.AND UP0, UPT, UR4, URZ, UPT ;  /* 0x0000003f0400728c */ /* 0x000fe2000bf05070 */
[----:B------:R-:W-:Y:S01]  /*15c0*/  LOP3.LUT R3, R6, 0xff000000, RZ, 0xc0, !PT ;  /* 0xff00000006037812 */ /* 0x000fe200078ec0ff */
[----:B------:R-:W-:Y:S01]  /*15d0*/  ULDC.64 UR8, c[0x0][0xa20] ;  /* 0x0002880000087ab9 */ /* 0x000fe20000000a00 */
[----:B------:R2:W5:Y:S01]  /*15e0*/  @P1 LDG.E R227, desc[UR60][R12.64] ;  /* 0x0000003c0ce31981 */ /* 0x000562000c1e1900 */
[----:B------:R-:W-:Y:S01]  /*15f0*/  UISETP.NE.AND.EX UP0, UPT, UR5, URZ, UPT, UP0 ;  /* 0x0000003f0500728c */ /* 0x000fe2000bf05300 */
[----:B------:R-:W-:Y:S01]  /*1600*/  ULDC UR4, c[0x0][0x424] ;  /* 0x0001090000047ab9 */ /* 0x000fe20000000800 */
[----:B------:R-:W-:-:S02]  /*1610*/  ISETP.NE.U32.AND P2, PT, RZ, UR8, PT ;  /* 0x00000008ff007c0c */ /* 0x000fc4000bf45070 */
[----:B------:R-:W-:Y:S01]  /*1620*/  USEL UR4, UR4, 0x1, UP0 ;  /* 0x0000000104047887 */ /* 0x000fe20008000000 */
[----:B------:R-:W-:Y:S01]  /*1630*/  ULDC UR5, c[0x0][0x2f0] ;  /* 0x0000bc0000057ab9 */ /* 0x000fe20000000800 */
[----:B0-----:R-:W-:Y:S02]  /*1640*/  LOP3.LUT R0, R6, 0xff0000, RZ, 0xc0, !PT ;  /* 0x00ff000006007812 */ /* 0x001fe400078ec0ff */
[----:B------:R-:W-:Y:S01]  /*1650*/  UIMAD UR4, UR4, UR5, URZ ;  /* 0x00000005040472a4 */ /* 0x000fe2000f8e023f */
[----:B------:R-:W-:Y:S02]  /*1660*/  SHF.R.U32.HI R3, RZ, 0x8, R3 ;  /* 0x00000008ff037819 */ /* 0x000fe40000011603 */
[----:B------:R-:W-:Y:S01]  /*1670*/  ISETP.NE.AND.EX P2, PT, RZ, UR9, PT, P2 ;  /* 0x00000009ff007c0c */ /* 0x000fe2000bf45320 */
[----:B------:R-:W-:Y:S01]  /*1680*/  ULDC UR5, c[0x0][0x348] ;  /* 0x0000d20000057ab9 */ /* 0x000fe20000000800 */
[----:B-1----:R-:W-:Y:S02]  /*1690*/  LEA.HI R11, R0, R3, RZ, 0x10 ;  /* 0x00000003000b7211 */ /* 0x002fe400078f80ff */
[----:B------:R-:W-:Y:S01]  /*16a0*/  LOP3.LUT R197, R6, 0xffff, RZ, 0xc0, !PT ;  /* 0x0000ffff06c57812 */ /* 0x000fe200078ec0ff */
[----:B--23--:R-:W-:Y:S08]  /*16b0*/  @P1 BRA `(.L_x_2659) ;  /* 0x0000000000241947 */ /* 0x00cff00003800000 */
        /* <DEDUP_REMOVED lines=9> */
.L_x_2659:
[----:B------:R-:W-:Y:S02]  /*1750*/  IMAD.U32 R25, RZ, RZ, UR5 ;  /* 0x00000005ff197e24 */ /* 0x000fe4000f8e00ff */
[----:B------:R-:W-:Y:S01]  /*1760*/  IMAD.U32 R27, RZ, RZ, UR4 ;  /* 0x00000004ff1b7e24 */ /* 0x000fe2000f8e00ff */
[----:B------:R-:W-:Y:S06]  /*1770*/  @!P2 BRA `(.L_x_2660) ;  /* 0x000000000010a947 */ /* 0x000fec0003800000 */
[----:B------:R-:W-:-:S04]  /*1780*/  IADD3 R6, P0, R29, UR8, RZ ;  /* 0x000000081d067c10 */ /* 0x000fc8000ff1e0ff */
[----:B------:R-:W-:-:S05]  /*1790*/  IADD3.X R7, R28, UR9, RZ, P0, !PT ;  /* 0x000000091c077c10 */ /* 0x000fca00087fe4ff */
[----:B------:R0:W5:Y:S01]  /*17a0*/  LDG.E R27, desc[UR60][R6.64] ;  /* 0x0000003c061b7981 */ /* 0x000162000c1e1900 */
[----:B------:R-:W-:Y:S05]  /*17b0*/  BRA `(.L_x_2661) ;  /* 0x0000000000107947 */ /* 0x000fea0003800000 */
.L_x_2660:
[----:B------:R-:W-:Y:S05]  /*17c0*/  @!P0 BRA `(.L_x_2661) ;  /* 0x00000000000c8947 */ /* 0x000fea0003800000 */
[----:B------:R-:W2:Y:S04]  /*17d0*/  LDG.E R0, desc[UR60][R8.64] ;  /* 0x0000003c08007981 */ /* 0x000ea8000c1e1900 */
[----:B------:R-:W2:Y:S02]  /*17e0*/  LDG.E R27, desc[UR60][R8.64+0x4] ;  /* 0x0000043c081b7981 */ /* 0x000ea4000c1e1900 */
[----:B--2---:R-:W-:-:S07]  /*17f0*/  IADD3 R27, -R0, R27, RZ ;  /* 0x0000001b001b7210 */ /* 0x004fce0007ffe1ff */
.L_x_2661:
[----:B------:R-:W-:Y:S01]  /*1800*/  ULDC.64 UR4, c[0x0][0xa10] ;  /* 0x0002840000047ab9 */ /* 0x000fe20000000a00 */
[----:B------:R-:W1:Y:S01]  /*1810*/  LDC R10, c[0x0][0x448] ;  /* 0x00011200ff0a7b82 */ /* 0x000e620000000800 */
[----:B------:R-:W-:-:S04]  /*1820*/  ISETP.NE.U32.AND P0, PT, RZ, UR4, PT ;  /* 0x00000004ff007c0c */ /* 0x000fc8000bf05070 */
[----:B------:R-:W-:Y:S01]  /*1830*/  ISETP.NE.AND.EX P0, PT, RZ, UR5, PT, P0 ;  /* 0x00000005ff007c0c */ /* 0x000fe2000bf05300 */
[----:B------:R-:W-:-:S12]  /*1840*/  ULDC.64 UR4, c[0x0][0xa30] ;  /* 0x00028c0000047ab9 */ /* 0x000fd80000000a00 */
[----:B0-----:R-:W0:Y:S02]  /*1850*/  @P0 LDC.64 R6, c[0x0][0xa10] ;  /* 0x00028400ff060b82 */ /* 0x001e240000000a00 */
[----:B0-----:R-:W-:-:S05]  /*1860*/  @P0 IMAD.WIDE R6, R26, 0x4, R6 ;  /* 0x000000041a060825 */ /* 0x001fca00078e0206 */
[----:B------:R-:W2:Y:S04]  /*1870*/  @P0 LDG.E R0, desc[UR60][R6.64] ;  /* 0x0000003c06000981 */ /* 0x000ea8000c1e1900 */
[----:B------:R0:W2:Y:S01]  /*1880*/  @P0 LDG.E R3, desc[UR60][R6.64+0x4] ;  /* 0x0000043c06030981 */ /* 0x0000a2000c1e1900 */
[----:B------:R-:W-:Y:S01]  /*1890*/  ISETP.NE.U32.AND P1, PT, RZ, UR4, PT ;  /* 0x00000004ff007c0c */ /* 0x000fe2000bf25070 */
[----:B-----5:R-:W-:-:S03]  /*18a0*/  IMAD.MOV.U32 R134, RZ, RZ, R27 ;  /* 0x000000ffff867224 */ /* 0x020fc600078e001b */
[----:B------:R-:W-:-:S13]  /*18b0*/  ISETP.NE.AND.EX P1, PT, RZ, UR5, PT, P1 ;  /* 0x00000005ff007c0c */ /* 0x000fda000bf25310 */
[----:B------:R-:W-:-:S04]  /*18c0*/  @P1 IADD3 R8, P2, R29, UR4, RZ ;  /* 0x000000041d081c10 */ /* 0x000fc8000ff5e0ff */
[----:B------:R-:W-:-:S05]  /*18d0*/  @P1 IADD3.X R9, R28, UR5, RZ, P2, !PT ;  /* 0x000000051c091c10 */ /* 0x000fca00097fe4ff */
[----:B------:R3:W5:Y:S01]  /*18e0*/  @P1 LDG.E R134, desc[UR60][R8.64] ;  /* 0x0000003c08861981 */ /* 0x000762000c1e1900 */
[----:B-1----:R-:W-:Y:S01]  /*18f0*/  ISETP.NE.AND P1, PT, R10, 0x1, PT ;  /* 0x000000010a00780c */ /* 0x002fe20003f25270 */
[----:B------:R-:W-:Y:S01]  /*1900*/  IMAD.SHL.U32 R226, R5, 0x80, RZ ;  /* 0x0000008005e27824 */ /* 0x000fe200078e00ff */
[----:B------:R-:W-:Y:S01]  /*1910*/  LOP3.LUT R13, R11, 0xff, RZ, 0xc0, !PT ;  /* 0x000000ff0b0d7812 */ /* 0x000fe200078ec0ff */
[----:B------:R-:W-:Y:S01]  /*1920*/  IMAD.IADD R12, R27, 0x1, -R4 ;  /* 0x000000011b0c7824 */ /* 0x000fe200078e0a04 */
[----:B------:R-:W-:Y:S01]  /*1930*/  SHF.R.U32.HI R14, RZ, 0x10, R11 ;  /* 0x00000010ff0e7819 */ /* 0x000fe2000001160b */
[----:B------:R-:W-:Y:S01]  /*1940*/  VIADD R5, R226, 0x7f ;  /* 0x0000007fe2057836 */ /* 0x000fe20000000000 */
[----:B------:R-:W-:Y:S01]  /*1950*/  BSSY B0, `(.L_x_2662) ;  /* 0x0000033000007945 */ /* 0x000fe20003800000 */
[----:B------:R1:W-:Y:S04]  /*1960*/  STL [R1+0x54], R13 ;  /* 0x0000540d01007387 */ /* 0x0003e80000100800 */
[----:B------:R1:W-:Y:S02]  /*1970*/  STL [R1+0x40], R14 ;  /* 0x0000400e01007387 */ /* 0x0003e40000100800 */
[----:B------:R-:W4:Y:S08]  /*1980*/  @P1 LDC R10, c[0x0][0x44c] ;  /* 0x00011300ff0a1b82 */ /* 0x000f300000000800 */
[----:B0-----:R-:W0:Y:S01]  /*1990*/  @P1 LDC R7, c[0x0][0x450] ;  /* 0x00011400ff071b82 */ /* 0x001e220000000800 */
[----:B--2---:R-:W-:Y:S01]  /*19a0*/  @P0 IADD3 R25, -R0, R3, RZ ;  /* 0x0000000300190210 */ /* 0x004fe20007ffe1ff */
[----:B----4-:R-:W-:-:S04]  /*19b0*/  @P1 IMAD.HI.U32 R0, R5, R10, RZ ;  /* 0x0000000a05001227 */ /* 0x010fc800078e00ff */
[----:B------:R-:W-:Y:S01]  /*19c0*/  IMAD.IADD R228, R12, 0x1, R25 ;  /* 0x000000010ce47824 */ /* 0x000fe200078e0219 */
[----:B0-----:R-:W-:-:S03]  /*19d0*/  @P1 SHF.R.U32.HI R5, RZ, R7, R0 ;  /* 0x00000007ff051219 */ /* 0x001fc60000011600 */
[C---:B------:R-:W-:Y:S01]  /*19e0*/  VIADD R0, R228.reuse, 0x5f ;  /* 0x0000005fe4007836 */ /* 0x040fe20000000000 */
[----:B------:R-:W-:-:S03]  /*19f0*/  IADD3 R135, R228, 0x60, -R227 ;  /* 0x00000060e4877810 */ /* 0x000fc60007ffe8e3 */
[----:B------:R-:W-:Y:S01]  /*1a00*/  IMAD.HI R0, R0, 0x2aaaaaab, RZ ;  /* 0x2aaaaaab00007827 */ /* 0x000fe200078e02ff */
[----:B------:R-:W-:-:S04]  /*1a10*/  IADD3 R5, R135, R5, RZ ;  /* 0x0000000587057210 */ /* 0x000fc80007ffe0ff */
[----:B------:R-:W-:Y:S01]  /*1a20*/  SHF.R.U32.HI R3, RZ, 0x1f, R0 ;  /* 0x0000001fff037819 */ /* 0x000fe20000011600 */
[----:B------:R-:W-:-:S03]  /*1a30*/  IMAD.HI R5, R5, 0x2aaaaaab, RZ ;  /* 0x2aaaaaab05057827 */ /* 0x000fc600078e02ff */
[----:B------:R-:W-:Y:S01]  /*1a40*/  LEA.HI.SX32 R136, R0, R3, 0x1c ;  /* 0x0000000300887211 */ /* 0x000fe200078fe2ff */
[----:B------:R-:W-:Y:S01]  /*1a50*/  IMAD.MOV.U32 R0, RZ, RZ, RZ ;  /* 0x000000ffff007224 */ /* 0x000fe200078e00ff */
[----:B------:R-:W-:-:S04]  /*1a60*/  SHF.R.U32.HI R4, RZ, 0x1f, R5 ;  /* 0x0000001fff047819 */ /* 0x000fc80000011605 */
[----:B------:R-:W-:-:S04]  /*1a70*/  LEA.HI.SX32 R5, R5, R4, 0x1c ;  /* 0x0000000405057211 */ /* 0x000fc800078fe2ff */
[----:B---3--:R-:W-:-:S04]  /*1a80*/  VIMNMX R9, R136, R5, PT ;  /* 0x0000000588097248 */ /* 0x008fc80003fe0100 */
[----:B------:R-:W-:-:S13]  /*1a90*/  ISETP.GE.AND P0, PT, R9, 0x1, PT ;  /* 0x000000010900780c */ /* 0x000fda0003f06270 */
[----:B-1----:R-:W-:Y:S05]  /*1aa0*/  @!P0 BRA `(.L_x_2663) ;  /* 0x0000000000748947 */ /* 0x002fea0003800000 */
[----:B------:R-:W-:Y:S01]  /*1ab0*/  ISETP.NE.AND P0, PT, R14, RZ, PT ;  /* 0x000000ff0e00720c */ /* 0x000fe20003f05270 */
[----:B------:R-:W-:-:S03]  /*1ac0*/  ULDC UR4, c[0x0][0x9f0] ;  /* 0x00027c0000047ab9 */ /* 0x000fc60000000800 */
[----:B------:R-:W-:-:S04]  /*1ad0*/  SEL R10, R14, UR4, P0 ;  /* 0x000000040e0a7c07 */ /* 0x000fc80008000000 */
[-C--:B------:R-:W-:Y:S02]  /*1ae0*/  IABS R6, R10.reuse ;  /* 0x0000000a00067213 */ /* 0x080fe40000000000 */
[----:B------:R-:W-:Y:S02]  /*1af0*/  IADD3 R0, R10, -0x1, R9 ;  /* 0xffffffff0a007810 */ /* 0x000fe40007ffe009 */
[----:B------:R-:W0:Y:S01]  /*1b00*/  I2F.RP R3, R6 ;  /* 0x0000000600037306 */ /* 0x000e220000209400 */
[----:B------:R-:W-:Y:S02]  /*1b10*/  IABS R11, R10 ;  /* 0x0000000a000b7213 */ /* 0x000fe40000000000 */
[----:B------:R-:W-:Y:S02]  /*1b20*/  IABS R8, R0 ;  /* 0x0000000000087213 */ /* 0x000fe40000000000 */
[----:B------:R-:W-:-:S04]  /*1b30*/  LOP3.LUT R0, R0, R10, RZ, 0x3c, !PT ;  /* 0x0000000a00007212 */ /* 0x000fc800078e3cff */
[----:B------:R-:W-:Y:S01]  /*1b40*/  ISETP.GE.AND P2, PT, R0, RZ, PT ;  /* 0x000000ff0000720c */ /* 0x000fe20003f46270 */
[----:B0-----:R-:W0:Y:S02]  /*1b50*/  MUFU.RCP R3, R3 ;  /* 0x0000000300037308 */ /* 0x001e240000001000 */
[----:B0-----:R-:W-:Y:S01]  /*1b60*/  VIADD R4, R3, 0xffffffe ;  /* 0x0ffffffe03047836 */ /* 0x001fe20000000000 */
[----:B------:R-:W-:-:S05]  /*1b70*/  IADD3 R3, RZ, -R11, RZ ;  /* 0x8000000bff037210 */ /* 0x000fca0007ffe0ff */
[----:B------:R0:W1:Y:S02]  /*1b80*/  F2I.FTZ.U32.TRUNC.NTZ R5, R4 ;  /* 0x0000000400057305 */ /* 0x000064000021f000 */
[----:B0-----:R-:W-:Y:S02]  /*1b90*/  IMAD.MOV.U32 R4, RZ, RZ, RZ ;  /* 0x000000ffff047224 */ /* 0x001fe400078e00ff */
[----:B-1----:R-:W-:-:S04]  /*1ba0*/  IMAD.MOV R7, RZ, RZ, -R5 ;  /* 0x000000ffff077224 */ /* 0x002fc800078e0a05 */
[----:B------:R-:W-:-:S04]  /*1bb0*/  IMAD R7, R7, R6, RZ ;  /* 0x0000000607077224 */ /* 0x000fc800078e02ff */
[----:B------:R-:W-:-:S06]  /*1bc0*/  IMAD.HI.U32 R5, R5, R7, R4 ;  /* 0x0000000705057227 */ /* 0x000fcc00078e0004 */
[----:B------:R-:W-:-:S04]  /*1bd0*/  IMAD.HI.U32 R5, R5, R8, RZ ;  /* 0x0000000805057227 */ /* 0x000fc800078e00ff */
        /* <DEDUP_REMOVED lines=10> */
.L_x_2663:
[----:B------:R-:W-:Y:S05]  /*1c80*/  BSYNC B0 ;  /* 0x0000000000007941 */ /* 0x000fea0003800000 */
.L_x_2662:
        /* <DEDUP_REMOVED lines=25> */
[----:B------:R-:W-:Y:S01]  /*1e20*/  MOV R8, 0x70 ;  /* 0x0000007000087802 */ /* 0x000fe20000000f00 */
[----:B------:R-:W-:Y:S01]  /*1e30*/  IMAD.U32 R5, RZ, RZ, UR5 ;  /* 0x00000005ff057e24 */ /* 0x000fe2000f8e00ff */
[----:B------:R-:W0:Y:S01]  /*1e40*/  LDC.64 R14, c[0x4][R14] ;  /* 0x010000000e0e7b82 */ /* 0x000e220000000a00 */
[----:B------:R-:W-:Y:S01]  /*1e50*/  ULDC.64 UR4, c[0x4][0x90] ;  /* 0x0100240000047ab9 */ /* 0x000fe20000000a00 */
[----:B------:R-:W-:Y:S01]  /*1e60*/  IMAD.U32 R10, RZ, RZ, UR6 ;  /* 0x00000006ff0a7e24 */ /* 0x000fe2000f8e00ff */
[----:B------:R-:W-:Y:S01]  /*1e70*/  MOV R6, UR4 ;  /* 0x0000000400067c02 */ /* 0x000fe20008000f00 */
[----:B------:R-:W-:-:S02]  /*1e80*/  IMAD.U32 R7, RZ, RZ, UR5 ;  /* 0x00000005ff077e24 */ /* 0x000fc4000f8e00ff */
[----:B------:R-:W-:Y:S02]  /*1e90*/  IMAD.U32 R11, RZ, RZ, UR7 ;  /* 0x00000007ff0b7e24 */ /* 0x000fe4000f8e00ff */
[----:B------:R-:W-:Y:S02]  /*1ea0*/  IMAD.MOV.U32 R12, RZ, RZ, 0x1 ;  /* 0x00000001ff0c7424 */ /* 0x000fe400078e00ff */
[----:B------:R-:W-:-:S07]  /*1eb0*/  IMAD.MOV.U32 R13, RZ, RZ, RZ ;  /* 0x000000ffff0d7224 */ /* 0x000fce00078e00ff */
[----:B------:R-:W-:-:S07]  /*1ec0*/  LEPC R20, `(.L_x_2666) ;  /* 0x000000001014794e */ /* 0x000fce0000000000 */
[----:B0----5:R-:W-:Y:S05]  /*1ed0*/  CALL.ABS.NOINC R14 ;  /* 0x000000000e007343 */ /* 0x021fea0003c00000 */
.L_x_2666:
[----:B------:R-:W-:Y:S05]  /*1ee0*/  BSYNC B6 ;  /* 0x0000000000067941 */ /* 0x000fea0003800000 */
.L_x_2665:
        /* <DEDUP_REMOVED lines=19> */
[----:B0----5:R-:W-:Y:S05]  /*2020*/  CALL.ABS.NOINC R14 ;  /* 0x000000000e007343 */ /* 0x021fea0003c00000 */
.L_x_2668:
[----:B------:R-:W-:Y:S05]  /*2030*/  BSYNC B6 ;  /* 0x0000000000067941 */ /* 0x000fea0003800000 */
.L_x_2667:
[----:B------:R-:W-:Y:S01]  /*2040*/  ULDC.64 UR4, c[0x0][0x9f8] ;  /* 0x00027e0000047ab9 */ /* 0x000fe20000000a00 */
[----:B------:R-:W2:Y:S01]  /*2050*/  LDL R21, [R1+0x38] ;  /* 0x0000380001157983 */ /* 0x000ea20000100800 */
[----:B------:R-:W-:Y:S01]  /*2060*/  ISETP.NE.U32.AND P0, PT, RZ, UR4, PT ;  /* 0x00000004ff007c0c */ /* 0x000fe2000bf05070 */
[----:B------:R-:W-:Y:S01]  /*2070*/  IMAD.MOV.U32 R0, RZ, RZ, R26 ;  /* 0x000000ffff007224 */ /* 0x000fe200078e001a */
[----:B------:R-:W0:Y:S01]  /*2080*/  LDC R119, c[0x0][0x3f4] ;  /* 0x0000fd00ff777b82 */ /* 0x000e220000000800 */
[----:B------:R-:W3:Y:S01]  /*2090*/  LDL.LU R20, [R1] ;  /* 0x0000000001147983 */ /* 0x000ee20000300800 */
[----:B------:R-:W-:Y:S01]  /*20a0*/  ISETP.NE.AND.EX P0, PT, RZ, UR5, PT, P0 ;  /* 0x00000005ff007c0c */ /* 0x000fe2000bf05300 */
[----:B------:R-:W1:Y:S05]  /*20b0*/  S2R R8, SR_TID.X ;  /* 0x0000000000087919 */ /* 0x000e6a0000002100 */
[----:B------:R-:W4:Y:S07]  /*20c0*/  LDC.64 R94, c[0x0][0x3f8] ;  /* 0x0000fe00ff5e7b82 */ /* 0x000f2e0000000a00 */
[----:B------:R-:W-:Y:S01]  /*20d0*/  @P0 IADD3 R4, P1, R29, UR4, RZ ;  /* 0x000000041d040c10 */ /* 0x000fe2000ff3e0ff */
[----:B------:R-:W-:Y:S01]  /*20e0*/  ULDC UR4, c[0x0][0x2f4] ;  /* 0x0000bd0000047ab9 */ /* 0x000fe20000000800 */
[----:B------:R-:W0:Y:S02]  /*20f0*/  LDC.64 R88, c[0x0][0x408] ;  /* 0x00010200ff587b82 */ /* 0x000e240000000a00 */
[----:B------:R-:W-:-:S05]  /*2100*/  @P0 IADD3.X R5, R28, UR5, RZ, P1, !PT ;  /* 0x000000051c050c10 */ /* 0x000fca0008ffe4ff */
[----:B------:R1:W3:Y:S01]  /*2110*/  @P0 LDG.E R0, desc[UR60][R4.64] ;  /* 0x0000003c04000981 */ /* 0x0002e2000c1e1900 */
[----:B------:R-:W-:Y:S02]  /*2120*/  ISETP.GE.AND P1, PT, R193, UR4, PT ;  /* 0x00000004c1007c0c */ /* 0x000fe4000bf26270 */
[----:B------:R-:W-:Y:S02]  /*2130*/  ISETP.GE.AND P0, PT, R16, UR4, PT ;  /* 0x0000000410007c0c */ /* 0x000fe4000bf06270 */
[----:B------:R-:W-:Y:S02]  /*2140*/  SEL R6, RZ, 0xffffffff, P1 ;  /* 0xffffffffff067807 */ /* 0x000fe40000800000 */
[----:B------:R-:W-:-:S03]  /*2150*/  SEL R3, RZ, 0x1, P0 ;  /* 0x00000001ff037807 */ /* 0x000fc60000000000 */
[----:B------:R-:W-:Y:S01]  /*2160*/  IMAD.SHL.U32 R6, R6, 0x2, RZ ;  /* 0x0000000206067824 */ /* 0x000fe200078e00ff */
[----:B------:R-:W-:Y:S02]  /*2170*/  ISETP.GE.AND P0, PT, R192, UR4, PT ;  /* 0x00000004c0007c0c */ /* 0x000fe4000bf06270 */
[----:B------:R-:W-:Y:S02]  /*2180*/  ISETP.GE.AND P1, PT, R22, UR4, PT ;  /* 0x0000000416007c0c */ /* 0x000fe4000bf26270 */
[----:B------:R-:W-:Y:S01]  /*2190*/  LOP3.LUT R3, R6, 0x2, R3, 0xe2, !PT ;  /* 0x0000000206037812 */ /* 0x000fe200078ee203 */
[----:B-1----:R-:W-:Y:S01]  /*21a0*/  VIADD R6, R8, 0xffffff80 ;  /* 0xffffff8008067836 */ /* 0x002fe20000000000 */
[----:B------:R-:W-:Y:S02]  /*21b0*/  SEL R4, RZ, 0x4, P0 ;  /* 0x00000004ff047807 */ /* 0x000fe40000000000 */
[----:B------:R-:W-:Y:S02]  /*21c0*/  SEL R5, RZ, 0x8, P1 ;  /* 0x00000008ff057807 */ /* 0x000fe40000800000 */
[----:B------:R-:W-:-:S02]  /*21d0*/  ISETP.GE.AND P0, PT, R19, UR4, PT ;  /* 0x0000000413007c0c */ /* 0x000fc4000bf06270 */
[----:B------:R-:W-:Y:S02]  /*21e0*/  SHF.R.S32.HI R7, RZ, 0x1f, R204 ;  /* 0x0000001fff077819 */ /* 0x000fe400000114cc */
[----:B------:R-:W-:Y:S02]  /*21f0*/  SHF.R.S32.HI R9, RZ, 0x1f, R6 ;  /* 0x0000001fff097819 */ /* 0x000fe40000011406 */
[----:B------:R-:W-:Y:S02]  /*2200*/  LOP3.LUT R3, R5, R3, R4, 0xfe, !PT ;  /* 0x0000000305037212 */ /* 0x000fe400078efe04 */
[----:B------:R-:W-:Y:S01]  /*2210*/  SEL R8, RZ, 0x10, P0 ;  /* 0x00000010ff087807 */ /* 0x000fe20000000000 */
[----:B----4-:R-:W-:Y:S01]  /*2220*/  IMAD R4, R7, R94, RZ ;  /* 0x0000005e07047224 */ /* 0x010fe200078e02ff */
[----:B0-----:R-:W-:Y:S02]  /*2230*/  ISETP.GE.AND P0, PT, R16, R119, PT ;  /* 0x000000771000720c */ /* 0x001fe40003f06270 */
[----:B------:R-:W-:-:S02]  /*2240*/  LEA.HI R9, R9, R6, RZ, 0x2 ;  /* 0x0000000609097211 */ /* 0x000fc400078f10ff */
[----:B------:R-:W-:Y:S02]  /*2250*/  SHF.R.S32.HI R195, RZ, 0x1f, R194 ;  /* 0x0000001fffc37819 */ /* 0x000fe400000114c2 */
[----:B------:R-:W-:Y:S02]  /*2260*/  ISETP.GE.AND P1, PT, R193, R119, PT ;  /* 0x00000077c100720c */ /* 0x000fe40003f26270 */
[----:B------:R-:W-:Y:S01]  /*2270*/  LOP3.LUT R8, R3, R8, RZ, 0xfc, !PT ;  /* 0x0000000803087212 */ /* 0x000fe200078efcff */
[C---:B------:R-:W-:Y:S01]  /*2280*/  IMAD R5, R204.reuse, R95, R4 ;  /* 0x0000005fcc057224 */ /* 0x040fe200078e0204 */
[----:B------:R-:W-:Y:S01]  /*2290*/  SEL R3, R119, RZ, P0 ;  /* 0x000000ff77037207 */ /* 0x000fe20000000000 */
[----:B------:R-:W-:Y:S01]  /*22a0*/  IMAD R7, R7, R88, RZ ;  /* 0x0000005807077224 */ /* 0x000fe200078e02ff */
[----:B------:R-:W-:Y:S01]  /*22b0*/  LOP3.LUT R9, R9, 0xfffffffc, RZ, 0xc0, !PT ;  /* 0xfffffffc09097812 */ /* 0x000fe200078ec0ff */
[----:B------:R-:W-:Y:S01]  /*22c0*/  IMAD.WIDE.U32 R98, R204, R94, R194 ;  /* 0x0000005ecc627225 */ /* 0x000fe200078e00c2 */
[----:B------:R-:W-:-:S02]  /*22d0*/  SEL R4, R119, RZ, P1 ;  /* 0x000000ff77047207 */ /* 0x000fc40000800000 */
[----:B------:R-:W-:Y:S01]  /*22e0*/  ISETP.GE.AND P2, PT, R192, R119, PT ;  /* 0x00000077c000720c */ /* 0x000fe20003f46270 */
[----:B------:R-:W-:Y:S01]  /*22f0*/  IMAD.WIDE.U32 R96, R204, R94, R16 ;  /* 0x0000005ecc607225 */ /* 0x000fe200078e0010 */
[----:B------:R-:W-:-:S03]  /*2300*/  IADD3 R99, R99, R5, RZ ;  /* 0x0000000563637210 */ /* 0x000fc60007ffe0ff */
[----:B------:R-:W-:Y:S02]  /*2310*/  IMAD.IADD R3, R16, 0x1, R3 ;  /* 0x0000000110037824 */ /* 0x000fe400078e0203 */
[----:B------:R-:W-:Y:S02]  /*2320*/  IMAD.IADD R109, R6, 0x1, -R9 ;  /* 0x00000001066d7824 */ /* 0x000fe400078e0a09 */
[----:B------:R-:W-:-:S04]  /*2330*/  IMAD.WIDE.U32 R92, R204, R88, R194 ;  /* 0x00000058cc5c7225 */ /* 0x000fc800078e00c2 */
[C---:B------:R-:W-:Y:S02]  /*2340*/  IMAD R7, R204.reuse, R89, R7 ;  /* 0x00000059cc077224 */ /* 0x040fe400078e0207 */
[----:B------:R-:W-:-:S04]  /*2350*/  IMAD.WIDE.U32 R90, R204, R88, R16 ;  /* 0x00000058cc5a7225 */ /* 0x000fc800078e0010 */
[----:B------:R-:W-:Y:S02]  /*2360*/  IMAD.IADD R6, R193, 0x1, R4 ;  /* 0x00000001c1067824 */ /* 0x000fe400078e0204 */
[----:B------:R-:W-:Y:S01]  /*2370*/  IMAD.IADD R97, R5, 0x1, R97 ;  /* 0x0000000105617824 */ /* 0x000fe200078e0261 */
[----:B------:R-:W-:Y:S01]  /*2380*/  SEL R5, R119, RZ, P2 ;  /* 0x000000ff77057207 */ /* 0x000fe20001000000 */
[----:B------:R-:W-:Y:S01]  /*2390*/  IMAD.IADD R91, R7, 0x1, R91 ;  /* 0x00000001075b7824 */ /* 0x000fe200078e025b */
[----:B------:R-:W-:Y:S02]  /*23a0*/  SHF.R.S32.HI R4, RZ, 0x1f, R3 ;  /* 0x0000001fff047819 */ /* 0x000fe40000011403 */
[----:B------:R-:W-:Y:S02]  /*23b0*/  IADD3 R93, R93, R7, RZ ;  /* 0x000000075d5d7210 */ /* 0x000fe40007ffe0ff */
[----:B------:R-:W-:Y:S02]  /*23c0*/  SHF.R.S32.HI R7, RZ, 0x1f, R6 ;  /* 0x0000001fff077819 */ /* 0x000fe40000011406 */
[----:B------:R-:W-:-:S02]  /*23d0*/  IADD3 R11, R192, R5, RZ ;  /* 0x00000005c00b7210 */ /* 0x000fc40007ffe0ff */
[CC--:B------:R-:W-:Y:S02]  /*23e0*/  LEA.HI R5, R4.reuse, R3.reuse, RZ, 0x3 ;  /* 0x0000000304057211 */ /* 0x0c0fe400078f18ff */
[----:B------:R-:W-:Y:S02]  /*23f0*/  LEA.HI R3, R4, R3, RZ, 0x6 ;  /* 0x0000000304037211 */ /* 0x000fe400078f30ff */
[CC--:B------:R-:W-:Y:S02]  /*2400*/  LEA.HI R4, R7.reuse, R6.reuse, RZ, 0x6 ;  /* 0x0000000607047211 */ /* 0x0c0fe400078f30ff */
[----:B------:R-:W-:Y:S02]  /*2410*/  LEA.HI R6, R7, R6, RZ, 0x3 ;  /* 0x0000000607067211 */ /* 0x000fe400078f18ff */
[----:B------:R-:W-:Y:S01]  /*2420*/  SHF.R.S32.HI R3, RZ, 0x6, R3 ;  /* 0x00000006ff037819 */ /* 0x000fe20000011403 */
[----:B------:R-:W0:Y:S01]  /*2430*/  S2R R159, SR_TID.X ;  /* 0x00000000009f7919 */ /* 0x000e220000002100 */
[----:B------:R-:W-:-:S02]  /*2440*/  SHF.R.S32.HI R7, RZ, 0x6, R4 ;  /* 0x00000006ff077819 */ /* 0x000fc40000011404 */
[C---:B------:R-:W-:Y:S02]  /*2450*/  LOP3.LUT R10, R220.reuse, 0x38, R6, 0xf8, !PT ;  /* 0x00000038dc0a7812 */ /* 0x040fe400078ef806 */
[----:B------:R-:W-:Y:S01]  /*2460*/  LOP3.LUT R4, R220, 0x38, R5, 0xf8, !PT ;  /* 0x00000038dc047812 */ /* 0x000fe200078ef805 */
[C---:B------:R-:W-:Y:S01]  /*2470*/  IMAD R131, R3.reuse, 0x1800, R222 ;  /* 0x0000180003837824 */ /* 0x040fe200078e02de */
[----:B------:R-:W-:Y:S01]  /*2480*/  SHF.R.S32.HI R14, RZ, 0x1f, R11 ;  /* 0x0000001fff0e7819 */ /* 0x000fe2000001140b */
[----:B------:R-:W-:Y:S01]  /*2490*/  IMAD R129, R3, 0x1800, R224 ;  /* 0x0000180003817824 */ /* 0x000fe200078e02e0 */
[-C--:B------:R-:W-:Y:S01]  /*24a0*/  LOP3.LUT R3, R10, R221.reuse, RZ, 0x3c, !PT ;  /* 0x000000dd0a037212 */ /* 0x080fe200078e3cff */
[----:B------:R-:W-:Y:S01]  /*24b0*/  IMAD R130, R7, 0x1800, R222 ;  /* 0x0000180007827824 */ /* 0x000fe200078e02de */
[----:B------:R-:W-:Y:S02]  /*24c0*/  LOP3.LUT R4, R4, R221, RZ, 0x3c, !PT ;  /* 0x000000dd04047212 */ /* 0x000fe400078e3cff */
[----:B------:R-:W-:-:S02]  /*24d0*/  LEA.HI R13, R14, R11, RZ, 0x3 ;  /* 0x0000000b0e0d7211 */ /* 0x000fc400078f18ff */
[----:B------:R-:W-:Y:S01]  /*24e0*/  LEA.HI R11, R14, R11, RZ, 0x6 ;  /* 0x0000000b0e0b7211 */ /* 0x000fe200078f30ff */
[----:B------:R-:W-:Y:S01]  /*24f0*/  IMAD.IADD R130, R130, 0x1, R3 ;  /* 0x0000000182827824 */ /* 0x000fe200078e0203 */
[----:B------:R-:W-:Y:S01]  /*2500*/  LOP3.LUT R9, R217, 0x38, R5, 0xf8, !PT ;  /* 0x00000038d9097812 */ /* 0x000fe200078ef805 */
[----:B------:R-:W-:Y:S01]  /*2510*/  IMAD.IADD R131, R131, 0x1, R4 ;  /* 0x0000000183837824 */ /* 0x000fe200078e0204 */
[----:B------:R-:W-:Y:S02]  /*2520*/  SHF.R.U32.HI R26, RZ, 0x3, R217 ;  /* 0x00000003ff1a7819 */ /* 0x000fe400000116d9 */
[----:B------:R-:W-:Y:S02]  /*2530*/  LOP3.LUT R3, R217, 0x38, R6, 0xf8, !PT ;  /* 0x00000038d9037812 */ /* 0x000fe400078ef806 */
[----:B-----5:R-:W-:Y:S02]  /*2540*/  SHF.R.S32.HI R15, RZ, 0x1f, R134 ;  /* 0x0000001fff0f7819 */ /* 0x020fe40000011486 */
[----:B------:R-:W-:-:S02]  /*2550*/  SHF.R.S32.HI R11, RZ, 0x6, R11 ;  /* 0x00000006ff0b7819 */ /* 0x000fc4000001140b */
[--C-:B------:R-:W-:Y:S02]  /*2560*/  LOP3.LUT R4, R220, 0x38, R13.reuse, 0xf8, !PT ;  /* 0x00000038dc047812 */ /* 0x100fe400078ef80d */
[-C--:B------:R-:W-:Y:S02]  /*2570*/  LOP3.LUT R12, R9, R26.reuse, RZ, 0x3c, !PT ;  /* 0x0000001a090c7212 */ /* 0x080fe400078e3cff */
[----:B------:R-:W-:Y:S02]  /*2580*/  LOP3.LUT R9, R217, 0x38, R13, 0xf8, !PT ;  /* 0x00000038d9097812 */ /* 0x000fe400078ef80d */
[----:B------:R-:W-:Y:S01]  /*2590*/  LOP3.LUT R10, R3, R26, RZ, 0x3c, !PT ;  /* 0x0000001a030a7212 */ /* 0x000fe200078e3cff */
[----:B------:R-:W-:Y:S01]  /*25a0*/  IMAD R128, R11, 0x1800, R222 ;  /* 0x000018000b807824 */ /* 0x000fe200078e02de */
[----:B------:R-:W-:Y:S01]  /*25b0*/  LOP3.LUT R3, R4, R221, RZ, 0x3c, !PT ;  /* 0x000000dd04037212 */ /* 0x000fe200078e3cff */
[----:B------:R-:W-:Y:S01]  /*25c0*/  IMAD R4, R15, R94, RZ ;  /* 0x0000005e0f047224 */ /* 0x000fe200078e02ff */
[----:B------:R-:W-:Y:S01]  /*25d0*/  LOP3.LUT R9, R9, R26, RZ, 0x3c, !PT ;  /* 0x0000001a09097212 */ /* 0x000fe200078e3cff */
[----:B------:R-:W-:-:S02]  /*25e0*/  IMAD R15, R15, R88, RZ ;  /* 0x000000580f0f7224 */ /* 0x000fc400078e02ff */
[----:B------:R-:W-:Y:S01]  /*25f0*/  IMAD R126, R11, 0x1800, R224 ;  /* 0x000018000b7e7824 */ /* 0x000fe200078e02e0 */
[----:B------:R-:W-:Y:S01]  /*2600*/  SHF.L.U64.HI R104, R88, 0x6, R89 ;  /* 0x0000000658687819 */ /* 0x000fe20000010259 */
[----:B------:R-:W-:Y:S01]  /*2610*/  IMAD.IADD R128, R128, 0x1, R3 ;  /* 0x0000000180807824 */ /* 0x000fe200078e0203 */
[----:B------:R-:W-:Y:S01]  /*2620*/  SHF.L.U32 R105, R88, 0x6, RZ ;  /* 0x0000000658697819 */ /* 0x000fe200000006ff */
[----:B------:R-:W-:Y:S02]  /*2630*/  IMAD R3, R89, 0x60, RZ ;  /* 0x0000006059037824 */ /* 0x000fe400078e02ff */
[C---:B------:R-:W-:Y:S02]  /*2640*/  IMAD R15, R134.reuse, R89, R15 ;  /* 0x00000059860f7224 */ /* 0x040fe400078e020f */
[----:B------:R-:W-:-:S04]  /*2650*/  IMAD.WIDE.U32 R92, R134, R88, R92 ;  /* 0x00000058865c7225 */ /* 0x000fc800078e005c */
[----:B------:R-:W-:-:S04]  /*2660*/  IMAD.WIDE.U32 R90, R134, R88, R90 ;  /* 0x00000058865a7225 */ /* 0x000fc800078e005a */
[----:B------:R-:W-:Y:S02]  /*2670*/  IMAD R127, R7, 0x1800, R224 ;  /* 0x00001800077f7824 */ /* 0x000fe400078e02e0 */
[----:B------:R-:W-:-:S04]  /*2680*/  IMAD.WIDE.U32 R88, R88, 0x60, RZ ;  /* 0x0000006058587825 */ /* 0x000fc800078e00ff */
[----:B------:R-:W-:Y:S02]  /*2690*/  IMAD.IADD R126, R126, 0x1, R9 ;  /* 0x000000017e7e7824 */ /* 0x000fe400078e0209 */
[----:B------:R-:W-:Y:S01]  /*26a0*/  IMAD R7, R134, R95, R4 ;  /* 0x0000005f86077224 */ /* 0x000fe200078e0204 */
[----:B------:R-:W-:Y:S01]  /*26b0*/  LOP3.LUT R4, R220, 0x18, R16, 0xf8, !PT ;  /* 0x00000018dc047812 */ /* 0x000fe200078ef810 */
[----:B------:R-:W-:Y:S01]  /*26c0*/  IMAD.WIDE.U32 R98, R134, R94, R98 ;  /* 0x0000005e86627225 */ /* 0x000fe200078e0062 */
[----:B------:R-:W-:-:S03]  /*26d0*/  IADD3 R124, R89, R3, RZ ;  /* 0x00000003597c7210 */ /* 0x000fc60007ffe0ff */
[----:B------:R-:W-:Y:S01]  /*26e0*/  IMAD.WIDE.U32 R96, R134, R94, R96 ;  /* 0x0000005e86607225 */ /* 0x000fe200078e0060 */
[----:B------:R-:W-:Y:S02]  /*26f0*/  SHF.L.U64.HI R102, R94, 0x6, R95 ;  /* 0x000000065e667819 */ /* 0x000fe4000001025f */
[----:B------:R-:W-:Y:S01]  /*2700*/  LOP3.LUT R125, R4, R221, RZ, 0x3c, !PT ;  /* 0x000000dd047d7212 */ /* 0x000fe200078e3cff */
[----:B------:R-:W-:Y:S01]  /*2710*/  IMAD R123, R95, 0x60, RZ ;  /* 0x000000605f7b7824 */ /* 0x000fe200078e02ff */
[----:B------:R-:W-:Y:S01]  /*2720*/  SHF.R.S32.HI R112, RZ, 0x3, R5 ;  /* 0x00000003ff707819 */ /* 0x000fe20000011405 */
[----:B------:R-:W-:Y:S01]  /*2730*/  IMAD.SHL.U32 R103, R94, 0x40, RZ ;  /* 0x000000405e677824 */ /* 0x000fe200078e00ff */
[----:B------:R-:W-:Y:S01]  /*2740*/  SHF.R.S32.HI R111, RZ, 0x3, R6 ;  /* 0x00000003ff6f7819 */ /* 0x000fe20000011406 */
[----:B------:R-:W-:Y:S01]  /*2750*/  IMAD.IADD R101, R99, 0x1, R7 ;  /* 0x0000000163657824 */ /* 0x000fe200078e0207 */
[----:B------:R-:W-:Y:S01]  /*2760*/  LOP3.LUT R5, R5, 0xfffffff8, RZ, 0xc0, !PT ;  /* 0xfffffff805057812 */ /* 0x000fe200078ec0ff */
[----:B------:R-:W-:Y:S01]  /*2770*/  IMAD.IADD R3, R7, 0x1, R97 ;  /* 0x0000000107037824 */ /* 0x000fe200078e0261 */
[----:B------:R-:W-:Y:S01]  /*2780*/  LOP3.LUT R6, R6, 0xfffffff8, RZ, 0xc0, !PT ;  /* 0xfffffff806067812 */ /* 0x000fe200078ec0ff */
[----:B------:R-:W-:Y:S01]  /*2790*/  IMAD.WIDE.U32 R94, R94, 0x60, RZ ;  /* 0x000000605e5e7825 */ /* 0x000fe200078e00ff */
[----:B------:R-:W-:-:S02]  /*27a0*/  LOP3.LUT R7, R13, 0xfffffff8, RZ, 0xc0, !PT ;  /* 0xfffffff80d077812 */ /* 0x000fc400078ec0ff */
[----:B------:R-:W-:Y:S01]  /*27b0*/  IADD3 R127, R127, R10, RZ ;  /* 0x0000000a7f7f7210 */ /* 0x000fe20007ffe0ff */
[----:B------:R-:W-:Y:S01]  /*27c0*/  IMAD.IADD R122, R122, 0x1, R27 ;  /* 0x000000017a7a7824 */ /* 0x000fe200078e021b */
[----:B0-----:R-:W-:Y:S01]  /*27d0*/  LEA.HI R159, R159, 0x8, RZ, 0x19 ;  /* 0x000000089f9f7811 */ /* 0x001fe200078fc8ff */
[----:B------:R-:W-:Y:S01]  /*27e0*/  IMAD.IADD R129, R129, 0x1, R12 ;  /* 0x0000000181817824 */ /* 0x000fe200078e020c */
[----:B------:R-:W-:Y:S01]  /*27f0*/  IADD3 R100, R93, R15, RZ ;  /* 0x0000000f5d647210 */ /* 0x000fe20007ffe0ff */
[----:B------:R-:W-:Y:S01]  /*2800*/  IMAD.SHL.U32 R119, R119, 0x2, RZ ;  /* 0x0000000277777824 */ /* 0x000fe200078e00ff */
[----:B------:R-:W-:Y:S01]  /*2810*/  SHF.R.S32.HI R110, RZ, 0x3, R13 ;  /* 0x00000003ff6e7819 */ /* 0x000fe2000001140d */
[----:B------:R-:W-:Y:S01]  /*2820*/  IMAD.IADD R125, R222, 0x1, R125 ;  /* 0x00000001de7d7824 */ /* 0x000fe200078e027d */
[----:B------:R-:W-:Y:S01]  /*2830*/  SHF.R.S32.HI R108, RZ, 0x1f, R5 ;  /* 0x0000001fff6c7819 */ /* 0x000fe20000011405 */
[----:B------:R-:W-:Y:S01]  /*2840*/  IMAD.IADD R123, R95, 0x1, R123 ;  /* 0x000000015f7b7824 */ /* 0x000fe200078e027b */
[----:B------:R-:W-:Y:S01]  /*2850*/  SHF.R.S32.HI R107, RZ, 0x1f, R6 ;  /* 0x0000001fff6b7819 */ /* 0x000fe20000011406 */
[----:B------:R-:W-:Y:S01]  /*2860*/  IMAD R109, R109, 0x40, R204 ;  /* 0x000000406d6d7824 */ /* 0x000fe200078e02cc */
[----:B------:R-:W-:Y:S01]  /*2870*/  SHF.R.S32.HI R106, RZ, 0x1f, R7 ;  /* 0x0000001fff6a7819 */ /* 0x000fe20000011407 */
[----:B------:R-:W-:Y:S01]  /*2880*/  IMAD.IADD R4, R15, 0x1, R91 ;  /* 0x000000010f047824 */ /* 0x000fe200078e025b */
[----:B--2---:R-:W-:-:S02]  /*2890*/  LOP3.LUT P3, RZ, R21, 0x4, RZ, 0xc0, !PT ;  /* 0x0000000415ff7812 */ /* 0x004fc4000786c0ff */
[----:B---3--:R-:W-:-:S04]  /*28a0*/  LOP3.LUT R20, R20, 0xfffffffe, RZ, 0xc0, !PT ;  /* 0xfffffffe14147812 */ /* 0x008fc800078ec0ff */
[----:B------:R-:W-:Y:S02]  /*28b0*/  @P2 LOP3.LUT R20, R20, 0x1, RZ, 0xfc, !PT ;  /* 0x0000000114142812 */ /* 0x000fe400078efcff */
[----:B------:R-:W-:Y:S02]  /*28c0*/  ISETP.GE.AND P2, PT, R23, UR4, PT ;  /* 0x0000000417007c0c */ /* 0x000fe4000bf46270 */
[----:B------:R-:W-:Y:S02]  /*28d0*/  LOP3.LUT R20, R20, 0xfffffffb, RZ, 0xc0, !PT ;  /* 0xfffffffb14147812 */ /* 0x000fe400078ec0ff */
[----:B------:R-:W-:Y:S02]  /*28e0*/  SEL R9, RZ, 0x20, P2 ;  /* 0x00000020ff097807 */ /* 0x000fe40001000000 */
[----:B------:R-:W-:Y:S02]  /*28f0*/  @P3 LOP3.LUT R20, R20, 0x4, RZ, 0xfc, !PT ;  /* 0x0000000414143812 */ /* 0x000fe400078efcff */
[----:B------:R-:W-:-:S03]  /*2900*/  LOP3.LUT R26, R8, R9, RZ, 0xfc, !PT ;  /* 0x00000009081a7212 */ /* 0x000fc600078efcff */
[----:B------:R0:W-:Y:S01]  /*2910*/  STL [R1], R20 ;  /* 0x0000001401007387 */ /* 0x0001e20000100800 */
[C---:B------:R-:W-:Y:S02]  /*2920*/  LOP3.LUT R9, R26.reuse, 0x2, RZ, 0xc0, !PT ;  /* 0x000000021a097812 */ /* 0x040fe400078ec0ff */
[C---:B------:R-:W-:Y:S02]  /*2930*/  LOP3.LUT R10, R26.reuse, 0x4, RZ, 0xc0, !PT ;  /* 0x000000041a0a7812 */ /* 0x040fe400078ec0ff */
[----:B------:R-:W-:Y:S02]  /*2940*/  LOP3.LUT R21, R26, 0x10, RZ, 0xc0, !PT ;  /* 0x000000101a157812 */ /* 0x000fe400078ec0ff */
[----:B------:R-:W-:Y:S02]  /*2950*/  LOP3.LUT R8, R8, 0x1, RZ, 0xc0, !PT ;  /* 0x0000000108087812 */ /* 0x000fe400078ec0ff */
[----:B------:R-:W-:Y:S02]  /*2960*/  SHF.R.S32.HI R121, RZ, 0x1f, R0 ;  /* 0x0000001fff797819 */ /* 0x000fe40000011400 */
[----:B0-----:R-:W-:-:S02]  /*2970*/  LOP3.LUT R20, R26, 0x8, RZ, 0xc0, !PT ;  /* 0x000000081a147812 */ /* 0x001fc400078ec0ff */
[----:B------:R-:W-:-:S07]  /*2980*/  LOP3.LUT R26, R26, 0x20, RZ, 0xc0, !PT ;  /* 0x000000201a1a7812 */ /* 0x000fce00078ec0ff */
.L_x_2774:
[----:B0-2-4-:R-:W2:Y:S01]  /*2990*/  LDL R33, [R1+0x38] ;  /* 0x0000380001217983 */ /* 0x015ea20000100800 */
[----:B------:R-:W0:Y:S03]  /*29a0*/  LDC R76, c[0x0][0x430] ;  /* 0x00010c00ff4c7b82 */ /* 0x000e260000000800 */
[----:B------:R-:W3:Y:S01]  /*29b0*/  LDL.LU R31, [R1] ;  /* 0x00000000011f7983 */ /* 0x000ee20000300800 */
[----:B------:R-:W-:Y:S02]  /*29c0*/  VIADD R24, R24, 0xffffffff ;  /* 0xffffffff18187836 */ /* 0x000fe40000000000 */
[----:B------:R-:W-:Y:S02]  /*29d0*/  IMAD.MOV.U32 R27, RZ, RZ, RZ ;  /* 0x000000ffff1b7224 */ /* 0x000fe400078e00ff */
[----:B------:R-:W-:Y:S01]  /*29e0*/  IMAD R12, R24, 0x60, R109 ;  /* 0x00000060180c7824 */ /* 0x000fe200078e026d */
[----:B-1----:R-:W1:Y:S03]  /*29f0*/  LDC R118, c[0x0][0x3f4] ;  /* 0x0000fd00ff767b82 */ /* 0x002e660000000800 */
[----:B------:R-:W-:Y:S01]  /*2a00*/  IMAD.IADD R32, R122, 0x1, R12 ;  /* 0x000000017a207824 */ /* 0x000fe200078e020c */
[----:B------:R-:W-:-:S04]  /*2a10*/  ISETP.GE.AND P2, PT, R12, R25, PT ;  /* 0x000000190c00720c */ /* 0x000fc80003f46270 */
[----:B------:R-:W-:Y:S02]  /*2a20*/  ISETP.GT.OR P2, PT, R109, 0x5f, P2 ;  /* 0x0000005f6d00780c */ /* 0x000fe40001744670 */
[----:B------:R-:W-:Y:S02]  /*2a30*/  MOV R28, R32 ;  /* 0x00000020001c7202 */ /* 0x000fe40000000f00 */
[----:B0-----:R-:W-:-:S09]  /*2a40*/  ISETP.NE.AND P3, PT, R76, 0x1, PT ;  /* 0x000000014c00780c */ /* 0x001fd20003f65270 */
[----:B------:R-:W0:Y:S08]  /*2a50*/  @!P2 LDC.64 R14, c[0x0][0x428] ;  /* 0x00010a00ff0eab82 */ /* 0x000e300000000a00 */
[----:B------:R-:W4:Y:S08]  /*2a60*/  @P3 LDC R11, c[0x0][0x434] ;  /* 0x00010d00ff0b3b82 */ /* 0x000f300000000800 */
[----:B------:R-:W1:Y:S08]  /*2a70*/  @P3 LDC R30, c[0x0][0x438] ;  /* 0x00010e00ff1e3b82 */ /* 0x000e700000000800 */
[----:B------:R-:W0:Y:S01]  /*2a80*/  @!P2 LDC.64 R12, c[0x0][0x418] ;  /* 0x00010600ff0cab82 */ /* 0x000e220000000a00 */
[----:B----4-:R-:W-:-:S05]  /*2a90*/  @P3 IMAD.HI.U32 R11, R32, R11, RZ ;  /* 0x0000000b200b3227 */ /* 0x010fca00078e00ff */
[----:B-1----:R-:W-:Y:S01]  /*2aa0*/  @P3 SHF.R.U32.HI R28, RZ, R30, R11 ;  /* 0x0000001eff1c3219 */ /* 0x002fe2000001160b */
[----:B0-----:R-:W-:-:S03]  /*2ab0*/  @!P2 IMAD R11, R121, R14, RZ ;  /* 0x0000000e790ba224 */ /* 0x001fc600078e02ff */
[--C-:B------:R-:W-:Y:S01]  /*2ac0*/  @!P2 SHF.R.S32.HI R29, RZ, 0x1f, R28.reuse ;  /* 0x0000001fff1da819 */ /* 0x100fe2000001141c */
[C---:B------:R-:W-:Y:S02]  /*2ad0*/  @!P2 IMAD R11, R0.reuse, R15, R11 ;  /* 0x0000000f000ba224 */ /* 0x040fe400078e020b */
[----:B------:R-:W-:-:S04]  /*2ae0*/  @!P2 IMAD.WIDE.U32 R14, R0, R14, R28 ;  /* 0x0000000e000ea225 */ /* 0x000fc800078e001c */
[----:B------:R-:W-:Y:S01]  /*2af0*/  @!P2 IMAD.IADD R11, R15, 0x1, R11 ;  /* 0x000000010f0ba824 */ /* 0x000fe200078e020b */
[----:B------:R-:W-:-:S04]  /*2b00*/  @!P2 LEA R12, P3, R14, R12, 0x2 ;  /* 0x0000000c0e0ca211 */ /* 0x000fc800078610ff */
[----:B------:R-:W-:-:S05]  /*2b10*/  @!P2 LEA.HI.X R13, R14, R13, R11, 0x2, P3 ;  /* 0x0000000d0e0da211 */ /* 0x000fca00018f140b */
[----:B------:R0:W5:Y:S01]  /*2b20*/  @!P2 LDG.E R27, desc[UR60][R12.64] ;  /* 0x0000003c0c1ba981 */ /* 0x000162000c1e1900 */
[----:B------:R-:W-:Y:S01]  /*2b30*/  ISETP.GT.AND P2, PT, R24, R120, PT ;  /* 0x000000781800720c */ /* 0x000fe20003f44270 */
[----:B------:R-:W-:Y:S01]  /*2b40*/  IMAD R14, R18, 0x4800, R125 ;  /* 0x00004800120e7824 */ /* 0x000fe200078e027d */
[----:B------:R-:W-:Y:S05]  /*2b50*/  YIELD ;  /* 0x0000000000007946 */ /* 0x000fea0003800000 */
[C---:B------:R-:W-:Y:S01]  /*2b60*/  IADD3 R78, R14.reuse, 0x20, RZ ;  /* 0x000000200e4e7810 */ /* 0x040fe20007ffe0ff */
[----:B------:R-:W-:Y:S01]  /*2b70*/  IMAD.MOV R11, RZ, RZ, -R28 ;  /* 0x000000ffff0b7224 */ /* 0x000fe200078e0a1c */
[----:B------:R-:W-:Y:S01]  /*2b80*/  BSSY B0, `(.L_x_2669) ;  /* 0x00007a6000007945 */ /* 0x000fe20003800000 */
[----:B------:R-:W-:-:S02]  /*2b90*/  IMAD R77, R14, 0x2, R113 ;  /* 0x000000020e4d7824 */ /* 0x000fc400078e0271 */
[----:B------:R-:W-:Y:S01]  /*2ba0*/  IMAD R76, R76, R11, R32 ;  /* 0x0000000b4c4c7224 */ /* 0x000fe200078e0220 */
[----:B--2---:R-:W-:Y:S02]  /*2bb0*/  LOP3.LUT P4, RZ, R33, 0x4, RZ, 0xc0, !PT ;  /* 0x0000000421ff7812 */ /* 0x004fe4000788c0ff */
[----:B---3--:R-:W-:-:S04]  /*2bc0*/  LOP3.LUT R31, R31, 0xfffffffd, RZ, 0xc0, !PT ;  /* 0xfffffffd1f1f7812 */ /* 0x008fc800078ec0ff */
[----:B------:R-:W-:Y:S02]  /*2bd0*/  @P2 LOP3.LUT R31, R31, 0x2, RZ, 0xfc, !PT ;  /* 0x000000021f1f2812 */ /* 0x000fe400078efcff */
[----:B------:R-:W-:-:S03]  /*2be0*/  ISETP.GE.AND P2, PT, R118, 0x1, PT ;  /* 0x000000017600780c */ /* 0x000fc60003f46270 */
[----:B------:R0:W-:Y:S02]  /*2bf0*/  STL [R1], R31 ;  /* 0x0000001f01007387 */ /* 0x0001e40000100800 */
[----:B------:R-:W-:-:S04]  /*2c00*/  @P4 VIADD R78, R14, 0xffffffe0 ;  /* 0xffffffe00e4e4836 */ /* 0x000fc80000000000 */
[----:B------:R-:W-:-:S04]  /*2c10*/  IMAD R78, R78, 0x2, R113 ;  /* 0x000000024e4e7824 */ /* 0x000fc800078e0271 */
[----:B0-----:R-:W-:Y:S05]  /*2c20*/  @!P2 BRA `(.L_x_2670) ;  /* 0x000000700098a947 */ /* 0x001fea0003800000 */
[----:B------:R-:W-:Y:S01]  /*2c30*/  SHF.R.S32.HI R79, RZ, 0x1f, R76 ;  /* 0x0000001fff4f7819 */ /* 0x000fe2000001144c */
[----:B------:R-:W-:Y:S01]  /*2c40*/  ULDC.64 UR4, c[0x0][0x300] ;  /* 0x0000c00000047ab9 */ /* 0x000fe20000000a00 */
[----:B-----5:R-:W-:Y:S01]  /*2c50*/  SHF.R.S32.HI R84, RZ, 0x1f, R27 ;  /* 0x0000001fff547819 */ /* 0x020fe2000001141b */
[----:B------:R-:W-:Y:S01]  /*2c60*/  IMAD.WIDE.U32 R12, R76, UR4, RZ ;  /* 0x000000044c0c7c25 */ /* 0x000fe2000f8e00ff */
[----:B------:R-:W-:Y:S02]  /*2c70*/  ULDC.U8 UR6, c[0x0][0x410] ;  /* 0x0001040000067ab9 */ /* 0x000fe40000000000 */
[----:B------:R-:W-:Y:S01]  /*2c80*/  ISETP.NE.AND P2, PT, RZ, UR6, PT ;  /* 0x00000006ff007c0c */ /* 0x000fe2000bf45270 */
[----:B------:R-:W-:Y:S02]  /*2c90*/  IMAD R11, R79, UR4, RZ ;  /* 0x000000044f0b7c24 */ /* 0x000fe4000f8e02ff */
[----:B------:R-:W-:Y:S02]  /*2ca0*/  IMAD R15, R124, R24, RZ ;  /* 0x000000187c0f7224 */ /* 0x000fe400078e02ff */
[----:B------:R-:W-:Y:S01]  /*2cb0*/  IMAD R11, R76, UR5, R11 ;  /* 0x000000054c0b7c24 */ /* 0x000fe2000f8e020b */
[----:B------:R-:W-:Y:S01]  /*2cc0*/  ULDC.64 UR4, c[0x0][0x310] ;  /* 0x0000c40000047ab9 */ /* 0x000fe20000000a00 */
[----:B------:R-:W-:-:S02]  /*2cd0*/  IMAD R85, R24, -0x60, R25 ;  /* 0xffffffa018557824 */ /* 0x000fc400078e0219 */
[----:B------:R-:W-:Y:S01]  /*2ce0*/  IMAD R14, R84, UR4, RZ ;  /* 0x00000004540e7c24 */ /* 0x000fe2000f8e02ff */
[----:B------:R-:W-:Y:S02]  /*2cf0*/  IADD3 R13, R13, R11, RZ ;  /* 0x0000000b0d0d7210 */ /* 0x000fe40007ffe0ff */
[----:B------:R-:W-:Y:S01]  /*2d00*/  VIMNMX R85, R85, 0x60, PT ;  /* 0x0000006055557848 */ /* 0x000fe20003fe0100 */
[C---:B------:R-:W-:Y:S02]  /*2d10*/  IMAD R11, R27.reuse, UR5, R14 ;  /* 0x000000051b0b7c24 */ /* 0x040fe4000f8e020e */
[----:B------:R-:W-:Y:S01]  /*2d20*/  IMAD.WIDE.U32 R12, R27, UR4, R12 ;  /* 0x000000041b0c7c25 */ /* 0x000fe2000f8e000c */
[----:B------:R-:W-:-:S03]  /*2d30*/  ULDC.64 UR4, c[0x0][0x308] ;  /* 0x0000c20000047ab9 */ /* 0x000fc60000000a00 */
[----:B------:R-:W-:Y:S01]  /*2d40*/  IMAD.IADD R13, R13, 0x1, R11 ;  /* 0x000000010d0d7824 */ /* 0x000fe200078e020b */
[----:B------:R-:W-:Y:S01]  /*2d50*/  SHF.R.S32.HI R11, RZ, 0x1f, R24 ;  /* 0x0000001fff0b7819 */ /* 0x000fe20000011418 */
        /* <DEDUP_REMOVED lines=9> */
[----:B------:R-:W-:-:S03]  /*2df0*/  LEA.HI.X R116, R116, UR5, R11, 0x1, P3 ;  /* 0x0000000574747c11 */ /* 0x000fc600098f0c0b */
[----:B------:R-:W-:Y:S02]  /*2e00*/  IMAD.IADD R11, R15, 0x1, R29 ;  /* 0x000000010f0b7824 */ /* 0x000fe400078e021d */
        /* <DEDUP_REMOVED lines=22> */
[----:B------:R-:W-:Y:S02]  /*2f70*/  IADD3.X R32, R11, R101, RZ, P2, !PT ;  /* 0x000000650b207210 */ /* 0x000fe400017fe4ff */
        /* <DEDUP_REMOVED lines=35> */
.L_x_2673:
[----:B------:R-:W-:Y:S05]  /*31b0*/  BSYNC B1 ;  /* 0x0000000000017941 */ /* 0x000fea0003800000 */
.L_x_2672:
        /* <DEDUP_REMOVED lines=56> */
.L_x_2675:
[----:B------:R-:W-:Y:S05]  /*3540*/  BSYNC B1 ;  /* 0x0000000000017941 */ /* 0x000fea0003800000 */
.L_x_2674:
[----:B------:R-:W2:Y:S01]  /*3550*/  LDL R11, [R1+0x4] ;  /* 0x00000400010b7983 */ /* 0x000ea20000100800 */
[----:B0-----:R-:W-:Y:S01]  /*3560*/  IMAD.MOV.U32 R12, RZ, RZ, R56 ;  /* 0x000000ffff0c7224 */ /* 0x001fe200078e0038 */
[----:B------:R-:W-:Y:S01]  /*3570*/  MOV R13, R53 ;  /* 0x00000035000d7202 */ /* 0x000fe20000000f00 */
[----:B------:R-:W-:-:S03]  /*3580*/  IMAD.MOV.U32 R14, RZ, RZ, R60 ;  /* 0x000000ffff0e7224 */ /* 0x000fc600078e003c */
[----:B------:R-:W-:Y:S02]  /*3590*/  PRMT R145, R81, 0x5410, R13 ;  /* 0x0000541051917816 */ /* 0x000fe4000000000d */
[----:B------:R-:W-:Y:S02]  /*35a0*/  MOV R13, R61 ;  /* 0x0000003d000d7202 */ /* 0x000fe40000000f00 */
[----:B------:R-:W-:Y:S01]  /*35b0*/  PRMT R150, R14, 0x7610, R150 ;  /* 0x000076100e967816 */ /* 0x000fe20000000096 */
[----:B------:R-:W-:Y:S01]  /*35c0*/  IMAD.MOV.U32 R14, RZ, RZ, R73 ;  /* 0x000000ffff0e7224 */ /* 0x000fe200078e0049 */
[----:B------:R-:W-:Y:S01]  /*35d0*/  PRMT R149, R13, 0x7610, R149 ;  /* 0x000076100d957816 */ /* 0x000fe20000000095 */
[----:B------:R-:W-:-:S05]  /*35e0*/  IMAD.MOV.U32 R13, RZ, RZ, R72 ;  /* 0x000000ffff0d7224 */ /* 0x000fca00078e0048 */
[----:B------:R-:W-:Y:S02]  /*35f0*/  PRMT R142, R13, 0x5410, R14 ;  /* 0x000054100d8e7816 */ /* 0x000fe4000000000e */
[----:B--2---:R-:W-:Y:S01]  /*3600*/  R2UR UR4, R11 ;  /* 0x000000000b0472ca */ /* 0x004fe200000e0000 */
[----:B------:R-:W-:-:S05]  /*3610*/  IMAD.MOV.U32 R11, RZ, RZ, R57 ;  /* 0x000000ffff0b7224 */ /* 0x000fca00078e0039 */
[----:B------:R-:W-:Y:S01]  /*3620*/  PRMT R147, R12, 0x5410, R11 ;  /* 0x000054100c937816 */ /* 0x000fe2000000000b */
[----:B------:R-:W-:Y:S02]  /*3630*/  IMAD.MOV.U32 R11, RZ, RZ, R64 ;  /* 0x000000ffff0b7224 */ /* 0x000fe400078e0040 */
[----:B------:R-:W-:-:S04]  /*3640*/  IMAD.MOV.U32 R12, RZ, RZ, R65 ;  /* 0x000000ffff0c7224 */ /* 0x000fc800078e0041 */
[----:B------:R-:W-:Y:S01]  /*3650*/  UISETP.NE.AND UP0, UPT, UR4, 0x3, UPT ;  /* 0x000000030400788c */ /* 0x000fe2000bf05270 */
[----:B------:R-:W-:Y:S01]  /*3660*/  PRMT R151, R12, 0x5410, R11 ;  /* 0x000054100c977816 */ /* 0x000fe2000000000b */
[----:B------:R-:W-:Y:S01]  /*3670*/  IMAD.MOV.U32 R11, RZ, RZ, R68 ;  /* 0x000000ffff0b7224 */ /* 0x000fe200078e0044 */
[----:B------:R-:W-:-:S03]  /*3680*/  MOV R12, R69 ;  /* 0x00000045000c7202 */ /* 0x000fc60000000f00 */
[----:B------:R-:W-:Y:S02]  /*3690*/  PLOP3.LUT P2, PT, PT, PT, UP0, 0x80, 0x0 ;  /* 0x000000000000781c */ /* 0x000fe40003f4f008 */
        /* <DEDUP_REMOVED lines=61> */
.L_x_2676:
[----:B------:R-:W-:Y:S01]  /*3a70*/  IMAD R86, R18, 0x8, R2 ;  /* 0x0000000812567824 */ /* 0x000fe200078e0202 */
[----:B------:R-:W-:Y:S01]  /*3a80*/  SHF.L.U32 R87, R205, 0x1f, RZ ;  /* 0x0000001fcd577819 */ /* 0x000fe200000006ff */
[----:B------:R-:W-:Y:S03]  /*3a90*/  BSSY B1, `(.L_x_2677) ;  /* 0x0000003000017945 */ /* 0x000fe60003800000 */
[----:B------:R-:W0:Y:S02]  /*3aa0*/  SYNCS.PHASECHK.TRANS64.TRYWAIT P5, [R86+URZ+0x30890], R87 ;  /* 0x03089057560075a7 */ /* 0x000e2400080a017f */
[----:B0-----:R-:W-:Y:S05]  /*3ab0*/  @!P5 BRA `(.L_x_2678) ;  /* 0x0000023c00fcd947 */ /* 0x001fea0003800000 */
.L_x_3030:
[----:B------:R-:W-:Y:S05]  /*3ac0*/  BSYNC B1 ;  /* 0x0000000000017941 */ /* 0x000fea0003800000 */
.L_x_2677:
[----:B------:R-:W-:-:S03]  /*3ad0*/  UMOV UR4, 0xffffffff ;  /* 0xffffffff00047882 */ /* 0x000fc60000000000 */
[----:B------:R-:W-:Y:S05]  /*3ae0*/  BRA.DIV UR4, `(.L_x_2679) ;  /* 0x0000024204047947 */ /* 0x000fea000b800000 */
[----:B------:R1:W2:Y:S04]  /*3af0*/  SHFL.IDX PT, R80, R116, RZ, 0x1c1f ;  /* 0x001c1fff74507589 */ /* 0x0002a800000e0000 */
[----:B------:R1:W3:Y:S02]  /*3b00*/  SHFL.IDX PT, R11, R117, RZ, 0x1c1f ;  /* 0x001c1fff750b7589 */ /* 0x0002e400000e0000 */
.L_x_3034:
        /* <DEDUP_REMOVED lines=10> */
[----:B0-----:R-:W-:Y:S01]  /*3bb0*/  HADD2.F32 R141, -RZ, R13.H0_H0 ;  /* 0x2000000dff8d7230 */ /* 0x001fe20000004100 */
[----:B------:R-:W-:Y:S02]  /*3bc0*/  SHF.R.U32.HI R72, RZ, 0x10, R73 ;  /* 0x00000010ff487819 */ /* 0x000fe40000011649 */
        /* <DEDUP_REMOVED lines=10> */
[----:B------:R-:W-:Y:S01]  /*3c70*/  MOV R75, R15 ;  /* 0x0000000f004b7202 */ /* 0x000fe20000000f00 */
[----:B------:R-:W-:Y:S02]  /*3c80*/  HADD2.F32 R133, -RZ, R72.H0_H0 ;  /* 0x20000048ff857230 */ /* 0x000fe40000004100 */
[----:B------:R-:W-:Y:S01]  /*3c90*/  IMAD.MOV.U32 R141, RZ, RZ, R12 ;  /* 0x000000ffff8d7224 */ /* 0x000fe200078e000c */
[----:B------:R-:W-:Y:S01]  /*3ca0*/  F2FP.F16.F32.PACK_AB R13, R73, R13 ;  /* 0x0000000d490d723e */ /* 0x000fe200000000ff */
[--C-:B------:R-:W-:Y:S02]  /*3cb0*/  HADD2.F32 R15, -RZ, R75.reuse.H1_H1 ;  /* 0x3000004bff0f7230 */ /* 0x100fe40000004100 */
[----:B------:R-:W-:Y:S02]  /*3cc0*/  HADD2.F32 R75, -RZ, R75.H0_H0 ;  /* 0x2000004bff4b7230 */ /* 0x000fe40000004100 */
[----:B------:R-:W-:-:S02]  /*3cd0*/  HADD2.F32 R12, -RZ, R141.H1_H1 ;  /* 0x3000008dff0c7230 */ /* 0x000fc40000004100 */
[-C--:B------:R-:W-:Y:S01]  /*3ce0*/  FMUL.FTZ R72, R15, R74.reuse ;  /* 0x0000004a0f487220 */ /* 0x080fe20000410000 */
[----:B------:R-:W-:Y:S02]  /*3cf0*/  HADD2.F32 R141, -RZ, R141.H0_H0 ;  /* 0x2000008dff8d7230 */ /* 0x000fe40000004100 */
[C---:B------:R-:W-:Y:S01]  /*3d00*/  FMUL.FTZ R74, R75.reuse, R74 ;  /* 0x0000004a4b4a7220 */ /* 0x040fe20000410000 */
[----:B------:R-:W-:-:S03]  /*3d10*/  FFMA.FTZ R72, R75, R133, -R72 ;  /* 0x000000854b487223 */ /* 0x000fc60000010848 */
        /* <DEDUP_REMOVED lines=18> */
.L_x_2685:
[----:B------:R-:W-:Y:S05]  /*3e40*/  BSYNC B3 ;  /* 0x0000000000037941 */ /* 0x000fea0003800000 */
.L_x_2684:
[----:B---3--:R-:W-:-:S04]  /*3e50*/  LEA R72, P3, R16, R11, 0x1 ;  /* 0x0000000b10487211 */ /* 0x008fc800078608ff */
[----:B--2---:R-:W-:-:S05]  /*3e60*/  LEA.HI.X R73, R16, R80, R17, 0x1, P3 ;  /* 0x0000005010497211 */ /* 0x004fca00018f0c11 */
[----:B0-----:R4:W-:Y:S04]  /*3e70*/  ST.E.128 desc[UR60][R72.64], R12 ;  /* 0x0000000c48007985 */ /* 0x0019e8000c101d3c */
.L_x_2683:
[----:B------:R-:W-:Y:S05]  /*3e80*/  BSYNC B2 ;  /* 0x0000000000027941 */ /* 0x000fea0003800000 */
.L_x_2682:
        /* <DEDUP_REMOVED lines=50> */
.L_x_2689:
[----:B------:R-:W-:Y:S05]  /*41b0*/  BSYNC B3 ;  /* 0x0000000000037941 */ /* 0x000fea0003800000 */
.L_x_2688:
[----:B------:R-:W-:Y:S02]  /*41c0*/  IMAD.SHL.U32 R70, R198, 0x8, RZ ;  /* 0x00000008c6467824 */ /* 0x000fe400078e00ff */
[----:B---3--:R-:W-:Y:S02]  /*41d0*/  IMAD.MOV.U32 R68, RZ, RZ, R11 ;  /* 0x000000ffff447224 */ /* 0x008fe400078e000b */
[----:B--2---:R-:W-:Y:S02]  /*41e0*/  IMAD.MOV.U32 R69, RZ, RZ, R80 ;  /* 0x000000ffff457224 */ /* 0x004fe400078e0050 */
[----:B------:R-:W-:-:S05]  /*41f0*/  IMAD.WIDE R68, R70, 0x2, R68 ;  /* 0x0000000246447825 */ /* 0x000fca00078e0244 */
[----:B0-----:R0:W-:Y:S02]  /*4200*/  ST.E.128 desc[UR60][R68.64], R12 ;  /* 0x0000000c44007985 */ /* 0x0011e4000c101d3c */
.L_x_2687:
[----:B------:R-:W-:Y:S05]  /*4210*/  BSYNC B2 ;  /* 0x0000000000027941 */ /* 0x000fea0003800000 */
.L_x_2686:
        /* <DEDUP_REMOVED lines=8> */
[----:B------:R-:W-:Y:S02]  /*42a0*/  SHF.R.U32.HI R64, RZ, 0x10, R65 ;  /* 0x00000010ff407819 */ /* 0x000fe40000011641 */
[--C-:B------:R-:W-:Y:S01]  /*42b0*/  SHF.R.U64 R69, R66, 0x10, R67.reuse ;  /* 0x0000001042457819 */ /* 0x100fe20000001243 */
[----:B------:R-:W-:Y:S01]  /*42c0*/  HADD2.F32 R68, -RZ, R68.H0_H0 ;  /* 0x20000044ff447230 */ /* 0x000fe20000004100 */
[----:B----4-:R-:W-:Y:S02]  /*42d0*/  MOV R65, R13 ;  /* 0x0000000d00417202 */ /* 0x010fe40000000f00 */
[----:B------:R-:W-:Y:S01]  /*42e0*/  SHF.R.U32.HI R66, RZ, 0x10, R67 ;  /* 0x00000010ff427819 */ /* 0x000fe20000011643 */
[----:B------:R-:W-:Y:S02]  /*42f0*/  HADD2.F32 R13, -RZ, R69.H0_H0 ;  /* 0x20000045ff0d7230 */ /* 0x000fe40000004100 */
[----:B------:R-:W-:-:S02]  /*4300*/  HADD2.F32 R67, -RZ, R65.H1_H1 ;  /* 0x30000041ff437230 */ /* 0x000fc40000004100 */
[----:B------:R-:W-:Y:S02]  /*4310*/  HADD2.F32 R69, -RZ, R65.H0_H0 ;  /* 0x20000041ff457230 */ /* 0x000fe40000004100 */
[----:B------:R-:W-:Y:S02]  /*4320*/  HADD2.F32 R66, -RZ, R66.H0_H0 ;  /* 0x20000042ff427230 */ /* 0x000fe40000004100 */
[-C--:B------:R-:W-:Y:S01]  /*4330*/  FMUL.FTZ R65, R67, R13.reuse ;  /* 0x0000000d43417220 */ /* 0x080fe20000410000 */
[----:B------:R-:W-:-:S03]  /*4340*/  FMUL.FTZ R13, R69, R13 ;  /* 0x0000000d450d7220 */ /* 0x000fc60000410000 */
[-C--:B------:R-:W-:Y:S01]  /*4350*/  FFMA.FTZ R65, R69, R68.reuse, -R65 ;  /* 0x0000004445417223 */ /* 0x080fe20000010841 */
[----:B------:R-:W-:Y:S02]  /*4360*/  IMAD.MOV.U32 R69, RZ, RZ, R12 ;  /* 0x000000ffff457224 */ /* 0x000fe400078e000c */
[----:B------:R-:W-:Y:S01]  /*4370*/  FFMA.FTZ R13, R67, R68, R13 ;  /* 0x00000044430d7223 */ /* 0x000fe2000001000d */
[----:B------:R-:W-:Y:S02]  /*4380*/  IMAD.MOV.U32 R67, RZ, RZ, R15 ;  /* 0x000000ffff437224 */ /* 0x000fe400078e000f */
[----:B------:R-:W-:Y:S02]  /*4390*/  HADD2.F32 R68, -RZ, R64.H0_H0 ;  /* 0x20000040ff447230 */ /* 0x000fe40000004100 */
[----:B------:R-:W-:Y:S01]  /*43a0*/  HADD2.F32 R12, -RZ, R69.H1_H1 ;  /* 0x30000045ff0c7230 */ /* 0x000fe20000004100 */
[----:B------:R-:W-:Y:S01]  /*43b0*/  F2FP.F16.F32.PACK_AB R13, R13, R65 ;  /* 0x000000410d0d723e */ /* 0x000fe200000000ff */
[----:B------:R-:W-:-:S02]  /*43c0*/  HADD2.F32 R15, -RZ, R67.H1_H1 ;  /* 0x30000043ff0f7230 */ /* 0x000fc40000004100 */
[----:B------:R-:W-:Y:S02]  /*43d0*/  HADD2.F32 R67, -RZ, R67.H0_H0 ;  /* 0x20000043ff437230 */ /* 0x000fe40000004100 */
        /* <DEDUP_REMOVED lines=22> */
.L_x_2693:
[----:B------:R-:W-:Y:S05]  /*4540*/  BSYNC B3 ;  /* 0x0000000000037941 */ /* 0x000fea0003800000 */
.L_x_2692:
[----:B---3--:R-:W-:Y:S01]  /*4550*/  MOV R64, R11 ;  /* 0x0000000b00407202 */ /* 0x008fe20000000f00 */
[----:B------:R-:W-:Y:S02]  /*4560*/  IMAD.SHL.U32 R66, R199, 0x8, RZ ;  /* 0x00000008c7427824 */ /* 0x000fe400078e00ff */
[----:B--2---:R-:W-:Y:S02]  /*4570*/  IMAD.MOV.U32 R65, RZ, RZ, R80 ;  /* 0x000000ffff417224 */ /* 0x004fe400078e0050 */
[----:B------:R-:W-:-:S05]  /*4580*/  IMAD.WIDE R64, R66, 0x2, R64 ;  /* 0x0000000242407825 */ /* 0x000fca00078e0240 */
[----:B----4-:R0:W-:Y:S02]  /*4590*/  ST.E.128 desc[UR60][R64.64], R12 ;  /* 0x0000000c40007985 */ /* 0x0101e4000c101d3c */
.L_x_2691:
[----:B------:R-:W-:Y:S05]  /*45a0*/  BSYNC B2 ;  /* 0x0000000000027941 */ /* 0x000fea0003800000 */
.L_x_2690:
[----:B------:R-:W-:Y:S01]  /*45b0*/  ISETP.NE.AND P3, PT, R20, RZ, PT ;  /* 0x000000ff1400720c */ /* 0x000fe20003f65270 */
[----:B------:R-:W-:-:S12]  /*45c0*/  BSSY B2, `(.L_x_2694) ;  /* 0x000003a000027945 */ /* 0x000fd80003800000 */
[----:B------:R-:W-:Y:S05]  /*45d0*/  @!P3 BRA `(.L_x_2695) ;  /* 0x0000000000e0b947 */ /* 0x000fea0003800000 */
[----:B0---4-:R0:W4:Y:S01]  /*45e0*/  LDS.128 R12, [R78+0x21000] ;  /* 0x021000004e0c7984 */ /* 0x0111220000000c00 */
[----:B------:R-:W-:Y:S01]  /*45f0*/  ISETP.GE.AND P3, PT, R208, R118, PT ;  /* 0x00000076d000720c */ /* 0x000fe20003f66270 */
[----:B------:R-:W-:-:S12]  /*4600*/  BSSY B3, `(.L_x_2696) ;  /* 0x0000032000037945 */ /* 0x000fd80003800000 */
[----:B0-----:R-:W-:Y:S05]  /*4610*/  @P3 BRA `(.L_x_2697) ;  /* 0x0000000000c03947 */ /* 0x001fea0003800000 */
[----:B------:R-:W-:Y:S01]  /*4620*/  SHF.R.U64 R64, R62, 0x10, R63 ;  /* 0x000000103e407819 */ /* 0x000fe2000000123f */
[----:B----4-:R-:W-:Y:S01]  /*4630*/  IMAD.MOV.U32 R62, RZ, RZ, R13 ;  /* 0x000000ffff3e7224 */ /* 0x010fe200078e000d */
[--C-:B------:R-:W-:Y:S01]  /*4640*/  SHF.R.U64 R60, R60, 0x10, R61.reuse ;  /* 0x000000103c3c7819 */ /* 0x100fe2000000123d */
[----:B------:R-:W-:Y:S01]  /*4650*/  HADD2.F32 R66, -RZ, R149.H1_H1 ;  /* 0x30000095ff427230 */ /* 0x000fe20000004100 */
[----:B------:R-:W-:Y:S01]  /*4660*/  SHF.R.U32.HI R61, RZ, 0x10, R61 ;  /* 0x00000010ff3d7819 */ /* 0x000fe2000001163d */
[----:B------:R-:W-:Y:S02]  /*4670*/  HADD2.F32 R64, -RZ, R64.H0_H0 ;  /* 0x20000040ff407230 */ /* 0x000fe40000004100 */
[--C-:B------:R-:W-:Y:S02]  /*4680*/  HADD2.F32 R13, -RZ, R62.reuse.H1_H1 ;  /* 0x3000003eff0d7230 */ /* 0x100fe40000004100 */
[----:B------:R-:W-:Y:S02]  /*4690*/  HADD2.F32 R62, -RZ, R62.H0_H0 ;  /* 0x2000003eff3e7230 */ /* 0x000fe40000004100 */
[----:B------:R-:W-:-:S02]  /*46a0*/  HADD2.F32 R60, -RZ, R60.H0_H0 ;  /* 0x2000003cff3c7230 */ /* 0x000fc40000004100 */
[CC--:B------:R-:W-:Y:S01]  /*46b0*/  FMUL.FTZ R65, R13.reuse, R64.reuse ;  /* 0x000000400d417220 */ /* 0x0c0fe20000410000 */
[----:B------:R-:W-:Y:S02]  /*46c0*/  HADD2.F32 R61, -RZ, R61.H0_H0 ;  /* 0x2000003dff3d7230 */ /* 0x000fe40000004100 */
[C---:B------:R-:W-:Y:S01]  /*46d0*/  FMUL.FTZ R64, R62.reuse, R64 ;  /* 0x000000403e407220 */ /* 0x040fe20000410000 */
[-C--:B------:R-:W-:Y:S01]  /*46e0*/  FFMA.FTZ R65, R62, R60.reuse, -R65 ;  /* 0x0000003c3e417223 */ /* 0x080fe20000010841 */
[----:B------:R-:W-:Y:S02]  /*46f0*/  SHF.R.U32.HI R62, RZ, 0x10, R63 ;  /* 0x00000010ff3e7819 */ /* 0x000fe4000001163f */
[----:B------:R-:W-:Y:S01]  /*4700*/  FFMA.FTZ R64, R13, R60, R64 ;  /* 0x0000003c0d407223 */ /* 0x000fe20000010040 */
[----:B------:R-:W-:Y:S01]  /*4710*/  IMAD.MOV.U32 R60, RZ, RZ, R12 ;  /* 0x000000ffff3c7224 */ /* 0x000fe200078e000c */
[----:B------:R-:W-:Y:S01]  /*4720*/  MOV R12, R15 ;  /* 0x0000000f000c7202 */ /* 0x000fe20000000f00 */
[----:B------:R-:W-:-:S02]  /*4730*/  HADD2.F32 R15, -RZ, R62.H0_H0 ;  /* 0x2000003eff0f7230 */ /* 0x000fc40000004100 */
[----:B------:R-:W-:Y:S02]  /*4740*/  F2FP.F16.F32.PACK_AB R64, R64, R65 ;  /* 0x000000414040723e */ /* 0x000fe400000000ff */
[--C-:B------:R-:W-:Y:S02]  /*4750*/  HADD2.F32 R13, -RZ, R12.reuse.H1_H1 ;  /* 0x3000000cff0d7230 */ /* 0x100fe40000004100 */
        /* <DEDUP_REMOVED lines=14> */
[--C-:B------:R-:W-:Y:S02]  /*4840*/  HADD2.F32 R60, -RZ, R61.reuse.H1_H1 ;  /* 0x3000003dff3c7230 */ /* 0x100fe40000004100 */
[----:B------:R-:W-:Y:S02]  /*4850*/  HADD2.F32 R62, -RZ, R61.H0_H0 ;  /* 0x2000003dff3e7230 */ /* 0x000fe40000004100 */
[----:B------:R-:W-:Y:S02]  /*4860*/  HADD2.F32 R61, -RZ, R149.H0_H0 ;  /* 0x20000095ff3d7230 */ /* 0x000fe40000004100 */
[-C--:B------:R-:W-:Y:S01]  /*4870*/  FMUL.FTZ R63, R60, R66.reuse ;  /* 0x000000423c3f7220 */ /* 0x080fe20000410000 */
[----:B------:R-:W-:Y:S01]  /*4880*/  F2FP.F16.F32.PACK_AB R14, R14, R15 ;  /* 0x0000000f0e0e723e */ /* 0x000fe200000000ff */
[----:B------:R-:W-:-:S02]  /*4890*/  FMUL.FTZ R66, R62, R66 ;  /* 0x000000423e427220 */ /* 0x000fc40000410000 */
[-C--:B------:R-:W-:Y:S02]  /*48a0*/  FFMA.FTZ R63, R62, R61.reuse, -R63 ;  /* 0x0000003d3e3f7223 */ /* 0x080fe4000001083f */
[----:B------:R-:W-:Y:S01]  /*48b0*/  FFMA.FTZ R66, R60, R61, R66 ;  /* 0x0000003d3c427223 */ /* 0x000fe20000010042 */
[----:B------:R-:W-:Y:S01]  /*48c0*/  F2FP.F16.F32.PACK_AB R60, R13, R12 ;  /* 0x0000000c0d3c723e */ /* 0x000fe200000000ff */
[----:B------:R-:W-:Y:S02]  /*48d0*/  IMAD.MOV.U32 R12, RZ, RZ, R14 ;  /* 0x000000ffff0c7224 */ /* 0x000fe400078e000e */
[----:B------:R-:W-:Y:S01]  /*48e0*/  IMAD.MOV.U32 R13, RZ, RZ, R64 ;  /* 0x000000ffff0d7224 */ /* 0x000fe200078e0040 */
[----:B------:R-:W-:Y:S01]  /*48f0*/  F2FP.F16.F32.PACK_AB R63, R66, R63 ;  /* 0x0000003f423f723e */ /* 0x000fe200000000ff */
[----:B------:R-:W-:-:S03]  /*4900*/  IMAD.MOV.U32 R15, RZ, RZ, R60 ;  /* 0x000000ffff0f7224 */ /* 0x000fc600078e003c */
[----:B------:R-:W-:-:S07]  /*4910*/  MOV R14, R63 ;  /* 0x0000003f000e7202 */ /* 0x000fce0000000f00 */
.L_x_2697:
[----:B------:R-:W-:Y:S05]  /*4920*/  BSYNC B3 ;  /* 0x0000000000037941 */ /* 0x000fea0003800000 */
.L_x_2696:
[----:B---3--:R-:W-:-:S04]  /*4930*/  LEA R60, P3, R22, R11, 0x1 ;  /* 0x0000000b163c7211 */ /* 0x008fc800078608ff */
[----:B--2---:R-:W-:-:S05]  /*4940*/  LEA.HI.X R61, R22, R80, R203, 0x1, P3 ;  /* 0x00000050163d7211 */ /* 0x004fca00018f0ccb */
[----:B----4-:R0:W-:Y:S04]  /*4950*/  ST.E.128 desc[UR60][R60.64], R12 ;  /* 0x0000000c3c007985 */ /* 0x0101e8000c101d3c */
.L_x_2695:
[----:B------:R-:W-:Y:S05]  /*4960*/  BSYNC B2 ;  /* 0x0000000000027941 */ /* 0x000fea0003800000 */
.L_x_2694:
        /* <DEDUP_REMOVED lines=11> */
[----:B------:R-:W-:-:S03]  /*4a20*/  SHF.R.U64 R56, R56, 0x10, R57 ;  /* 0x0000001038387819 */ /* 0x000fc60000001239 */
[----:B------:R-:W-:Y:S02]  /*4a30*/  HADD2.F32 R63, -RZ, R63.H0_H0 ;  /* 0x2000003fff3f7230 */ /* 0x000fe40000004100 */
[--C-:B------:R-:W-:Y:S02]  /*4a40*/  HADD2.F32 R13, -RZ, R58.reuse.H1_H1 ;  /* 0x3000003aff0d7230 */ /* 0x100fe40000004100 */
[----:B------:R-:W-:Y:S02]  /*4a50*/  HADD2.F32 R58, -RZ, R58.H0_H0 ;  /* 0x2000003aff3a7230 */ /* 0x000fe40000004100 */
[----:B------:R-:W-:Y:S02]  /*4a60*/  HADD2.F32 R56, -RZ, R56.H0_H0 ;  /* 0x20000038ff387230 */ /* 0x000fe40000004100 */
        /* <DEDUP_REMOVED lines=38> */
.L_x_2701:
[----:B------:R-:W-:Y:S05]  /*4cd0*/  BSYNC B3 ;  /* 0x0000000000037941 */ /* 0x000fea0003800000 */
.L_x_2700:
[----:B----4-:R0:W-:Y:S02]  /*4ce0*/  ST.E.128 desc[UR60][R60.64], R12 ;  /* 0x0000000c3c007985 */ /* 0x0101e4000c101d3c */
.L_x_2699:
[----:B------:R-:W-:Y:S05]  /*4cf0*/  BSYNC B2 ;  /* 0x0000000000027941 */ /* 0x000fea0003800000 */
.L_x_2698:
        /* <DEDUP_REMOVED lines=10> */
[----:B------:R-:W-:Y:S02]  /*4da0*/  SHF.R.U64 R13, R52, 0x10, R53 ;  /* 0x00000010340d7819 */ /* 0x000fe40000001235 */
        /* <DEDUP_REMOVED lines=11> */
[----:B------:R-:W-:Y:S02]  /*4e60*/  MOV R11, R15 ;  /* 0x0000000f000b7202 */ /* 0x000fe40000000f00 */
[----:B------:R-:W-:-:S02]  /*4e70*/  HADD2.F32 R52, -RZ, R52.H0_H0 ;  /* 0x20000034ff347230 */ /* 0x000fc40000004100 */
        /* <DEDUP_REMOVED lines=8> */
[--C-:B------:R-:W-:Y:S02]  /*4f00*/  HADD2.F32 R13, -RZ, R12.reuse.H1_H1 ;  /* 0x3000000cff0d7230 */ /* 0x100fe40000004100 */
[----:B------:R-:W-:-:S02]  /*4f10*/  HADD2.F32 R12, -RZ, R12.H0_H0 ;  /* 0x2000000cff0c7230 */ /* 0x000fc40000004100 */
[--C-:B------:R-:W-:Y:S02]  /*4f20*/  HADD2.F32 R52, -RZ, R145.reuse.H0_H0 ;  /* 0x20000091ff347230 */ /* 0x100fe40000004100 */
[CC--:B------:R-:W-:Y:S01]  /*4f30*/  FMUL.FTZ R53, R13.reuse, R11.reuse ;  /* 0x0000000b0d357220 */ /* 0x0c0fe20000410000 */
[----:B------:R-:W-:Y:S02]  /*4f40*/  HADD2.F32 R146, -RZ, R146.H1_H1 ;  /* 0x30000092ff927230 */ /* 0x000fe40000004100 */
[C---:B------:R-:W-:Y:S01]  /*4f50*/  FMUL.FTZ R11, R12.reuse, R11 ;  /* 0x0000000b0c0b7220 */ /* 0x040fe20000410000 */
[----:B------:R-:W-:Y:S02]  /*4f60*/  HADD2.F32 R145, -RZ, R145.H1_H1 ;  /* 0x30000091ff917230 */ /* 0x000fe40000004100 */
[-C--:B------:R-:W-:Y:S01]  /*4f70*/  FFMA.FTZ R53, R12, R52.reuse, -R53 ;  /* 0x000000340c357223 */ /* 0x080fe20000010835 */
[--C-:B------:R-:W-:Y:S02]  /*4f80*/  HADD2.F32 R12, -RZ, R14.reuse.H1_H1 ;  /* 0x3000000eff0c7230 */ /* 0x100fe40000004100 */
[----:B------:R-:W-:Y:S01]  /*4f90*/  FFMA.FTZ R11, R13, R52, R11 ;  /* 0x000000340d0b7223 */ /* 0x000fe2000001000b */
[----:B------:R-:W-:Y:S01]  /*4fa0*/  HADD2.F32 R14, -RZ, R14.H0_H0 ;  /* 0x2000000eff0e7230 */ /* 0x000fe20000004100 */
[----:B------:R-:W-:Y:S01]  /*4fb0*/  F2FP.F16.F32.PACK_AB R15, R55, R15 ;  /* 0x0000000f370f723e */ /* 0x000fe200000000ff */
[----:B------:R-:W-:-:S02]  /*4fc0*/  FMUL.FTZ R13, R12, R146 ;  /* 0x000000920c0d7220 */ /* 0x000fc40000410000 */
[----:B------:R-:W-:Y:S01]  /*4fd0*/  F2FP.F16.F32.PACK_AB R11, R11, R53 ;  /* 0x000000350b0b723e */ /* 0x000fe200000000ff */
[C---:B------:R-:W-:Y:S01]  /*4fe0*/  FMUL.FTZ R146, R14.reuse, R146 ;  /* 0x000000920e927220 */ /* 0x040fe20000410000 */
[----:B------:R-:W-:-:S03]  /*4ff0*/  FFMA.FTZ R13, R14, R145, -R13 ;  /* 0x000000910e0d7223 */ /* 0x000fc6000001080d */
[----:B------:R-:W-:Y:S01]  /*5000*/  FFMA.FTZ R146, R12, R145, R146 ;  /* 0x000000910c927223 */ /* 0x000fe20000010092 */
[----:B------:R-:W-:-:S04]  /*5010*/  IMAD.MOV.U32 R12, RZ, RZ, R11 ;  /* 0x000000ffff0c7224 */ /* 0x000fc800078e000b */
[----:B------:R-:W-:Y:S01]  /*5020*/  F2FP.F16.F32.PACK_AB R146, R146, R13 ;  /* 0x0000000d9292723e */ /* 0x000fe200000000ff */
[----:B------:R-:W-:-:S04]  /*5030*/  IMAD.MOV.U32 R13, RZ, RZ, R54 ;  /* 0x000000ffff0d7224 */ /* 0x000fc800078e0036 */
[----:B------:R-:W-:-:S07]  /*5040*/  IMAD.MOV.U32 R14, RZ, RZ, R146 ;  /* 0x000000ffff0e7224 */ /* 0x000fce00078e0092 */
.L_x_2703:
[----:B------:R-:W-:Y:S05]  /*5050*/  BSYNC B2 ;  /* 0x0000000000027941 */ /* 0x000fea0003800000 */
.L_x_2702:
[----:B----4-:R0:W-:Y:S02]  /*5060*/  ST.E.128 desc[UR60][R56.64], R12 ;  /* 0x0000000c38007985 */ /* 0x0101e4000c101d3c */
.L_x_2681:
[----:B------:R-:W-:Y:S05]  /*5070*/  BSYNC B1 ;  /* 0x0000000000017941 */ /* 0x000fea0003800000 */
.L_x_2680:
[----:B------:R-:W-:-:S03]  /*5080*/  UMOV UR4, 0xffffffff ;  /* 0xffffffff00047882 */ /* 0x000fc60000000000 */
[----:B------:R-:W-:Y:S05]  /*5090*/  BRA.DIV UR4, `(.L_x_2704) ;  /* 0x0000022a04e47947 */ /* 0x000fea000b800000 */
[----:B-1----:R-:W1:Y:S04]  /*50a0*/  SHFL.IDX PT, R116, R116, 0x1, 0x1c1f ;  /* 0x003c1f0074747f89 */ /* 0x002e6800000e0000 */
[----:B------:R-:W0:Y:S02]  /*50b0*/  SHFL.IDX PT, R117, R117, 0x1, 0x1c1f ;  /* 0x003c1f0075757f89 */ /* 0x000e2400000e0000 */
.L_x_3038:
        /* <DEDUP_REMOVED lines=51> */
.L_x_2709:
[----:B------:R-:W-:Y:S05]  /*53f0*/  BSYNC B2 ;  /* 0x0000000000027941 */ /* 0x000fea0003800000 */
.L_x_2708:
[----:B----4-:R0:W-:Y:S02]  /*5400*/  ST.E.128 desc[UR60][R52.64], R12 ;  /* 0x0000000c34007985 */ /* 0x0101e4000c101d3c */
.L_x_2707:
[----:B------:R-:W-:Y:S05]  /*5410*/  BSYNC B1 ;  /* 0x0000000000017941 */ /* 0x000fea0003800000 */
.L_x_2706:
[----:B------:R-:W-:Y:S01]  /*5420*/  ISETP.NE.AND P3, PT, R9, RZ, PT ;  /* 0x000000ff0900720c */ /* 0x000fe20003f65270 */
[----:B------:R-:W-:-:S12]  /*5430*/  BSSY B1, `(.L_x_2710) ;  /* 0x0000036000017945 */ /* 0x000fd80003800000 */
[----:B------:R-:W-:Y:S05]  /*5440*/  @!P3 BRA `(.L_x_2711) ;  /* 0x0000000000d0b947 */ /* 0x000fea0003800000 */
[----:B0---4-:R0:W4:Y:S01]  /*5450*/  LDS.128 R12, [R78+0x20000] ;  /* 0x020000004e0c7984 */ /* 0x0111220000000c00 */
[----:B------:R-:W-:Y:S01]  /*5460*/  ISETP.GE.AND P3, PT, R215, R118, PT ;  /* 0x00000076d700720c */ /* 0x000fe20003f66270 */
[----:B---3--:R-:W-:Y:S01]  /*5470*/  IMAD.SHL.U32 R11, R198, 0x8, RZ ;  /* 0x00000008c60b7824 */ /* 0x008fe200078e00ff */
[----:B------:R-:W-:Y:S01]  /*5480*/  BSSY B2, `(.L_x_2712) ;  /* 0x000002f000027945 */ /* 0x000fe20003800000 */
[----:B------:R-:W-:Y:S02]  /*5490*/  IMAD.MOV.U32 R48, RZ, RZ, R117 ;  /* 0x000000ffff307224 */ /* 0x000fe400078e0075 */
[----:B-1----:R-:W-:Y:S02]  /*54a0*/  IMAD.MOV.U32 R49, RZ, RZ, R116 ;  /* 0x000000ffff317224 */ /* 0x002fe400078e0074 */
[----:B------:R-:W-:-:S06]  /*54b0*/  IMAD.WIDE R48, R11, 0x2, R48 ;  /* 0x000000020b307825 */ /* 0x000fcc00078e0230 */
[----:B0-----:R-:W-:Y:S05]  /*54c0*/  @P3 BRA `(.L_x_2713) ;  /* 0x0000000000a83947 */ /* 0x001fea0003800000 */
[--C-:B------:R-:W-:Y:S01]  /*54d0*/  SHF.R.U64 R11, R44, 0x10, R45.reuse ;  /* 0x000000102c0b7819 */ /* 0x100fe2000000122d */
[--C-:B----4-:R-:W-:Y:S01]  /*54e0*/  HADD2.F32 R50, -RZ, R13.reuse.H1_H1 ;  /* 0x3000000dff327230 */ /* 0x110fe20000004100 */
[----:B------:R-:W-:Y:S01]  /*54f0*/  SHF.R.U32.HI R44, RZ, 0x10, R45 ;  /* 0x00000010ff2c7819 */ /* 0x000fe2000001162d */
[----:B------:R-:W-:Y:S01]  /*5500*/  HADD2.F32 R52, -RZ, R13.H0_H0 ;  /* 0x2000000dff347230 */ /* 0x000fe20000004100 */
[--C-:B------:R-:W-:Y:S01]  /*5510*/  SHF.R.U64 R45, R46, 0x10, R47.reuse ;  /* 0x000000102e2d7819 */ /* 0x100fe2000000122f */
[--C-:B------:R-:W-:Y:S01]  /*5520*/  HADD2.F32 R13, -RZ, R15.reuse.H1_H1 ;  /* 0x3000000fff0d7230 */ /* 0x100fe20000004100 */
[----:B------:R-:W-:Y:S01]  /*5530*/  SHF.R.U32.HI R46, RZ, 0x10, R47 ;  /* 0x00000010ff2e7819 */ /* 0x000fe2000001162f */
[----:B------:R-:W-:Y:S02]  /*5540*/  HADD2.F32 R15, -RZ, R15.H0_H0 ;  /* 0x2000000fff0f7230 */ /* 0x000fe40000004100 */
[----:B------:R-:W-:Y:S02]  /*5550*/  HADD2.F32 R45, -RZ, R45.H0_H0 ;  /* 0x2000002dff2d7230 */ /* 0x000fe40000004100 */
[----:B------:R-:W-:-:S02]  /*5560*/  HADD2.F32 R46, -RZ, R46.H0_H0 ;  /* 0x2000002eff2e7230 */ /* 0x000fc40000004100 */
[----:B------:R-:W-:Y:S02]  /*5570*/  HADD2.F32 R11, -RZ, R11.H0_H0 ;  /* 0x2000000bff0b7230 */ /* 0x000fe40000004100 */
[-C--:B------:R-:W-:Y:S01]  /*5580*/  FMUL.FTZ R47, R50, R45.reuse ;  /* 0x0000002d322f7220 */ /* 0x080fe20000410000 */
[----:B------:R-:W-:Y:S02]  /*5590*/  HADD2.F32 R44, -RZ, R44.H0_H0 ;  /* 0x2000002cff2c7230 */ /* 0x000fe40000004100 */
[-C--:B------:R-:W-:Y:S01]  /*55a0*/  FMUL.FTZ R54, R13, R46.reuse ;  /* 0x0000002e0d367220 */ /* 0x080fe20000410000 */
[C---:B------:R-:W-:Y:S01]  /*55b0*/  FMUL.FTZ R45, R52.reuse, R45 ;  /* 0x0000002d342d7220 */ /* 0x040fe20000410000 */
[C---:B------:R-:W-:Y:S01]  /*55c0*/  FMUL.FTZ R46, R15.reuse, R46 ;  /* 0x0000002e0f2e7220 */ /* 0x040fe20000410000 */
[-C--:B------:R-:W-:Y:S01]  /*55d0*/  FFMA.FTZ R47, R52, R11.reuse, -R47 ;  /* 0x0000000b342f7223 */ /* 0x080fe2000001082f */
[-C--:B------:R-:W-:Y:S01]  /*55e0*/  FFMA.FTZ R54, R15, R44.reuse, -R54 ;  /* 0x0000002c0f367223 */ /* 0x080fe20000010836 */
[----:B------:R-:W-:Y:S01]  /*55f0*/  FFMA.FTZ R50, R50, R11, R45 ;  /* 0x0000000b32327223 */ /* 0x000fe2000001002d */
[----:B------:R-:W-:Y:S01]  /*5600*/  FFMA.FTZ R13, R13, R44, R46 ;  /* 0x0000002c0d0d7223 */ /* 0x000fe2000001002e */
[----:B------:R-:W-:-:S02]  /*5610*/  HADD2.F32 R45, -RZ, R140.H0_H0 ;  /* 0x2000008cff2d7230 */ /* 0x000fc40000004100 */
[--C-:B------:R-:W-:Y:S01]  /*5620*/  HADD2.F32 R44, -RZ, R12.reuse.H1_H1 ;  /* 0x3000000cff2c7230 */ /* 0x100fe20000004100 */
        /* <DEDUP_REMOVED lines=18> */
[----:B------:R-:W-:Y:S02]  /*5750*/  F2FP.F16.F32.PACK_AB R14, R12, R45 ;  /* 0x0000002d0c0e723e */ /* 0x000fe400000000ff */
[----:B------:R-:W-:-:S07]  /*5760*/  MOV R12, R46 ;  /* 0x0000002e000c7202 */ /* 0x000fce0000000f00 */
.L_x_2713:
[----:B------:R-:W-:Y:S05]  /*5770*/  BSYNC B2 ;  /* 0x0000000000027941 */ /* 0x000fea0003800000 */
.L_x_2712:
[----:B----4-:R0:W-:Y:S02]  /*5780*/  ST.E.128 desc[UR60][R48.64], R12 ;  /* 0x0000000c30007985 */ /* 0x0101e4000c101d3c */
.L_x_2711:
[----:B------:R-:W-:Y:S05]  /*5790*/  BSYNC B1 ;  /* 0x0000000000017941 */ /* 0x000fea0003800000 */
.L_x_2710:
        /* <DEDUP_REMOVED lines=20> */
[----:B------:R-:W-:-:S02]  /*58e0*/  HADD2.F32 R43, -RZ, R43.H0_H0 ;  /* 0x2000002bff2b7230 */ /* 0x000fc40000004100 */
[--C-:B------:R-:W-:Y:S02]  /*58f0*/  HADD2.F32 R42, -RZ, R41.reuse.H1_H1 ;  /* 0x30000029ff2a7230 */ /* 0x100fe40000004100 */
[----:B------:R-:W-:Y:S02]  /*5900*/  HADD2.F32 R13, -RZ, R41.H0_H0 ;  /* 0x20000029ff0d7230 */ /* 0x000fe40000004100 */
[----:B------:R-:W-:Y:S02]  /*5910*/  HADD2.F32 R41, -RZ, R40.H0_H0 ;  /* 0x20000028ff297230 */ /* 0x000fe40000004100 */
[-C--:B------:R-:W-:Y:S01]  /*5920*/  FMUL.FTZ R40, R15, R48.reuse ;  /* 0x000000300f287220 */ /* 0x080fe20000410000 */
[CC--:B------:R-:W-:Y:S01]  /*5930*/  FMUL.FTZ R50, R42.reuse, R43.reuse ;  /* 0x0000002b2a327220 */ /* 0x0c0fe20000410000 */
[----:B------:R-:W-:Y:S01]  /*5940*/  FMUL.FTZ R48, R11, R48 ;  /* 0x000000300b307220 */ /* 0x000fe20000410000 */
[----:B------:R-:W-:Y:S01]  /*5950*/  FMUL.FTZ R43, R13, R43 ;  /* 0x0000002b0d2b7220 */ /* 0x000fe20000410000 */
[-C--:B------:R-:W-:Y:S01]  /*5960*/  FFMA.FTZ R11, R11, R46.reuse, -R40 ;  /* 0x0000002e0b0b7223 */ /* 0x080fe20000010828 */
[-C--:B------:R-:W-:Y:S01]  /*5970*/  FFMA.FTZ R13, R13, R41.reuse, -R50 ;  /* 0x000000290d0d7223 */ /* 0x080fe20000010832 */
[----:B------:R-:W-:Y:S01]  /*5980*/  FFMA.FTZ R40, R15, R46, R48 ;  /* 0x0000002e0f287223 */ /* 0x000fe20000010030 */
[----:B------:R-:W-:Y:S01]  /*5990*/  FFMA.FTZ R42, R42, R41, R43 ;  /* 0x000000292a2a7223 */ /* 0x000fe2000001002b */
[----:B------:R-:W-:-:S02]  /*59a0*/  HADD2.F32 R46, -RZ, R137.H1_H1 ;  /* 0x30000089ff2e7230 */ /* 0x000fc40000004100 */
[----:B------:R-:W-:Y:S01]  /*59b0*/  HADD2.F32 R15, -RZ, R12.H1_H1 ;  /* 0x3000000cff0f7230 */ /* 0x000fe20000004100 */
[----:B------:R-:W-:Y:S01]  /*59c0*/  F2FP.F16.F32.PACK_AB R11, R40, R11 ;  /* 0x0000000b280b723e */ /* 0x000fe200000000ff */
[----:B------:R-:W-:Y:S02]  /*59d0*/  HADD2.F32 R41, -RZ, R14.H1_H1 ;  /* 0x3000000eff297230 */ /* 0x000fe40000004100 */
[----:B------:R-:W-:Y:S02]  /*59e0*/  HADD2.F32 R137, -RZ, R137.H0_H0 ;  /* 0x20000089ff897230 */ /* 0x000fe40000004100 */
[----:B------:R-:W-:Y:S01]  /*59f0*/  FMUL.FTZ R47, R15, R46 ;  /* 0x0000002e0f2f7220 */ /* 0x000fe20000410000 */
[----:B------:R-:W-:Y:S02]  /*5a00*/  HADD2.F32 R12, -RZ, R12.H0_H0 ;  /* 0x2000000cff0c7230 */ /* 0x000fe40000004100 */
[----:B------:R-:W-:Y:S02]  /*5a10*/  HADD2.F32 R14, -RZ, R14.H0_H0 ;  /* 0x2000000eff0e7230 */ /* 0x000fe40000004100 */
[----:B------:R-:W-:Y:S01]  /*5a20*/  FMUL.FTZ R49, R41, R137 ;  /* 0x0000008929317220 */ /* 0x000fe20000410000 */
[----:B------:R-:W-:-:S02]  /*5a30*/  HADD2.F32 R43, -RZ, R138.H1_H1 ;  /* 0x3000008aff2b7230 */ /* 0x000fc40000004100 */
[----:B------:R-:W-:Y:S01]  /*5a40*/  FMUL.FTZ R46, R12, R46 ;  /* 0x0000002e0c2e7220 */ /* 0x000fe20000410000 */
        /* <DEDUP_REMOVED lines=10> */
.L_x_2717:
[----:B------:R-:W-:Y:S05]  /*5af0*/  BSYNC B2 ;  /* 0x0000000000027941 */ /* 0x000fea0003800000 */
.L_x_2716:
[----:B----4-:R0:W-:Y:S02]  /*5b00*/  ST.E.128 desc[UR60][R44.64], R12 ;  /* 0x0000000c2c007985 */ /* 0x0101e4000c101d3c */
.L_x_2715:
[----:B------:R-:W-:Y:S05]  /*5b10*/  BSYNC B1 ;  /* 0x0000000000017941 */ /* 0x000fea0003800000 */
.L_x_2714:
        /* <DEDUP_REMOVED lines=10> */
[----:B----4-:R-:W-:Y:S01]  /*5bc0*/  IMAD.MOV.U32 R36, RZ, RZ, R15 ;  /* 0x000000ffff247224 */ /* 0x010fe200078e000f */
[--C-:B------:R-:W-:Y:S01]  /*5bd0*/  SHF.R.U64 R42, R38, 0x10, R39.reuse ;  /* 0x00000010262a7819 */ /* 0x100fe20000001227 */
[----:B------:R-:W-:Y:S01]  /*5be0*/  HADD2.F32 R15, -RZ, R13.H1_H1 ;  /* 0x3000000dff0f7230 */ /* 0x000fe20000004100 */
[----:B------:R-:W-:Y:S01]  /*5bf0*/  SHF.R.U32.HI R39, RZ, 0x10, R39 ;  /* 0x00000010ff277819 */ /* 0x000fe20000011627 */
[----:B------:R-:W-:Y:S01]  /*5c00*/  HADD2.F32 R38, -RZ, R11.H0_H0 ;  /* 0x2000000bff267230 */ /* 0x000fe20000004100 */
[----:B------:R-:W-:Y:S01]  /*5c10*/  SHF.R.U32.HI R37, RZ, 0x10, R37 ;  /* 0x00000010ff257819 */ /* 0x000fe20000011625 */
[----:B------:R-:W-:Y:S02]  /*5c20*/  HADD2.F32 R11, -RZ, R13.H0_H0 ;  /* 0x2000000dff0b7230 */ /* 0x000fe40000004100 */
[----:B------:R-:W-:Y:S02]  /*5c30*/  HADD2.F32 R13, -RZ, R36.H1_H1 ;  /* 0x30000024ff0d7230 */ /* 0x000fe40000004100 */
[----:B------:R-:W-:-:S02]  /*5c40*/  HADD2.F32 R39, -RZ, R39.H0_H0 ;  /* 0x20000027ff277230 */ /* 0x000fc40000004100 */
[----:B------:R-:W-:Y:S02]  /*5c50*/  HADD2.F32 R36, -RZ, R36.H0_H0 ;  /* 0x20000024ff247230 */ /* 0x000fe40000004100 */
[----:B------:R-:W-:Y:S02]  /*5c60*/  HADD2.F32 R42, -RZ, R42.H0_H0 ;  /* 0x2000002aff2a7230 */ /* 0x000fe40000004100 */
[-C--:B------:R-:W-:Y:S01]  /*5c70*/  FMUL.FTZ R43, R13, R39.reuse ;  /* 0x000000270d2b7220 */ /* 0x080fe20000410000 */
[----:B------:R-:W-:Y:S02]  /*5c80*/  HADD2.F32 R37, -RZ, R37.H0_H0 ;  /* 0x20000025ff257230 */ /* 0x000fe40000004100 */
[C---:B------:R-:W-:Y:S01]  /*5c90*/  FMUL.FTZ R46, R36.reuse, R39 ;  /* 0x00000027242e7220 */ /* 0x040fe20000410000 */
[-C--:B------:R-:W-:Y:S01]  /*5ca0*/  FMUL.FTZ R44, R15, R42.reuse ;  /* 0x0000002a0f2c7220 */ /* 0x080fe20000410000 */
[----:B------:R-:W-:Y:S02]  /*5cb0*/  FMUL.FTZ R42, R11, R42 ;  /* 0x0000002a0b2a7220 */ /* 0x000fe40000410000 */
[-C--:B------:R-:W-:Y:S01]  /*5cc0*/  FFMA.FTZ R46, R13, R37.reuse, R46 ;  /* 0x000000250d2e7223 */ /* 0x080fe2000001002e */
[----:B------:R-:W-:Y:S01]  /*5cd0*/  FFMA.FTZ R43, R36, R37, -R43 ;  /* 0x00000025242b7223 */ /* 0x000fe2000001082b */
[----:B------:R-:W-:-:S02]  /*5ce0*/  HADD2.F32 R13, -RZ, R12.H1_H1 ;  /* 0x3000000cff0d7230 */ /* 0x000fc40000004100 */
[-C--:B------:R-:W-:Y:S01]  /*5cf0*/  FFMA.FTZ R42, R15, R38.reuse, R42 ;  /* 0x000000260f2a7223 */ /* 0x080fe2000001002a */
[----:B------:R-:W-:Y:S02]  /*5d00*/  HADD2.F32 R37, -RZ, R132.H0_H0 ;  /* 0x20000084ff257230 */ /* 0x000fe40000004100 */
[----:B------:R-:W-:Y:S01]  /*5d10*/  FFMA.FTZ R11, R11, R38, -R44 ;  /* 0x000000260b0b7223 */ /* 0x000fe2000001082c */
        /* <DEDUP_REMOVED lines=18> */
.L_x_2721:
[----:B------:R-:W-:Y:S05]  /*5e40*/  BSYNC B2 ;  /* 0x0000000000027941 */ /* 0x000fea0003800000 */
.L_x_2720:
[----:B----4-:R0:W-:Y:S02]  /*5e50*/  ST.E.128 desc[UR60][R40.64], R12 ;  /* 0x0000000c28007985 */ /* 0x0101e4000c101d3c */
.L_x_2719:
[----:B------:R-:W-:Y:S05]  /*5e60*/  BSYNC B1 ;  /* 0x0000000000017941 */ /* 0x000fea0003800000 */
.L_x_2718:
        /* <DEDUP_REMOVED lines=49> */
.L_x_2725:
[----:B------:R-:W-:Y:S05]  /*6180*/  BSYNC B2 ;  /* 0x0000000000027941 */ /* 0x000fea0003800000 */
.L_x_2724:
[----:B----4-:R0:W-:Y:S02]  /*6190*/  ST.E.128 desc[UR60][R36.64], R12 ;  /* 0x0000000c24007985 */ /* 0x0101e4000c101d3c */
.L_x_2723:
[----:B------:R-:W-:Y:S05]  /*61a0*/  BSYNC B1 ;  /* 0x0000000000017941 */ /* 0x000fea0003800000 */
.L_x_2722:
        /* <DEDUP_REMOVED lines=48> */
.L_x_2727:
[----:B------:R-:W-:Y:S05]  /*64b0*/  BSYNC B1 ;  /* 0x0000000000017941 */ /* 0x000fea0003800000 */
.L_x_2726:
[----:B----4-:R0:W-:Y:S01]  /*64c0*/  ST.E.128 desc[UR60][R32.64], R12 ;  /* 0x0000000c20007985 */ /* 0x0101e2000c101d3c */
[----:B------:R-:W-:Y:S05]  /*64d0*/  BRA `(.L_x_2705) ;  /* 0x0000004000407947 */ /* 0x000fea0003800000 */
.L_x_2671:
        /* <DEDUP_REMOVED lines=21> */
[----:B------:R-:W-:Y:S02]  /*6630*/  CS2R R50, SRZ ;  /* 0x0000000000327805 */ /* 0x000fe4000001ff00 */
[----:B------:R-:W-:-:S02]  /*6640*/  LEA R52, P2, R28, UR4, 0x1 ;  /* 0x000000041c347c11 */ /* 0x000fc4000f8408ff */
[----:B------:R-:W-:Y:S02]  /*6650*/  CS2R R48, SRZ ;  /* 0x0000000000307805 */ /* 0x000fe4000001ff00 */
        /* <DEDUP_REMOVED lines=23> */
.L_x_2729:
[----:B------:R-:W-:Y:S05]  /*67d0*/  BSYNC B1 ;  /* 0x0000000000017941 */ /* 0x000fea0003800000 */
.L_x_2728:
        /* <DEDUP_REMOVED lines=47> */
.L_x_2731:
[----:B------:R-:W-:Y:S05]  /*6ad0*/  BSYNC B1 ;  /* 0x0000000000017941 */ /* 0x000fea0003800000 */
.L_x_2730:
        /* <DEDUP_REMOVED lines=9> */
[----:B------:R-:W-:-:S03]  /*6b70*/  IMAD.MOV.U32 R13, RZ, RZ, R36 ;  /* 0x000000ffff0d7224 */ /* 0x000fc600078e0024 */
[----:B------:R-:W-:Y:S02]  /*6b80*/  PRMT R145, R14, 0x7610, R145 ;  /* 0x000076100e917816 */ /* 0x000fe40000000091 */
[----:B--2---:R-:W-:Y:S01]  /*6b90*/  R2UR UR4, R11 ;  /* 0x000000000b0472ca */ /* 0x004fe200000e0000 */
[----:B------:R-:W-:-:S05]  /*6ba0*/  IMAD.MOV.U32 R11, RZ, RZ, R29 ;  /* 0x000000ffff0b7224 */ /* 0x000fca00078e001d */
[----:B------:R-:W-:Y:S01]  /*6bb0*/  PRMT R156, R12, 0x5410, R11 ;  /* 0x000054100c9c7816 */ /* 0x000fe2000000000b */
[----:B------:R-:W-:Y:S02]  /*6bc0*/  IMAD.MOV.U32 R12, RZ, RZ, R32 ;  /* 0x000000ffff0c7224 */ /* 0x000fe400078e0020 */
[----:B------:R-:W-:-:S03]  /*6bd0*/  IMAD.MOV.U32 R11, RZ, RZ, R33 ;  /* 0x000000ffff0b7224 */ /* 0x000fc600078e0021 */
[----:B------:R-:W-:Y:S01]  /*6be0*/  PRMT R161, R12, 0x7610, R161 ;  /* 0x000076100ca17816 */ /* 0x000fe200000000a1 */
[----:B------:R-:W-:Y:S01]  /*6bf0*/  UISETP.NE.AND UP0, UPT, UR4, 0x3, UPT ;  /* 0x000000030400788c */ /* 0x000fe2000bf05270 */
[----:B------:R-:W-:Y:S01]  /*6c00*/  PRMT R163, R11, 0x7610, R163 ;  /* 0x000076100ba37816 */ /* 0x000fe200000000a3 */
[----:B------:R-:W-:Y:S01]  /*6c10*/  IMAD.MOV.U32 R11, RZ, RZ, R38 ;  /* 0x000000ffff0b7224 */ /* 0x000fe200078e0026 */
[----:B------:R-:W-:-:S03]  /*6c20*/  MOV R12, R39 ;  /* 0x00000027000c7202 */ /* 0x000fc60000000f00 */
[----:B------:R-:W-:Y:S02]  /*6c30*/  PLOP3.LUT P2, PT, PT, PT, UP0, 0x80, 0x0 ;  /* 0x000000000000781c */ /* 0x000fe40003f4f008 */
[----:B------:R-:W-:Y:S01]  /*6c40*/  PRMT R164, R12, 0x5410, R13 ;  /* 0x000054100ca47816 */ /* 0x000fe2000000000d */
[----:B------:R-:W-:Y:S01]  /*6c50*/  IMAD.MOV.U32 R12, RZ, RZ, R42 ;  /* 0x000000ffff0c7224 */ /* 0x000fe200078e002a */
[----:B------:R-:W-:Y:S02]  /*6c60*/  PRMT R163, R163, 0x5410, R11 ;  /* 0x00005410a3a37816 */ /* 0x000fe4000000000b */
        /* <DEDUP_REMOVED lines=10> */
[----:B------:R-:W-:-:S03]  /*6d10*/  IMAD.MOV.U32 R11, RZ, RZ, R45 ;  /* 0x000000ffff0b7224 */ /* 0x000fc600078e002d */
[----:B------:R-:W-:Y:S02]  /*6d20*/  PRMT R161, R161, 0x5410, R12 ;  /* 0x00005410a1a17816 */ /* 0x000fe4000000000c */
        /* <DEDUP_REMOVED lines=50> */
.L_x_2732:
[----:B------:R-:W-:Y:S01]  /*7050*/  IMAD R86, R18, 0x8, R2 ;  /* 0x0000000812567824 */ /* 0x000fe200078e0202 */
[----:B------:R-:W-:Y:S01]  /*7060*/  SHF.L.U32 R87, R205, 0x1f, RZ ;  /* 0x0000001fcd577819 */ /* 0x000fe200000006ff */
[----:B------:R-:W-:Y:S03]  /*7070*/  BSSY B1, `(.L_x_2733) ;  /* 0x0000003000017945 */ /* 0x000fe60003800000 */
[----:B------:R-:W0:Y:S02]  /*7080*/  SYNCS.PHASECHK.TRANS64.TRYWAIT P5, [R86+URZ+0x30890], R87 ;  /* 0x03089057560075a7 */ /* 0x000e2400080a017f */
[----:B0-----:R-:W-:Y:S05]  /*7090*/  @!P5 BRA `(.L_x_2734) ;  /* 0x0000020c0030d947 */ /* 0x001fea0003800000 */
.L_x_3039:
[----:B------:R-:W-:Y:S05]  /*70a0*/  BSYNC B1 ;  /* 0x0000000000017941 */ /* 0x000fea0003800000 */
.L_x_2733:
[----:B------:R-:W1:Y:S01]  /*70b0*/  LDC R132, c[0x0][0x2f4] ;  /* 0x0000bd00ff847b82 */ /* 0x000e620000000800 */
[----:B------:R-:W-:Y:S01]  /*70c0*/  UMOV UR4, 0xffffffff ;  /* 0xffffffff00047882 */ /* 0x000fe20000000000 */
[----:B-1----:R-:W-:Y:S02]  /*70d0*/  IADD3 R133, -R119, R132, RZ ;  /* 0x0000008477857210 */ /* 0x002fe40007ffe1ff */
[----:B------:R-:W-:Y:S05]  /*70e0*/  BRA.DIV UR4, `(.L_x_2735) ;  /* 0x0000020e04307947 */ /* 0x000fea000b800000 */
[----:B------:R1:W2:Y:S04]  /*70f0*/  SHFL.IDX PT, R115, R116, RZ, 0x1c1f ;  /* 0x001c1fff74737589 */ /* 0x0002a800000e0000 */
[----:B------:R1:W3:Y:S02]  /*7100*/  SHFL.IDX PT, R11, R117, RZ, 0x1c1f ;  /* 0x001c1fff750b7589 */ /* 0x0002e400000e0000 */
.L_x_3043:
[----:B------:R-:W-:Y:S04]  /*7110*/  BSSY B1, `(.L_x_2736) ;  /* 0x000016c000017945 */ /* 0x000fe80003800000 */
[----:B------:R-:W-:Y:S05]  /*7120*/  @P3 BRA `(.L_x_2737) ;  /* 0x0000001400a83947 */ /* 0x000fea0003800000 */
[----:B------:R-:W-:Y:S01]  /*7130*/  ISETP.NE.AND P3, PT, R8, RZ, PT ;  /* 0x000000ff0800720c */ /* 0x000fe20003f65270 */
[----:B------:R-:W-:Y:S01]  /*7140*/  BSSY B2, `(.L_x_2738) ;  /* 0x0000078000027945 */ /* 0x000fe20003800000 */
[----:B---3--:R-:W-:-:S11]  /*7150*/  IMAD.MOV.U32 R114, RZ, RZ, R11 ;  /* 0x000000ffff727224 */ /* 0x008fd600078e000b */
        /* <DEDUP_REMOVED lines=56> */
[----:B------:R-:W-:Y:S02]  /*74e0*/  F2FP.F16.F32.PACK_AB R37, R37, R13 ;  /* 0x0000000d2525723e */ /* 0x000fe400000000ff */
[-C--:B------:R-:W-:Y:S01]  /*74f0*/  FFMA.FTZ R142, R146, R144.reuse, -R142 ;  /* 0x00000090928e7223 */ /* 0x080fe2000001088e */
[----:B------:R-:W-:Y:S01]  /*7500*/  FFMA.FTZ R143, R143, R144, R145 ;  /* 0x000000908f8f7223 */ /* 0x000fe20000010091 */
[----:B------:R-:W-:Y:S01]  /*7510*/  SHF.R.U32.HI R144, RZ, 0x10, R39 ;  /* 0x00000010ff907819 */ /* 0x000fe20000011627 */
[----:B------:R-:W-:Y:S01]  /*7520*/  HADD2.F32 R146, -RZ, R166.H1_H1 ;  /* 0x300000a6ff927230 */ /* 0x000fe20000004100 */
[--C-:B------:R-:W-:Y:S01]  /*7530*/  SHF.R.U64 R39, R50, 0x10, R51.reuse ;  /* 0x0000001032277819 */ /* 0x100fe20000001233 */
[----:B------:R-:W-:Y:S01]  /*7540*/  HADD2.F32 R50, -RZ, R83.H1_H1 ;  /* 0x30000053ff327230 */ /* 0x000fe20000004100 */
        /* <DEDUP_REMOVED lines=28> */
[--C-:B------:R-:W-:Y:S02]  /*7710*/  HADD2.F32 R49, -RZ, R82.reuse.H0_H0 ;  /* 0x20000052ff317230 */ /* 0x100fe40000004100 */
[----:B------:R-:W-:Y:S01]  /*7720*/  HADD2.F32 R50, -RZ, R163.H1_H1 ;  /* 0x300000a3ff327230 */ /* 0x000fe20000004100 */
        /* <DEDUP_REMOVED lines=13> */
[----:B------:R-:W-:Y:S01]  /*7800*/  F2FP.F16.F32.PACK_AB R49, R49, R80 ;  /* 0x000000503131723e */ /* 0x000fe200000000ff */
[----:B------:R-:W-:Y:S01]  /*7810*/  IMAD.MOV.U32 R80, RZ, RZ, R36 ;  /* 0x000000ffff507224 */ /* 0x000fe200078e0024 */
[----:B------:R-:W-:-:S03]  /*7820*/  F2FP.F16.F32.PACK_AB R39, R39, R144 ;  /* 0x000000902727723e */ /* 0x000fc600000000ff */
[----:B------:R-:W-:Y:S02]  /*7830*/  IMAD.MOV.U32 R14, RZ, RZ, R49 ;  /* 0x000000ffff0e7224 */ /* 0x000fe400078e0031 */
[----:B------:R-:W-:-:S07]  /*7840*/  IMAD.MOV.U32 R82, RZ, RZ, R39 ;  /* 0x000000ffff527224 */ /* 0x000fce00078e0027 */
.L_x_2741:
[----:B------:R-:W-:Y:S05]  /*7850*/  BSYNC B3 ;  /* 0x0000000000037941 */ /* 0x000fea0003800000 */
.L_x_2740:
[----:B------:R-:W-:-:S04]  /*7860*/  LEA R36, P3, R5, R11, 0x1 ;  /* 0x0000000b05247211 */ /* 0x000fc800078608ff */
[----:B--2---:R-:W-:Y:S02]  /*7870*/  LEA.HI.X R37, R5, R115, R108, 0x1, P3 ;  /* 0x0000007305257211 */ /* 0x004fe400018f0c6c */
[----:B------:R-:W-:-:S03]  /*7880*/  ISETP.GE.AND P3, PT, R137, R132, PT ;  /* 0x000000848900720c */ /* 0x000fc60003f66270 */
[----:B----4-:R2:W-:Y:S10]  /*7890*/  ST.E.128 desc[UR60][R36.64], R12 ;  /* 0x0000000c24007985 */ /* 0x0105f4000c101d3c */
[----:B--2---:R-:W-:-:S05]  /*78a0*/  @!P3 IMAD.WIDE R12, R137, 0x2, R114 ;  /* 0x00000002890cb825 */ /* 0x004fca00078e0272 */
[----:B---3--:R3:W-:Y:S02]  /*78b0*/  @!P3 ST.E.128 desc[UR60][R12.64], R80 ;  /* 0x000000500c00b985 */ /* 0x0087e4000c101d3c */
.L_x_2739:
[----:B------:R-:W-:Y:S05]  /*78c0*/  BSYNC B2 ;  /* 0x0000000000027941 */ /* 0x000fea0003800000 */
.L_x_2738:
        /* <DEDUP_REMOVED lines=16> */
[----:B------:R-:W-:-:S05]  /*79d0*/  IADD3 R12, R13, R12, RZ ;  /* 0x0000000c0d0c7210 */ /* 0x000fca0007ffe0ff */
[C---:B------:R-:W-:Y:S02]  /*79e0*/  IMAD R36, R18.reuse, 0x4800, R12 ;  /* 0x0000480012247824 */ /* 0x040fe400078e020c */
[----:B------:R-:W-:Y:S02]  /*79f0*/  IMAD R12, R18, 0x4800, R130 ;  /* 0x00004800120c7824 */ /* 0x000fe400078e0282 */
[--C-:B------:R-:W-:Y:S02]  /*7a00*/  IMAD R36, R36, 0x2, R2.reuse ;  /* 0x0000000224247824 */ /* 0x100fe400078e0202 */
[----:B------:R-:W-:-:S04]  /*7a10*/  IMAD R12, R12, 0x2, R2 ;  /* 0x000000020c0c7824 */ /* 0x000fc800078e0202 */
        /* <DEDUP_REMOVED lines=13> */
[-C--:B------:R-:W-:Y:S01]  /*7af0*/  FMUL.FTZ R37, R13, R51.reuse ;  /* 0x000000330d257220 */ /* 0x080fe20000410000 */
[----:B------:R-:W-:Y:S02]  /*7b00*/  HADD2.F32 R33, -RZ, R33.H0_H0 ;  /* 0x20000021ff217230 */ /* 0x000fe40000004100 */
        /* <DEDUP_REMOVED lines=10> */
[----:B------:R-:W-:-:S03]  /*7bb0*/  HADD2.F32 R45, -RZ, R45.H0_H0 ;  /* 0x2000002dff2d7230 */ /* 0x000fc60000004100 */
        /* <DEDUP_REMOVED lines=18> */
[----:B------:R-:W-:Y:S01]  /*7ce0*/  SHF.R.U64 R35, R46, 0x10, R47 ;  /* 0x000000102e237819 */ /* 0x000fe2000000122f */
[----:B------:R-:W-:Y:S01]  /*7cf0*/  IMAD.MOV.U32 R37, RZ, RZ, R33 ;  /* 0x000000ffff257224 */ /* 0x000fe200078e0021 */
[----:B------:R-:W-:Y:S01]  /*7d00*/  SHF.R.U32.HI R46, RZ, 0x10, R47 ;  /* 0x00000010ff2e7819 */ /* 0x000fe2000001162f */
[----:B------:R-:W-:-:S02]  /*7d10*/  HADD2.F32 R49, -RZ, R49.H0_H0 ;  /* 0x20000031ff317230 */ /* 0x000fc40000004100 */
        /* <DEDUP_REMOVED lines=41> */
[----:B------:R-:W-:Y:S02]  /*7fb0*/  F2FP.F16.F32.PACK_AB R35, R35, R49 ;  /* 0x000000312323723e */ /* 0x000fe400000000ff */
[----:B------:R-:W-:-:S03]  /*7fc0*/  MOV R14, R46 ;  /* 0x0000002e000e7202 */ /* 0x000fc60000000f00 */
[----:B------:R-:W-:-:S07]  /*7fd0*/  IMAD.MOV.U32 R38, RZ, RZ, R35 ;  /* 0x000000ffff267224 */ /* 0x000fce00078e0023 */
.L_x_2745:
[----:B------:R-:W-:Y:S05]  /*7fe0*/  BSYNC B3 ;  /* 0x0000000000037941 */ /* 0x000fea0003800000 */
.L_x_2744:
[----:B------:R-:W-:-:S04]  /*7ff0*/  LEA R32, P3, R6, R11, 0x1 ;  /* 0x0000000b06207211 */ /* 0x000fc800078608ff */
[----:B--2---:R-:W-:Y:S02]  /*8000*/  LEA.HI.X R33, R6, R115, R107, 0x1, P3 ;  /* 0x0000007306217211 */ /* 0x004fe400018f0c6b */
[----:B------:R-:W-:-:S03]  /*8010*/  ISETP.GE.AND P3, PT, R48, R132, PT ;  /* 0x000000843000720c */ /* 0x000fc60003f66270 */
[----:B----4-:R2:W-:Y:S10]  /*8020*/  ST.E.128 desc[UR60][R32.64], R12 ;  /* 0x0000000c20007985 */ /* 0x0105f4000c101d3c */
[----:B--2---:R-:W-:-:S05]  /*8030*/  @!P3 IMAD.WIDE R12, R48, 0x2, R114 ;  /* 0x00000002300cb825 */ /* 0x004fca00078e0272 */
[----:B---3--:R4:W-:Y:S02]  /*8040*/  @!P3 ST.E.128 desc[UR60][R12.64], R36 ;  /* 0x000000240c00b985 */ /* 0x0089e4000c101d3c */
.L_x_2743:
[----:B------:R-:W-:Y:S05]  /*8050*/  BSYNC B2 ;  /* 0x0000000000027941 */ /* 0x000fea0003800000 */
.L_x_2742:
[----:B------:R-:W-:-:S13]  /*8060*/  ISETP.NE.AND P3, PT, R10, RZ, PT ;  /* 0x000000ff0a00720c */ /* 0x000fda0003f65270 */
[----:B------:R-:W-:Y:S05]  /*8070*/  @!P3 BRA `(.L_x_2737) ;  /* 0x0000000400d4b947 */ /* 0x000fea0003800000 */
[----:B---34-:R-:W3:Y:S01]  /*8080*/  LDL R12, [R1] ;  /* 0x00000000010c7983 */ /* 0x018ee20000100800 */
[C---:B------:R-:W-:Y:S01]  /*8090*/  LEA R36, P3, R7.reuse, R11, 0x1 ;  /* 0x0000000b07247211 */ /* 0x040fe200078608ff */
[----:B------:R-:W-:Y:S03]  /*80a0*/  BSSY B2, `(.L_x_2746) ;  /* 0x000006e000027945 */ /* 0x000fe60003800000 */
[----:B--2---:R-:W-:Y:S02]  /*80b0*/  LEA.HI.X R37, R7, R115, R106, 0x1, P3 ;  /* 0x0000007307257211 */ /* 0x004fe400018f0c6a */
[----:B------:R-:W-:Y:S02]  /*80c0*/  ISETP.GE.AND P3, PT, R192, R118, PT ;  /* 0x00000076c000720c */ /* 0x000fe40003f66270 */
[----:B---3--:R-:W-:-:S04]  /*80d0*/  LOP3.LUT P5, RZ, R12, 0x1, RZ, 0xc0, !PT ;  /* 0x000000010cff7812 */ /* 0x008fc800078ac0ff */
[----:B------:R-:W-:-:S04]  /*80e0*/  SEL R11, R119, R133, !P5 ;  /* 0x00000085770b7207 */ /* 0x000fc80006800000 */
        /* <DEDUP_REMOVED lines=27> */
[C---:B------:R-:W-:Y:S01]  /*82a0*/  FMUL.FTZ R39, R45.reuse, R39 ;  /* 0x000000272d277220 */ /* 0x040fe20000410000 */
        /* <DEDUP_REMOVED lines=15> */
[----:B------:R-:W-:Y:S01]  /*83a0*/  MOV R33, R35 ;  /* 0x0000002300217202 */ /* 0x000fe20000000f00 */
[----:B------:R-:W-:Y:S02]  /*83b0*/  HADD2.F32 R35, -RZ, R157.H1_H1 ;  /* 0x3000009dff237230 */ /* 0x000fe40000004100 */
[----:B------:R-:W-:Y:S01]  /*83c0*/  HADD2.F32 R41, -RZ, R155.H1_H1 ;  /* 0x3000009bff297230 */ /* 0x000fe20000004100 */
[----:B------:R-:W-:Y:S01]  /*83d0*/  F2FP.F16.F32.PACK_AB R29, R29, R46 ;  /* 0x0000002e1d1d723e */ /* 0x000fe200000000ff */
[--C-:B------:R-:W-:Y:S01]  /*83e0*/  HADD2.F32 R39, -RZ, R33.reuse.H0_H0 ;  /* 0x20000021ff277230 */ /* 0x100fe20000004100 */
[----:B------:R-:W-:Y:S01]  /*83f0*/  F2FP.F16.F32.PACK_AB R38, R13, R38 ;  /* 0x000000260d26723e */ /* 0x000fe200000000ff */
[----:B------:R-:W-:-:S02]  /*8400*/  HADD2.F32 R33, -RZ, R33.H1_H1 ;  /* 0x30000021ff217230 */ /* 0x000fc40000004100 */
        /* <DEDUP_REMOVED lines=51> */
[----:B------:R-:W-:Y:S01]  /*8740*/  F2FP.F16.F32.PACK_AB R31, R31, R157 ;  /* 0x0000009d1f1f723e */ /* 0x000fe200000000ff */
[----:B------:R-:W-:Y:S01]  /*8750*/  IMAD.MOV.U32 R32, RZ, RZ, R40 ;  /* 0x000000ffff207224 */ /* 0x000fe200078e0028 */
[----:B------:R-:W-:-:S03]  /*8760*/  MOV R33, R38 ;  /* 0x0000002600217202 */ /* 0x000fc60000000f00 */
[----:B------:R-:W-:-:S07]  /*8770*/  IMAD.MOV.U32 R34, RZ, RZ, R31 ;  /* 0x000000ffff227224 */ /* 0x000fce00078e001f */
.L_x_2747:
[----:B------:R-:W-:Y:S05]  /*8780*/  BSYNC B2 ;  /* 0x0000000000027941 */ /* 0x000fea0003800000 */
.L_x_2746:
[----:B------:R-:W-:Y:S01]  /*8790*/  ISETP.GE.AND P3, PT, R11, R132, PT ;  /* 0x000000840b00720c */ /* 0x000fe20003f66270 */
[----:B---3--:R3:W-:-:S12]  /*87a0*/  ST.E.128 desc[UR60][R36.64], R12 ;  /* 0x0000000c24007985 */ /* 0x0087d8000c101d3c */
[----:B------:R-:W-:-:S05]  /*87b0*/  @!P3 IMAD.WIDE R114, R11, 0x2, R114 ;  /* 0x000000020b72b825 */ /* 0x000fca00078e0272 */
[----:B--2---:R3:W-:Y:S02]  /*87c0*/  @!P3 ST.E.128 desc[UR60][R114.64], R32 ;  /* 0x000000207200b985 */ /* 0x0047e4000c101d3c */
.L_x_2737:
[----:B------:R-:W-:Y:S05]  /*87d0*/  BSYNC B1 ;  /* 0x0000000000017941 */ /* 0x000fea0003800000 */
.L_x_2736:
[----:B------:R-:W-:-:S03]  /*87e0*/  UMOV UR4, 0xffffffff ;  /* 0xffffffff00047882 */ /* 0x000fc60000000000 */
[----:B------:R-:W-:Y:S05]  /*87f0*/  BRA.DIV UR4, `(.L_x_2748) ;  /* 0x000001f604b87947 */ /* 0x000fea000b800000 */
[----:B-1----:R-:W1:Y:S04]  /*8800*/  SHFL.IDX PT, R116, R116, 0x1, 0x1c1f ;  /* 0x003c1f0074747f89 */ /* 0x002e6800000e0000 */
[----:B------:R-:W0:Y:S02]  /*8810*/  SHFL.IDX PT, R117, R117, 0x1, 0x1c1f ;  /* 0x003c1f0075757f89 */ /* 0x000e2400000e0000 */
.L_x_3047:
[----:B------:R-:W-:Y:S05]  /*8820*/  @P4 BRA `(.L_x_2705) ;  /* 0x0000001c006c4947 */ /* 0x000fea0003800000 */
[----:B------:R-:W-:Y:S01]  /*8830*/  ISETP.NE.AND P3, PT, R8, RZ, PT ;  /* 0x000000ff0800720c */ /* 0x000fe20003f65270 */
[----:B------:R-:W-:Y:S01]  /*8840*/  BSSY B1, `(.L_x_2749) ;  /* 0x0000079000017945 */ /* 0x000fe20003800000 */
[----:B0--3--:R-:W-:Y:S01]  /*8850*/  IMAD.MOV.U32 R32, RZ, RZ, R117 ;  /* 0x000000ffff207224 */ /* 0x009fe200078e0075 */
[----:B-1----:R-:W-:-:S10]  /*8860*/  MOV R33, R116 ;  /* 0x0000007400217202 */ /* 0x002fd40000000f00 */
[----:B------:R-:W-:Y:S05]  /*8870*/  @!P3 BRA `(.L_x_2750) ;  /* 0x0000000400d4b947 */ /* 0x000fea0003800000 */
[----:B------:R-:W-:Y:S01]  /*8880*/  SEL R11, R119, R133, !P0 ;  /* 0x00000085770b7207 */ /* 0x000fe20004000000 */
[----:B------:R-:W-:Y:S01]  /*8890*/  BSSY B2, `(.L_x_2751) ;  /* 0x0000070000027945 */ /* 0x000fe20003800000 */
[----:B----4-:R-:W-:Y:S02]  /*88a0*/  SHF.R.U32.HI R13, RZ, 0x3, R217 ;  /* 0x00000003ff0d7819 */ /* 0x010fe400000116d9 */
[----:B------:R-:W-:Y:S02]  /*88b0*/  SHF.R.S32.HI R12, RZ, 0x1f, R11 ;  /* 0x0000001fff0c7819 */ /* 0x000fe4000001140b */
[----:B------:R-:W-:Y:S02]  /*88c0*/  ISETP.GE.AND P4, PT, R16, R118, PT ;  /* 0x000000761000720c */ /* 0x000fe40003f86270 */
[----:B------:R-:W-:Y:S02]  /*88d0*/  LEA.HI R12, R12, R11, RZ, 0x4 ;  /* 0x0000000b0c0c7211 */ /* 0x000fe400078f20ff */
[----:B------:R-:W-:-:S02]  /*88e0*/  LEA R34, P3, R5, R117, 0x1 ;  /* 0x0000007505227211 */ /* 0x000fc400078608ff */
[----:B------:R-:W-:Y:S02]  /*88f0*/  LEA.HI.SX32 R36, R12, R112, 0x1c ;  /* 0x000000700c247211 */ /* 0x000fe400078fe2ff */
[----:B------:R-:W-:Y:S02]  /*8900*/  LEA.HI.X R35, R5, R116, R108, 0x1, P3 ;  /* 0x0000007405237211 */ /* 0x000fe400018f0c6c */
[----:B------:R-:W-:-:S04]  /*8910*/  SHF.R.S32.HI R12, RZ, 0x1f, R36 ;  /* 0x0000001fff0c7819 */ /* 0x000fc80000011424 */
[----:B------:R-:W-:Y:S01]  /*8920*/  LEA.HI R12, R12, R36, RZ, 0x3 ;  /* 0x000000240c0c7211 */ /* 0x000fe200078f18ff */
[----:B------:R-:W-:-:S03]  /*8930*/  IMAD.SHL.U32 R36, R36, 0x8, RZ ;  /* 0x0000000824247824 */ /* 0x000fc600078e00ff */
[----:B------:R-:W-:Y:S02]  /*8940*/  SHF.R.S32.HI R12, RZ, 0x3, R12 ;  /* 0x00000003ff0c7819 */ /* 0x000fe4000001140c */
[----:B------:R-:W-:Y:S02]  /*8950*/  LOP3.LUT R11, R217, 0x38, R36, 0xf8, !PT ;  /* 0x00000038d90b7812 */ /* 0x000fe400078ef824 */
[----:B------:R-:W-:Y:S01]  /*8960*/  ISETP.GE.AND P3, PT, R36, R132, PT ;  /* 0x000000842400720c */ /* 0x000fe20003f66270 */
        /* <DEDUP_REMOVED lines=10> */
[----:B0-----:R-:W-:Y:S01]  /*8a10*/  IMAD.MOV.U32 R11, RZ, RZ, R13 ;  /* 0x000000ffff0b7224 */ /* 0x001fe200078e000d */
[----:B------:R-:W-:Y:S01]  /*8a20*/  SHF.R.U64 R72, R72, 0x10, R73 ;  /* 0x0000001048487819 */ /* 0x000fe20000001249 */
        /* <DEDUP_REMOVED lines=32> */
[--C-:B------:R-:W-:Y:S02]  /*8c30*/  HADD2.F32 R39, -RZ, R13.reuse.H0_H0 ;  /* 0x2000000dff277230 */ /* 0x100fe40000004100 */
[----:B------:R-:W-:Y:S01]  /*8c40*/  FMUL.FTZ R42, R15, R40 ;  /* 0x000000280f2a7220 */ /* 0x000fe20000410000 */
[----:B------:R-:W-:-:S02]  /*8c50*/  HADD2.F32 R13, -RZ, R13.H1_H1 ;  /* 0x3000000dff0d7230 */ /* 0x000fc40000004100 */
[----:B------:R-:W-:Y:S02]  /*8c60*/  HADD2.F32 R153, -RZ, R153.H0_H0 ;  /* 0x20000099ff997230 */ /* 0x000fe40000004100 */
[C---:B------:R-:W-:Y:S01]  /*8c70*/  FMUL.FTZ R40, R39.reuse, R40 ;  /* 0x0000002827287220 */ /* 0x040fe20000410000 */
[-C--:B------:R-:W-:Y:S01]  /*8c80*/  FFMA.FTZ R42, R39, R41.reuse, -R42 ;  /* 0x00000029272a7223 */ /* 0x080fe2000001082a */
[----:B------:R-:W-:Y:S01]  /*8c90*/  SHF.R.U32.HI R39, RZ, 0x10, R75 ;  /* 0x00000010ff277819 */ /* 0x000fe2000001164b */
[----:B------:R-:W-:Y:S02]  /*8ca0*/  HADD2.F32 R151, -RZ, R151.H0_H0 ;  /* 0x20000097ff977230 */ /* 0x000fe40000004100 */
[----:B------:R-:W-:Y:S01]  /*8cb0*/  FFMA.FTZ R40, R15, R41, R40 ;  /* 0x000000290f287223 */ /* 0x000fe20000010028 */
[----:B------:R-:W-:Y:S02]  /*8cc0*/  HADD2.F32 R15, -RZ, R31.H1_H1 ;  /* 0x3000001fff0f7230 */ /* 0x000fe40000004100 */
[----:B------:R-:W-:Y:S01]  /*8cd0*/  HADD2.F32 R31, -RZ, R39.H0_H0 ;  /* 0x20000027ff1f7230 */ /* 0x000fe20000004100 */
[----:B------:R-:W-:Y:S01]  /*8ce0*/  SHF.R.U32.HI R39, RZ, 0x10, R63 ;  /* 0x00000010ff277819 */ /* 0x000fe2000001163f */
[----:B------:R-:W-:-:S03]  /*8cf0*/  HADD2.F32 R62, -RZ, R62.H0_H0 ;  /* 0x2000003eff3e7230 */ /* 0x000fc60000004100 */
[-C--:B------:R-:W-:Y:S01]  /*8d00*/  FMUL.FTZ R41, R15, R31.reuse ;  /* 0x0000001f0f297220 */ /* 0x080fe20000410000 */
[----:B------:R-:W-:Y:S02]  /*8d10*/  HADD2.F32 R39, -RZ, R39.H0_H0 ;  /* 0x20000027ff277230 */ /* 0x000fe40000004100 */
        /* <DEDUP_REMOVED lines=34> */
[----:B------:R-:W-:Y:S01]  /*8f40*/  F2FP.F16.F32.PACK_AB R74, R74, R153 ;  /* 0x000000994a4a723e */ /* 0x000fe200000000ff */
[----:B------:R-:W-:Y:S01]  /*8f50*/  IMAD.MOV.U32 R28, RZ, RZ, R72 ;  /* 0x000000ffff1c7224 */ /* 0x000fe200078e0048 */
[----:B------:R-:W-:Y:S01]  /*8f60*/  MOV R13, R29 ;  /* 0x0000001d000d7202 */ /* 0x000fe20000000f00 */
[----:B------:R-:W-:Y:S01]  /*8f70*/  IMAD.MOV.U32 R29, RZ, RZ, R11 ;  /* 0x000000ffff1d7224 */ /* 0x000fe200078e000b */
[----:B------:R-:W-:-:S07]  /*8f80*/  MOV R30, R74 ;  /* 0x0000004a001e7202 */ /* 0x000fce0000000f00 */
.L_x_2752:
[----:B------:R-:W-:Y:S05]  /*8f90*/  BSYNC B2 ;  /* 0x0000000000027941 */ /* 0x000fea0003800000 */
.L_x_2751:
[----:B------:R-:W-:Y:S01]  /*8fa0*/  @!P3 IMAD.WIDE R36, R36, 0x2, R32 ;  /* 0x000000022424b825 */ /* 0x000fe200078e0220 */
[----:B0-----:R0:W-:Y:S04]  /*8fb0*/  ST.E.128 desc[UR60][R34.64], R12 ;  /* 0x0000000c22007985 */ /* 0x0011e8000c101d3c */
[----:B-1----:R0:W-:Y:S02]  /*8fc0*/  @!P3 ST.E.128 desc[UR60][R36.64], R28 ;  /* 0x0000001c2400b985 */ /* 0x0021e4000c101d3c */
.L_x_2750:
[----:B------:R-:W-:Y:S05]  /*8fd0*/  BSYNC B1 ;  /* 0x0000000000017941 */ /* 0x000fea0003800000 */
.L_x_2749:
[----:B------:R-:W-:Y:S01]  /*8fe0*/  ISETP.NE.AND P3, PT, R9, RZ, PT ;  /* 0x000000ff0900720c */ /* 0x000fe20003f65270 */
[----:B------:R-:W-:-:S12]  /*8ff0*/  BSSY B1, `(.L_x_2753) ;  /* 0x0000072000017945 */ /* 0x000fd80003800000 */
[----:B------:R-:W-:Y:S05]  /*9000*/  @!P3 BRA `(.L_x_2754) ;  /* 0x0000000400c0b947 */ /* 0x000fea0003800000 */
[----:B------:R-:W-:Y:S01]  /*9010*/  SEL R11, R119, R133, !P1 ;  /* 0x00000085770b7207 */ /* 0x000fe20004800000 */
[----:B------:R-:W-:Y:S01]  /*9020*/  BSSY B2, `(.L_x_2755) ;  /* 0x000006c000027945 */ /* 0x000fe20003800000 */
[----:B0-----:R-:W-:Y:S02]  /*9030*/  SHF.R.U32.HI R14, RZ, 0x3, R217 ;  /* 0x00000003ff0e7819 */ /* 0x001fe400000116d9 */
[----:B----4-:R-:W-:Y:S02]  /*9040*/  SHF.R.S32.HI R12, RZ, 0x1f, R11 ;  /* 0x0000001fff0c7819 */ /* 0x010fe4000001140b */
        /* <DEDUP_REMOVED lines=10> */
[----:B------:R-:W-:-:S03]  /*90f0*/  LOP3.LUT R11, R217, 0x38, R37, 0xf8, !PT ;  /* 0x00000038d90b7812 */ /* 0x000fc600078ef825 */
[----:B------:R-:W-:Y:S01]  /*9100*/  IMAD R12, R13, 0x1800, R224 ;  /* 0x000018000d0c7824 */ /* 0x000fe200078e02e0 */
[----:B------:R-:W-:-:S05]  /*9110*/  LOP3.LUT R11, R11, R14, RZ, 0x3c, !PT ;  /* 0x0000000e0b0b7212 */ /* 0x000fca00078e3cff */
[----:B------:R-:W-:Y:S02]  /*9120*/  IMAD.IADD R13, R12, 0x1, R11 ;  /* 0x000000010c0d7824 */ /* 0x000fe400078e020b */
[C---:B------:R-:W-:Y:S02]  /*9130*/  IMAD R11, R18.reuse, 0x4800, R127 ;  /* 0x00004800120b7824 */ /* 0x040fe400078e027f */
[----:B------:R-:W-:Y:S02]  /*9140*/  IMAD R13, R18, 0x4800, R13 ;  /* 0x00004800120d7824 */ /* 0x000fe400078e020d */
[----:B------:R-:W-:Y:S02]  /*9150*/  IMAD R11, R11, 0x2, R2 ;  /* 0x000000020b0b7824 */ /* 0x000fe400078e0202 */
[----:B------:R-:W-:Y:S01]  /*9160*/  @!P3 IMAD.WIDE R36, R37, 0x2, R32 ;  /* 0x000000022524b825 */ /* 0x000fe200078e0220 */
[----:B------:R-:W-:Y:S02]  /*9170*/  LEA R28, R13, R2, 0x1 ;  /* 0x000000020d1c7211 */ /* 0x000fe400078e08ff */
[----:B------:R0:W1:Y:S04]  /*9180*/  LDS.128 R12, [R11+0x1e400] ;  /* 0x01e400000b0c7984 */ /* 0x0000680000000c00 */
[----:B------:R-:W3:Y:S01]  /*9190*/  LDS.128 R28, [R28+0x1e400] ;  /* 0x01e400001c1c7984 */ /* 0x000ee20000000c00 */
[----:B------:R-:W-:Y:S05]  /*91a0*/  @P4 BRA `(.L_x_2756) ;  /* 0x00000004004c4947 */ /* 0x000fea0003800000 */
[--C-:B------:R-:W-:Y:S01]  /*91b0*/  SHF.R.U64 R38, R68, 0x10, R69.reuse ;  /* 0x0000001044267819 */ /* 0x100fe20000001245 */
[--C-:B---3--:R-:W-:Y:S01]  /*91c0*/  HADD2.F32 R43, -RZ, R29.reuse.H0_H0 ;  /* 0x2000001dff2b7230 */ /* 0x108fe20000004100 */
[----:B------:R-:W-:Y:S01]  /*91d0*/  SHF.R.U32.HI R68, RZ, 0x10, R69 ;  /* 0x00000010ff447819 */ /* 0x000fe20000011645 */
[----:B------:R-:W-:Y:S01]  /*91e0*/  HADD2.F32 R44, -RZ, R29.H1_H1 ;  /* 0x3000001dff2c7230 */ /* 0x000fe20000004100 */
[--C-:B0-----:R-:W-:Y:S01]  /*91f0*/  SHF.R.U64 R11, R56, 0x10, R57.reuse ;  /* 0x00000010380b7819 */ /* 0x101fe20000001239 */
[----:B------:R-:W-:Y:S01]  /*9200*/  HADD2.F32 R42, -RZ, R150.H1_H1 ;  /* 0x30000096ff2a7230 */ /* 0x000fe20000004100 */
[----:B------:R-:W-:Y:S01]  /*9210*/  SHF.R.U32.HI R56, RZ, 0x10, R57 ;  /* 0x00000010ff387819 */ /* 0x000fe20000011639 */
[--C-:B-1----:R-:W-:Y:S01]  /*9220*/  HADD2.F32 R29, -RZ, R13.reuse.H0_H0 ;  /* 0x2000000dff1d7230 */ /* 0x102fe20000004100 */
[----:B------:R-:W-:Y:S01]  /*9230*/  SHF.R.U64 R40, R70, 0x10, R71 ;  /* 0x0000001046287819 */ /* 0x000fe20000001247 */
[----:B------:R-:W-:Y:S02]  /*9240*/  HADD2.F32 R68, -RZ, R68.H0_H0 ;  /* 0x20000044ff447230 */ /* 0x000fe40000004100 */
[----:B------:R-:W-:Y:S01]  /*9250*/  FMUL.FTZ R45, R43, R42 ;  /* 0x0000002a2b2d7220 */ /* 0x000fe20000410000 */
[----:B------:R-:W-:-:S02]  /*9260*/  HADD2.F32 R13, -RZ, R13.H1_H1 ;  /* 0x3000000dff0d7230 */ /* 0x000fc40000004100 */
[----:B------:R-:W-:Y:S01]  /*9270*/  FMUL.FTZ R46, R29, R42 ;  /* 0x0000002a1d2e7220 */ /* 0x000fe20000410000 */
[----:B------:R-:W-:Y:S02]  /*9280*/  HADD2.F32 R56, -RZ, R56.H0_H0 ;  /* 0x20000038ff387230 */ /* 0x000fe40000004100 */
[-C--:B------:R-:W-:Y:S01]  /*9290*/  FMUL.FTZ R42, R44, R68.reuse ;  /* 0x000000442c2a7220 */ /* 0x080fe20000410000 */
[----:B------:R-:W-:Y:S02]  /*92a0*/  HADD2.F32 R41, -RZ, R148.H1_H1 ;  /* 0x30000094ff297230 */ /* 0x000fe40000004100 */
[C---:B------:R-:W-:Y:S01]  /*92b0*/  FMUL.FTZ R68, R13.reuse, R68 ;  /* 0x000000440d447220 */ /* 0x040fe20000410000 */
[----:B------:R-:W-:Y:S01]  /*92c0*/  SHF.R.U32.HI R70, RZ, 0x10, R71 ;  /* 0x00000010ff467819 */ /* 0x000fe20000011647 */
[-C--:B------:R-:W-:Y:S01]  /*92d0*/  FFMA.FTZ R42, R13, R56.reuse, -R42 ;  /* 0x000000380d2a7223 */ /* 0x080fe2000001082a */
[--C-:B------:R-:W-:Y:S01]  /*92e0*/  SHF.R.U64 R39, R58, 0x10, R59.reuse ;  /* 0x000000103a277819 */ /* 0x100fe2000000123b */
[----:B------:R-:W-:Y:S01]  /*92f0*/  FFMA.FTZ R13, R44, R56, R68 ;  /* 0x000000382c0d7223 */ /* 0x000fe20000010044 */
[----:B------:R-:W-:Y:S01]  /*9300*/  SHF.R.U32.HI R58, RZ, 0x10, R59 ;  /* 0x00000010ff3a7819 */ /* 0x000fe2000001163b */
[-C--:B------:R-:W-:Y:S01]  /*9310*/  FFMA.FTZ R45, R29, R41.reuse, -R45 ;  /* 0x000000291d2d7223 */ /* 0x080fe2000001082d */
[----:B------:R-:W-:Y:S01]  /*9320*/  FFMA.FTZ R46, R43, R41, R46 ;  /* 0x000000292b2e7223 */ /* 0x000fe2000001002e */
[----:B------:R-:W-:-:S02]  /*9330*/  HADD2.F32 R44, -RZ, R31.H0_H0 ;  /* 0x2000001fff2c7230 */ /* 0x000fc40000004100 */
[----:B------:R-:W-:Y:S01]  /*9340*/  HADD2.F32 R41, -RZ, R149.H1_H1 ;  /* 0x30000095ff297230 */ /* 0x000fe20000004100 */
[----:B------:R-:W-:Y:S01]  /*9350*/  F2FP.F16.F32.PACK_AB R42, R42, R45 ;  /* 0x0000002d2a2a723e */ /* 0x000fe200000000ff */
[----:B------:R-:W-:Y:S01]  /*9360*/  HADD2.F32 R31, -RZ, R31.H1_H1 ;  /* 0x3000001fff1f7230 */ /* 0x000fe20000004100 */
[----:B------:R-:W-:Y:S01]  /*9370*/  F2FP.F16.F32.PACK_AB R46, R13, R46 ;  /* 0x0000002e0d2e723e */ /* 0x000fe200000000ff */
[--C-:B------:R-:W-:Y:S02]  /*9380*/  HADD2.F32 R48, -RZ, R15.reuse.H0_H0 ;  /* 0x2000000fff307230 */ /* 0x100fe40000004100 */
[-C--:B------:R-:W-:Y:S01]  /*9390*/  FMUL.FTZ R43, R44, R41.reuse ;  /* 0x000000292c2b7220 */ /* 0x080fe20000410000 */
[----:B------:R-:W-:Y:S02]  /*93a0*/  HADD2.F32 R70, -RZ, R70.H0_H0 ;  /* 0x20000046ff467230 */ /* 0x000fe40000004100 */
[----:B------:R-:W-:Y:S02]  /*93b0*/  HADD2.F32 R15, -RZ, R15.H1_H1 ;  /* 0x3000000fff0f7230 */ /* 0x000fe40000004100 */
[----:B------:R-:W-:Y:S01]  /*93c0*/  FMUL.FTZ R41, R48, R41 ;  /* 0x0000002930297220 */ /* 0x000fe20000410000 */
[----:B------:R-:W-:-:S02]  /*93d0*/  HADD2.F32 R58, -RZ, R58.H0_H0 ;  /* 0x2000003aff3a7230 */ /* 0x000fc40000004100 */
[-C--:B------:R-:W-:Y:S01]  /*93e0*/  FMUL.FTZ R50, R31, R70.reuse ;  /* 0x000000461f327220 */ /* 0x080fe20000410000 */
[----:B------:R-:W-:Y:S02]  /*93f0*/  HADD2.F32 R29, -RZ, R147.H1_H1 ;  /* 0x30000093ff1d7230 */ /* 0x000fe40000004100 */
[C---:B------:R-:W-:Y:S01]  /*9400*/  FMUL.FTZ R70, R15.reuse, R70 ;  /* 0x000000460f467220 */ /* 0x040fe20000410000 */
[----:B------:R-:W-:Y:S02]  /*9410*/  HADD2.F32 R150, -RZ, R150.H0_H0 ;  /* 0x20000096ff967230 */ /* 0x000fe40000004100 */
[-C--:B------:R-:W-:Y:S01]  /*9420*/  FFMA.FTZ R50, R15, R58.reuse, -R50 ;  /* 0x0000003a0f327223 */ /* 0x080fe20000010832 */
[----:B------:R-:W-:Y:S02]  /*9430*/  HADD2.F32 R15, -RZ, R28.H0_H0 ;  /* 0x2000001cff0f7230 */ /* 0x000fe40000004100 */
[-C--:B------:R-:W-:Y:S01]  /*9440*/  FFMA.FTZ R43, R48, R29.reuse, -R43 ;  /* 0x0000001d302b7223 */ /* 0x080fe2000001082b */
[----:B------:R-:W-:Y:S01]  /*9450*/  FFMA.FTZ R41, R44, R29, R41 ;  /* 0x0000001d2c297223 */ /* 0x000fe20000010029 */
[----:B------:R-:W-:Y:S01]  /*9460*/  FFMA.FTZ R70, R31, R58, R70 ;  /* 0x0000003a1f467223 */ /* 0x000fe20000010046 */
[----:B------:R-:W-:-:S02]  /*9470*/  HADD2.F32 R31, -RZ, R38.H0_H0 ;  /* 0x20000026ff1f7230 */ /* 0x000fc40000004100 */
[-C--:B------:R-:W-:Y:S01]  /*9480*/  FMUL.FTZ R38, R15, R150.reuse ;  /* 0x000000960f267220 */ /* 0x080fe20000410000 */
[----:B------:R-:W-:Y:S01]  /*9490*/  HADD2.F32 R29, -RZ, R12.H0_H0 ;  /* 0x2000000cff1d7230 */ /* 0x000fe20000004100 */
[----:B------:R-:W-:Y:S01]  /*94a0*/  F2FP.F16.F32.PACK_AB R43, R50, R43 ;  /* 0x0000002b322b723e */ /* 0x000fe200000000ff */
[----:B------:R-:W-:Y:S02]  /*94b0*/  HADD2.F32 R28, -RZ, R28.H1_H1 ;  /* 0x3000001cff1c7230 */ /* 0x000fe40000004100 */
[----:B------:R-:W-:Y:S02]  /*94c0*/  HADD2.F32 R12, -RZ, R12.H1_H1 ;  /* 0x3000000cff0c7230 */ /* 0x000fe40000004100 */
[----:B------:R-:W-:Y:S01]  /*94d0*/  FMUL.FTZ R150, R29, R150 ;  /* 0x000000961d967220 */ /* 0x000fe20000410000 */
[----:B------:R-:W-:Y:S02]  /*94e0*/  HADD2.F32 R148, -RZ, R148.H0_H0 ;  /* 0x20000094ff947230 */ /* 0x000fe40000004100 */
[----:B------:R-:W-:Y:S01]  /*94f0*/  FMUL.FTZ R47, R28, R31 ;  /* 0x0000001f1c2f7220 */ /* 0x000fe20000410000 */
[----:B------:R-:W-:-:S02]  /*9500*/  HADD2.F32 R11, -RZ, R11.H0_H0 ;  /* 0x2000000bff0b7230 */ /* 0x000fc40000004100 */
[C---:B------:R-:W-:Y:S01]  /*9510*/  FMUL.FTZ R31, R12.reuse, R31 ;  /* 0x0000001f0c1f7220 */ /* 0x040fe20000410000 */
[----:B------:R-:W-:Y:S02]  /*9520*/  HADD2.F32 R149, -RZ, R149.H0_H0 ;  /* 0x20000095ff957230 */ /* 0x000fe40000004100 */
[-C--:B------:R-:W-:Y:S01]  /*9530*/  FFMA.FTZ R29, R29, R148.reuse, -R38 ;  /* 0x000000941d1d7223 */ /* 0x080fe20000010826 */
[----:B------:R-:W-:Y:S02]  /*9540*/  HADD2.F32 R38, -RZ, R30.H0_H0 ;  /* 0x2000001eff267230 */ /* 0x000fe40000004100 */
[-C--:B------:R-:W-:Y:S01]  /*9550*/  FFMA.FTZ R12, R12, R11.reuse, -R47 ;  /* 0x0000000b0c0c7223 */ /* 0x080fe2000001082f */
[----:B------:R-:W-:Y:S01]  /*9560*/  FFMA.FTZ R28, R28, R11, R31 ;  /* 0x0000000b1c1c7223 */ /* 0x000fe2000001001f */
[----:B------:R-:W-:Y:S02]  /*9570*/  HADD2.F32 R11, -RZ, R40.H0_H0 ;  /* 0x20000028ff0b7230 */ /* 0x000fe40000004100 */
[----:B------:R-:W-:Y:S01]  /*9580*/  FFMA.FTZ R15, R15, R148, R150 ;  /* 0x000000940f0f7223 */ /* 0x000fe20000010096 */
[----:B------:R-:W-:-:S02]  /*9590*/  HADD2.F32 R40, -RZ, R14.H0_H0 ;  /* 0x2000000eff287230 */ /* 0x000fc40000004100 */
[----:B------:R-:W-:Y:S01]  /*95a0*/  FMUL.FTZ R31, R38, R149 ;  /* 0x00000095261f7220 */ /* 0x000fe20000410000 */
[----:B------:R-:W-:Y:S01]  /*95b0*/  HADD2.F32 R30, -RZ, R30.H1_H1 ;  /* 0x3000001eff1e7230 */ /* 0x000fe20000004100 */
[----:B------:R-:W-:Y:S01]  /*95c0*/  F2FP.F16.F32.PACK_AB R12, R12, R29 ;  /* 0x0000001d0c0c723e */ /* 0x000fe200000000ff */
        /* <DEDUP_REMOVED lines=11> */
[----:B------:R-:W-:Y:S01]  /*9680*/  F2FP.F16.F32.PACK_AB R31, R70, R41 ;  /* 0x00000029461f723e */ /* 0x000fe200000000ff */
[----:B------:R-:W-:-:S02]  /*9690*/  IMAD.MOV.U32 R13, RZ, RZ, R42 ;  /* 0x000000ffff0d7224 */ /* 0x000fc400078e002a */
[----:B------:R-:W-:Y:S01]  /*96a0*/  F2FP.F16.F32.PACK_AB R14, R47, R40 ;  /* 0x000000282f0e723e */ /* 0x000fe200000000ff */
[----:B------:R-:W-:Y:S01]  /*96b0*/  IMAD.MOV.U32 R29, RZ, RZ, R46 ;  /* 0x000000ffff1d7224 */ /* 0x000fe200078e002e */
[----:B------:R-:W-:Y:S01]  /*96c0*/  F2FP.F16.F32.PACK_AB R30, R11, R38 ;  /* 0x000000260b1e723e */ /* 0x000fe200000000ff */
[----:B------:R-:W-:-:S07]  /*96d0*/  IMAD.MOV.U32 R15, RZ, RZ, R43 ;  /* 0x000000ffff0f7224 */ /* 0x000fce00078e002b */
.L_x_2756:
[----:B------:R-:W-:Y:S05]  /*96e0*/  BSYNC B2 ;  /* 0x0000000000027941 */ /* 0x000fea0003800000 */
.L_x_2755:
[----:B-1----:R1:W-:Y:S04]  /*96f0*/  ST.E.128 desc[UR60][R34.64], R12 ;  /* 0x0000000c22007985 */ /* 0x0023e8000c101d3c */
[----:B---3--:R1:W-:Y:S02]  /*9700*/  @!P3 ST.E.128 desc[UR60][R36.64], R28 ;  /* 0x0000001c2400b985 */ /* 0x0083e4000c101d3c */
.L_x_2754:
[----:B------:R-:W-:Y:S05]  /*9710*/  BSYNC B1 ;  /* 0x0000000000017941 */ /* 0x000fea0003800000 */
.L_x_2753:
[----:B------:R-:W-:-:S13]  /*9720*/  ISETP.NE.AND P3, PT, R10, RZ, PT ;  /* 0x000000ff0a00720c */ /* 0x000fda0003f65270 */
[----:B------:R-:W-:Y:S05]  /*9730*/  @!P3 BRA `(.L_x_2705) ;  /* 0x0000000c00a8b947 */ /* 0x000fea0003800000 */
[----:B0-----:R-:W3:Y:S01]  /*9740*/  LDL R11, [R1] ;  /* 0x00000000010b7983 */ /* 0x001ee20000100800 */
[----:B-1----:R-:W-:Y:S01]  /*9750*/  SHF.R.U32.HI R14, RZ, 0x3, R217 ;  /* 0x00000003ff0e7819 */ /* 0x002fe200000116d9 */
[----:B------:R-:W-:Y:S01]  /*9760*/  BSSY B1, `(.L_x_2757) ;  /* 0x000006c000017945 */ /* 0x000fe20003800000 */
[----:B------:R-:W-:-:S04]  /*9770*/  LEA R34, P3, R7, R117, 0x1 ;  /* 0x0000007507227211 */ /* 0x000fc800078608ff */
[----:B------:R-:W-:Y:S02]  /*9780*/  LEA.HI.X R35, R7, R116, R106, 0x1, P3 ;  /* 0x0000007407237211 */ /* 0x000fe400018f0c6a */
[----:B------:R-:W-:Y:S02]  /*9790*/  ISETP.GE.AND P3, PT, R192, R118, PT ;  /* 0x00000076c000720c */ /* 0x000fe40003f66270 */
[----:B---3--:R-:W-:-:S04]  /*97a0*/  LOP3.LUT P4, RZ, R11, 0x1, RZ, 0xc0, !PT ;  /* 0x000000010bff7812 */ /* 0x008fc8000788c0ff */
[----:B------:R-:W-:-:S04]  /*97b0*/  SEL R133, R119, R133, !P4 ;  /* 0x0000008577857207 */ /* 0x000fc80006000000 */
[----:B----4-:R-:W-:-:S04]  /*97c0*/  SHF.R.S32.HI R12, RZ, 0x1f, R133 ;  /* 0x0000001fff0c7819 */ /* 0x010fc80000011485 */
[----:B------:R-:W-:-:S04]  /*97d0*/  LEA.HI R133, R12, R133, RZ, 0x4 ;  /* 0x000000850c857211 */ /* 0x000fc800078f20ff */
[----:B------:R-:W-:-:S04]  /*97e0*/  LEA.HI.SX32 R133, R133, R110, 0x1c ;  /* 0x0000006e85857211 */ /* 0x000fc800078fe2ff */
[----:B------:R-:W-:Y:S02]  /*97f0*/  SHF.R.S32.HI R12, RZ, 0x1f, R133 ;  /* 0x0000001fff0c7819 */ /* 0x000fe40000011485 */
[----:B------:R-:W-:Y:S02]  /*9800*/  SHF.L.U32 R11, R133, 0x3, RZ ;  /* 0x00000003850b7819 */ /* 0x000fe400000006ff */
[----:B------:R-:W-:-:S04]  /*9810*/  LEA.HI R12, R12, R133, RZ, 0x3 ;  /* 0x000000850c0c7211 */ /* 0x000fc800078f18ff */
[----:B------:R-:W-:Y:S02]  /*9820*/  SHF.R.S32.HI R13, RZ, 0x3, R12 ;  /* 0x00000003ff0d7819 */ /* 0x000fe4000001140c */
[----:B------:R-:W-:-:S03]  /*9830*/  LOP3.LUT R12, R217, 0x38, R11, 0xf8, !PT ;  /* 0x00000038d90c7812 */ /* 0x000fc600078ef80b */
[----:B------:R-:W-:Y:S01]  /*9840*/  IMAD R13, R13, 0x1800, R224 ;  /* 0x000018000d0d7824 */ /* 0x000fe200078e02e0 */
[----:B------:R-:W-:-:S05]  /*9850*/  LOP3.LUT R12, R12, R14, RZ, 0x3c, !PT ;  /* 0x0000000e0c0c7212 */ /* 0x000fca00078e3cff */
        /* <DEDUP_REMOVED lines=10> */
[----:B------:R-:W-:Y:S01]  /*9900*/  MOV R40, R29 ;  /* 0x0000001d00287202 */ /* 0x000fe20000000f00 */
[----:B0-----:R-:W-:Y:S01]  /*9910*/  IMAD.MOV.U32 R29, RZ, RZ, R15 ;  /* 0x000000ffff1d7224 */ /* 0x001fe200078e000f */
[----:B------:R-:W-:Y:S01]  /*9920*/  SHF.R.U32.HI R43, RZ, 0x10, R53 ;  /* 0x00000010ff2b7819 */ /* 0x000fe20000011635 */
[----:B------:R-:W-:Y:S01]  /*9930*/  HADD2.F32 R45, -RZ, R45.H0_H0 ;  /* 0x2000002dff2d7230 */ /* 0x000fe20000004100 */
[--C-:B------:R-:W-:Y:S01]  /*9940*/  SHF.R.U64 R39, R66, 0x10, R67.reuse ;  /* 0x0000001042277819 */ /* 0x100fe20000001243 */
[--C-:B------:R-:W-:Y:S01]  /*9950*/  HADD2.F32 R31, -RZ, R40.reuse.H0_H0 ;  /* 0x20000028ff1f7230 */ /* 0x100fe20000004100 */
[----:B------:R-:W-:Y:S01]  /*9960*/  SHF.R.U32.HI R66, RZ, 0x10, R67 ;  /* 0x00000010ff427819 */ /* 0x000fe20000011643 */
[----:B------:R-:W-:Y:S01]  /*9970*/  HADD2.F32 R42, -RZ, R40.H1_H1 ;  /* 0x30000028ff2a7230 */ /* 0x000fe20000004100 */
[--C-:B------:R-:W-:Y:S01]  /*9980*/  SHF.R.U64 R37, R54, 0x10, R55.reuse ;  /* 0x0000001036257819 */ /* 0x100fe20000001237 */
[----:B------:R-:W-:Y:S01]  /*9990*/  HADD2.F32 R46, -RZ, R141.H1_H1 ;  /* 0x3000008dff2e7230 */ /* 0x000fe20000004100 */
[----:B------:R-:W-:Y:S01]  /*99a0*/  SHF.R.U32.HI R54, RZ, 0x10, R55 ;  /* 0x00000010ff367819 */ /* 0x000fe20000011637 */
[----:B------:R-:W-:-:S02]  /*99b0*/  HADD2.F32 R40, -RZ, R13.H1_H1 ;  /* 0x3000000dff287230 */ /* 0x000fc40000004100 */
[-C--:B------:R-:W-:Y:S01]  /*99c0*/  FMUL.FTZ R47, R42, R45.reuse ;  /* 0x0000002d2a2f7220 */ /* 0x080fe20000410000 */
[----:B------:R-:W-:Y:S02]  /*99d0*/  HADD2.F32 R15, -RZ, R13.H0_H0 ;  /* 0x2000000dff0f7230 */ /* 0x000fe40000004100 */
[-C--:B------:R-:W-:Y:S01]  /*99e0*/  FMUL.FTZ R48, R31, R46.reuse ;  /* 0x0000002e1f307220 */ /* 0x080fe20000410000 */
[----:B------:R-:W-:Y:S02]  /*99f0*/  HADD2.F32 R44, -RZ, R138.H0_H0 ;  /* 0x2000008aff2c7230 */ /* 0x000fe40000004100 */
        /* <DEDUP_REMOVED lines=9> */
[--C-:B------:R-:W-:Y:S01]  /*9a90*/  HADD2.F32 R43, -RZ, R41.reuse.H0_H0 ;  /* 0x20000029ff2b7230 */ /* 0x100fe20000004100 */
[----:B------:R-:W-:Y:S01]  /*9aa0*/  SHF.R.U64 R38, R64, 0x10, R65 ;  /* 0x0000001040267819 */ /* 0x000fe20000001241 */
[----:B------:R-:W-:Y:S01]  /*9ab0*/  HADD2.F32 R41, -RZ, R41.H1_H1 ;  /* 0x30000029ff297230 */ /* 0x000fe20000004100 */
[----:B------:R-:W-:Y:S01]  /*9ac0*/  SHF.R.U64 R36, R52, 0x10, R53 ;  /* 0x0000001034247819 */ /* 0x000fe20000001235 */
[----:B------:R-:W-:-:S02]  /*9ad0*/  HADD2.F32 R31, -RZ, R29.H0_H0 ;  /* 0x2000001dff1f7230 */ /* 0x000fc40000004100 */
[----:B------:R-:W-:Y:S01]  /*9ae0*/  FMUL.FTZ R50, R43, R48 ;  /* 0x000000302b327220 */ /* 0x000fe20000410000 */
[----:B------:R-:W-:Y:S02]  /*9af0*/  HADD2.F32 R44, -RZ, R29.H1_H1 ;  /* 0x3000001dff2c7230 */ /* 0x000fe40000004100 */
[----:B------:R-:W-:Y:S01]  /*9b00*/  FMUL.FTZ R45, R41, R66 ;  /* 0x00000042292d7220 */ /* 0x000fe20000410000 */
[----:B------:R-:W-:Y:S02]  /*9b10*/  HADD2.F32 R46, -RZ, R139.H0_H0 ;  /* 0x2000008bff2e7230 */ /* 0x000fe40000004100 */
        /* <DEDUP_REMOVED lines=8> */
[----:B------:R-:W-:Y:S01]  /*9ba0*/  HADD2.F32 R45, -RZ, R38.H0_H0 ;  /* 0x20000026ff2d7230 */ /* 0x000fe20000004100 */
[----:B------:R-:W-:Y:S01]  /*9bb0*/  F2FP.F16.F32.PACK_AB R13, R40, R13 ;  /* 0x0000000d280d723e */ /* 0x000fe200000000ff */
[----:B------:R-:W-:Y:S01]  /*9bc0*/  HADD2.F32 R41, -RZ, R28.H0_H0 ;  /* 0x2000001cff297230 */ /* 0x000fe20000004100 */
[----:B------:R-:W-:Y:S01]  /*9bd0*/  F2FP.F16.F32.PACK_AB R44, R44, R29 ;  /* 0x0000001d2c2c723e */ /* 0x000fe200000000ff */
[----:B------:R-:W-:Y:S01]  /*9be0*/  HADD2.F32 R38, -RZ, R12.H0_H0 ;  /* 0x2000000cff267230 */ /* 0x000fe20000004100 */
[----:B------:R-:W-:Y:S01]  /*9bf0*/  F2FP.F16.F32.PACK_AB R29, R42, R15 ;  /* 0x0000000f2a1d723e */ /* 0x000fe200000000ff */
[----:B------:R-:W-:-:S02]  /*9c00*/  HADD2.F32 R28, -RZ, R28.H1_H1 ;  /* 0x3000001cff1c7230 */ /* 0x000fc40000004100 */
[----:B------:R-:W-:Y:S01]  /*9c10*/  FMUL.FTZ R47, R41, R141 ;  /* 0x0000008d292f7220 */ /* 0x000fe20000410000 */
[----:B------:R-:W-:Y:S01]  /*9c20*/  HADD2.F32 R12, -RZ, R12.H1_H1 ;  /* 0x3000000cff0c7230 */ /* 0x000fe20000004100 */
[----:B------:R-:W-:Y:S01]  /*9c30*/  F2FP.F16.F32.PACK_AB R31, R46, R31 ;  /* 0x0000001f2e1f723e */ /* 0x000fe200000000ff */
[----:B------:R-:W-:Y:S02]  /*9c40*/  HADD2.F32 R138, -RZ, R138.H1_H1 ;  /* 0x3000008aff8a7230 */ /* 0x000fe40000004100 */
[-C--:B------:R-:W-:Y:S01]  /*9c50*/  FMUL.FTZ R49, R28, R45.reuse ;  /* 0x0000002d1c317220 */ /* 0x080fe20000410000 */
[----:B------:R-:W-:Y:S02]  /*9c60*/  HADD2.F32 R43, -RZ, R36.H0_H0 ;  /* 0x20000024ff2b7230 */ /* 0x000fe40000004100 */
[----:B------:R-:W-:Y:S01]  /*9c70*/  FMUL.FTZ R45, R12, R45 ;  /* 0x0000002d0c2d7220 */ /* 0x000fe20000410000 */
[C---:B------:R-:W-:Y:S01]  /*9c80*/  FMUL.FTZ R36, R38.reuse, R141 ;  /* 0x0000008d26247220 */ /* 0x040fe20000410000 */
[----:B------:R-:W-:Y:S01]  /*9c90*/  FFMA.FTZ R47, R38, R138, -R47 ;  /* 0x0000008a262f7223 */ /* 0x000fe2000001082f */
[----:B------:R-:W-:-:S02]  /*9ca0*/  HADD2.F32 R39, -RZ, R39.H0_H0 ;  /* 0x20000027ff277230 */ /* 0x000fc40000004100 */
[-C--:B------:R-:W-:Y:S01]  /*9cb0*/  FFMA.FTZ R45, R28, R43.reuse, R45 ;  /* 0x0000002b1c2d7223 */ /* 0x080fe2000001002d */
[----:B------:R-:W-:Y:S01]  /*9cc0*/  FFMA.FTZ R36, R41, R138, R36 ;  /* 0x0000008a29247223 */ /* 0x000fe20000010024 */
[----:B------:R-:W-:Y:S01]  /*9cd0*/  FFMA.FTZ R38, R12, R43, -R49 ;  /* 0x0000002b0c267223 */ /* 0x000fe20000010831 */
[----:B------:R-:W-:Y:S02]  /*9ce0*/  HADD2.F32 R28, -RZ, R30.H0_H0 ;  /* 0x2000001eff1c7230 */ /* 0x000fe40000004100 */
[----:B------:R-:W-:Y:S02]  /*9cf0*/  HADD2.F32 R41, -RZ, R140.H0_H0 ;  /* 0x2000008cff297230 */ /* 0x000fe40000004100 */
[----:B------:R-:W-:Y:S02]  /*9d00*/  HADD2.F32 R12, -RZ, R14.H0_H0 ;  /* 0x2000000eff0c7230 */ /* 0x000fe40000004100 */
[----:B------:R-:W-:Y:S02]  /*9d10*/  HADD2.F32 R30, -RZ, R30.H1_H1 ;  /* 0x3000001eff1e7230 */ /* 0x000fe40000004100 */
[----:B------:R-:W-:Y:S01]  /*9d20*/  FMUL.FTZ R43, R28, R41 ;  /* 0x000000291c2b7220 */ /* 0x000fe20000410000 */
[----:B------:R-:W-:-:S02]  /*9d30*/  HADD2.F32 R14, -RZ, R14.H1_H1 ;  /* 0x3000000eff0e7230 */ /* 0x000fc40000004100 */
[----:B------:R-:W-:Y:S01]  /*9d40*/  FMUL.FTZ R41, R12, R41 ;  /* 0x000000290c297220 */ /* 0x000fe20000410000 */
[----:B------:R-:W-:Y:S02]  /*9d50*/  HADD2.F32 R139, -RZ, R139.H1_H1 ;  /* 0x3000008bff8b7230 */ /* 0x000fe40000004100 */
[-C--:B------:R-:W-:Y:S01]  /*9d60*/  FMUL.FTZ R49, R30, R39.reuse ;  /* 0x000000271e317220 */ /* 0x080fe20000410000 */
[----:B------:R-:W-:Y:S02]  /*9d70*/  HADD2.F32 R37, -RZ, R37.H0_H0 ;  /* 0x20000025ff257230 */ /* 0x000fe40000004100 */
[----:B------:R-:W-:Y:S01]  /*9d80*/  FMUL.FTZ R39, R14, R39 ;  /* 0x000000270e277220 */ /* 0x000fe20000410000 */
[----:B------:R-:W-:Y:S02]  /*9d90*/  IMAD.MOV.U32 R15, RZ, RZ, R44 ;  /* 0x000000ffff0f7224 */ /* 0x000fe400078e002c */
        /* <DEDUP_REMOVED lines=8> */
.L_x_2758:
[----:B------:R-:W-:Y:S05]  /*9e20*/  BSYNC B1 ;  /* 0x0000000000017941 */ /* 0x000fea0003800000 */
.L_x_2757:
[----:B0-----:R0:W-:Y:S01]  /*9e30*/  ST.E.128 desc[UR60][R34.64], R12 ;  /* 0x0000000c22007985 */ /* 0x0011e2000c101d3c */
[----:B------:R-:W-:-:S13]  /*9e40*/  ISETP.GE.AND P3, PT, R11, R132, PT ;  /* 0x000000840b00720c */ /* 0x000fda0003f66270 */
[----:B------:R-:W-:Y:S05]  /*9e50*/  @P3 BRA `(.L_x_2705) ;  /* 0x0000000400e03947 */ /* 0x000fea0003800000 */
[----:B------:R-:W-:-:S05]  /*9e60*/  IMAD.WIDE R32, R11, 0x2, R32 ;  /* 0x000000020b207825 */ /* 0x000fca00078e0220 */
[----:B-1----:R1:W-:Y:S01]  /*9e70*/  ST.E.128 desc[UR60][R32.64], R28 ;  /* 0x0000001c20007985 */ /* 0x0023e2000c101d3c */
[----:B------:R-:W-:Y:S05]  /*9e80*/  BRA `(.L_x_2705) ;  /* 0x0000000400d47947 */ /* 0x000fea0003800000 */
.L_x_2670:
[----:B------:R-:W2:Y:S02]  /*9e90*/  LDL R11, [R1+0x4] ;  /* 0x00000400010b7983 */ /* 0x000ea40000100800 */
[----:B--2---:R-:W-:-:S13]  /*9ea0*/  R2UR UR4, R11 ;  /* 0x000000000b0472ca */ /* 0x004fda00000e0000 */
[----:B------:R-:W-:-:S06]  /*9eb0*/  UISETP.NE.AND UP0, UPT, UR4, 0x3, UPT ;  /* 0x000000030400788c */ /* 0x000fcc000bf05270 */
[----:B------:R-:W-:-:S13]  /*9ec0*/  PLOP3.LUT P2, PT, PT, PT, UP0, 0x80, 0x0 ;  /* 0x000000000000781c */ /* 0x000fda0003f4f008 */
[----:B------:R-:W-:Y:S05]  /*9ed0*/  @!P2 BRA `(.L_x_2759) ;  /* 0x000000000004a947 */ /* 0x000fea0003800000 */
[----:B------:R-:W-:Y:S01]  /*9ee0*/  BPT.TRAP 0x1 ;  /* 0x000000040000795c */ /* 0x000fe20000300000 */
.L_x_2759:
[----:B------:R-:W-:Y:S01]  /*9ef0*/  LEA R86, R18, R2, 0x3 ;  /* 0x0000000212567211 */ /* 0x000fe200078e18ff */
[----:B------:R-:W-:Y:S01]  /*9f00*/  BSSY B1, `(.L_x_2760) ;  /* 0x0000005000017945 */ /* 0x000fe20003800000 */
[----:B------:R-:W-:Y:S02]  /*9f10*/  SHF.L.U32 R87, R205, 0x1f, RZ ;  /* 0x0000001fcd577819 */ /* 0x000fe400000006ff */
[----:B------:R-:W-:Y:S02]  /*9f20*/  SHF.R.S32.HI R79, RZ, 0x1f, R76 ;  /* 0x0000001fff4f7819 */ /* 0x000fe4000001144c */
[----:B------:R-:W0:Y:S02]  /*9f30*/  SYNCS.PHASECHK.TRANS64.TRYWAIT P3, [R86+URZ+0x30890], R87 ;  /* 0x03089057560075a7 */ /* 0x000e24000806017f */
[----:B0-----:R-:W-:Y:S05]  /*9f40*/  @!P3 BRA `(.L_x_2761) ;  /* 0x000001e00030b947 */ /* 0x001fea0003800000 */
.L_x_3048:
[----:B------:R-:W-:Y:S05]  /*9f50*/  BSYNC B1 ;  /* 0x0000000000017941 */ /* 0x000fea0003800000 */
.L_x_2760:
        /* <DEDUP_REMOVED lines=25> */
.L_x_3052:
        /* <DEDUP_REMOVED lines=16> */
[----:B------:R-:W-:Y:S01]  /*a1f0*/  @!P5 SHF.L.U32 R11, R198, 0x3, RZ ;  /* 0x00000003c60bd819 */ /* 0x000fe200000006ff */
[----:B--2---:R-:W-:Y:S02]  /*a200*/  @!P5 IMAD.MOV.U32 R32, RZ, RZ, R37 ;  /* 0x000000ffff20d224 */ /* 0x004fe400078e0025 */
[----:B------:R-:W-:Y:S02]  /*a210*/  @!P5 IMAD.MOV.U32 R33, RZ, RZ, R36 ;  /* 0x000000ffff21d224 */ /* 0x000fe400078e0024 */
        /* <DEDUP_REMOVED lines=18> */
.L_x_2764:
[----:B------:R-:W-:Y:S05]  /*a340*/  BSYNC B1 ;  /* 0x0000000000017941 */ /* 0x000fea0003800000 */
.L_x_2763:
[----:B------:R-:W-:-:S03]  /*a350*/  UMOV UR4, 0xffffffff ;  /* 0xffffffff00047882 */ /* 0x000fc60000000000 */
[----:B------:R-:W-:Y:S05]  /*a360*/  BRA.DIV UR4, `(.L_x_2765) ;  /* 0x000001de04887947 */ /* 0x000fea000b800000 */
[----:B--2---:R2:W0:Y:S04]  /*a370*/  SHFL.IDX PT, R36, R35, 0x1, 0x1c1f ;  /* 0x003c1f0023247f89 */ /* 0x00442800000e0000 */
[----:B---3--:R2:W3:Y:S02]  /*a380*/  SHFL.IDX PT, R37, R34, 0x1, 0x1c1f ;  /* 0x003c1f0022257f89 */ /* 0x0084e400000e0000 */
.L_x_3056:
        /* <DEDUP_REMOVED lines=23> */
[----:B------:R-:W-:Y:S02]  /*a500*/  @!P5 IMAD.SHL.U32 R11, R199, 0x8, RZ ;  /* 0x00000008c70bd824 */ /* 0x000fe400078e00ff */
[----:B0-----:R-:W-:Y:S02]  /*a510*/  @!P5 IMAD.MOV.U32 R32, RZ, RZ, R37 ;  /* 0x000000ffff20d224 */ /* 0x001fe400078e0025 */
[----:B------:R-:W-:Y:S02]  /*a520*/  @!P5 IMAD.MOV.U32 R33, RZ, RZ, R36 ;  /* 0x000000ffff21d224 */ /* 0x000fe400078e0024 */
        /* <DEDUP_REMOVED lines=11> */
.L_x_2705:
[----:B------:R-:W-:Y:S05]  /*a5e0*/  BSYNC B0 ;  /* 0x0000000000007941 */ /* 0x000fea0003800000 */
.L_x_2669:
        /* <DEDUP_REMOVED lines=12> */
[----:B------:R-:W-:-:S04]  /*a6b0*/  @!P3 IADD3 R11, R86, 0x308a0, RZ ;  /* 0x000308a0560bb810 */ /* 0x000fc80007ffe0ff */
[----:B------:R-:W-:-:S04]  /*a6c0*/  @!P3 PRMT R11, RZ, 0x654, R11 ;  /* 0x00000654ff0bb816 */ /* 0x000fc8000000000b */
[----:B------:R0:W-:Y:S01]  /*a6d0*/  @!P3 SYNCS.ARRIVE.TRANS64.RED.A1T0 RZ, [R11+URZ], RZ ;  /* 0x000000ff0bffb9a7 */ /* 0x0001e2000810043f */
[----:B------:R-:W-:Y:S05]  /*a6e0*/  @!P2 BRA `(.L_x_2767) ;  /* 0x000000000004a947 */ /* 0x000fea0003800000 */
[----:B------:R-:W-:Y:S01]  /*a6f0*/  BPT.TRAP 0x1 ;  /* 0x000000040000795c */ /* 0x000fe20000300000 */
.L_x_2767:
[----:B------:R-:W-:Y:S05]  /*a700*/  BSYNC B0 ;  /* 0x0000000000007941 */ /* 0x000fea0003800000 */
.L_x_2766:
[----:B------:R-:W3:Y:S01]  /*a710*/  SYNCS.PHASECHK.TRANS64.TRYWAIT P2, [R86+URZ+0x308b0], R87 ;  /* 0x0308b057560075a7 */ /* 0x000ee2000804017f */
[----:B------:R-:W-:Y:S04]  /*a720*/  BSSY B0, `(.L_x_2768) ;  /* 0x0000002000007945 */ /* 0x000fe80003800000 */
[----:B---3--:R-:W-:Y:S05]  /*a730*/  @!P2 BRA `(.L_x_2769) ;  /* 0x000001d800e0a947 */ /* 0x008fea0003800000 */
.L_x_3057:
[----:B------:R-:W-:Y:S05]  /*a740*/  BSYNC B0 ;  /* 0x0000000000007941 */ /* 0x000fea0003800000 */
.L_x_2768:
        /* <DEDUP_REMOVED lines=8> */
[----:B------:R-:W-:Y:S02]  /*a7d0*/  IMAD R84, R84, UR4, RZ ;  /* 0x0000000454547c24 */ /* 0x000fe4000f8e02ff */
[----:B------:R-:W-:Y:S02]  /*a7e0*/  IMAD.IADD R13, R13, 0x1, R79 ;  /* 0x000000010d0d7824 */ /* 0x000fe400078e024f */
        /* <DEDUP_REMOVED lines=16> */
[----:B-12---:R-:W-:-:S04]  /*a8f0*/  @!P5 LEA R34, P2, R16, R32, 0x1 ;  /* 0x000000201022d211 */ /* 0x006fc800078408ff */
        /* <DEDUP_REMOVED lines=28> */
.L_x_2771:
[----:B------:R-:W-:Y:S05]  /*aac0*/  BSYNC B0 ;  /* 0x0000000000007941 */ /* 0x000fea0003800000 */
.L_x_2770:
        /* <DEDUP_REMOVED lines=38> */
.L_x_2773:
[----:B------:R-:W-:Y:S05]  /*ad30*/  BSYNC B0 ;  /* 0x0000000000007941 */ /* 0x000fea0003800000 */
.L_x_2772:
[----:B------:R-:W5:Y:S01]  /*ad40*/  LDL R11, [R1] ;  /* 0x00000000010b7983 */ /* 0x000f620000100800 */
[----:B---3--:R-:W-:Y:S01]  /*ad50*/  @!P3 IADD3 R86, R86, 0x308c0, RZ ;  /* 0x000308c05656b810 */ /* 0x008fe20007ffe0ff */
[----:B------:R-:W-:Y:S01]  /*ad60*/  VIADD R18, R18, 0x1 ;  /* 0x0000000112127836 */ /* 0x000fe20000000000 */
[----:B------:R-:W-:Y:S01]  /*ad70*/  PLOP3.LUT P2, PT, PT, PT, PT, 0x8, 0x0 ;  /* 0x000000000000781c */ /* 0x000fe20003f4e170 */
[----:B------:R-:W-:Y:S01]  /*ad80*/  @!PT LDS RZ, [RZ] ;  /* 0x00000000fffff984 */ /* 0x000fe20000000800 */
[----:B------:R-:W-:Y:S01]  /*ad90*/  @!PT LDS RZ, [RZ] ;  /* 0x00000000fffff984 */ /* 0x000fe20000000800 */
[----:B------:R-:W-:Y:S01]  /*ada0*/  @!PT LDS RZ, [RZ] ;  /* 0x00000000fffff984 */ /* 0x000fe20000000800 */
[----:B------:R-:W-:Y:S01]  /*adb0*/  @!PT LDS RZ, [RZ] ;  /* 0x00000000fffff984 */ /* 0x000fe20000000800 */
[----:B------:R3:W-:Y:S06]  /*adc0*/  MEMBAR.ALL.CTA ;  /* 0x0000000000007992 */ /* 0x0007ec0000008000 */
[----:B---3--:R-:W3:Y:S01]  /*add0*/  FENCE.VIEW.ASYNC.S ;  /* 0x00000000000073c6 */ /* 0x008ee20000000000 */
[----:B------:R-:W-:Y:S01]  /*ade0*/  @!P3 PRMT R86, RZ, 0x654, R86 ;  /* 0x00000654ff56b816 */ /* 0x000fe20000000056 */
[----:B---3--:R3:W-:Y:S06]  /*adf0*/  BAR.SYNC.DEFER_BLOCKING R159, 0x80 ;  /* 0x0002009f0000751d */ /* 0x0087ec0000010000 */
[----:B------:R3:W-:Y:S01]  /*ae00*/  @!P3 SYNCS.ARRIVE.TRANS64.RED.A1T0 RZ, [R86+URZ], RZ ;  /* 0x000000ff56ffb9a7 */ /* 0x0007e2000810043f */
[----:B------:R-:W-:-:S04]  /*ae10*/  ISETP.NE.AND P3, PT, R18, 0x2, PT ;  /* 0x000000021200780c */ /* 0x000fc80003f65270 */
[----:B------:R-:W-:Y:S02]  /*ae20*/  SEL R12, RZ, 0x1, P3 ;  /* 0x00000001ff0c7807 */ /* 0x000fe40001800000 */
[----:B------:R-:W-:Y:S02]  /*ae30*/  SEL R18, R18, RZ, P3 ;  /* 0x000000ff12127207 */ /* 0x000fe40001800000 */
[----:B------:R-:W-:Y:S02]  /*ae40*/  LOP3.LUT R205, R205, R12, RZ, 0x3c, !PT ;  /* 0x0000000ccdcd7212 */ /* 0x000fe400078e3cff */
[----:B-----5:R-:W-:-:S13]  /*ae50*/  LOP3.LUT P4, RZ, R11, 0x2, RZ, 0xc0, !PT ;  /* 0x000000020bff7812 */ /* 0x020fda000788c0ff */
[----:B---3--:R-:W-:Y:S05]  /*ae60*/  @P4 BRA `(.L_x_2774) ;  /* 0xffffff7800c84947 */ /* 0x008fea000383ffff */
.L_x_2664:
[----:B------:R-:W3:Y:S01]  /*ae70*/  LDC R0, c[0x0][0x448] ;  /* 0x00011200ff007b82 */ /* 0x000ee20000000800 */
[----:B------:R-:W-:Y:S01]  /*ae80*/  BSSY B0, `(.L_x_2775) ;  /* 0x0000011000007945 */ /* 0x000fe20003800000 */
[----:B--2---:R-:W-:Y:S02]  /*ae90*/  MOV R80, RZ ;  /* 0x000000ff00507202 */ /* 0x004fe40000000f00 */
[----:B---3--:R-:W-:Y:S01]  /*aea0*/  ISETP.NE.AND P0, PT, R0, 0x1, PT ;  /* 0x000000010000780c */ /* 0x008fe20003f05270 */
[----:B------:R-:W-:-:S12]  /*aeb0*/  VIADD R0, R226, 0x7f ;  /* 0x0000007fe2007836 */ /* 0x000fd80000000000 */
[----:B------:R-:W2:Y:S08]  /*aec0*/  @P0 LDC R3, c[0x0][0x44c] ;  /* 0x00011300ff030b82 */ /* 0x000eb00000000800 */
[----:B------:R-:W3:Y:S01]  /*aed0*/  @P0 LDC R4, c[0x0][0x450] ;  /* 0x00011400ff040b82 */ /* 0x000ee20000000800 */
[----:B--2---:R-:W-:-:S05]  /*aee0*/  @P0 IMAD.HI.U32 R3, R0, R3, RZ ;  /* 0x0000000300030227 */ /* 0x004fca00078e00ff */
[----:B---3--:R-:W-:-:S05]  /*aef0*/  @P0 SHF.R.U32.HI R0, RZ, R4, R3 ;  /* 0x00000004ff000219 */ /* 0x008fca0000011603 */
[----:B------:R-:W-:-:S04]  /*af00*/  IMAD.IADD R0, R135, 0x1, R0 ;  /* 0x0000000187007824 */ /* 0x000fc800078e0200 */
[----:B------:R-:W-:-:S05]  /*af10*/  IMAD.HI R0, R0, 0x2aaaaaab, RZ ;  /* 0x2aaaaaab00007827 */ /* 0x000fca00078e02ff */
[----:B------:R-:W-:-:S04]  /*af20*/  SHF.R.U32.HI R3, RZ, 0x1f, R0 ;  /* 0x0000001fff037819 */ /* 0x000fc80000011600 */
[----:B------:R-:W-:-:S04]  /*af30*/  LEA.HI.SX32 R3, R0, R3, 0x1c ;  /* 0x0000000300037211 */ /* 0x000fc800078fe2ff */
[----:B------:R-:W-:-:S04]  /*af40*/  VIMNMX R136, R136, R3, PT ;  /* 0x0000000388887248 */ /* 0x000fc80003fe0100 */
[----:B------:R-:W-:Y:S01]  /*af50*/  ISETP.GE.AND P0, PT, R136, 0x1, PT ;  /* 0x000000018800780c */ /* 0x000fe20003f06270 */
[----:B------:R-:W-:-:S12]  /*af60*/  @P2 BRA `(.L_x_2776) ;  /* 0x0000000000082947 */ /* 0x000fd80003800000 */
[----:B------:R-:W2:Y:S02]  /*af70*/  FENCE.VIEW.ASYNC.G ;  /* 0x00000000000073c6 */ /* 0x000ea40000000100 */
[----:B--2---:R-:W-:Y:S06]  /*af80*/  BAR.ARV 0xc, 0x180 ;  /* 0x0306000000007b1d */ /* 0x004fec0000002000 */
.L_x_2776:
[----:B------:R-:W-:Y:S05]  /*af90*/  BSYNC B0 ;  /* 0x0000000000007941 */ /* 0x000fea0003800000 */
.L_x_2775:
[----:B------:R-:W-:Y:S04]  /*afa0*/  BSSY B0, `(.L_x_2777) ;  /* 0x0000020000007945 */ /* 0x000fe80003800000 */
[----:B------:R-:W-:Y:S05]  /*afb0*/  @!P0 BRA `(.L_x_2778) ;  /* 0x0000000000788947 */ /* 0x000fea0003800000 */
[----:B------:R-:W2:Y:S01]  /*afc0*/  LDL R0, [R1+0x40] ;  /* 0x0000400001007983 */ /* 0x000ea20000100800 */
[----:B------:R-:W-:Y:S01]  /*afd0*/  ULDC UR4, c[0x0][0x9f0] ;  /* 0x00027c0000047ab9 */ /* 0x000fe20000000800 */
[----:B--2---:R-:W-:-:S04]  /*afe0*/  ISETP.NE.AND P0, PT, R0, RZ, PT ;  /* 0x000000ff0000720c */ /* 0x004fc80003f05270 */
[----:B------:R-:W-:-:S04]  /*aff0*/  SEL R9, R0, UR4, P0 ;  /* 0x0000000400097c07 */ /* 0x000fc80008000000 */
[-C--:B------:R-:W-:Y:S02]  /*b000*/  IABS R6, R9.reuse ;  /* 0x0000000900067213 */ /* 0x080fe40000000000 */
[----:B------:R-:W-:Y:S02]  /*b010*/  IADD3 R0, R9, -0x1, R136 ;  /* 0xffffffff09007810 */ /* 0x000fe40007ffe088 */
[----:B------:R-:W2:Y:S01]  /*b020*/  I2F.RP R3, R6 ;  /* 0x0000000600037306 */ /* 0x000ea20000209400 */
[-C--:B------:R-:W-:Y:S02]  /*b030*/  IABS R10, R9.reuse ;  /* 0x00000009000a7213 */ /* 0x080fe40000000000 */
[----:B------:R-:W-:Y:S02]  /*b040*/  IABS R8, R0 ;  /* 0x0000000000087213 */ /* 0x000fe40000000000 */
[----:B------:R-:W-:-:S04]  /*b050*/  LOP3.LUT R0, R0, R9, RZ, 0x3c, !PT ;  /* 0x0000000900007212 */ /* 0x000fc800078e3cff */
[----:B------:R-:W-:Y:S01]  /*b060*/  ISETP.GE.AND P2, PT, R0, RZ, PT ;  /* 0x000000ff0000720c */ /* 0x000fe20003f46270 */
[----:B--2---:R-:W2:Y:S02]  /*b070*/  MUFU.RCP R3, R3 ;  /* 0x0000000300037308 */ /* 0x004ea40000001000 */
[----:B--2---:R-:W-:Y:S02]  /*b080*/  VIADD R4, R3, 0xffffffe ;  /* 0x0ffffffe03047836 */ /* 0x004fe40000000000 */
[----:B------:R-:W-:-:S04]  /*b090*/  IMAD.MOV R3, RZ, RZ, -R10 ;  /* 0x000000ffff037224 */ /* 0x000fc800078e0a0a */
[----:B------:R2:W3:Y:S02]  /*b0a0*/  F2I.FTZ.U32.TRUNC.NTZ R5, R4 ;  /* 0x0000000400057305 */ /* 0x0004e4000021f000 */
[----:B--2---:R-:W-:Y:S01]  /*b0b0*/  MOV R4, RZ ;  /* 0x000000ff00047202 */ /* 0x004fe20000000f00 */
[----:B---3--:R-:W-:-:S04]  /*b0c0*/  IMAD.MOV R7, RZ, RZ, -R5 ;  /* 0x000000ffff077224 */ /* 0x008fc800078e0a05 */
        /* <DEDUP_REMOVED lines=13> */
.L_x_2778:
[----:B------:R-:W-:Y:S05]  /*b1a0*/  BSYNC B0 ;  /* 0x0000000000007941 */ /* 0x000fea0003800000 */
.L_x_2777:
[----:B------:R-:W2:Y:S01]  /*b1b0*/  LDL R0, [R1+0x54] ;  /* 0x0000540001007983 */ /* 0x000ea20000100800 */
[----:B------:R-:W-:Y:S02]  /*b1c0*/  PLOP3.LUT P0, PT, PT, PT, PT, 0x80, 0x0 ;  /* 0x000000000000781c */ /* 0x000fe40003f0f070 */
        /* <DEDUP_REMOVED lines=21> */
[----:B0-----:R-:W-:Y:S02]  /*b320*/  CS2R R78, SRZ ;  /* 0x00000000004e7805 */ /* 0x001fe4000001ff00 */
        /* <DEDUP_REMOVED lines=22> */
[----:B-1--4-:R-:W-:Y:S02]  /*b490*/  CS2R R32, SRZ ;  /* 0x0000000000207805 */ /* 0x012fe4000001ff00 */
[----:B------:R-:W-:Y:S02]  /*b4a0*/  CS2R R30, SRZ ;  /* 0x00000000001e7805 */ /* 0x000fe4000001ff00 */
[----:B------:R-:W-:-:S02]  /*b4b0*/  CS2R R28, SRZ ;  /* 0x00000000001c7805 */ /* 0x000fc4000001ff00 */
[----:B------:R-:W-:Y:S02]  /*b4c0*/  CS2R R26, SRZ ;  /* 0x00000000001a7805 */ /* 0x000fe4000001ff00 */
[----:B------:R-:W-:Y:S01]  /*b4d0*/  CS2R R24, SRZ ;  /* 0x0000000000187805 */ /* 0x000fe2000001ff00 */
[----:B--2---:R-:W-:-:S05]  /*b4e0*/  IMAD R225, R0, R80, RZ ;  /* 0x0000005000e17224 */ /* 0x004fca00078e02ff */
[----:B------:R-:W-:-:S04]  /*b4f0*/  VIADDMNMX R80, R225, R80, R136, PT ;  /* 0x00000050e1507246 */ /* 0x000fc80003800188 */
[----:B------:R-:W-:-:S13]  /*b500*/  ISETP.GT.AND P1, PT, R80, R225, PT ;  /* 0x000000e15000720c */ /* 0x000fda0003f24270 */
[----:B------:R-:W-:Y:S05]  /*b510*/  @!P1 BRA `(.L_x_2779) ;  /* 0x00000108007c9947 */ /* 0x000fea0003800000 */
        /* <DEDUP_REMOVED lines=33> */
.L_x_2780:
        /* <DEDUP_REMOVED lines=13> */
.L_x_2784:
[----:B-1----:R1:W2:Y:S02]  /*b800*/  SYNCS.PHASECHK.TRANS64.TRYWAIT P0, [R2+URZ+0x30800], R3 ;  /* 0x03080003020075a7 */ /* 0x0022a4000800017f */
[----:B--2---:R-:W-:Y:S05]  /*b810*/  @!P0 NANOSLEEP.SYNCS 0x989680 ;  /* 0x009896800000895d */ /* 0x004fea0003900000 */
[----:B------:R-:W2:Y:S02]  /*b820*/  @!P0 SYNCS.PHASECHK.TRANS64 P0, [R2+URZ+0x30800], R3 ;  /* 0x03080003020085a7 */ /* 0x000ea4000800007f */
[----:B--2---:R-:W-:Y:S05]  /*b830*/  @!P0 BRA `(.L_x_2784) ;  /* 0xfffffffc00f08947 */ /* 0x004fea000383ffff */
.L_x_2783:
[----:B------:R-:W-:Y:S05]  /*b840*/  BSYNC B0 ;  /* 0x0000000000007941 */ /* 0x000fea0003800000 */
.L_x_2782:
[----:B------:R-:W-:Y:S05]  /*b850*/  BRA `(.L_x_2785) ;  /* 0x0000007000447947 */ /* 0x000fea0003800000 */
.L_x_2781:
[----:B------:R-:W2:Y:S01]  /*b860*/  LDL R0, [R1+0x58] ;  /* 0x0000580001007983 */ /* 0x000ea20000100800 */
[----:B------:R-:W-:Y:S01]  /*b870*/  ULDC.64 UR6, c[0x0][0x408] ;  /* 0x0001020000067ab9 */ /* 0x000fe20000000a00 */
[----:B--2---:R-:W-:Y:S02]  /*b880*/  R2UR UR4, R0 ;  /* 0x00000000000472ca */ /* 0x004fe400000e0000 */
[----:B-----5:R-:W-:-:S05]  /*b890*/  SHF.R.S32.HI R0, RZ, 0x1f, R134 ;  /* 0x0000001fff007819 */ /* 0x020fca0000011486 */
[----:B------:R-:W-:-:S04]  /*b8a0*/  IMAD R5, R0, UR6, RZ ;  /* 0x0000000600057c24 */ /* 0x000fc8000f8e02ff */
[----:B------:R-:W-:Y:S02]  /*b8b0*/  IMAD R5, R134, UR7, R5 ;  /* 0x0000000786057c24 */ /* 0x000fe4000f8e0205 */
[----:B------:R-:W-:-:S03]  /*b8c0*/  ULOP3.LUT UP0, URZ, UR4, 0x3ff, URZ, 0xc0, !UPT ;  /* 0x000003ff043f7892 */ /* 0x000fc6000f80c03f */
[----:B------:R-:W-:Y:S02]  /*b8d0*/  ULDC.64 UR4, c[0x0][0x3f8] ;  /* 0x0000fe0000047ab9 */ /* 0x000fe40000000a00 */
[----:B------:R-:W-:Y:S01]  /*b8e0*/  IMAD R3, R0, UR4, RZ ;  /* 0x0000000400037c24 */ /* 0x000fe2000f8e02ff */
[----:B------:R-:W-:Y:S01]  /*b8f0*/  PLOP3.LUT P0, PT, PT, PT, UP0, 0x80, 0x0 ;  /* 0x000000000000781c */ /* 0x000fe20003f0f008 */
[----:B------:R-:W-:-:S04]  /*b900*/  IMAD.WIDE.U32 R24, R134, UR4, RZ ;  /* 0x0000000486187c25 */ /* 0x000fc8000f8e00ff */
[C---:B------:R-:W-:Y:S02]  /*b910*/  IMAD R3, R134.reuse, UR5, R3 ;  /* 0x0000000586037c24 */ /* 0x040fe4000f8e0203 */
[----:B------:R-:W-:-:S04]  /*b920*/  IMAD.WIDE.U32 R134, R134, UR6, RZ ;  /* 0x0000000686867c25 */ /* 0x000fc8000f8e00ff */
        /* <DEDUP_REMOVED lines=19> */
.L_x_2786:
[----:B------:R-:W-:Y:S01]  /*ba60*/  ULDC.U8 UR4, c[0x0][0x410] ;  /* 0x0001040000047ab9 */ /* 0x000fe20000000000 */
[----:B------:R-:W-:Y:S01]  /*ba70*/  BSSY B0, `(.L_x_2787) ;  /* 0x00006e7000007945 */ /* 0x000fe20003800000 */
[----:B------:R-:W-:Y:S01]  /*ba80*/  ISETP.NE.AND P0, PT, RZ, UR4, PT ;  /* 0x00000004ff007c0c */ /* 0x000fe2000bf05270 */
[----:B------:R-:W-:-:S12]  /*ba90*/  IMAD.IADD R64, R204, 0x1, R226 ;  /* 0x00000001cc407824 */ /* 0x000fd800078e02e2 */
[----:B------:R-:W-:Y:S05]  /*baa0*/  @!P0 BRA `(.L_x_2788) ;  /* 0x0000003400b48947 */ /* 0x000fea0003800000 */
[----:B------:R-:W0:Y:S01]  /*bab0*/  LDC R10, c[0x0][0x448] ;  /* 0x00011200ff0a7b82 */ /* 0x000e220000000800 */
[----:B------:R-:W-:Y:S01]  /*bac0*/  LEA.HI R31, R31, R28, RZ, 0x2 ;  /* 0x0000001c1f1f7211 */ /* 0x000fe200078f10ff */
[----:B------:R-:W-:Y:S01]  /*bad0*/  ULDC.64 UR4, c[0x0][0x3f8] ;  /* 0x0000fe0000047ab9 */ /* 0x000fe20000000a00 */
[----:B------:R-:W-:Y:S01]  /*bae0*/  ULDC.64 UR6, c[0x0][0x408] ;  /* 0x0001020000067ab9 */ /* 0x000fe20000000a00 */
[----:B------:R-:W-:Y:S01]  /*baf0*/  MOV R4, R24 ;  /* 0x0000001800047202 */ /* 0x000fe20000000f00 */
        /* <DEDUP_REMOVED lines=22> */
[----:B------:R-:W-:-:S02]  /*bc60*/  IADD3 R3, R5, R9, RZ ;  /* 0x0000000905037210 */ /* 0x000fc40007ffe0ff */
[----:B------:R-:W-:Y:S01]  /*bc70*/  IMAD.IADD R63, R7, 0x1, R63 ;  /* 0x00000001073f7824 */ /* 0x000fe200078e023f */
[----:B------:R-:W-:Y:S02]  /*bc80*/  LEA R62, P1, R6, UR6, 0x1 ;  /* 0x00000006063e7c11 */ /* 0x000fe4000f8208ff */
[----:B------:R-:W-:Y:S02]  /*bc90*/  LEA.HI.X R0, R4, UR5, R3, 0x1, P0 ;  /* 0x0000000504007c11 */ /* 0x000fe400080f0c03 */
[----:B------:R-:W-:Y:S01]  /*bca0*/  LEA.HI.X R63, R6, UR7, R63, 0x1, P1 ;  /* 0x00000007063f7c11 */ /* 0x000fe200088f0c3f */
[----:B------:R-:W-:Y:S08]  /*bcb0*/  BRA.DIV UR4, `(.L_x_2789) ;  /* 0x000001c604947947 */ /* 0x000ff0000b800000 */
[----:B------:R0:W1:Y:S04]  /*bcc0*/  SHFL.IDX PT, R3, R0, RZ, 0x1c1f ;  /* 0x001c1fff00037589 */ /* 0x00006800000e0000 */
[----:B------:R0:W2:Y:S04]  /*bcd0*/  SHFL.IDX PT, R8, R65, RZ, 0x1c1f ;  /* 0x001c1fff41087589 */ /* 0x0000a800000e0000 */
[----:B------:R0:W3:Y:S04]  /*bce0*/  SHFL.IDX PT, R9, R63, RZ, 0x1c1f ;  /* 0x001c1fff3f097589 */ /* 0x0000e800000e0000 */
[----:B------:R0:W4:Y:S02]  /*bcf0*/  SHFL.IDX PT, R30, R62, RZ, 0x1c1f ;  /* 0x001c1fff3e1e7589 */ /* 0x00012400000e0000 */
.L_x_3063:
        /* <DEDUP_REMOVED lines=23> */
[C---:B------:R-:W-:Y:S02]  /*be70*/  @!P3 SHF.L.U32 R27, R215.reuse, 0x1, RZ ;  /* 0x00000001d71bb819 */ /* 0x040fe400000006ff */
[----:B------:R-:W-:Y:S01]  /*be80*/  @!P3 SHF.L.U64.HI R12, R215, 0x1, R12 ;  /* 0x00000001d70cb819 */ /* 0x000fe2000001020c */
[----:B------:R-:W-:Y:S01]  /*be90*/  @!P2 IMAD.SHL.U32 R21, R207, 0x2, RZ ;  /* 0x00000002cf15a824 */ /* 0x000fe200078e00ff */
[-C--:B--2---:R-:W-:Y:S02]  /*bea0*/  @!P3 IADD3 R28, P6, R8, R27.reuse, RZ ;  /* 0x0000001b081cb210 */ /* 0x084fe40007fde0ff */
[----:B------:R-:W-:Y:S01]  /*beb0*/  SHF.R.S32.HI R10, RZ, 0x1f, R207 ;  /* 0x0000001fff0a7819 */ /* 0x000fe200000114cf */
[----:B------:R-:W-:Y:S01]  /*bec0*/  @!P1 IMAD.SHL.U32 R13, R208, 0x2, RZ ;  /* 0x00000002d00d9824 */ /* 0x000fe200078e00ff */
[----:B----4-:R-:W-:Y:S01]  /*bed0*/  @!P3 IADD3 R26, P5, R30, R27, RZ ;  /* 0x0000001b1e1ab210 */ /* 0x010fe20007fbe0ff */
[----:B-1----:R-:W-:Y:S01]  /*bee0*/  @!P3 IMAD.X R29, R3, 0x1, R12, P6 ;  /* 0x00000001031db824 */ /* 0x002fe200030e060c */
[----:B------:R-:W-:Y:S01]  /*bef0*/  @!P2 SHF.L.U64.HI R10, R207, 0x1, R10 ;  /* 0x00000001cf0aa819 */ /* 0x000fe2000001020a */
[----:B------:R-:W-:Y:S01]  /*bf00*/  @!P4 IMAD.MOV.U32 R4, RZ, RZ, R8 ;  /* 0x000000ffff04c224 */ /* 0x000fe200078e0008 */
[----:B------:R-:W-:Y:S01]  /*bf10*/  @!P2 IADD3 R24, P6, R8, R21, RZ ;  /* 0x000000150818a210 */ /* 0x000fe20007fde0ff */
[----:B------:R-:W-:Y:S01]  /*bf20*/  @!P4 IMAD.MOV.U32 R5, RZ, RZ, R3 ;  /* 0x000000ffff05c224 */ /* 0x000fe200078e0003 */
[----:B------:R-:W-:-:S02]  /*bf30*/  ISETP.GE.AND P0, PT, R206, UR4, PT ;  /* 0x00000004ce007c0c */ /* 0x000fc4000bf06270 */
[----:B------:R-:W-:Y:S01]  /*bf40*/  SHF.R.S32.HI R7, RZ, 0x1f, R208 ;  /* 0x0000001fff077819 */ /* 0x000fe200000114d0 */
[----:B------:R-:W-:Y:S01]  /*bf50*/  @!P2 IMAD.X R25, R3, 0x1, R10, P6 ;  /* 0x000000010319a824 */ /* 0x000fe200030e060a */
[C---:B---3--:R-:W-:Y:S01]  /*bf60*/  @!P3 IADD3.X R27, R9.reuse, R12, RZ, P5, !PT ;  /* 0x0000000c091bb210 */ /* 0x048fe20002ffe4ff */
[----:B------:R-:W-:Y:S01]  /*bf70*/  @!P4 IMAD.WIDE R4, R194, 0x2, R4 ;  /* 0x00000002c204c825 */ /* 0x000fe200078e0204 */
[----:B------:R-:W-:Y:S02]  /*bf80*/  @!P2 IADD3 R20, P5, R30, R21, RZ ;  /* 0x000000151e14a210 */ /* 0x000fe40007fbe0ff */
[----:B------:R-:W-:Y:S02]  /*bf90*/  @!P1 SHF.L.U64.HI R6, R208, 0x1, R7 ;  /* 0x00000001d0069819 */ /* 0x000fe40000010207 */
[-C--:B------:R-:W-:Y:S01]  /*bfa0*/  @!P1 IADD3 R14, P6, R8, R13.reuse, RZ ;  /* 0x0000000d080e9210 */ /* 0x080fe20007fde0ff */
[----:B------:R-:W-:Y:S01]  /*bfb0*/  @!P2 IMAD.X R21, R9, 0x1, R10, P5 ;  /* 0x000000010915a824 */ /* 0x000fe200028e060a */
[----:B------:R-:W-:Y:S01]  /*bfc0*/  ISETP.GE.AND P5, PT, R216, UR4, PT ;  /* 0x00000004d8007c0c */ /* 0x000fe2000bfa6270 */
[----:B------:R1:W5:Y:S01]  /*bfd0*/  @!P4 LD.E.64 R60, desc[UR60][R4.64] ;  /* 0x0000003c043cc980 */ /* 0x000362000c101b00 */
[----:B------:R-:W-:Y:S01]  /*bfe0*/  @!P0 SHF.L.U32 R31, R206, 0x1, RZ ;  /* 0x00000001ce1f8819 */ /* 0x000fe200000006ff */
[----:B------:R-:W-:Y:S01]  /*bff0*/  @!P1 IMAD.X R15, R3, 0x1, R6, P6 ;  /* 0x00000001030f9824 */ /* 0x000fe200030e0606 */
[----:B------:R-:W-:-:S02]  /*c000*/  @!P1 IADD3 R12, P6, R30, R13, RZ ;  /* 0x0000000d1e0c9210 */ /* 0x000fc40007fde0ff */
[----:B------:R-:W-:-:S03]  /*c010*/  CS2R R58, SRZ ;  /* 0x00000000003a7805 */ /* 0x000fc6000001ff00 */
[----:B------:R-:W-:Y:S01]  /*c020*/  @!P1 IMAD.X R13, R9, 0x1, R6, P6 ;  /* 0x00000001090d9824 */ /* 0x000fe200030e0606 */
[----:B------:R-:W-:Y:S01]  /*c030*/  @!P0 IADD3 R10, P6, R8, R31, RZ ;  /* 0x0000001f080a8210 */ /* 0x000fe20007fde0ff */
[----:B-1----:R-:W-:Y:S01]  /*c040*/  @!P4 IMAD.MOV.U32 R4, RZ, RZ, R30 ;  /* 0x000000ffff04c224 */ /* 0x002fe200078e001e */
[----:B------:R-:W-:-:S04]  /*c050*/  SHF.R.S32.HI R5, RZ, 0x1f, R206 ;  /* 0x0000001fff057819 */ /* 0x000fc800000114ce */
[----:B------:R-:W-:Y:S01]  /*c060*/  @!P0 SHF.L.U64.HI R34, R206, 0x1, R5 ;  /* 0x00000001ce228819 */ /* 0x000fe20000010205 */
[----:B------:R-:W-:-:S03]  /*c070*/  @!P4 IMAD.MOV.U32 R5, RZ, RZ, R9 ;  /* 0x000000ffff05c224 */ /* 0x000fc600078e0009 */
[----:B------:R-:W-:Y:S01]  /*c080*/  @!P0 IADD3.X R11, R3, R34, RZ, P6, !PT ;  /* 0x00000022030b8210 */ /* 0x000fe200037fe4ff */
[----:B------:R-:W-:Y:S01]  /*c090*/  @!P4 IMAD.WIDE R6, R194, 0x2, R4 ;  /* 0x00000002c206c825 */ /* 0x000fe200078e0204 */
[----:B------:R-:W-:Y:S02]  /*c0a0*/  @!P0 IADD3 R4, P6, R30, R31, RZ ;  /* 0x0000001f1e048210 */ /* 0x000fe40007fde0ff */
[----:B------:R-:W-:Y:S01]  /*c0b0*/  SHF.R.S32.HI R5, RZ, 0x1f, R216 ;  /* 0x0000001fff057819 */ /* 0x000fe200000114d8 */
[C---:B------:R-:W-:Y:S01]  /*c0c0*/  @!P5 IMAD.SHL.U32 R31, R216.reuse, 0x2, RZ ;  /* 0x00000002d81fd824 */ /* 0x040fe200078e00ff */
[----:B------:R1:W5:Y:S01]  /*c0d0*/  @!P4 LD.E.64 R58, desc[UR60][R6.64] ;  /* 0x0000003c063ac980 */ /* 0x000362000c101b00 */
[----:B------:R-:W-:Y:S02]  /*c0e0*/  CS2R R56, SRZ ;  /* 0x0000000000387805 */ /* 0x000fe4000001ff00 */
[----:B------:R-:W-:Y:S01]  /*c0f0*/  @!P5 SHF.L.U64.HI R32, R216, 0x1, R5 ;  /* 0x00000001d820d819 */ /* 0x000fe20000010205 */
[----:B------:R-:W-:Y:S01]  /*c100*/  @!P0 IMAD.X R5, R9, 0x1, R34, P6 ;  /* 0x0000000109058824 */ /* 0x000fe200030e0622 */
[----:B------:R-:W-:-:S02]  /*c110*/  CS2R R54, SRZ ;  /* 0x0000000000367805 */ /* 0x000fc4000001ff00 */
[----:B------:R-:W-:Y:S02]  /*c120*/  CS2R R52, SRZ ;  /* 0x0000000000347805 */ /* 0x000fe4000001ff00 */
[----:B------:R-:W-:Y:S02]  /*c130*/  CS2R R50, SRZ ;  /* 0x0000000000327805 */ /* 0x000fe4000001ff00 */
[----:B------:R-:W-:Y:S02]  /*c140*/  CS2R R48, SRZ ;  /* 0x0000000000307805 */ /* 0x000fe4000001ff00 */
[----:B------:R-:W-:Y:S02]  /*c150*/  CS2R R46, SRZ ;  /* 0x00000000002e7805 */ /* 0x000fe4000001ff00 */
[----:B------:R-:W-:Y:S02]  /*c160*/  CS2R R44, SRZ ;  /* 0x00000000002c7805 */ /* 0x000fe4000001ff00 */
[----:B-1----:R-:W-:-:S02]  /*c170*/  @!P5 IADD3 R6, P4, R8, R31, RZ ;  /* 0x0000001f0806d210 */ /* 0x002fc40007f9e0ff */
[----:B------:R-:W-:Y:S02]  /*c180*/  CS2R R42, SRZ ;  /* 0x00000000002a7805 */ /* 0x000fe4000001ff00 */
[----:B------:R-:W-:Y:S02]  /*c190*/  @!P5 IADD3 R8, P6, R30, R31, RZ ;  /* 0x0000001f1e08d210 */ /* 0x000fe40007fde0ff */
[----:B------:R-:W-:Y:S02]  /*c1a0*/  CS2R R36, SRZ ;  /* 0x0000000000247805 */ /* 0x000fe4000001ff00 */
[----:B------:R-:W-:Y:S01]  /*c1b0*/  CS2R R38, SRZ ;  /* 0x0000000000267805 */ /* 0x000fe2000001ff00 */
[----:B------:R-:W-:Y:S01]  /*c1c0*/  @!P5 IMAD.X R7, R3, 0x1, R32, P4 ;  /* 0x000000010307d824 */ /* 0x000fe200020e0620 */
[----:B------:R-:W-:Y:S01]  /*c1d0*/  @!P5 IADD3.X R9, R9, R32, RZ, P6, !PT ;  /* 0x000000200909d210 */ /* 0x000fe200037fe4ff */
        /* <DEDUP_REMOVED lines=10> */
.L_x_2791:
[----:B------:R-:W-:Y:S05]  /*c280*/  BSYNC B1 ;  /* 0x0000000000017941 */ /* 0x000fea0003800000 */
.L_x_2790:
[----:B-1---5:R-:W-:Y:S01]  /*c290*/  IMAD.MOV.U32 R3, RZ, RZ, R54 ;  /* 0x000000ffff037224 */ /* 0x022fe200078e0036 */
[----:B------:R-:W-:Y:S01]  /*c2a0*/  MOV R6, R59 ;  /* 0x0000003b00067202 */ /* 0x000fe20000000f00 */
[----:B------:R-:W-:Y:S01]  /*c2b0*/  IMAD.MOV.U32 R4, RZ, RZ, R55 ;  /* 0x000000ffff047224 */ /* 0x000fe200078e0037 */
        /* <DEDUP_REMOVED lines=9> */
[----:B----4-:R-:W-:Y:S02]  /*c350*/  CS2R R30, SRZ ;  /* 0x00000000001e7805 */ /* 0x010fe4000001ff00 */
[----:B------:R-:W-:Y:S02]  /*c360*/  MOV R6, R47 ;  /* 0x0000002f00067202 */ /* 0x000fe40000000f00 */
        /* <DEDUP_REMOVED lines=9> */
[----:B------:R-:W-:Y:S01]  /*c400*/  IMAD.MOV.U32 R4, RZ, RZ, R61 ;  /* 0x000000ffff047224 */ /* 0x000fe200078e003d */
[----:B------:R-:W-:Y:S01]  /*c410*/  MOV R6, R57 ;  /* 0x0000003900067202 */ /* 0x000fe20000000f00 */
        /* <DEDUP_REMOVED lines=8> */
[----:B------:R-:W-:Y:S02]  /*c4a0*/  MOV R6, R49 ;  /* 0x0000003100067202 */ /* 0x000fe40000000f00 */
[----:B------:R-:W-:Y:S01]  /*c4b0*/  PRMT R81, R3, 0x5410, R4 ;  /* 0x0000541003517816 */ /* 0x000fe20000000004 */
[----:B------:R-:W-:Y:S01]  /*c4c0*/  IMAD.MOV.U32 R3, RZ, RZ, R44 ;  /* 0x000000ffff037224 */ /* 0x000fe200078e002c */
[----:B------:R-:W-:Y:S01]  /*c4d0*/  PRMT R75, R5, 0x5410, R6 ;  /* 0x00005410054b7816 */ /* 0x000fe20000000006 */
[----:B------:R-:W-:Y:S01]  /*c4e0*/  IMAD.MOV.U32 R4, RZ, RZ, R45 ;  /* 0x000000ffff047224 */ /* 0x000fe200078e002d */
[----:B------:R-:W-:Y:S01]  /*c4f0*/  MOV R6, R37 ;  /* 0x0000002500067202 */ /* 0x000fe20000000f00 */
[----:B------:R-:W-:-:S03]  /*c500*/  IMAD.MOV.U32 R5, RZ, RZ, R36 ;  /* 0x000000ffff057224 */ /* 0x000fc600078e0024 */
[----:B------:R-:W-:Y:S02]  /*c510*/  PRMT R71, R3, 0x5410, R4 ;  /* 0x0000541003477816 */ /* 0x000fe40000000004 */
[----:B------:R-:W-:Y:S01]  /*c520*/  PRMT R66, R6, 0x5410, R5 ;  /* 0x0000541006427816 */ /* 0x000fe20000000005 */
[----:B------:R-:W-:Y:S06]  /*c530*/  BRA.DIV UR4, `(.L_x_2792) ;  /* 0x000001be04e87947 */ /* 0x000fec000b800000 */
[----:B0-----:R-:W0:Y:S04]  /*c540*/  SHFL.IDX PT, R0, R0, 0x1, 0x1c1f ;  /* 0x003c1f0000007f89 */ /* 0x001e2800000e0000 */
[----:B------:R-:W1:Y:S04]  /*c550*/  SHFL.IDX PT, R65, R65, 0x1, 0x1c1f ;  /* 0x003c1f0041417f89 */ /* 0x000e6800000e0000 */
[----:B------:R-:W4:Y:S04]  /*c560*/  SHFL.IDX PT, R63, R63, 0x1, 0x1c1f ;  /* 0x003c1f003f3f7f89 */ /* 0x000f2800000e0000 */
[----:B------:R-:W0:Y:S02]  /*c570*/  SHFL.IDX PT, R62, R62, 0x1, 0x1c1f ;  /* 0x003c1f003e3e7f89 */ /* 0x000e2400000e0000 */
.L_x_3069:
[----:B------:R-:W5:Y:S01]  /*c580*/  LDL R3, [R1+0x38] ;  /* 0x0000380001037983 */ /* 0x000f620000100800 */
[----:B------:R-:W-:Y:S01]  /*c590*/  VIADD R64, R64, 0x40 ;  /* 0x0000004040407836 */ /* 0x000fe20000000000 */
[----:B------:R-:W-:Y:S01]  /*c5a0*/  LOP3.LUT R4, R220, 0x18, R16, 0xf8, !PT ;  /* 0x00000018dc047812 */ /* 0x000fe200078ef810 */
[----:B------:R-:W-:Y:S01]  /*c5b0*/  BSSY B1, `(.L_x_2793) ;  /* 0x000005a000017945 */ /* 0x000fe20003800000 */
[----:B------:R-:W-:Y:S02]  /*c5c0*/  CS2R R32, SRZ ;  /* 0x0000000000207805 */ /* 0x000fe4000001ff00 */
[----:B------:R-:W-:Y:S02]  /*c5d0*/  CS2R R26, SRZ ;  /* 0x00000000001a7805 */ /* 0x000fe4000001ff00 */
[----:B------:R-:W-:Y:S02]  /*c5e0*/  ISETP.GE.AND P1, PT, R64, R67, PT ;  /* 0x000000434000720c */ /* 0x000fe40003f26270 */
[----:B------:R-:W-:-:S02]  /*c5f0*/  CS2R R20, SRZ ;  /* 0x0000000000147805 */ /* 0x000fc4000001ff00 */
[----:B------:R-:W-:Y:S02]  /*c600*/  CS2R R12, SRZ ;  /* 0x00000000000c7805 */ /* 0x000fe4000001ff00 */
[----:B--23--:R-:W-:Y:S02]  /*c610*/  CS2R R8, SRZ ;  /* 0x0000000000087805 */ /* 0x00cfe4000001ff00 */
[----:B------:R-:W-:Y:S02]  /*c620*/  CS2R R40, SRZ ;  /* 0x0000000000287805 */ /* 0x000fe4000001ff00 */
[----:B------:R-:W-:Y:S02]  /*c630*/  CS2R R34, SRZ ;  /* 0x0000000000227805 */ /* 0x000fe4000001ff00 */
[----:B------:R-:W-:Y:S02]  /*c640*/  CS2R R28, SRZ ;  /* 0x00000000001c7805 */ /* 0x000fe4000001ff00 */
[----:B------:R-:W-:-:S02]  /*c650*/  CS2R R24, SRZ ;  /* 0x0000000000187805 */ /* 0x000fc4000001ff00 */
[----:B------:R-:W-:Y:S02]  /*c660*/  CS2R R14, SRZ ;  /* 0x00000000000e7805 */ /* 0x000fe4000001ff00 */
[----:B------:R-:W-:Y:S02]  /*c670*/  CS2R R10, SRZ ;  /* 0x00000000000a7805 */ /* 0x000fe4000001ff00 */
[----:B-----5:R-:W-:Y:S02]  /*c680*/  LOP3.LUT P0, RZ, R3, 0x4, RZ, 0xc0, !PT ;  /* 0x0000000403ff7812 */ /* 0x020fe4000780c0ff */
[----:B------:R-:W-:-:S05]  /*c690*/  LOP3.LUT R3, R4, R221, RZ, 0x3c, !PT ;  /* 0x000000dd04037212 */ /* 0x000fca00078e3cff */
[----:B------:R-:W-:-:S04]  /*c6a0*/  IMAD.IADD R3, R222, 0x1, R3 ;  /* 0x00000001de037824 */ /* 0x000fc800078e0203 */
        /* <DEDUP_REMOVED lines=12> */
[----:B------:R-:W-:Y:S02]  /*c770*/  SHF.R.S32.HI R9, RZ, 0x1f, R206 ;  /* 0x0000001fff097819 */ /* 0x000fe400000114ce */
[----:B------:R-:W-:Y:S01]  /*c780*/  @!P4 SHF.L.U32 R24, R215, 0x1, RZ ;  /* 0x00000001d718c819 */ /* 0x000fe200000006ff */
[----:B------:R-:W-:Y:S01]  /*c790*/  @!P3 IMAD.SHL.U32 R14, R207, 0x2, RZ ;  /* 0x00000002cf0eb824 */ /* 0x000fe200078e00ff */
[----:B------:R-:W-:Y:S01]  /*c7a0*/  @!P4 SHF.L.U64.HI R4, R215, 0x1, R4 ;  /* 0x00000001d704c819 */ /* 0x000fe20000010204 */
[----:B------:R-:W-:Y:S01]  /*c7b0*/  @!P2 IMAD.SHL.U32 R10, R208, 0x2, RZ ;  /* 0x00000002d00aa824 */ /* 0x000fe200078e00ff */
[----:B-1----:R-:W-:-:S02]  /*c7c0*/  @!P4 IADD3 R26, P5, R65, R24, RZ ;  /* 0x00000018411ac210 */ /* 0x002fc40007fbe0ff */
[----:B0-----:R-:W-:Y:S02]  /*c7d0*/  @!P4 IADD3 R24, P6, R62, R24, RZ ;  /* 0x000000183e18c210 */ /* 0x001fe40007fde0ff */
[----:B------:R-:W-:Y:S01]  /*c7e0*/  @!P3 SHF.L.U64.HI R5, R207, 0x1, R6 ;  /* 0x00000001cf05b819 */ /* 0x000fe20000010206 */
[----:B------:R-:W-:Y:S01]  /*c7f0*/  @!P4 IMAD.X R27, R0, 0x1, R4, P5 ;  /* 0x00000001001bc824 */ /* 0x000fe200028e0604 */
[----:B------:R-:W-:Y:S02]  /*c800*/  @!P3 IADD3 R20, P5, R65, R14, RZ ;  /* 0x0000000e4114b210 */ /* 0x000fe40007fbe0ff */
[----:B----4-:R-:W-:Y:S01]  /*c810*/  @!P4 IADD3.X R25, R63, R4, RZ, P6, !PT ;  /* 0x000000043f19c210 */ /* 0x010fe200037fe4ff */
[----:B------:R-:W-:Y:S01]  /*c820*/  @!P1 IMAD.SHL.U32 R4, R206, 0x2, RZ ;  /* 0x00000002ce049824 */ /* 0x000fe200078e00ff */
[----:B------:R-:W-:Y:S01]  /*c830*/  @!P3 IADD3 R14, P6, R62, R14, RZ ;  /* 0x0000000e3e0eb210 */ /* 0x000fe20007fde0ff */
[----:B------:R-:W-:Y:S01]  /*c840*/  @!P3 IMAD.X R21, R0, 0x1, R5, P5 ;  /* 0x000000010015b824 */ /* 0x000fe200028e0605 */
[----:B------:R-:W-:-:S02]  /*c850*/  @!P2 SHF.L.U64.HI R6, R208, 0x1, R7 ;  /* 0x00000001d006a819 */ /* 0x000fc40000010207 */
[-C--:B------:R-:W-:Y:S01]  /*c860*/  @!P2 IADD3 R12, P5, R65, R10.reuse, RZ ;  /* 0x0000000a410ca210 */ /* 0x080fe20007fbe0ff */
[C---:B------:R-:W-:Y:S01]  /*c870*/  @!P3 IMAD.X R15, R63.reuse, 0x1, R5, P6 ;  /* 0x000000013f0fb824 */ /* 0x040fe200030e0605 */
[----:B------:R-:W-:Y:S02]  /*c880*/  @!P2 IADD3 R10, P6, R62, R10, RZ ;  /* 0x0000000a3e0aa210 */ /* 0x000fe40007fde0ff */
[----:B------:R-:W-:Y:S02]  /*c890*/  @!P2 IADD3.X R13, R0, R6, RZ, P5, !PT ;  /* 0x00000006000da210 */ /* 0x000fe40002ffe4ff */
[----:B------:R-:W-:Y:S01]  /*c8a0*/  @!P1 SHF.L.U64.HI R7, R206, 0x1, R9 ;  /* 0x00000001ce079819 */ /* 0x000fe20000010209 */
[----:B------:R-:W-:Y:S01]  /*c8b0*/  @!P2 IMAD.X R11, R63, 0x1, R6, P6 ;  /* 0x000000013f0ba824 */ /* 0x000fe200030e0606 */
[----:B------:R-:W-:Y:S02]  /*c8c0*/  @!P1 IADD3 R8, P5, R65, R4, RZ ;  /* 0x0000000441089210 */ /* 0x000fe40007fbe0ff */
[----:B------:R-:W-:-:S02]  /*c8d0*/  ISETP.GE.AND P6, PT, R194, UR4, PT ;  /* 0x00000004c2007c0c */ /* 0x000fc4000bfc6270 */
        /* <DEDUP_REMOVED lines=9> */
[----:B------:R-:W-:-:S03]  /*c970*/  @!P6 IMAD.WIDE R28, R194, 0x2, R28 ;  /* 0x00000002c21ce825 */ /* 0x000fc600078e021c */
[----:B------:R-:W-:Y:S01]  /*c980*/  @!P5 SHF.L.U32 R33, R216, 0x1, RZ ;  /* 0x00000001d821d819 */ /* 0x000fe200000006ff */
[----:B------:R-:W-:Y:S01]  /*c990*/  @!P6 IMAD.WIDE R6, R194, 0x2, R6 ;  /* 0x00000002c206e825 */ /* 0x000fe200078e0206 */
[----:B------:R0:W5:Y:S01]  /*c9a0*/  @!P6 LD.E.64 R40, desc[UR60][R28.64] ;  /* 0x0000003c1c28e980 */ /* 0x000162000c101b00 */
[----:B------:R-:W-:-:S03]  /*c9b0*/  @!P5 SHF.L.U64.HI R32, R216, 0x1, R35 ;  /* 0x00000001d820d819 */ /* 0x000fc60000010223 */
[----:B------:R1:W5:Y:S01]  /*c9c0*/  @!P6 LD.E.64 R30, desc[UR60][R6.64] ;  /* 0x0000003c061ee980 */ /* 0x000362000c101b00 */
        /* <DEDUP_REMOVED lines=10> */
[----:B------:R0:W5:Y:S01]  /*ca70*/  @!P3 LD.E.64 R26, desc[UR60][R14.64] ;  /* 0x0000003c0e1ab980 */ /* 0x000162000c101b00 */
[----:B-1----:R-:W-:-:S03]  /*ca80*/  CS2R R20, SRZ ;  /* 0x0000000000147805 */ /* 0x002fc6000001ff00 */
[----:B------:R1:W5:Y:S04]  /*ca90*/  @!P4 LD.E.64 R32, desc[UR60][R24.64] ;  /* 0x0000003c1820c980 */ /* 0x000368000c101b00 */
[----:B------:R2:W5:Y:S01]  /*caa0*/  @!P2 LD.E.64 R20, desc[UR60][R10.64] ;  /* 0x0000003c0a14a980 */ /* 0x000562000c101b00 */
[----:B0-----:R-:W-:Y:S02]  /*cab0*/  CS2R R14, SRZ ;  /* 0x00000000000e7805 */ /* 0x001fe4000001ff00 */
        /* <DEDUP_REMOVED lines=9> */
.L_x_2794:
[----:B------:R-:W-:Y:S05]  /*cb50*/  BSYNC B1 ;  /* 0x0000000000017941 */ /* 0x000fea0003800000 */
.L_x_2793:
[----:B0-2---:R-:W2:Y:S01]  /*cb60*/  LDL R62, [R1+0x50] ;  /* 0x00005000013e7983 */ /* 0x005ea20000100800 */
[----:B-----5:R-:W-:Y:S01]  /*cb70*/  IMAD.MOV.U32 R5, RZ, RZ, R30 ;  /* 0x000000ffff057224 */ /* 0x020fe200078e001e */
[C---:B------:R-:W-:Y:S01]  /*cb80*/  IADD3 R0, R3.reuse, 0x12440, RZ ;  /* 0x0001244003007810 */ /* 0x040fe20007ffe0ff */
[----:B------:R-:W-:Y:S01]  /*cb90*/  VIADD R6, R3, 0x12400 ;  /* 0x0001240003067836 */ /* 0x000fe20000000000 */
[----:B------:R-:W-:Y:S01]  /*cba0*/  VIADDMNMX R67, R67, -R226, 0x80, PT ;  /* 0x0000008043437446 */ /* 0x000fe200038009e2 */
[----:B------:R-:W-:Y:S01]  /*cbb0*/  IMAD.MOV.U32 R7, RZ, RZ, R33 ;  /* 0x000000ffff077224 */ /* 0x000fe200078e0021 */
[----:B------:R-:W-:Y:S01]  /*cbc0*/  PRMT R88, R5, 0x7610, R88 ;  /* 0x0000761005587816 */ /* 0x000fe20000000058 */
[----:B------:R-:W-:Y:S01]  /*cbd0*/  IMAD.MOV.U32 R5, RZ, RZ, R31 ;  /* 0x000000ffff057224 */ /* 0x000fe200078e001f */
[----:B------:R-:W-:Y:S01]  /*cbe0*/  BSSY B1, `(.L_x_2795) ;  /* 0x000002b000017945 */ /* 0x000fe20003800000 */
[----:B------:R-:W-:Y:S01]  /*cbf0*/  @P0 VIADD R0, R6, 0xffffffc0 ;  /* 0xffffffc006000836 */ /* 0x000fe20000000000 */
[----:B------:R-:W-:Y:S01]  /*cc00*/  MOV R6, R32 ;  /* 0x0000002000067202 */ /* 0x000fe20000000f00 */
[----:B----4-:R-:W-:Y:S01]  /*cc10*/  IMAD.MOV.U32 R63, RZ, RZ, R34 ;  /* 0x000000ffff3f7224 */ /* 0x010fe200078e0022 */
[----:B------:R-:W-:-:S02]  /*cc20*/  PRMT R88, R88, 0x5410, R5 ;  /* 0x0000541058587816 */ /* 0x000fc40000000005 */
[----:B------:R-:W-:Y:S01]  /*cc30*/  PRMT R82, R6, 0x5410, R7 ;  /* 0x0000541006527816 */ /* 0x000fe20000000007 */
[----:B------:R-:W-:Y:S01]  /*cc40*/  IMAD.MOV.U32 R6, RZ, RZ, R26 ;  /* 0x000000ffff067224 */ /* 0x000fe200078e001a */
[----:B------:R-:W-:Y:S02]  /*cc50*/  MOV R7, R27 ;  /* 0x0000001b00077202 */ /* 0x000fe40000000f00 */
[----:B------:R-:W-:Y:S02]  /*cc60*/  PRMT R83, R63, 0x7610, R83 ;  /* 0x000076103f537816 */ /* 0x000fe40000000053 */
[----:B------:R-:W-:Y:S01]  /*cc70*/  PRMT R76, R6, 0x5410, R7 ;  /* 0x00005410064c7816 */ /* 0x000fe20000000007 */
[----:B------:R-:W-:Y:S01]  /*cc80*/  IMAD.MOV.U32 R6, RZ, RZ, R12 ;  /* 0x000000ffff067224 */ /* 0x000fe200078e000c */
[----:B------:R-:W-:Y:S02]  /*cc90*/  MOV R7, R13 ;  /* 0x0000000d00077202 */ /* 0x000fe40000000f00 */
[----:B------:R-:W-:-:S02]  /*cca0*/  MOV R63, R15 ;  /* 0x0000000f003f7202 */ /* 0x000fc40000000f00 */
[----:B------:R-:W-:Y:S01]  /*ccb0*/  PRMT R64, R7, 0x5410, R6 ;  /* 0x0000541007407816 */ /* 0x000fe20000000006 */
[----:B------:R-:W-:Y:S01]  /*ccc0*/  IMAD.MOV.U32 R6, RZ, RZ, R40 ;  /* 0x000000ffff067224 */ /* 0x000fe200078e0028 */
[----:B------:R-:W-:Y:S02]  /*ccd0*/  MOV R7, R41 ;  /* 0x0000002900077202 */ /* 0x000fe40000000f00 */
[----:B------:R-:W-:Y:S02]  /*cce0*/  ISETP.GE.AND P1, PT, R204, R67, PT ;  /* 0x00000043cc00720c */ /* 0x000fe40003f26270 */
[----:B------:R-:W-:Y:S01]  /*ccf0*/  PRMT R89, R6, 0x5410, R7 ;  /* 0x0000541006597816 */ /* 0x000fe20000000007 */
[----:B------:R-:W-:Y:S01]  /*cd00*/  IMAD.MOV.U32 R6, RZ, RZ, R28 ;  /* 0x000000ffff067224 */ /* 0x000fe200078e001c */
[----:B------:R-:W-:-:S04]  /*cd10*/  MOV R7, R29 ;  /* 0x0000001d00077202 */ /* 0x000fc80000000f00 */
[----:B------:R-:W-:Y:S01]  /*cd20*/  PRMT R77, R6, 0x5410, R7 ;  /* 0x00005410064d7816 */ /* 0x000fe20000000007 */
[----:B------:R-:W-:Y:S02]  /*cd30*/  IMAD.MOV.U32 R6, RZ, RZ, R25 ;  /* 0x000000ffff067224 */ /* 0x000fe400078e0019 */
[----:B------:R-:W-:-:S05]  /*cd40*/  IMAD.MOV.U32 R7, RZ, RZ, R14 ;  /* 0x000000ffff077224 */ /* 0x000fca00078e000e */
[----:B-1----:R-:W-:Y:S02]  /*cd50*/  PRMT R65, R7, 0x5410, R63 ;  /* 0x0000541007417816 */ /* 0x002fe4000000003f */
[----:B--2---:R-:W-:-:S04]  /*cd60*/  LEA.HI R4, R62, R62, RZ, 0x1 ;  /* 0x0000003e3e047211 */ /* 0x004fc800078f08ff */
[----:B------:R-:W-:-:S05]  /*cd70*/  LOP3.LUT R4, R4, 0xfffffffe, RZ, 0xc0, !PT ;  /* 0xfffffffe04047812 */ /* 0x000fca00078ec0ff */
[----:B------:R-:W-:Y:S02]  /*cd80*/  IMAD.IADD R4, R62, 0x1, -R4 ;  /* 0x000000013e047824 */ /* 0x000fe400078e0a04 */
        /* <DEDUP_REMOVED lines=8> */
[----:B------:R-:W-:Y:S01]  /*ce10*/  PRMT R62, R62, 0x5410, R4 ;  /* 0x000054103e3e7816 */ /* 0x000fe20000000004 */
[----:B------:R-:W-:-:S05]  /*ce20*/  IMAD.MOV.U32 R4, RZ, RZ, R35 ;  /* 0x000000ffff047224 */ /* 0x000fca00078e0023 */
[----:B------:R-:W-:Y:S01]  /*ce30*/  PRMT R83, R83, 0x5410, R4 ;  /* 0x0000541053537816 */ /* 0x000fe20000000004 */
[----:B------:R-:W-:-:S05]  /*ce40*/  IMAD.MOV.U32 R4, RZ, RZ, R24 ;  /* 0x000000ffff047224 */ /* 0x000fca00078e0018 */
[----:B------:R-:W-:Y:S01]  /*ce50*/  PRMT R73, R4, 0x5410, R6 ;  /* 0x0000541004497816 */ /* 0x000fe20000000006 */
[----:B------:R-:W-:Y:S02]  /*ce60*/  IMAD.MOV.U32 R4, RZ, RZ, R10 ;  /* 0x000000ffff047224 */ /* 0x000fe400078e000a */
[----:B------:R-:W-:Y:S01]  /*ce70*/  IMAD.MOV.U32 R6, RZ, RZ, R11 ;  /* 0x000000ffff067224 */ /* 0x000fe200078e000b */
[----:B0-----:R-:W-:Y:S06]  /*ce80*/  @!P0 BRA `(.L_x_2796) ;  /* 0x000001b800088947 */ /* 0x001fec0003800000 */
.L_x_3070:
[----:B------:R-:W-:Y:S05]  /*ce90*/  BSYNC B1 ;  /* 0x0000000000017941 */ /* 0x000fea0003800000 */
.L_x_2795:
[----:B------:R-:W-:Y:S01]  /*cea0*/  BSSY B1, `(.L_x_2797) ;  /* 0x0000116000017945 */ /* 0x000fe20003800000 */
[----:B------:R-:W-:-:S03]  /*ceb0*/  PRMT R63, R4, 0x5410, R6 ;  /* 0x00005410043f7816 */ /* 0x000fc60000000006 */
[----:B------:R-:W-:Y:S05]  /*cec0*/  @P1 BRA `(.L_x_2798) ;  /* 0x00000010004c1947 */ /* 0x000fea0003800000 */
[----:B0-----:R-:W0:Y:S01]  /*ced0*/  LDC R5, c[0x0][0x3f4] ;  /* 0x0000fd00ff057b82 */ /* 0x001e220000000800 */
        /* <DEDUP_REMOVED lines=9> */
[----:B------:R-:W-:Y:S01]  /*cf70*/  SHF.R.U32.HI R93, RZ, 0x10, R59 ;  /* 0x00000010ff5d7819 */ /* 0x000fe2000001163b */
[----:B------:R-:W-:Y:S01]  /*cf80*/  HADD2.F32 R85, -RZ, R85.H0_H0 ;  /* 0x20000055ff557230 */ /* 0x000fe20000004100 */
[--C-:B------:R-:W-:Y:S02]  /*cf90*/  SHF.R.U32.HI R91, RZ, 0x10, R61.reuse ;  /* 0x00000010ff5b7819 */ /* 0x100fe4000001163d */
[----:B------:R-:W-:Y:S01]  /*cfa0*/  SHF.R.U64 R60, R60, 0x10, R61 ;  /* 0x000000103c3c7819 */ /* 0x000fe2000000123d */
[----:B------:R-:W-:Y:S01]  /*cfb0*/  HADD2.F32 R93, -RZ, R93.H0_H0 ;  /* 0x2000005dff5d7230 */ /* 0x000fe20000004100 */
[----:B------:R-:W-:Y:S01]  /*cfc0*/  SHF.R.U64 R58, R58, 0x10, R59 ;  /* 0x000000103a3a7819 */ /* 0x000fe2000000123b */
[----:B------:R-:W-:Y:S02]  /*cfd0*/  HADD2.F32 R91, -RZ, R91.H0_H0 ;  /* 0x2000005bff5b7230 */ /* 0x000fe40000004100 */
[----:B------:R-:W-:-:S02]  /*cfe0*/  HADD2.F32 R59, -RZ, R78.H0_H0 ;  /* 0x2000004eff3b7230 */ /* 0x000fc40000004100 */
[----:B------:R-:W-:Y:S02]  /*cff0*/  HADD2.F32 R58, -RZ, R58.H0_H0 ;  /* 0x2000003aff3a7230 */ /* 0x000fe40000004100 */
[----:B------:R-:W-:Y:S02]  /*d000*/  HADD2.F32 R60, -RZ, R60.H0_H0 ;  /* 0x2000003cff3c7230 */ /* 0x000fe40000004100 */
[--C-:B0-----:R-:W-:Y:S02]  /*d010*/  HADD2.F32 R61, -RZ, R7.reuse.H1_H1 ;  /* 0x30000007ff3d7230 */ /* 0x101fe40000004100 */
[----:B------:R-:W-:Y:S02]  /*d020*/  HADD2.F32 R84, -RZ, R7.H0_H0 ;  /* 0x20000007ff547230 */ /* 0x000fe40000004100 */
[--C-:B------:R-:W-:Y:S02]  /*d030*/  HADD2.F32 R92, -RZ, R4.reuse.H1_H1 ;  /* 0x30000004ff5c7230 */ /* 0x100fe40000004100 */
[C---:B------:R-:W-:Y:S01]  /*d040*/  FMUL.FTZ R97, R61.reuse, R93 ;  /* 0x0000005d3d617220 */ /* 0x040fe20000410000 */
[----:B------:R-:W-:Y:S01]  /*d050*/  FMUL.FTZ R94, R61, R91 ;  /* 0x0000005b3d5e7220 */ /* 0x000fe20000410000 */
[----:B------:R-:W-:-:S02]  /*d060*/  HADD2.F32 R78, -RZ, R4.H0_H0 ;  /* 0x20000004ff4e7230 */ /* 0x000fc40000004100 */
[C---:B------:R-:W-:Y:S01]  /*d070*/  FFMA.FTZ R61, R84.reuse, R91, -R97 ;  /* 0x0000005b543d7223 */ /* 0x040fe20000010861 */
[--C-:B------:R-:W-:Y:S02]  /*d080*/  HADD2.F32 R4, -RZ, R6.reuse.H0_H0 ;  /* 0x20000006ff047230 */ /* 0x100fe40000004100 */
[----:B------:R-:W-:Y:S01]  /*d090*/  FFMA.FTZ R84, R84, R93, R94 ;  /* 0x0000005d54547223 */ /* 0x000fe2000001005e */
[----:B------:R-:W-:Y:S02]  /*d0a0*/  HADD2.F32 R6, -RZ, R6.H1_H1 ;  /* 0x30000006ff067230 */ /* 0x000fe40000004100 */
[C---:B------:R-:W-:Y:S01]  /*d0b0*/  FMUL.FTZ R95, R92.reuse, R59 ;  /* 0x0000003b5c5f7220 */ /* 0x040fe20000410000 */
[----:B------:R-:W-:Y:S02]  /*d0c0*/  HADD2.F32 R7, -RZ, R5.H0_H0 ;  /* 0x20000005ff077230 */ /* 0x000fe40000004100 */
[----:B------:R-:W-:Y:S01]  /*d0d0*/  FMUL.FTZ R97, R92, R85 ;  /* 0x000000555c617220 */ /* 0x000fe20000410000 */
[----:B------:R-:W-:-:S02]  /*d0e0*/  HADD2.F32 R93, -RZ, R90.H1_H1 ;  /* 0x3000005aff5d7230 */ /* 0x000fc40000004100 */
[C---:B------:R-:W-:Y:S01]  /*d0f0*/  FFMA.FTZ R85, R78.reuse, R85, -R95 ;  /* 0x000000554e557223 */ /* 0x040fe2000001085f */
[----:B------:R-:W-:Y:S02]  /*d100*/  HADD2.F32 R91, -RZ, R90.H0_H0 ;  /* 0x2000005aff5b7230 */ /* 0x000fe40000004100 */
[----:B------:R-:W-:Y:S01]  /*d110*/  FFMA.FTZ R78, R78, R59, R97 ;  /* 0x0000003b4e4e7223 */ /* 0x000fe20000010061 */
[----:B------:R-:W-:Y:S02]  /*d120*/  HADD2.F32 R5, -RZ, R5.H1_H1 ;  /* 0x30000005ff057230 */ /* 0x000fe40000004100 */
[C---:B------:R-:W-:Y:S01]  /*d130*/  FMUL.FTZ R95, R6.reuse, R93 ;  /* 0x0000005d065f7220 */ /* 0x040fe20000410000 */
[-C--:B------:R-:W-:Y:S02]  /*d140*/  FMUL.FTZ R90, R6, R91.reuse ;  /* 0x0000005b065a7220 */ /* 0x080fe40000410000 */
        /* <DEDUP_REMOVED lines=11> */
.L_x_2800:
[----:B------:R-:W-:Y:S05]  /*d200*/  BSYNC B2 ;  /* 0x0000000000027941 */ /* 0x000fea0003800000 */
.L_x_2799:
[----:B------:R-:W-:Y:S04]  /*d210*/  BSSY B2, `(.L_x_2801) ;  /* 0x000002c000027945 */ /* 0x000fe80003800000 */
[----:B------:R-:W-:Y:S05]  /*d220*/  @P1 BRA `(.L_x_2802) ;  /* 0x0000000000a81947 */ /* 0x000fea0003800000 */
[----:B0-----:R-:W0:Y:S01]  /*d230*/  LDS.128 R4, [R0] ;  /* 0x0000000000047984 */ /* 0x001e220000000c00 */
[----:B------:R-:W-:Y:S01]  /*d240*/  SHF.R.U32.HI R84, RZ, 0x10, R55 ;  /* 0x00000010ff547819 */ /* 0x000fe20000011637 */
[--C-:B------:R-:W-:Y:S01]  /*d250*/  HADD2.F32 R60, -RZ, R87.reuse.H1_H1 ;  /* 0x30000057ff3c7230 */ /* 0x100fe20000004100 */
[--C-:B------:R-:W-:Y:S01]  /*d260*/  SHF.R.U32.HI R61, RZ, 0x10, R57.reuse ;  /* 0x00000010ff3d7819 */ /* 0x100fe20000011639 */
[----:B------:R-:W-:Y:S01]  /*d270*/  HADD2.F32 R78, -RZ, R87.H0_H0 ;  /* 0x20000057ff4e7230 */ /* 0x000fe20000004100 */
[----:B------:R-:W-:Y:S01]  /*d280*/  SHF.R.U64 R56, R56, 0x10, R57 ;  /* 0x0000001038387819 */ /* 0x000fe20000001239 */
[----:B------:R-:W-:Y:S01]  /*d290*/  HADD2.F32 R84, -RZ, R84.H0_H0 ;  /* 0x20000054ff547230 */ /* 0x000fe20000004100 */
[----:B------:R-:W-:Y:S01]  /*d2a0*/  SHF.R.U64 R54, R54, 0x10, R55 ;  /* 0x0000001036367819 */ /* 0x000fe20000001237 */
[----:B------:R-:W-:Y:S02]  /*d2b0*/  HADD2.F32 R61, -RZ, R61.H0_H0 ;  /* 0x2000003dff3d7230 */ /* 0x000fe40000004100 */
[----:B------:R-:W-:-:S02]  /*d2c0*/  HADD2.F32 R56, -RZ, R56.H0_H0 ;  /* 0x20000038ff387230 */ /* 0x000fc40000004100 */
        /* <DEDUP_REMOVED lines=8> */
[----:B------:R-:W-:Y:S01]  /*d350*/  FFMA.FTZ R84, R58, R84, R59 ;  /* 0x000000543a547223 */ /* 0x000fe2000001003b */
[C---:B------:R-:W-:Y:S01]  /*d360*/  FMUL.FTZ R90, R57.reuse, R78 ;  /* 0x0000004e395a7220 */ /* 0x040fe20000410000 */
[-C--:B------:R-:W-:Y:S01]  /*d370*/  FMUL.FTZ R58, R57, R60.reuse ;  /* 0x0000003c393a7220 */ /* 0x080fe20000410000 */
[----:B------:R-:W-:Y:S02]  /*d380*/  HADD2.F32 R7, -RZ, R6.H0_H0 ;  /* 0x20000006ff077230 */ /* 0x000fe40000004100 */
[----:B------:R-:W-:Y:S02]  /*d390*/  HADD2.F32 R4, -RZ, R5.H0_H0 ;  /* 0x20000005ff047230 */ /* 0x000fe40000004100 */
[C---:B------:R-:W-:Y:S01]  /*d3a0*/  FFMA.FTZ R90, R55.reuse, R60, -R90 ;  /* 0x0000003c375a7223 */ /* 0x040fe2000001085a */
[----:B------:R-:W-:Y:S02]  /*d3b0*/  HADD2.F32 R57, -RZ, R86.H0_H0 ;  /* 0x20000056ff397230 */ /* 0x000fe40000004100 */
[----:B------:R-:W-:Y:S01]  /*d3c0*/  FFMA.FTZ R55, R55, R78, R58 ;  /* 0x0000004e37377223 */ /* 0x000fe2000001003a */
[----:B------:R-:W-:-:S02]  /*d3d0*/  HADD2.F32 R6, -RZ, R6.H1_H1 ;  /* 0x30000006ff067230 */ /* 0x000fc40000004100 */
[----:B------:R-:W-:Y:S02]  /*d3e0*/  HADD2.F32 R5, -RZ, R5.H1_H1 ;  /* 0x30000005ff057230 */ /* 0x000fe40000004100 */
[----:B------:R-:W-:Y:S02]  /*d3f0*/  HADD2.F32 R86, -RZ, R86.H1_H1 ;  /* 0x30000056ff567230 */ /* 0x000fe40000004100 */
[CC--:B------:R-:W-:Y:S01]  /*d400*/  FMUL.FTZ R58, R6.reuse, R57.reuse ;  /* 0x00000039063a7220 */ /* 0x0c0fe20000410000 */
[C---:B------:R-:W-:Y:S01]  /*d410*/  FMUL.FTZ R59, R5.reuse, R54 ;  /* 0x00000036053b7220 */ /* 0x040fe20000410000 */
[----:B------:R-:W-:Y:S01]  /*d420*/  FMUL.FTZ R61, R5, R56 ;  /* 0x00000038053d7220 */ /* 0x000fe20000410000 */
[-C--:B------:R-:W-:Y:S01]  /*d430*/  FMUL.FTZ R60, R6, R86.reuse ;  /* 0x00000056063c7220 */ /* 0x080fe20000410000 */
[C---:B------:R-:W-:Y:S01]  /*d440*/  FFMA.FTZ R6, R7.reuse, R86, -R58 ;  /* 0x0000005607067223 */ /* 0x040fe2000001083a */
[C---:B------:R-:W-:Y:S01]  /*d450*/  FFMA.FTZ R5, R4.reuse, R56, -R59 ;  /* 0x0000003804057223 */ /* 0x040fe2000001083b */
[----:B------:R-:W-:Y:S01]  /*d460*/  FFMA.FTZ R54, R4, R54, R61 ;  /* 0x0000003604367223 */ /* 0x000fe2000001003d */
[----:B------:R-:W-:Y:S01]  /*d470*/  FFMA.FTZ R57, R7, R57, R60 ;  /* 0x0000003907397223 */ /* 0x000fe2000001003c */
[----:B------:R-:W-:-:S02]  /*d480*/  F2FP.F16.F32.PACK_AB R7, R84, R85 ;  /* 0x000000555407723e */ /* 0x000fc400000000ff */
[----:B------:R-:W-:Y:S02]  /*d490*/  F2FP.F16.F32.PACK_AB R4, R55, R90 ;  /* 0x0000005a3704723e */ /* 0x000fe400000000ff */
[----:B------:R-:W-:Y:S02]  /*d4a0*/  F2FP.F16.F32.PACK_AB R6, R57, R6 ;  /* 0x000000063906723e */ /* 0x000fe400000000ff */
[----:B------:R-:W-:-:S05]  /*d4b0*/  F2FP.F16.F32.PACK_AB R5, R54, R5 ;  /* 0x000000053605723e */ /* 0x000fca00000000ff */
[----:B------:R1:W-:Y:S02]  /*d4c0*/  STS.128 [R0], R4 ;  /* 0x0000000400007388 */ /* 0x0003e40000000c00 */
.L_x_2802:
[----:B------:R-:W-:Y:S05]  /*d4d0*/  BSYNC B2 ;  /* 0x0000000000027941 */ /* 0x000fea0003800000 */
.L_x_2801:
[----:B------:R-:W-:Y:S04]  /*d4e0*/  BSSY B2, `(.L_x_2803) ;  /* 0x000002c000027945 */ /* 0x000fe80003800000 */
[----:B------:R-:W-:Y:S05]  /*d4f0*/  @P2 BRA `(.L_x_2804) ;  /* 0x0000000000a82947 */ /* 0x000fea0003800000 */
[----:B01----:R-:W0:Y:S01]  /*d500*/  LDS.128 R4, [R3+0x16400] ;  /* 0x0164000003047984 */ /* 0x003e220000000c00 */
        /* <DEDUP_REMOVED lines=41> */
.L_x_2804:
[----:B------:R-:W-:Y:S05]  /*d7a0*/  BSYNC B2 ;  /* 0x0000000000027941 */ /* 0x000fea0003800000 */
.L_x_2803:
        /* <DEDUP_REMOVED lines=44> */
.L_x_2806:
[----:B------:R-:W-:Y:S05]  /*da70*/  BSYNC B2 ;  /* 0x0000000000027941 */ /* 0x000fea0003800000 */
.L_x_2805:
        /* <DEDUP_REMOVED lines=44> */
.L_x_2808:
[----:B------:R-:W-:Y:S05]  /*dd40*/  BSYNC B2 ;  /* 0x0000000000027941 */ /* 0x000fea0003800000 */
.L_x_2807:
[----:B------:R-:W-:Y:S05]  /*dd50*/  @P5 BRA `(.L_x_2798) ;  /* 0x0000000000a85947 */ /* 0x000fea0003800000 */
[----:B01234-:R-:W0:Y:S01]  /*dd60*/  LDS.128 R4, [R0+0x8000] ;  /* 0x0080000000047984 */ /* 0x01fe220000000c00 */
[----:B------:R-:W-:Y:S01]  /*dd70*/  SHF.R.U32.HI R43, RZ, 0x10, R37 ;  /* 0x00000010ff2b7819 */ /* 0x000fe20000011625 */
[----:B------:R-:W-:Y:S01]  /*dd80*/  HADD2.F32 R42, -RZ, R66.H1_H1 ;  /* 0x30000042ff2a7230 */ /* 0x000fe20000004100 */
[--C-:B------:R-:W-:Y:S01]  /*dd90*/  SHF.R.U32.HI R45, RZ, 0x10, R39.reuse ;  /* 0x00000010ff2d7819 */ /* 0x100fe20000011627 */
[----:B------:R-:W-:Y:S01]  /*dda0*/  HADD2.F32 R44, -RZ, R69.H1_H1 ;  /* 0x30000045ff2c7230 */ /* 0x000fe20000004100 */
        /* <DEDUP_REMOVED lines=37> */
.L_x_2798:
[----:B------:R-:W-:Y:S05]  /*e000*/  BSYNC B1 ;  /* 0x0000000000017941 */ /* 0x000fea0003800000 */
.L_x_2797:
        /* <DEDUP_REMOVED lines=54> */
.L_x_2811:
[----:B------:R-:W-:Y:S05]  /*e370*/  BSYNC B1 ;  /* 0x0000000000017941 */ /* 0x000fea0003800000 */
.L_x_2810:
        /* <DEDUP_REMOVED lines=44> */
.L_x_2813:
[----:B------:R-:W-:Y:S05]  /*e640*/  BSYNC B1 ;  /* 0x0000000000017941 */ /* 0x000fea0003800000 */
.L_x_2812:
        /* <DEDUP_REMOVED lines=44> */
.L_x_2815:
[----:B------:R-:W-:Y:S05]  /*e910*/  BSYNC B1 ;  /* 0x0000000000017941 */ /* 0x000fea0003800000 */
.L_x_2814:
        /* <DEDUP_REMOVED lines=44> */
.L_x_2817:
[----:B------:R-:W-:Y:S05]  /*ebe0*/  BSYNC B1 ;  /* 0x0000000000017941 */ /* 0x000fea0003800000 */
.L_x_2816:
[----:B------:R-:W-:Y:S04]  /*ebf0*/  BSSY B1, `(.L_x_2818) ;  /* 0x000002c000017945 */ /* 0x000fe80003800000 */
[----:B------:R-:W-:Y:S05]  /*ec00*/  @P4 BRA `(.L_x_2819) ;  /* 0x0000000000a84947 */ /* 0x000fea0003800000 */
[----:B0123--:R-:W0:Y:S01]  /*ec10*/  LDS.128 R4, [R3+0x1c400] ;  /* 0x01c4000003047984 */ /* 0x00fe220000000c00 */
[----:B------:R-:W-:Y:S01]  /*ec20*/  SHF.R.U32.HI R21, RZ, 0x10, R15 ;  /* 0x00000010ff157819 */ /* 0x000fe2000001160f */
[----:B------:R-:W-:Y:S01]  /*ec30*/  HADD2.F32 R20, -RZ, R65.H0_H0 ;  /* 0x20000041ff147230 */ /* 0x000fe20000004100 */
[----:B------:R-:W-:Y:S01]  /*ec40*/  SHF.R.U32.HI R25, RZ, 0x10, R13 ;  /* 0x00000010ff197819 */ /* 0x000fe2000001160d */
[--C-:B------:R-:W-:Y:S01]  /*ec50*/  HADD2.F32 R24, -RZ, R64.reuse.H1_H1 ;  /* 0x30000040ff187230 */ /* 0x100fe20000004100 */
[----:B------:R-:W-:Y:S01]  /*ec60*/  SHF.R.U64 R31, R14, 0x10, R15 ;  /* 0x000000100e1f7819 */ /* 0x000fe2000000120f */
[----:B------:R-:W-:Y:S01]  /*ec70*/  HADD2.F32 R21, -RZ, R21.H0_H0 ;  /* 0x20000015ff157230 */ /* 0x000fe20000004100 */
        /* <DEDUP_REMOVED lines=35> */
.L_x_2819:
[----:B------:R-:W-:Y:S05]  /*eeb0*/  BSYNC B1 ;  /* 0x0000000000017941 */ /* 0x000fea0003800000 */
.L_x_2818:
        /* <DEDUP_REMOVED lines=44> */
.L_x_2788:
[----:B------:R-:W0:Y:S01]  /*f180*/  LDC R26, c[0x0][0x448] ;  /* 0x00011200ff1a7b82 */ /* 0x000e220000000800 */
[----:B------:R-:W-:Y:S01]  /*f190*/  LEA.HI R31, R31, R28, RZ, 0x2 ;  /* 0x0000001c1f1f7211 */ /* 0x000fe200078f10ff */
[----:B------:R-:W-:Y:S01]  /*f1a0*/  ULDC.64 UR4, c[0x0][0x3f8] ;  /* 0x0000fe0000047ab9 */ /* 0x000fe20000000a00 */
[----:B------:R-:W-:Y:S01]  /*f1b0*/  ULDC.64 UR6, c[0x0][0x408] ;  /* 0x0001020000067ab9 */ /* 0x000fe20000000a00 */
[----:B------:R-:W-:Y:S01]  /*f1c0*/  IMAD.MOV.U32 R6, RZ, RZ, R24 ;  /* 0x000000ffff067224 */ /* 0x000fe200078e0018 */
[----:B------:R-:W-:Y:S01]  /*f1d0*/  LOP3.LUT R31, R31, 0xfffffffc, RZ, 0xc0, !PT ;  /* 0xfffffffc1f1f7812 */ /* 0x000fe200078ec0ff */
[----:B------:R-:W-:-:S03]  /*f1e0*/  IMAD.MOV.U32 R7, RZ, RZ, R27 ;  /* 0x000000ffff077224 */ /* 0x000fc600078e001b */
[----:B------:R-:W-:-:S05]  /*f1f0*/  IADD3 R0, R28, -R31, RZ ;  /* 0x8000001f1c007210 */ /* 0x000fca0007ffe0ff */
        /* <DEDUP_REMOVED lines=29> */
.L_x_3076:
        /* <DEDUP_REMOVED lines=29> */
[----:B------:R-:W-:Y:S02]  /*f5a0*/  @!P2 SHF.L.U64.HI R32, R16, 0x1, R17 ;  /* 0x000000011020a819 */ /* 0x000fe40000010211 */
[-C--:B------:R-:W-:Y:S01]  /*f5b0*/  @!P2 IADD3 R4, P0, R4, R9.reuse, RZ ;  /* 0x000000090404a210 */ /* 0x080fe20007f1e0ff */
[----:B------:R-:W-:Y:S01]  /*f5c0*/  @!P3 IMAD.WIDE R10, R15, 0x2, R12 ;  /* 0x000000020f0ab825 */ /* 0x000fe200078e020c */
[----:B----4-:R-:W-:-:S02]  /*f5d0*/  @!P2 IADD3 R6, P1, R8, R9, RZ ;  /* 0x000000090806a210 */ /* 0x010fc40007f3e0ff */
[----:B------:R-:W-:Y:S01]  /*f5e0*/  @!P4 SHF.L.U32 R25, R199, 0x3, RZ ;  /* 0x00000003c719c819 */ /* 0x000fe200000006ff */
[----:B---3--:R-:W-:Y:S01]  /*f5f0*/  IMAD.MOV.U32 R9, RZ, RZ, R7 ;  /* 0x000000ffff097224 */ /* 0x008fe200078e0007 */
[----:B------:R-:W-:Y:S01]  /*f600*/  CS2R R36, SRZ ;  /* 0x0000000000247805 */ /* 0x000fe2000001ff00 */
[----:B------:R-:W-:Y:S01]  /*f610*/  @!P2 IMAD.X R5, R5, 0x1, R32, P0 ;  /* 0x000000010505a824 */ /* 0x000fe200000e0620 */
[----:B------:R-:W-:Y:S01]  /*f620*/  CS2R R38, SRZ ;  /* 0x0000000000267805 */ /* 0x000fe2000001ff00 */
[----:B------:R-:W-:Y:S01]  /*f630*/  @!P3 IMAD.WIDE R14, R15, 0x2, R8 ;  /* 0x000000020f0eb825 */ /* 0x000fe200078e0208 */
[----:B------:R-:W-:Y:S02]  /*f640*/  CS2R R34, SRZ ;  /* 0x0000000000227805 */ /* 0x000fe4000001ff00 */
[----:B------:R-:W-:Y:S02]  /*f650*/  CS2R R44, SRZ ;  /* 0x00000000002c7805 */ /* 0x000fe4000001ff00 */
[----:B------:R-:W-:Y:S01]  /*f660*/  CS2R R46, SRZ ;  /* 0x00000000002e7805 */ /* 0x000fe2000001ff00 */
[C---:B------:R-:W-:Y:S01]  /*f670*/  @!P4 IMAD.WIDE R12, R25.reuse, 0x2, R12 ;  /* 0x00000002190cc825 */ /* 0x040fe200078e020c */
        /* <DEDUP_REMOVED lines=10> */
.L_x_2822:
[----:B------:R-:W-:Y:S05]  /*f720*/  BSYNC B1 ;  /* 0x0000000000017941 */ /* 0x000fea0003800000 */
.L_x_2821:
[----:B-1---5:R-:W-:Y:S01]  /*f730*/  IMAD.MOV.U32 R5, RZ, RZ, R45 ;  /* 0x000000ffff057224 */ /* 0x022fe200078e002d */
[----:B--2---:R-:W-:Y:S01]  /*f740*/  MOV R4, R44 ;  /* 0x0000002c00047202 */ /* 0x004fe20000000f00 */
[----:B------:R-:W-:Y:S01]  /*f750*/  IMAD.MOV.U32 R6, RZ, RZ, R46 ;  /* 0x000000ffff067224 */ /* 0x000fe200078e002e */
[----:B------:R-:W-:Y:S01]  /*f760*/  UMOV UR4, 0xffffffff ;  /* 0xffffffff00047882 */ /* 0x000fe20000000000 */
[----:B---3--:R-:W-:Y:S01]  /*f770*/  IMAD.MOV.U32 R7, RZ, RZ, R47 ;  /* 0x000000ffff077224 */ /* 0x008fe200078e002f */
[----:B------:R-:W-:Y:S01]  /*f780*/  PRMT R91, R5, 0x7610, R91 ;  /* 0x00007610055b7816 */ /* 0x000fe2000000005b */
[----:B------:R-:W-:Y:S01]  /*f790*/  IMAD.MOV.U32 R5, RZ, RZ, R41 ;  /* 0x000000ffff057224 */ /* 0x000fe200078e0029 */
[----:B------:R-:W-:Y:S02]  /*f7a0*/  PRMT R98, R98, 0x5410, R4 ;  /* 0x0000541062627816 */ /* 0x000fe40000000004 */
        /* <DEDUP_REMOVED lines=39> */
.L_x_3082:
[----:B------:R-:W-:Y:S01]  /*fa20*/  IADD3 R64, R64, 0x40, RZ ;  /* 0x0000004040407810 */ /* 0x000fe20007ffe0ff */
[----:B------:R-:W-:Y:S01]  /*fa30*/  BSSY B1, `(.L_x_2824) ;  /* 0x0000034000017945 */ /* 0x000fe20003800000 */
[----:B------:R-:W-:Y:S02]  /*fa40*/  CS2R R6, SRZ ;  /* 0x0000000000067805 */ /* 0x000fe4000001ff00 */
[----:B----4-:R-:W-:Y:S02]  /*fa50*/  CS2R R8, SRZ ;  /* 0x0000000000087805 */ /* 0x010fe4000001ff00 */
[----:B------:R-:W-:Y:S02]  /*fa60*/  ISETP.GE.AND P0, PT, R64, R65, PT ;  /* 0x000000414000720c */ /* 0x000fe40003f06270 */
        /* <DEDUP_REMOVED lines=31> */
[----:B------:R0:W5:Y:S01]  /*fc60*/  @!P3 LD.E.128 R52, desc[UR60][R4.64] ;  /* 0x0000003c0434b980 */ /* 0x000162000c101d00 */
[----:B------:R-:W-:Y:S02]  /*fc70*/  CS2R R48, SRZ ;  /* 0x0000000000307805 */ /* 0x000fe4000001ff00 */
[----:B------:R-:W-:Y:S01]  /*fc80*/  @!P2 IADD3.X R21, R21, R14, RZ, P0, !PT ;  /* 0x0000000e1515a210 */ /* 0x000fe200007fe4ff */
[--C-:B------:R-:W-:Y:S01]  /*fc90*/  @!P3 IMAD.WIDE R12, R13, 0x2, R8.reuse ;  /* 0x000000020d0cb825 */ /* 0x100fe200078e0208 */
[----:B------:R1:W5:Y:S03]  /*fca0*/  @!P4 LD.E.128 R56, desc[UR60][R6.64] ;  /* 0x0000003c0638c980 */ /* 0x000366000c101d00 */
[----:B------:R-:W-:Y:S01]  /*fcb0*/  @!P4 IMAD.WIDE R62, R63, 0x2, R8 ;  /* 0x000000023f3ec825 */ /* 0x000fe200078e0208 */
[----:B------:R-:W-:-:S02]  /*fcc0*/  CS2R R8, SRZ ;  /* 0x0000000000087805 */ /* 0x000fc4000001ff00 */
[----:B------:R-:W-:Y:S02]  /*fcd0*/  CS2R R50, SRZ ;  /* 0x0000000000327805 */ /* 0x000fe4000001ff00 */
[----:B0-----:R-:W-:Y:S01]  /*fce0*/  CS2R R4, SRZ ;  /* 0x0000000000047805 */ /* 0x001fe2000001ff00 */
[----:B------:R-:W-:Y:S01]  /*fcf0*/  @!P2 IMAD.X R61, R61, 0x1, R14, P1 ;  /* 0x000000013d3da824 */ /* 0x000fe200008e060e */
[----:B------:R-:W-:Y:S01]  /*fd00*/  CS2R R14, SRZ ;  /* 0x00000000000e7805 */ /* 0x000fe2000001ff00 */
[----:B------:R0:W5:Y:S01]  /*fd10*/  @!P3 LD.E.128 R8, desc[UR60][R12.64] ;  /* 0x0000003c0c08b980 */ /* 0x000162000c101d00 */
[----:B-1----:R-:W-:-:S03]  /*fd20*/  CS2R R6, SRZ ;  /* 0x0000000000067805 */ /* 0x002fc6000001ff00 */
[----:B------:R4:W5:Y:S04]  /*fd30*/  @!P2 LD.E.128 R48, desc[UR60][R20.64] ;  /* 0x0000003c1430a980 */ /* 0x000968000c101d00 */
[----:B------:R4:W5:Y:S01]  /*fd40*/  @!P2 LD.E.128 R4, desc[UR60][R60.64] ;  /* 0x0000003c3c04a980 */ /* 0x000962000c101d00 */
[----:B0-----:R-:W-:-:S06]  /*fd50*/  CS2R R12, SRZ ;  /* 0x00000000000c7805 */ /* 0x001fcc000001ff00 */
[----:B------:R4:W5:Y:S02]  /*fd60*/  @!P4 LD.E.128 R12, desc[UR60][R62.64] ;  /* 0x0000003c3e0cc980 */ /* 0x000964000c101d00 */
.L_x_2825:
[----:B------:R-:W-:Y:S05]  /*fd70*/  BSYNC B1 ;  /* 0x0000000000017941 */ /* 0x000fea0003800000 */
.L_x_2824:
[----:B--2-4-:R-:W3:Y:S01]  /*fd80*/  LDL R61, [R1+0x50] ;  /* 0x00005000013d7983 */ /* 0x014ee20000100800 */
[----:B-1---5:R-:W-:Y:S01]  /*fd90*/  IMAD.MOV.U32 R20, RZ, RZ, R4 ;  /* 0x000000ffff147224 */ /* 0x022fe200078e0004 */
[----:B0-----:R-:W-:Y:S01]  /*fda0*/  MOV R62, R57 ;  /* 0x00000039003e7202 */ /* 0x001fe20000000f00 */
[----:B------:R-:W-:Y:S01]  /*fdb0*/  IMAD.MOV.U32 R21, RZ, RZ, R5 ;  /* 0x000000ffff157224 */ /* 0x000fe200078e0005 */
[----:B------:R-:W-:Y:S01]  /*fdc0*/  BSSY B1, `(.L_x_2826) ;  /* 0x000002c000017945 */ /* 0x000fe20003800000 */
[----:B------:R-:W-:-:S03]  /*fdd0*/  IMAD.MOV.U32 R60, RZ, RZ, R7 ;  /* 0x000000ffff3c7224 */ /* 0x000fc600078e0007 */
[----:B------:R-:W-:Y:S02]  /*fde0*/  PRMT R92, R20, 0x5410, R21 ;  /* 0x00005410145c7816 */ /* 0x000fe40000000015 */
[----:B------:R-:W-:-:S04]  /*fdf0*/  MOV R20, R6 ;  /* 0x0000000600147202 */ /* 0x000fc80000000f00 */
        /* <DEDUP_REMOVED lines=22> */
[----:B------:R-:W-:Y:S01]  /*ff60*/  IMAD.MOV.U32 R3, RZ, RZ, R15 ;  /* 0x000000ffff037224 */ /* 0x000fe200078e000f */
[----:B------:R-:W-:Y:S01]  /*ff70*/  PRMT R71, R61, 0x7610, R71 ;  /* 0x000076103d477816 */ /* 0x000fe20000000047 */
[----:B------:R-:W-:-:S03]  /*ff80*/  IMAD.MOV.U32 R61, RZ, RZ, R50 ;  /* 0x000000ffff3d7224 */ /* 0x000fc600078e0032 */
[----:B------:R-:W-:Y:S02]  /*ff90*/  PRMT R71, R71, 0x5410, R3 ;  /* 0x0000541047477816 */ /* 0x000fe40000000003 */
[----:B------:R-:W-:Y:S02]  /*ffa0*/  PRMT R96, R61, 0x7610, R96 ;  /* 0x000076103d607816 */ /* 0x000fe40000000060 */
[----:B------:R-:W-:Y:S02]  /*ffb0*/  MOV R61, R53 ;  /* 0x00000035003d7202 */ /* 0x000fe40000000f00 */
[----:B------:R-:W-:Y:S01]  /*ffc0*/  PRMT R96, R96, 0x5410, R20 ;  /* 0x0000541060607816 */ /* 0x000fe20000000014 */
[----:B------:R-:W-:Y:S01]  /*ffd0*/  IMAD.MOV.U32 R20, RZ, RZ, R54 ;  /* 0x000000ffff147224 */ /* 0x000fe200078e0036 */
[----:B------:R-:W-:Y:S01]  /*ffe0*/  PRMT R77, R60, 0x5410, R61 ;  /* 0x000054103c4d7816 */ /* 0x000fe2000000003d */
[----:B------:R-:W-:Y:S01]  /*fff0*/  IMAD.MOV.U32 R60, RZ, RZ, R55 ;  /* 0x000000ffff3c7224 */ /* 0x000fe200078e0037 */
[----:B------:R-:W-:Y:S01]  /*10000*/  VIADDMNMX R3, R65, -R226, 0x80, PT ;  /* 0x0000008041037446 */ /* 0x000fe200038009e2 */
[----:B------:R-:W-:-:S03]  /*10010*/  IMAD.MOV.U32 R61, RZ, RZ, R56 ;  /* 0x000000ffff3d7224 */ /* 0x000fc600078e0038 */
[----:B------:R-:W-:Y:S01]  /*10020*/  PRMT R78, R20, 0x5410, R60 ;  /* 0x00005410144e7816 */ /* 0x000fe2000000003c */
[----:B------:R-:W-:Y:S01]  /*10030*/  IMAD.MOV.U32 R20, RZ, RZ, R58 ;  /* 0x000000ffff147224 */ /* 0x000fe200078e003a */
[----:B------:R-:W-:Y:S01]  /*10040*/  ISETP.GE.AND P1, PT, R204, R3, PT ;  /* 0x00000003cc00720c */ /* 0x000fe20003f26270 */
[----:B------:R-:W-:Y:S01]  /*10050*/  IMAD.MOV.U32 R60, RZ, RZ, R59 ;  /* 0x000000ffff3c7224 */ /* 0x000fe200078e003b */
[----:B------:R-:W-:Y:S01]  /*10060*/  PRMT R72, R61, 0x5410, R62 ;  /* 0x000054103d487816 */ /* 0x000fe2000000003e */
[----:B0-----:R-:W-:Y:S10]  /*10070*/  @!P0 BRA `(.L_x_2827) ;  /* 0x0000018800888947 */ /* 0x001ff40003800000 */
.L_x_3083:
[----:B------:R-:W-:Y:S05]  /*10080*/  BSYNC B1 ;  /* 0x0000000000017941 */ /* 0x000fea0003800000 */
.L_x_2826:
[----:B------:R-:W-:Y:S01]  /*10090*/  BSSY B1, `(.L_x_2828) ;  /* 0x0000142000017945 */ /* 0x000fe20003800000 */
[----:B------:R-:W-:-:S03]  /*100a0*/  PRMT R73, R20, 0x5410, R60 ;  /* 0x0000541014497816 */ /* 0x000fc6000000003c */
[----:B------:R-:W-:Y:S05]  /*100b0*/  @P1 BRA `(.L_x_2829) ;  /* 0x0000001000fc1947 */ /* 0x000fea0003800000 */
[----:B0-----:R-:W0:Y:S01]  /*100c0*/  LDC R21, c[0x0][0x3f4] ;  /* 0x0000fd00ff157b82 */ /* 0x001e220000000800 */
[----:B------:R-:W-:Y:S01]  /*100d0*/  BSSY B2, `(.L_x_2830) ;  /* 0x0000067000027945 */ /* 0x000fe20003800000 */
[-C--:B0-----:R-:W-:Y:S02]  /*100e0*/  ISETP.GE.AND P0, PT, R16, R21.reuse, PT ;  /* 0x000000151000720c */ /* 0x081fe40003f06270 */
[-C--:B------:R-:W-:Y:S02]  /*100f0*/  ISETP.GE.AND P1, PT, R193, R21.reuse, PT ;  /* 0x00000015c100720c */ /* 0x080fe40003f26270 */
[----:B------:R-:W-:-:S09]  /*10100*/  ISETP.GE.AND P2, PT, R192, R21, PT ;  /* 0x00000015c000720c */ /* 0x000fd20003f46270 */
[----:B------:R-:W-:Y:S05]  /*10110*/  @P0 BRA `(.L_x_2831) ;  /* 0x0000000400880947 */ /* 0x000fea0003800000 */
[----:B------:R-:W-:Y:S01]  /*10120*/  LEA.HI R60, R21, R0, RZ, 0x1d ;  /* 0x00000000153c7211 */ /* 0x000fe200078fe8ff */
[----:B------:R-:W-:Y:S01]  /*10130*/  HADD2.F32 R91, -RZ, R91.H0_H0 ;  /* 0x2000005bff5b7230 */ /* 0x000fe20000004100 */
[----:B------:R-:W-:Y:S01]  /*10140*/  LOP3.LUT R20, R220, 0x38, R16, 0xf8, !PT ;  /* 0x00000038dc147812 */ /* 0x000fe200078ef810 */
[----:B------:R-:W-:Y:S01]  /*10150*/  HADD2.F32 R93, -RZ, R93.H0_H0 ;  /* 0x2000005dff5d7230 */ /* 0x000fe20000004100 */
[----:B------:R-:W-:Y:S01]  /*10160*/  SHF.R.S32.HI R65, RZ, 0x1f, R60 ;  /* 0x0000001fff417819 */ /* 0x000fe2000001143c */
[----:B------:R-:W-:Y:S01]  /*10170*/  IMAD.SHL.U32 R63, R60, 0x8, RZ ;  /* 0x000000083c3f7824 */ /* 0x000fe200078e00ff */
[----:B------:R-:W-:Y:S02]  /*10180*/  LOP3.LUT R61, R20, R221, RZ, 0x3c, !PT ;  /* 0x000000dd143d7212 */ /* 0x000fe400078e3cff */
[----:B------:R-:W-:Y:S02]  /*10190*/  LEA.HI R65, R65, R60, RZ, 0x3 ;  /* 0x0000003c41417211 */ /* 0x000fe400078f18ff */
[----:B------:R-:W-:-:S02]  /*101a0*/  LOP3.LUT R60, R220, 0x38, R63, 0xf8, !PT ;  /* 0x00000038dc3c7812 */ /* 0x000fc400078ef83f */
[----:B------:R-:W-:Y:S01]  /*101b0*/  IADD3 R61, R222, R61, RZ ;  /* 0x0000003dde3d7210 */ /* 0x000fe20007ffe0ff */
[----:B------:R-:W-:Y:S01]  /*101c0*/  IMAD.SHL.U32 R65, R65, 0x400, RZ ;  /* 0x0000040041417824 */ /* 0x000fe200078e00ff */
[----:B------:R-:W-:Y:S02]  /*101d0*/  LOP3.LUT R64, R60, R221, RZ, 0x3c, !PT ;  /* 0x000000dd3c407212 */ /* 0x000fe400078e3cff */
[----:B------:R-:W-:Y:S01]  /*101e0*/  SHF.R.U32.HI R84, RZ, 0x10, R45 ;  /* 0x00000010ff547819 */ /* 0x000fe2000001162d */
[----:B------:R-:W-:Y:S01]  /*101f0*/  IMAD R20, R61, 0x2, R2 ;  /* 0x000000023d147824 */ /* 0x000fe200078e0202 */
[----:B------:R-:W-:Y:S02]  /*10200*/  LOP3.LUT R65, R65, 0x7fffe000, RZ, 0xc0, !PT ;  /* 0x7fffe00041417812 */ /* 0x000fe400078ec0ff */
[--C-:B------:R-:W-:Y:S01]  /*10210*/  SHF.R.U32.HI R74, RZ, 0x10, R33.reuse ;  /* 0x00000010ff4a7819 */ /* 0x100fe20000011621 */
[----:B------:R-:W-:Y:S01]  /*10220*/  HADD2.F32 R84, -RZ, R84.H0_H0 ;  /* 0x20000054ff547230 */ /* 0x000fe20000004100 */
[----:B------:R-:W-:Y:S01]  /*10230*/  IADD3 R65, R64, R65, R222 ;  /* 0x0000004140417210 */ /* 0x000fe20007ffe0de */
[----:B------:R-:W0:Y:S01]  /*10240*/  LDS.128 R60, [R20+0x12400] ;  /* 0x01240000143c7984 */ /* 0x000e220000000c00 */
[----:B------:R-:W-:-:S02]  /*10250*/  SHF.R.U64 R32, R32, 0x10, R33 ;  /* 0x0000001020207819 */ /* 0x000fc40000001221 */
[----:B------:R-:W-:Y:S01]  /*10260*/  SHF.R.U64 R33, R44, 0x10, R45 ;  /* 0x000000102c217819 */ /* 0x000fe2000000122d */
[----:B------:R-:W-:Y:S01]  /*10270*/  IMAD R69, R65, 0x2, R2 ;  /* 0x0000000241457824 */ /* 0x000fe200078e0202 */
[--C-:B------:R-:W-:Y:S02]  /*10280*/  SHF.R.U64 R44, R46, 0x10, R47.reuse ;  /* 0x000000102e2c7819 */ /* 0x100fe4000000122f */
[----:B------:R-:W-:Y:S02]  /*10290*/  SHF.R.U32.HI R46, RZ, 0x10, R47 ;  /* 0x00000010ff2e7819 */ /* 0x000fe4000001162f */
[----:B------:R-:W1:Y:S01]  /*102a0*/  LDS.128 R64, [R69+0x12400] ;  /* 0x0124000045407984 */ /* 0x000e620000000c00 */
[--C-:B------:R-:W-:Y:S02]  /*102b0*/  SHF.R.U64 R34, R34, 0x10, R35.reuse ;  /* 0x0000001022227819 */ /* 0x100fe40000001223 */
[----:B------:R-:W-:Y:S01]  /*102c0*/  SHF.R.U32.HI R35, RZ, 0x10, R35 ;  /* 0x00000010ff237819 */ /* 0x000fe20000011623 */
[----:B0-----:R-:W-:-:S02]  /*102d0*/  HADD2.F32 R86, -RZ, R61.H0_H0 ;  /* 0x2000003dff567230 */ /* 0x001fc40000004100 */
[----:B------:R-:W-:Y:S02]  /*102e0*/  HADD2.F32 R61, -RZ, R61.H1_H1 ;  /* 0x3000003dff3d7230 */ /* 0x000fe40000004100 */
[----:B------:R-:W-:Y:S02]  /*102f0*/  HADD2.F32 R45, -RZ, R60.H0_H0 ;  /* 0x2000003cff2d7230 */ /* 0x000fe40000004100 */
[----:B------:R-:W-:Y:S02]  /*10300*/  HADD2.F32 R47, -RZ, R62.H0_H0 ;  /* 0x2000003eff2f7230 */ /* 0x000fe40000004100 */
[----:B------:R-:W-:Y:S02]  /*10310*/  HADD2.F32 R85, -RZ, R63.H0_H0 ;  /* 0x2000003fff557230 */ /* 0x000fe40000004100 */
[--C-:B-1----:R-:W-:Y:S02]  /*10320*/  HADD2.F32 R90, -RZ, R65.reuse.H0_H0 ;  /* 0x20000041ff5a7230 */ /* 0x102fe40000004100 */
[----:B------:R-:W-:-:S02]  /*10330*/  HADD2.F32 R88, -RZ, R65.H1_H1 ;  /* 0x30000041ff587230 */ /* 0x000fc40000004100 */
[----:B------:R-:W-:Y:S02]  /*10340*/  HADD2.F32 R65, -RZ, R64.H0_H0 ;  /* 0x20000040ff417230 */ /* 0x000fe40000004100 */
[C---:B------:R-:W-:Y:S01]  /*10350*/  FMUL.FTZ R105, R90.reuse, R91 ;  /* 0x0000005b5a697220 */ /* 0x040fe20000410000 */
[-C--:B------:R-:W-:Y:S01]  /*10360*/  FMUL.FTZ R103, R90, R93.reuse ;  /* 0x0000005d5a677220 */ /* 0x080fe20000410000 */
[----:B------:R-:W-:Y:S01]  /*10370*/  FMUL.FTZ R102, R88, R84 ;  /* 0x0000005458667220 */ /* 0x000fe20000410000 */
[----:B------:R-:W-:Y:S02]  /*10380*/  HADD2.F32 R87, -RZ, R66.H0_H0 ;  /* 0x20000042ff577230 */ /* 0x000fe40000004100 */
[C---:B------:R-:W-:Y:S01]  /*10390*/  FFMA.FTZ R90, R86.reuse, R93, -R105 ;  /* 0x0000005d565a7223 */ /* 0x040fe20000010869 */
[----:B------:R-:W-:Y:S02]  /*103a0*/  HADD2.F32 R93, -RZ, R74.H0_H0 ;  /* 0x2000004aff5d7230 */ /* 0x000fe40000004100 */
[----:B------:R-:W-:Y:S01]  /*103b0*/  FFMA.FTZ R86, R86, R91, R103 ;  /* 0x0000005b56567223 */ /* 0x000fe20000010067 */
[----:B------:R-:W-:-:S02]  /*103c0*/  HADD2.F32 R74, -RZ, R98.H1_H1 ;  /* 0x30000062ff4a7230 */ /* 0x000fc40000004100 */
[----:B------:R-:W-:Y:S02]  /*103d0*/  HADD2.F32 R98, -RZ, R98.H0_H0 ;  /* 0x20000062ff627230 */ /* 0x000fe40000004100 */
[-C--:B------:R-:W-:Y:S01]  /*103e0*/  FMUL.FTZ R104, R88, R93.reuse ;  /* 0x0000005d58687220 */ /* 0x080fe20000410000 */
[----:B------:R-:W-:Y:S01]  /*103f0*/  FFMA.FTZ R91, R61, R93, -R102 ;  /* 0x0000005d3d5b7223 */ /* 0x000fe20000010866 */
[--C-:B------:R-:W-:Y:S02]  /*10400*/  HADD2.F32 R88, -RZ, R107.reuse.H1_H1 ;  /* 0x3000006bff587230 */ /* 0x100fe40000004100 */
[----:B------:R-:W-:Y:S01]  /*10410*/  FMUL.FTZ R102, R65, R74 ;  /* 0x0000004a41667220 */ /* 0x000fe20000410000 */
[----:B------:R-:W-:Y:S01]  /*10420*/  FFMA.FTZ R61, R61, R84, R104 ;  /* 0x000000543d3d7223 */ /* 0x000fe20000010068 */
[-C--:B------:R-:W-:Y:S01]  /*10430*/  FMUL.FTZ R65, R65, R98.reuse ;  /* 0x0000006241417220 */ /* 0x080fe20000410000 */
[----:B------:R-:W-:Y:S02]  /*10440*/  HADD2.F32 R84, -RZ, R107.H0_H0 ;  /* 0x2000006bff547230 */ /* 0x000fe40000004100 */
[----:B------:R-:W-:Y:S01]  /*10450*/  FFMA.FTZ R98, R45, R98, -R102 ;  /* 0x000000622d627223 */ /* 0x000fe20000010866 */
[----:B------:R-:W-:-:S02]  /*10460*/  HADD2.F32 R89, -RZ, R67.H0_H0 ;  /* 0x20000043ff597230 */ /* 0x000fc40000004100 */
[----:B------:R-:W-:Y:S01]  /*10470*/  FMUL.FTZ R108, R87, R88 ;  /* 0x00000058576c7220 */ /* 0x000fe20000410000 */
[--C-:B------:R-:W-:Y:S02]  /*10480*/  HADD2.F32 R104, -RZ, R106.reuse.H0_H0 ;  /* 0x2000006aff687230 */ /* 0x100fe40000004100 */
[----:B------:R-:W-:Y:S01]  /*10490*/  FFMA.FTZ R74, R45, R74, R65 ;  /* 0x0000004a2d4a7223 */ /* 0x000fe20000010041 */
[----:B------:R-:W-:Y:S02]  /*104a0*/  HADD2.F32 R102, -RZ, R106.H1_H1 ;  /* 0x3000006aff667230 */ /* 0x000fe40000004100 */
[-C--:B------:R-:W-:Y:S01]  /*104b0*/  FMUL.FTZ R106, R87, R84.reuse ;  /* 0x00000054576a7220 */ /* 0x080fe20000410000 */
[----:B------:R-:W-:Y:S01]  /*104c0*/  FFMA.FTZ R65, R47, R84, -R108 ;  /* 0x000000542f417223 */ /* 0x000fe2000001086c */
[----:B------:R-:W-:Y:S02]  /*104d0*/  HADD2.F32 R67, -RZ, R67.H1_H1 ;  /* 0x30000043ff437230 */ /* 0x000fe40000004100 */
[----:B------:R-:W-:Y:S01]  /*104e0*/  FMUL.FTZ R110, R89, R104 ;  /* 0x00000068596e7220 */ /* 0x000fe20000410000 */
[----:B------:R-:W-:-:S02]  /*104f0*/  HADD2.F32 R84, -RZ, R46.H0_H0 ;  /* 0x2000002eff547230 */ /* 0x000fc40000004100 */
[----:B------:R-:W-:Y:S01]  /*10500*/  FMUL.FTZ R89, R89, R102 ;  /* 0x0000006659597220 */ /* 0x000fe20000410000 */
[----:B------:R-:W-:Y:S02]  /*10510*/  HADD2.F32 R108, -RZ, R35.H0_H0 ;  /* 0x20000023ff6c7230 */ /* 0x000fe40000004100 */
[----:B------:R-:W-:Y:S01]  /*10520*/  FFMA.FTZ R46, R47, R88, R106 ;  /* 0x000000582f2e7223 */ /* 0x000fe2000001006a */
[----:B------:R-:W-:Y:S01]  /*10530*/  FFMA.FTZ R35, R85, R102, -R110 ;  /* 0x0000006655237223 */ /* 0x000fe2000001086e */
[----:B------:R-:W-:Y:S02]  /*10540*/  HADD2.F32 R63, -RZ, R63.H1_H1 ;  /* 0x3000003fff3f7230 */ /* 0x000fe40000004100 */
[----:B------:R-:W-:Y:S01]  /*10550*/  FMUL.FTZ R88, R67, R84 ;  /* 0x0000005443587220 */ /* 0x000fe20000410000 */
[----:B------:R-:W-:Y:S01]  /*10560*/  FFMA.FTZ R47, R85, R104, R89 ;  /* 0x00000068552f7223 */ /* 0x000fe20000010059 */
[----:B------:R-:W-:Y:S01]  /*10570*/  FMUL.FTZ R102, R67, R108 ;  /* 0x0000006c43667220 */ /* 0x000fe20000410000 */
[----:B------:R-:W-:-:S02]  /*10580*/  HADD2.F32 R64, -RZ, R64.H1_H1 ;  /* 0x30000040ff407230 */ /* 0x000fc40000004100 */
[C---:B------:R-:W-:Y:S01]  /*10590*/  FFMA.FTZ R88, R63.reuse, R108, -R88 ;  /* 0x0000006c3f587223 */ /* 0x040fe20000010858 */
[----:B------:R-:W-:Y:S02]  /*105a0*/  HADD2.F32 R66, -RZ, R66.H1_H1 ;  /* 0x30000042ff427230 */ /* 0x000fe40000004100 */
[----:B------:R-:W-:Y:S01]  /*105b0*/  FFMA.FTZ R102, R63, R84, R102 ;  /* 0x000000543f667223 */ /* 0x000fe20000010066 */
[----:B------:R-:W-:Y:S02]  /*105c0*/  HADD2.F32 R67, -RZ, R33.H0_H0 ;  /* 0x20000021ff437230 */ /* 0x000fe40000004100 */
[----:B------:R-:W-:Y:S01]  /*105d0*/  HADD2.F32 R85, -RZ, R44.H0_H0 ;  /* 0x2000002cff557230 */ /* 0x000fe20000004100 */
[----:B------:R-:W-:Y:S01]  /*105e0*/  F2FP.F16.F32.PACK_AB R35, R88, R35 ;  /* 0x000000235823723e */ /* 0x000fe200000000ff */
        /* <DEDUP_REMOVED lines=8> */
[----:B------:R-:W-:Y:S01]  /*10670*/  F2FP.F16.F32.PACK_AB R47, R102, R47 ;  /* 0x0000002f662f723e */ /* 0x000fe200000000ff */
        /* <DEDUP_REMOVED lines=8> */
[----:B------:R-:W-:Y:S01]  /*10700*/  F2FP.F16.F32.PACK_AB R44, R67, R74 ;  /* 0x0000004a432c723e */ /* 0x000fe200000000ff */
[----:B------:R0:W-:Y:S01]  /*10710*/  STS.128 [R20+0x12400], R32 ;  /* 0x0124002014007388 */ /* 0x0001e20000000c00 */
[----:B------:R-:W-:-:S05]  /*10720*/  F2FP.F16.F32.PACK_AB R46, R85, R46 ;  /* 0x0000002e552e723e */ /* 0x000fca00000000ff */
[----:B------:R0:W-:Y:S02]  /*10730*/  STS.128 [R69+0x12400], R44 ;  /* 0x0124002c45007388 */ /* 0x0001e40000000c00 */
.L_x_2831:
[----:B------:R-:W-:Y:S05]  /*10740*/  BSYNC B2 ;  /* 0x0000000000027941 */ /* 0x000fea0003800000 */
.L_x_2830:
[----:B------:R-:W-:Y:S04]  /*10750*/  BSSY B2, `(.L_x_2832) ;  /* 0x000006b000027945 */ /* 0x000fe80003800000 */
[----:B------:R-:W-:Y:S05]  /*10760*/  @P1 BRA `(.L_x_2833) ;  /* 0x0000000400a41947 */ /* 0x000fea0003800000 */
[----:B0-----:R-:W2:Y:S01]  /*10770*/  LDL R20, [R1+0x58] ;  /* 0x0000580001147983 */ /* 0x001ea20000100800 */
[----:B------:R-:W-:Y:S01]  /*10780*/  HADD2.F32 R85, -RZ, R97.H1_H1 ;  /* 0x30000061ff557230 */ /* 0x000fe20000004100 */
[----:B------:R-:W-:Y:S01]  /*10790*/  SHF.R.U32.HI R61, RZ, 0x10, R29 ;  /* 0x00000010ff3d7819 */ /* 0x000fe2000001161d */
[--C-:B------:R-:W-:Y:S01]  /*107a0*/  HADD2.F32 R84, -RZ, R100.reuse.H1_H1 ;  /* 0x30000064ff547230 */ /* 0x100fe20000004100 */
[----:B------:R-:W-:Y:S01]  /*107b0*/  SHF.R.U32.HI R87, RZ, 0x10, R41 ;  /* 0x00000010ff577819 */ /* 0x000fe20000011629 */
[----:B------:R-:W-:Y:S01]  /*107c0*/  HADD2.F32 R100, -RZ, R100.H0_H0 ;  /* 0x20000064ff647230 */ /* 0x000fe20000004100 */
[----:B------:R-:W-:Y:S01]  /*107d0*/  SHF.R.U64 R28, R28, 0x10, R29 ;  /* 0x000000101c1c7819 */ /* 0x000fe2000000121d */
[----:B------:R-:W-:Y:S01]  /*107e0*/  HADD2.F32 R61, -RZ, R61.H0_H0 ;  /* 0x2000003dff3d7230 */ /* 0x000fe20000004100 */
[----:B------:R-:W-:Y:S01]  /*107f0*/  SHF.R.U64 R29, R40, 0x10, R41 ;  /* 0x00000010281d7819 */ /* 0x000fe20000001229 */
[----:B------:R-:W-:Y:S01]  /*10800*/  HADD2.F32 R87, -RZ, R87.H0_H0 ;  /* 0x20000057ff577230 */ /* 0x000fe20000004100 */
[--C-:B------:R-:W-:Y:S01]  /*10810*/  SHF.R.U64 R30, R30, 0x10, R31.reuse ;  /* 0x000000101e1e7819 */ /* 0x100fe2000000121f */
[--C-:B------:R-:W-:Y:S01]  /*10820*/  HADD2.F32 R86, -RZ, R99.reuse.H0_H0 ;  /* 0x20000063ff567230 */ /* 0x100fe20000004100 */
[----:B------:R-:W-:Y:S01]  /*10830*/  SHF.R.U32.HI R40, RZ, 0x10, R31 ;  /* 0x00000010ff287819 */ /* 0x000fe2000001161f */
[----:B------:R-:W-:Y:S01]  /*10840*/  HADD2.F32 R99, -RZ, R99.H1_H1 ;  /* 0x30000063ff637230 */ /* 0x000fe20000004100 */
[----:B------:R-:W-:-:S02]  /*10850*/  SHF.R.U64 R31, R42, 0x10, R43 ;  /* 0x000000102a1f7819 */ /* 0x000fc4000000122b */
[----:B------:R-:W-:Y:S01]  /*10860*/  SHF.R.U32.HI R42, RZ, 0x10, R43 ;  /* 0x00000010ff2a7819 */ /* 0x000fe2000001162b */
[----:B------:R-:W-:-:S04]  /*10870*/  HADD2.F32 R40, -RZ, R40.H0_H0 ;  /* 0x20000028ff287230 */ /* 0x000fc80000004100 */
[----:B------:R-:W-:Y:S01]  /*10880*/  HADD2.F32 R42, -RZ, R42.H0_H0 ;  /* 0x2000002aff2a7230 */ /* 0x000fe20000004100 */
[----:B--2---:R-:W-:Y:S02]  /*10890*/  R2UR UR4, R20 ;  /* 0x00000000140472ca */ /* 0x004fe400000e0000 */
[----:B------:R-:W-:-:S04]  /*108a0*/  SHF.R.S32.HI R20, RZ, 0x1f, R193 ;  /* 0x0000001fff147819 */ /* 0x000fc800000114c1 */
[CC--:B------:R-:W-:Y:S02]  /*108b0*/  LEA.HI R32, R20.reuse, R193.reuse, RZ, 0x6 ;  /* 0x000000c114207211 */ /* 0x0c0fe400078f30ff */
[----:B------:R-:W-:Y:S02]  /*108c0*/  LEA.HI R33, R20, R193, RZ, 0x3 ;  /* 0x000000c114217211 */ /* 0x000fe400078f18ff */
[----:B------:R-:W-:Y:S02]  /*108d0*/  LEA.HI R20, R21, R198, RZ, 0x1d ;  /* 0x000000c615147211 */ /* 0x000fe400078fe8ff */
[----:B------:R-:W-:Y:S02]  /*108e0*/  SHF.L.U32 R34, R32, 0x7, RZ ;  /* 0x0000000720227819 */ /* 0x000fe400000006ff */
[----:B------:R-:W-:Y:S02]  /*108f0*/  SHF.R.S32.HI R35, RZ, 0x1f, R20 ;  /* 0x0000001fff237819 */ /* 0x000fe40000011414 */
[----:B------:R-:W-:Y:S01]  /*10900*/  LOP3.LUT R32, R220, 0x38, R33, 0xf8, !PT ;  /* 0x00000038dc207812 */ /* 0x000fe200078ef821 */
[----:B------:R-:W-:Y:S01]  /*10910*/  IMAD.SHL.U32 R33, R20, 0x8, RZ ;  /* 0x0000000814217824 */ /* 0x000fe200078e00ff */
[----:B------:R-:W-:-:S02]  /*10920*/  LEA.HI R35, R35, R20, RZ, 0x3 ;  /* 0x0000001423237211 */ /* 0x000fc400078f18ff */
[----:B------:R-:W-:Y:S02]  /*10930*/  LOP3.LUT R45, R34, 0xffffe000, RZ, 0xc0, !PT ;  /* 0xffffe000222d7812 */ /* 0x000fe400078ec0ff */
[----:B------:R-:W-:Y:S01]  /*10940*/  LOP3.LUT R32, R32, R221, RZ, 0x3c, !PT ;  /* 0x000000dd20207212 */ /* 0x000fe200078e3cff */
[----:B------:R-:W-:-:S03]  /*10950*/  IMAD.SHL.U32 R35, R35, 0x400, RZ ;  /* 0x0000040023237824 */ /* 0x000fc600078e00ff */
[--C-:B------:R-:W-:Y:S02]  /*10960*/  IADD3 R20, R32, R45, R222.reuse ;  /* 0x0000002d20147210 */ /* 0x100fe40007ffe0de */
[----:B------:R-:W-:Y:S02]  /*10970*/  LOP3.LUT R32, R220, 0x38, R33, 0xf8, !PT ;  /* 0x00000038dc207812 */ /* 0x000fe400078ef821 */
[----:B------:R-:W-:Y:S02]  /*10980*/  LOP3.LUT R45, R35, 0x7fffe000, RZ, 0xc0, !PT ;  /* 0x7fffe000232d7812 */ /* 0x000fe400078ec0ff */
        /* <DEDUP_REMOVED lines=13> */
[CC--:B------:R-:W-:Y:S01]  /*10a60*/  FMUL.FTZ R45, R69.reuse, R85.reuse ;  /* 0x00000055452d7220 */ /* 0x0c0fe20000410000 */
[----:B------:R-:W-:Y:S02]  /*10a70*/  HADD2.F32 R63, -RZ, R47.H1_H1 ;  /* 0x3000002fff3f7230 */ /* 0x000fe40000004100 */
[-C--:B------:R-:W-:Y:S01]  /*10a80*/  FMUL.FTZ R47, R69, R84.reuse ;  /* 0x00000054452f7220 */ /* 0x080fe20000410000 */
[----:B------:R-:W-:Y:S02]  /*10a90*/  HADD2.F32 R67, -RZ, R44.H0_H0 ;  /* 0x2000002cff437230 */ /* 0x000fe40000004100 */
[C---:B------:R-:W-:Y:S01]  /*10aa0*/  FFMA.FTZ R45, R66.reuse, R84, -R45 ;  /* 0x00000054422d7223 */ /* 0x040fe2000001082d */
[----:B------:R-:W-:Y:S02]  /*10ab0*/  HADD2.F32 R84, -RZ, R97.H0_H0 ;  /* 0x20000061ff547230 */ /* 0x000fe40000004100 */
[----:B------:R-:W-:Y:S01]  /*10ac0*/  FFMA.FTZ R47, R66, R85, R47 ;  /* 0x00000055422f7223 */ /* 0x000fe2000001002f */
[C---:B------:R-:W-:Y:S01]  /*10ad0*/  FMUL.FTZ R69, R74.reuse, R87 ;  /* 0x000000574a457220 */ /* 0x040fe20000410000 */
[----:B------:R-:W-:Y:S01]  /*10ae0*/  FMUL.FTZ R85, R74, R61 ;  /* 0x0000003d4a557220 */ /* 0x000fe20000410000 */
[----:B------:R-:W-:-:S02]  /*10af0*/  HADD2.F32 R65, -RZ, R46.H0_H0 ;  /* 0x2000002eff417230 */ /* 0x000fc40000004100 */
[C---:B------:R-:W-:Y:S01]  /*10b00*/  FMUL.FTZ R74, R67.reuse, R84 ;  /* 0x00000054434a7220 */ /* 0x040fe20000410000 */
[-C--:B------:R-:W-:Y:S01]  /*10b10*/  FMUL.FTZ R67, R67, R100.reuse ;  /* 0x0000006443437220 */ /* 0x080fe20000410000 */
[----:B------:R-:W-:Y:S01]  /*10b20*/  FFMA.FTZ R66, R62, R61, -R69 ;  /* 0x0000003d3e427223 */ /* 0x000fe20000010845 */
[----:B------:R-:W-:Y:S02]  /*10b30*/  HADD2.F32 R33, -RZ, R35.H0_H0 ;  /* 0x20000023ff217230 */ /* 0x000fe40000004100 */
[C---:B------:R-:W-:Y:S01]  /*10b40*/  FFMA.FTZ R61, R43.reuse, R100, -R74 ;  /* 0x000000642b3d7223 */ /* 0x040fe2000001084a */
[--C-:B------:R-:W-:Y:S02]  /*10b50*/  HADD2.F32 R74, -RZ, R101.reuse.H0_H0 ;  /* 0x20000065ff4a7230 */ /* 0x100fe40000004100 */
[----:B------:R-:W-:Y:S01]  /*10b60*/  FFMA.FTZ R43, R43, R84, R67 ;  /* 0x000000542b2b7223 */ /* 0x000fe20000010043 */
[----:B------:R-:W-:Y:S01]  /*10b70*/  FMUL.FTZ R84, R65, R86 ;  /* 0x0000005641547220 */ /* 0x000fe20000410000 */
[----:B------:R-:W-:-:S02]  /*10b80*/  HADD2.F32 R101, -RZ, R101.H1_H1 ;  /* 0x30000065ff657230 */ /* 0x000fc40000004100 */
[----:B------:R-:W-:Y:S01]  /*10b90*/  FFMA.FTZ R62, R62, R87, R85 ;  /* 0x000000573e3e7223 */ /* 0x000fe20000010055 */
[-C--:B------:R-:W-:Y:S01]  /*10ba0*/  FMUL.FTZ R88, R65, R74.reuse ;  /* 0x0000004a41587220 */ /* 0x080fe20000410000 */
[C---:B------:R-:W-:Y:S01]  /*10bb0*/  FFMA.FTZ R65, R41.reuse, R74, -R84 ;  /* 0x0000004a29417223 */ /* 0x040fe20000010854 */
[C---:B------:R-:W-:Y:S01]  /*10bc0*/  FMUL.FTZ R74, R64.reuse, R99 ;  /* 0x00000063404a7220 */ /* 0x040fe20000410000 */
[-C--:B------:R-:W-:Y:S01]  /*10bd0*/  FMUL.FTZ R64, R64, R101.reuse ;  /* 0x0000006540407220 */ /* 0x080fe20000410000 */
[----:B------:R-:W-:Y:S01]  /*10be0*/  FFMA.FTZ R41, R41, R86, R88 ;  /* 0x0000005629297223 */ /* 0x000fe20000010058 */
[----:B------:R-:W-:Y:S02]  /*10bf0*/  HADD2.F32 R35, -RZ, R35.H1_H1 ;  /* 0x30000023ff237230 */ /* 0x000fe40000004100 */
[----:B------:R-:W-:Y:S01]  /*10c00*/  FMUL.FTZ R84, R63, R42 ;  /* 0x0000002a3f547220 */ /* 0x000fe20000410000 */
[C---:B------:R-:W-:Y:S01]  /*10c10*/  FFMA.FTZ R74, R33.reuse, R101, -R74 ;  /* 0x00000065214a7223 */ /* 0x040fe2000001084a */
[----:B------:R-:W-:Y:S01]  /*10c20*/  FFMA.FTZ R64, R33, R99, R64 ;  /* 0x0000006321407223 */ /* 0x000fe20000010040 */
[----:B------:R-:W-:Y:S01]  /*10c30*/  FMUL.FTZ R86, R63, R40 ;  /* 0x000000283f567220 */ /* 0x000fe20000410000 */
[----:B------:R-:W-:-:S02]  /*10c40*/  HADD2.F32 R44, -RZ, R44.H1_H1 ;  /* 0x3000002cff2c7230 */ /* 0x000fc40000004100 */
[C---:B------:R-:W-:Y:S01]  /*10c50*/  FFMA.FTZ R69, R35.reuse, R40, -R84 ;  /* 0x0000002823457223 */ /* 0x040fe20000010854 */
[----:B------:R-:W-:Y:S02]  /*10c60*/  HADD2.F32 R46, -RZ, R46.H1_H1 ;  /* 0x3000002eff2e7230 */ /* 0x000fe40000004100 */
[----:B------:R-:W-:Y:S01]  /*10c70*/  FFMA.FTZ R85, R35, R42, R86 ;  /* 0x0000002a23557223 */ /* 0x000fe20000010056 */
[----:B------:R-:W-:Y:S02]  /*10c80*/  HADD2.F32 R33, -RZ, R29.H0_H0 ;  /* 0x2000001dff217230 */ /* 0x000fe40000004100 */
[----:B------:R-:W-:Y:S02]  /*10c90*/  HADD2.F32 R63, -RZ, R31.H0_H0 ;  /* 0x2000001fff3f7230 */ /* 0x000fe40000004100 */
        /* <DEDUP_REMOVED lines=22> */
.L_x_2833:
[----:B------:R-:W-:Y:S05]  /*10e00*/  BSYNC B2 ;  /* 0x0000000000027941 */ /* 0x000fea0003800000 */
.L_x_2832:
[----:B------:R-:W-:Y:S05]  /*10e10*/  @P2 BRA `(.L_x_2829) ;  /* 0x0000000400a42947 */ /* 0x000fea0003800000 */
[----:B01----:R-:W2:Y:S01]  /*10e20*/  LDL R20, [R1+0x58] ;  /* 0x0000580001147983 */ /* 0x003ea20000100800 */
[----:B------:R-:W-:Y:S01]  /*10e30*/  SHF.R.S32.HI R29, RZ, 0x1f, R192 ;  /* 0x0000001fff1d7819 */ /* 0x000fe200000114c0 */
[----:B------:R-:W-:Y:S01]  /*10e40*/  HADD2.F32 R61, -RZ, R79.H1_H1 ;  /* 0x3000004fff3d7230 */ /* 0x000fe20000004100 */
[----:B------:R-:W-:Y:S01]  /*10e50*/  LEA.HI R21, R21, R199, RZ, 0x1d ;  /* 0x000000c715157211 */ /* 0x000fe200078fe8ff */
[--C-:B------:R-:W-:Y:S01]  /*10e60*/  HADD2.F32 R47, -RZ, R82.reuse.H1_H1 ;  /* 0x30000052ff2f7230 */ /* 0x100fe20000004100 */
[----:B------:R-:W-:Y:S01]  /*10e70*/  SHF.R.U32.HI R60, RZ, 0x10, R25 ;  /* 0x00000010ff3c7819 */ /* 0x000fe20000011619 */
[----:B------:R-:W-:Y:S01]  /*10e80*/  HADD2.F32 R82, -RZ, R82.H0_H0 ;  /* 0x20000052ff527230 */ /* 0x000fe20000004100 */
[----:B------:R-:W-:Y:S02]  /*10e90*/  SHF.R.U32.HI R63, RZ, 0x10, R37 ;  /* 0x00000010ff3f7819 */ /* 0x000fe40000011625 */
[----:B------:R-:W-:Y:S02]  /*10ea0*/  SHF.R.U64 R24, R24, 0x10, R25 ;  /* 0x0000001018187819 */ /* 0x000fe40000001219 */
[----:B------:R-:W-:Y:S01]  /*10eb0*/  SHF.R.U64 R25, R26, 0x10, R27 ;  /* 0x000000101a197819 */ /* 0x000fe2000000121b */
[----:B------:R-:W-:Y:S01]  /*10ec0*/  HADD2.F32 R63, -RZ, R63.H0_H0 ;  /* 0x2000003fff3f7230 */ /* 0x000fe20000004100 */
[----:B------:R-:W-:Y:S01]  /*10ed0*/  SHF.R.U64 R26, R38, 0x10, R39 ;  /* 0x00000010261a7819 */ /* 0x000fe20000001227 */
[----:B------:R-:W-:Y:S01]  /*10ee0*/  HADD2.F32 R24, -RZ, R24.H0_H0 ;  /* 0x20000018ff187230 */ /* 0x000fe20000004100 */
[----:B------:R-:W-:Y:S01]  /*10ef0*/  SHF.R.U32.HI R27, RZ, 0x10, R27 ;  /* 0x00000010ff1b7819 */ /* 0x000fe2000001161b */
[----:B------:R-:W-:Y:S01]  /*10f00*/  HADD2.F32 R25, -RZ, R25.H0_H0 ;  /* 0x20000019ff197230 */ /* 0x000fe20000004100 */
[----:B------:R-:W-:-:S02]  /*10f10*/  SHF.R.U32.HI R39, RZ, 0x10, R39 ;  /* 0x00000010ff277819 */ /* 0x000fc40000011627 */
[----:B------:R-:W-:-:S05]  /*10f20*/  SHF.R.U64 R36, R36, 0x10, R37 ;  /* 0x0000001024247819 */ /* 0x000fca0000001225 */
[----:B------:R-:W-:Y:S01]  /*10f30*/  HADD2.F32 R36, -RZ, R36.H0_H0 ;  /* 0x20000024ff247230 */ /* 0x000fe20000004100 */
[----:B--2---:R-:W-:Y:S02]  /*10f40*/  R2UR UR4, R20 ;  /* 0x00000000140472ca */ /* 0x004fe400000e0000 */
[CC--:B------:R-:W-:Y:S02]  /*10f50*/  LEA.HI R20, R29.reuse, R192.reuse, RZ, 0x6 ;  /* 0x000000c01d147211 */ /* 0x0c0fe400078f30ff */
        /* <DEDUP_REMOVED lines=26> */
[-C--:B------:R-:W-:Y:S01]  /*11100*/  FMUL.FTZ R67, R29, R47.reuse ;  /* 0x0000002f1d437220 */ /* 0x080fe20000410000 */
[----:B------:R-:W-:Y:S02]  /*11110*/  HADD2.F32 R33, -RZ, R32.H1_H1 ;  /* 0x30000020ff217230 */ /* 0x000fe40000004100 */
[C---:B------:R-:W-:Y:S01]  /*11120*/  FFMA.FTZ R29, R40.reuse, R47, -R65 ;  /* 0x0000002f281d7223 */ /* 0x040fe20000010841 */
[----:B------:R-:W-:Y:S02]  /*11130*/  HADD2.F32 R47, -RZ, R60.H0_H0 ;  /* 0x2000003cff2f7230 */ /* 0x000fe40000004100 */
[----:B------:R-:W-:Y:S01]  /*11140*/  FFMA.FTZ R32, R40, R61, R67 ;  /* 0x0000003d28207223 */ /* 0x000fe20000010043 */
[----:B------:R-:W-:-:S02]  /*11150*/  HADD2.F32 R60, -RZ, R79.H0_H0 ;  /* 0x2000004fff3c7230 */ /* 0x000fc40000004100 */
[C---:B------:R-:W-:Y:S01]  /*11160*/  FMUL.FTZ R65, R44.reuse, R63 ;  /* 0x0000003f2c417220 */ /* 0x040fe20000410000 */
[----:B------:R-:W-:Y:S02]  /*11170*/  HADD2.F32 R45, -RZ, R34.H0_H0 ;  /* 0x20000022ff2d7230 */ /* 0x000fe40000004100 */
[-C--:B------:R-:W-:Y:S01]  /*11180*/  FMUL.FTZ R61, R44, R47.reuse ;  /* 0x0000002f2c3d7220 */ /* 0x080fe20000410000 */
[----:B------:R-:W-:Y:S02]  /*11190*/  HADD2.F32 R44, -RZ, R81.H0_H0 ;  /* 0x20000051ff2c7230 */ /* 0x000fe40000004100 */
[C---:B------:R-:W-:Y:S01]  /*111a0*/  FMUL.FTZ R62, R43.reuse, R60 ;  /* 0x0000003c2b3e7220 */ /* 0x040fe20000410000 */
[-C--:B------:R-:W-:Y:S01]  /*111b0*/  FMUL.FTZ R43, R43, R82.reuse ;  /* 0x000000522b2b7220 */ /* 0x080fe20000410000 */
[C---:B------:R-:W-:Y:S01]  /*111c0*/  FFMA.FTZ R40, R42.reuse, R47, -R65 ;  /* 0x0000002f2a287223 */ /* 0x040fe20000010841 */
[----:B------:R-:W-:Y:S01]  /*111d0*/  FFMA.FTZ R61, R42, R63, R61 ;  /* 0x0000003f2a3d7223 */ /* 0x000fe2000001003d */
[----:B------:R-:W-:Y:S01]  /*111e0*/  FFMA.FTZ R62, R41, R82, -R62 ;  /* 0x00000052293e7223 */ /* 0x000fe2000001083e */
[----:B------:R-:W-:-:S02]  /*111f0*/  HADD2.F32 R42, -RZ, R83.H0_H0 ;  /* 0x20000053ff2a7230 */ /* 0x000fc40000004100 */
[----:B------:R-:W-:Y:S01]  /*11200*/  FFMA.FTZ R43, R41, R60, R43 ;  /* 0x0000003c292b7223 */ /* 0x000fe2000001002b */
[C---:B------:R-:W-:Y:S01]  /*11210*/  FMUL.FTZ R41, R45.reuse, R44 ;  /* 0x0000002c2d297220 */ /* 0x040fe20000410000 */
[----:B------:R-:W-:Y:S02]  /*11220*/  HADD2.F32 R46, -RZ, R35.H0_H0 ;  /* 0x20000023ff2e7230 */ /* 0x000fe40000004100 */
[----:B------:R-:W-:Y:S02]  /*11230*/  HADD2.F32 R81, -RZ, R81.H1_H1 ;  /* 0x30000051ff517230 */ /* 0x000fe40000004100 */
[-C--:B------:R-:W-:Y:S01]  /*11240*/  FMUL.FTZ R45, R45, R42.reuse ;  /* 0x0000002a2d2d7220 */ /* 0x080fe20000410000 */
[----:B------:R-:W-:Y:S01]  /*11250*/  FFMA.FTZ R41, R38, R42, -R41 ;  /* 0x0000002a26297223 */ /* 0x000fe20000010829 */
[----:B------:R-:W-:Y:S02]  /*11260*/  HADD2.F32 R35, -RZ, R35.H1_H1 ;  /* 0x30000023ff237230 */ /* 0x000fe40000004100 */
[----:B------:R-:W-:-:S02]  /*11270*/  HADD2.F32 R83, -RZ, R83.H1_H1 ;  /* 0x30000053ff537230 */ /* 0x000fc40000004100 */
[----:B------:R-:W-:Y:S01]  /*11280*/  FMUL.FTZ R64, R46, R81 ;  /* 0x000000512e407220 */ /* 0x000fe20000410000 */
[----:B------:R-:W-:Y:S02]  /*11290*/  HADD2.F32 R60, -RZ, R39.H0_H0 ;  /* 0x20000027ff3c7230 */ /* 0x000fe40000004100 */
[----:B------:R-:W-:Y:S01]  /*112a0*/  FFMA.FTZ R45, R38, R44, R45 ;  /* 0x0000002c262d7223 */ /* 0x000fe2000001002d */
[----:B------:R-:W-:Y:S02]  /*112b0*/  HADD2.F32 R42, -RZ, R27.H0_H0 ;  /* 0x2000001bff2a7230 */ /* 0x000fe40000004100 */
[----:B------:R-:W-:Y:S01]  /*112c0*/  FMUL.FTZ R46, R46, R83 ;  /* 0x000000532e2e7220 */ /* 0x000fe20000410000 */
[--C-:B------:R-:W-:Y:S02]  /*112d0*/  HADD2.F32 R37, -RZ, R31.reuse.H0_H0 ;  /* 0x2000001fff257230 */ /* 0x100fe40000004100 */
[----:B------:R-:W-:Y:S01]  /*112e0*/  FMUL.FTZ R38, R35, R60 ;  /* 0x0000003c23267220 */ /* 0x000fe20000410000 */
[----:B------:R-:W-:-:S02]  /*112f0*/  HADD2.F32 R31, -RZ, R31.H1_H1 ;  /* 0x3000001fff1f7230 */ /* 0x000fc40000004100 */
[-C--:B------:R-:W-:Y:S01]  /*11300*/  FMUL.FTZ R44, R35, R42.reuse ;  /* 0x0000002a232c7220 */ /* 0x080fe20000410000 */
[----:B------:R-:W-:Y:S02]  /*11310*/  HADD2.F32 R34, -RZ, R34.H1_H1 ;  /* 0x30000022ff227230 */ /* 0x000fe40000004100 */
[C---:B------:R-:W-:Y:S01]  /*11320*/  FFMA.FTZ R64, R37.reuse, R83, -R64 ;  /* 0x0000005325407223 */ /* 0x040fe20000010840 */
[----:B------:R-:W-:Y:S02]  /*11330*/  HADD2.F32 R27, -RZ, R26.H0_H0 ;  /* 0x2000001aff1b7230 */ /* 0x000fe40000004100 */
[----:B------:R-:W-:Y:S01]  /*11340*/  FFMA.FTZ R46, R37, R81, R46 ;  /* 0x00000051252e7223 */ /* 0x000fe2000001002e */
[----:B------:R-:W-:Y:S02]  /*11350*/  HADD2.F32 R28, -RZ, R28.H1_H1 ;  /* 0x3000001cff1c7230 */ /* 0x000fe40000004100 */
[----:B------:R-:W-:Y:S01]  /*11360*/  FFMA.FTZ R39, R31, R42, -R38 ;  /* 0x0000002a1f277223 */ /* 0x000fe20000010826 */
[----:B------:R-:W-:-:S02]  /*11370*/  HADD2.F32 R30, -RZ, R30.H1_H1 ;  /* 0x3000001eff1e7230 */ /* 0x000fc40000004100 */
        /* <DEDUP_REMOVED lines=9> */
[----:B------:R-:W-:Y:S02]  /*11410*/  F2FP.F16.F32.PACK_AB R27, R39, R64 ;  /* 0x00000040271b723e */ /* 0x000fe400000000ff */
[----:B------:R-:W-:-:S02]  /*11420*/  F2FP.F16.F32.PACK_AB R25, R40, R29 ;  /* 0x0000001d2819723e */ /* 0x000fc400000000ff */
[----:B------:R-:W-:Y:S02]  /*11430*/  F2FP.F16.F32.PACK_AB R24, R33, R62 ;  /* 0x0000003e2118723e */ /* 0x000fe400000000ff */
[----:B------:R-:W-:Y:S02]  /*11440*/  F2FP.F16.F32.PACK_AB R26, R26, R41 ;  /* 0x000000291a1a723e */ /* 0x000fe400000000ff */
[----:B------:R-:W-:Y:S02]  /*11450*/  F2FP.F16.F32.PACK_AB R31, R47, R46 ;  /* 0x0000002e2f1f723e */ /* 0x000fe400000000ff */
[----:B------:R-:W-:Y:S01]  /*11460*/  F2FP.F16.F32.PACK_AB R29, R61, R32 ;  /* 0x000000203d1d723e */ /* 0x000fe200000000ff */
[----:B------:R2:W-:Y:S01]  /*11470*/  STS.128 [R20], R24 ;  /* 0x0000001814007388 */ /* 0x0005e20000000c00 */
[----:B------:R-:W-:Y:S02]  /*11480*/  F2FP.F16.F32.PACK_AB R28, R28, R43 ;  /* 0x0000002b1c1c723e */ /* 0x000fe400000000ff */
[----:B------:R-:W-:-:S05]  /*11490*/  F2FP.F16.F32.PACK_AB R30, R30, R45 ;  /* 0x0000002d1e1e723e */ /* 0x000fca00000000ff */
[----:B------:R2:W-:Y:S02]  /*114a0*/  STS.128 [R21+0x12400], R28 ;  /* 0x0124001c15007388 */ /* 0x0005e40000000c00 */
.L_x_2829:
[----:B------:R-:W-:Y:S05]  /*114b0*/  BSYNC B1 ;  /* 0x0000000000017941 */ /* 0x000fea0003800000 */
.L_x_2828:
[----:B012---:R-:W-:-:S04]  /*114c0*/  IADD3 R20, R204, 0x40, RZ ;  /* 0x00000040cc147810 */ /* 0x007fc80007ffe0ff */
[----:B------:R-:W-:-:S13]  /*114d0*/  ISETP.GE.AND P0, PT, R20, R3, PT ;  /* 0x000000031400720c */ /* 0x000fda0003f06270 */
[----:B------:R-:W-:Y:S05]  /*114e0*/  @P0 BRA `(.L_x_2809) ;  /* 0x0000001000fc0947 */ /* 0x000fea0003800000 */
[----:B------:R0:W5:Y:S01]  /*114f0*/  LDL R61, [R1+0x58] ;  /* 0x00005800013d7983 */ /* 0x0001620000100800 */
[----:B------:R-:W1:Y:S01]  /*11500*/  LDC R3, c[0x0][0x3f4] ;  /* 0x0000fd00ff037b82 */ /* 0x000e620000000800 */
[----:B------:R-:W-:Y:S01]  /*11510*/  BSSY B1, `(.L_x_2834) ;  /* 0x0000068000017945 */ /* 0x000fe20003800000 */
[----:B------:R-:W-:Y:S02]  /*11520*/  SHF.R.U32.HI R60, RZ, 0x3, R217 ;  /* 0x00000003ff3c7819 */ /* 0x000fe400000116d9 */
[-C--:B-1----:R-:W-:Y:S02]  /*11530*/  ISETP.GE.AND P0, PT, R16, R3.reuse, PT ;  /* 0x000000031000720c */ /* 0x082fe40003f06270 */
[-C--:B------:R-:W-:Y:S02]  /*11540*/  ISETP.GE.AND P1, PT, R193, R3.reuse, PT ;  /* 0x00000003c100720c */ /* 0x080fe40003f26270 */
[----:B------:R-:W-:-:S09]  /*11550*/  ISETP.GE.AND P2, PT, R192, R3, PT ;  /* 0x00000003c000720c */ /* 0x000fd20003f46270 */
[----:B0-----:R-:W-:Y:S05]  /*11560*/  @P0 BRA `(.L_x_2835) ;  /* 0x0000000400880947 */ /* 0x001fea0003800000 */
[----:B------:R-:W-:Y:S01]  /*11570*/  LEA.HI R0, R3, R0, RZ, 0x1d ;  /* 0x0000000003007211 */ /* 0x000fe200078fe8ff */
[----:B------:R-:W-:Y:S01]  /*11580*/  HADD2.F32 R37, -RZ, R95.H1_H1 ;  /* 0x3000005fff257230 */ /* 0x000fe20000004100 */
[----:B-----5:R-:W-:Y:S01]  /*11590*/  R2UR UR4, R61 ;  /* 0x000000003d0472ca */ /* 0x020fe200000e0000 */
[--C-:B------:R-:W-:Y:S01]  /*115a0*/  HADD2.F32 R38, -RZ, R92.reuse.H1_H1 ;  /* 0x3000005cff267230 */ /* 0x100fe20000004100 */
[----:B------:R-:W-:Y:S01]  /*115b0*/  SHF.R.S32.HI R21, RZ, 0x1f, R0 ;  /* 0x0000001fff157819 */ /* 0x000fe20000011400 */
[----:B------:R-:W-:Y:S01]  /*115c0*/  IMAD.SHL.U32 R20, R0, 0x8, RZ ;  /* 0x0000000800147824 */ /* 0x000fe200078e00ff */
[----:B------:R-:W-:Y:S01]  /*115d0*/  LOP3.LUT R25, R217, 0x38, R16, 0xf8, !PT ;  /* 0x00000038d9197812 */ /* 0x000fe200078ef810 */
[----:B------:R-:W-:Y:S01]  /*115e0*/  HADD2.F32 R92, -RZ, R92.H0_H0 ;  /* 0x2000005cff5c7230 */ /* 0x000fe20000004100 */
[----:B------:R-:W-:Y:S02]  /*115f0*/  LEA.HI R21, R21, R0, RZ, 0x3 ;  /* 0x0000000015157211 */ /* 0x000fe400078f18ff */
[----:B------:R-:W-:-:S02]  /*11600*/  LOP3.LUT R20, R217, 0x38, R20, 0xf8, !PT ;  /* 0x00000038d9147812 */ /* 0x000fc400078ef814 */
[----:B------:R-:W-:Y:S01]  /*11610*/  LOP3.LUT R0, R224, R25, R60, 0xf6, !PT ;  /* 0x00000019e0007212 */ /* 0x000fe200078ef63c */
[----:B------:R-:W-:Y:S01]  /*11620*/  IMAD.SHL.U32 R24, R21, 0x400, RZ ;  /* 0x0000040015187824 */ /* 0x000fe200078e00ff */
[----:B------:R-:W-:Y:S02]  /*11630*/  LOP3.LUT R21, R20, R60, RZ, 0x3c, !PT ;  /* 0x0000003c14157212 */ /* 0x000fe400078e3cff */
[----:B------:R-:W-:Y:S02]  /*11640*/  LEA R0, R0, UR4, 0x1 ;  /* 0x0000000400007c11 */ /* 0x000fe4000f8e08ff */
[----:B------:R-:W-:Y:S02]  /*11650*/  LOP3.LUT R20, R24, 0x7fffe000, RZ, 0xc0, !PT ;  /* 0x7fffe00018147812 */ /* 0x000fe400078ec0ff */
[----:B------:R-:W-:Y:S01]  /*11660*/  SHF.R.U32.HI R39, RZ, 0x10, R5 ;  /* 0x00000010ff277819 */ /* 0x000fe20000011605 */
[----:B------:R-:W0:Y:S01]  /*11670*/  LDS.128 R24, [R0] ;  /* 0x0000000000187984 */ /* 0x000e220000000c00 */
[----:B------:R-:W-:-:S02]  /*11680*/  IADD3 R21, R21, R20, R224 ;  /* 0x0000001415157210 */ /* 0x000fc40007ffe0e0 */
[----:B------:R-:W-:Y:S01]  /*11690*/  SHF.R.U64 R46, R6, 0x10, R7 ;  /* 0x00000010062e7819 */ /* 0x000fe20000001207 */
[----:B------:R-:W-:Y:S01]  /*116a0*/  HADD2.F32 R39, -RZ, R39.H0_H0 ;  /* 0x20000027ff277230 */ /* 0x000fe20000004100 */
[----:B------:R-:W-:Y:S01]  /*116b0*/  SHF.R.U64 R47, R4, 0x10, R5 ;  /* 0x00000010042f7819 */ /* 0x000fe20000001205 */
[----:B------:R-:W-:Y:S01]  /*116c0*/  IMAD R20, R21, 0x2, R2 ;  /* 0x0000000215147824 */ /* 0x000fe200078e0202 */
[--C-:B------:R-:W-:Y:S02]  /*116d0*/  SHF.R.U64 R21, R48, 0x10, R49.reuse ;  /* 0x0000001030157819 */ /* 0x100fe40000001231 */
[----:B------:R-:W-:Y:S02]  /*116e0*/  SHF.R.U32.HI R48, RZ, 0x10, R49 ;  /* 0x00000010ff307819 */ /* 0x000fe40000011631 */
[----:B------:R-:W1:Y:S01]  /*116f0*/  LDS.128 R28, [R20+0x12400] ;  /* 0x01240000141c7984 */ /* 0x000e620000000c00 */
[----:B------:R-:W-:Y:S01]  /*11700*/  SHF.R.U32.HI R45, RZ, 0x10, R7 ;  /* 0x00000010ff2d7819 */ /* 0x000fe20000011607 */
[----:B------:R-:W-:Y:S01]  /*11710*/  HADD2.F32 R21, -RZ, R21.H0_H0 ;  /* 0x20000015ff157230 */ /* 0x000fe20000004100 */
[----:B------:R-:W-:-:S02]  /*11720*/  SHF.R.U64 R4, R50, 0x10, R51 ;  /* 0x0000001032047819 */ /* 0x000fc40000001233 */
[----:B------:R-:W-:Y:S01]  /*11730*/  SHF.R.U32.HI R50, RZ, 0x10, R51 ;  /* 0x00000010ff327819 */ /* 0x000fe20000011633 */
[--C-:B0-----:R-:W-:Y:S02]  /*11740*/  HADD2.F32 R6, -RZ, R25.reuse.H0_H0 ;  /* 0x20000019ff067230 */ /* 0x101fe40000004100 */
[----:B------:R-:W-:Y:S02]  /*11750*/  HADD2.F32 R25, -RZ, R25.H1_H1 ;  /* 0x30000019ff197230 */ /* 0x000fe40000004100 */
[----:B------:R-:W-:Y:S02]  /*11760*/  HADD2.F32 R5, -RZ, R24.H0_H0 ;  /* 0x20000018ff057230 */ /* 0x000fe40000004100 */
[----:B------:R-:W-:Y:S02]  /*11770*/  HADD2.F32 R7, -RZ, R26.H0_H0 ;  /* 0x2000001aff077230 */ /* 0x000fe40000004100 */
[--C-:B------:R-:W-:Y:S02]  /*11780*/  HADD2.F32 R32, -RZ, R27.reuse.H0_H0 ;  /* 0x2000001bff207230 */ /* 0x100fe40000004100 */
[----:B------:R-:W-:-:S02]  /*11790*/  HADD2.F32 R27, -RZ, R27.H1_H1 ;  /* 0x3000001bff1b7230 */ /* 0x000fc40000004100 */
[--C-:B-1----:R-:W-:Y:S02]  /*117a0*/  HADD2.F32 R33, -RZ, R29.reuse.H0_H0 ;  /* 0x2000001dff217230 */ /* 0x102fe40000004100 */
[----:B------:R-:W-:Y:S02]  /*117b0*/  HADD2.F32 R34, -RZ, R29.H1_H1 ;  /* 0x3000001dff227230 */ /* 0x000fe40000004100 */
[----:B------:R-:W-:Y:S02]  /*117c0*/  HADD2.F32 R29, -RZ, R28.H0_H0 ;  /* 0x2000001cff1d7230 */ /* 0x000fe40000004100 */
[CC--:B------:R-:W-:Y:S01]  /*117d0*/  FMUL.FTZ R41, R33.reuse, R38.reuse ;  /* 0x0000002621297220 */ /* 0x0c0fe20000410000 */
[----:B------:R-:W-:Y:S01]  /*117e0*/  FMUL.FTZ R43, R33, R37 ;  /* 0x00000025212b7220 */ /* 0x000fe20000410000 */
[----:B------:R-:W-:Y:S02]  /*117f0*/  HADD2.F32 R33, -RZ, R48.H0_H0 ;  /* 0x20000030ff217230 */ /* 0x000fe40000004100 */
[----:B------:R-:W-:Y:S01]  /*11800*/  FMUL.FTZ R40, R34, R39 ;  /* 0x0000002722287220 */ /* 0x000fe20000410000 */
[C---:B------:R-:W-:Y:S01]  /*11810*/  FFMA.FTZ R41, R6.reuse, R37, -R41 ;  /* 0x0000002506297223 */ /* 0x040fe20000010829 */
[----:B------:R-:W-:Y:S01]  /*11820*/  FFMA.FTZ R43, R6, R38, R43 ;  /* 0x00000026062b7223 */ /* 0x000fe2000001002b */
[----:B------:R-:W-:-:S02]  /*11830*/  HADD2.F32 R6, -RZ, R95.H0_H0 ;  /* 0x2000005fff067230 */ /* 0x000fc40000004100 */
[----:B------:R-:W-:Y:S01]  /*11840*/  FMUL.FTZ R38, R29, R92 ;  /* 0x0000005c1d267220 */ /* 0x000fe20000410000 */
[-C--:B------:R-:W-:Y:S01]  /*11850*/  FMUL.FTZ R42, R34, R33.reuse ;  /* 0x00000021222a7220 */ /* 0x080fe20000410000 */
[----:B------:R-:W-:Y:S01]  /*11860*/  FFMA.FTZ R40, R25, R33, -R40 ;  /* 0x0000002119287223 */ /* 0x000fe20000010828 */
[----:B------:R-:W-:Y:S02]  /*11870*/  HADD2.F32 R35, -RZ, R30.H0_H0 ;  /* 0x2000001eff237230 */ /* 0x000fe40000004100 */
[-C--:B------:R-:W-:Y:S01]  /*11880*/  FMUL.FTZ R33, R29, R6.reuse ;  /* 0x000000061d217220 */ /* 0x080fe20000410000 */
[----:B------:R-:W-:Y:S02]  /*11890*/  HADD2.F32 R34, -RZ, R94.H0_H0 ;  /* 0x2000005eff227230 */ /* 0x000fe40000004100 */
[----:B------:R-:W-:Y:S01]  /*118a0*/  FFMA.FTZ R29, R5, R6, -R38 ;  /* 0x00000006051d7223 */ /* 0x000fe20000010826 */
[----:B------:R-:W-:Y:S01]  /*118b0*/  FFMA.FTZ R42, R25, R39, R42 ;  /* 0x00000027192a7223 */ /* 0x000fe2000001002a */
[----:B------:R-:W-:-:S02]  /*118c0*/  HADD2.F32 R6, -RZ, R96.H0_H0 ;  /* 0x20000060ff067230 */ /* 0x000fc40000004100 */
[----:B------:R-:W-:Y:S01]  /*118d0*/  FFMA.FTZ R33, R5, R92, R33 ;  /* 0x0000005c05217223 */ /* 0x000fe20000010021 */
[--C-:B------:R-:W-:Y:S02]  /*118e0*/  HADD2.F32 R36, -RZ, R31.reuse.H0_H0 ;  /* 0x2000001fff247230 */ /* 0x100fe40000004100 */
[C---:B------:R-:W-:Y:S01]  /*118f0*/  FMUL.FTZ R38, R35.reuse, R34 ;  /* 0x0000002223267220 */ /* 0x040fe20000410000 */
[----:B------:R-:W-:Y:S02]  /*11900*/  HADD2.F32 R25, -RZ, R94.H1_H1 ;  /* 0x3000005eff197230 */ /* 0x000fe40000004100 */
[-C--:B------:R-:W-:Y:S01]  /*11910*/  FMUL.FTZ R44, R35, R6.reuse ;  /* 0x00000006232c7220 */ /* 0x080fe20000410000 */
[----:B------:R-:W-:Y:S02]  /*11920*/  HADD2.F32 R5, -RZ, R96.H1_H1 ;  /* 0x30000060ff057230 */ /* 0x000fe40000004100 */
[----:B------:R-:W-:Y:S01]  /*11930*/  FFMA.FTZ R35, R7, R6, -R38 ;  /* 0x0000000607237223 */ /* 0x000fe20000010826 */
[----:B------:R-:W-:-:S02]  /*11940*/  HADD2.F32 R31, -RZ, R31.H1_H1 ;  /* 0x3000001fff1f7230 */ /* 0x000fc40000004100 */
[C---:B------:R-:W-:Y:S01]  /*11950*/  FMUL.FTZ R37, R36.reuse, R25 ;  /* 0x0000001924257220 */ /* 0x040fe20000410000 */
[----:B------:R-:W-:Y:S02]  /*11960*/  HADD2.F32 R38, -RZ, R45.H0_H0 ;  /* 0x2000002dff267230 */ /* 0x000fe40000004100 */
[-C--:B------:R-:W-:Y:S01]  /*11970*/  FMUL.FTZ R36, R36, R5.reuse ;  /* 0x0000000524247220 */ /* 0x080fe20000410000 */
[----:B------:R-:W-:Y:S02]  /*11980*/  HADD2.F32 R6, -RZ, R50.H0_H0 ;  /* 0x20000032ff067230 */ /* 0x000fe40000004100 */
[----:B------:R-:W-:Y:S01]  /*11990*/  FFMA.FTZ R44, R7, R34, R44 ;  /* 0x00000022072c7223 */ /* 0x000fe2000001002c */
[C---:B------:R-:W-:Y:S01]  /*119a0*/  FFMA.FTZ R37, R32.reuse, R5, -R37 ;  /* 0x0000000520257223 */ /* 0x040fe20000010825 */
[----:B------:R-:W-:Y:S01]  /*119b0*/  FFMA.FTZ R36, R32, R25, R36 ;  /* 0x0000001920247223 */ /* 0x000fe20000010024 */
[----:B------:R-:W-:Y:S02]  /*119c0*/  HADD2.F32 R28, -RZ, R28.H1_H1 ;  /* 0x3000001cff1c7230 */ /* 0x000fe40000004100 */
[----:B------:R-:W-:Y:S01]  /*119d0*/  FMUL.FTZ R34, R31, R38 ;  /* 0x000000261f227220 */ /* 0x000fe20000410000 */
[----:B------:R-:W-:-:S02]  /*119e0*/  HADD2.F32 R30, -RZ, R30.H1_H1 ;  /* 0x3000001eff1e7230 */ /* 0x000fc40000004100 */
[-C--:B------:R-:W-:Y:S01]  /*119f0*/  FMUL.FTZ R32, R31, R6.reuse ;  /* 0x000000061f207220 */ /* 0x080fe20000410000 */
[----:B------:R-:W-:Y:S02]  /*11a00*/  HADD2.F32 R7, -RZ, R47.H0_H0 ;  /* 0x2000002fff077230 */ /* 0x000fe40000004100 */
[C---:B------:R-:W-:Y:S01]  /*11a10*/  FFMA.FTZ R34, R27.reuse, R6, -R34 ;  /* 0x000000061b227223 */ /* 0x040fe20000010822 */
[----:B------:R-:W-:Y:S02]  /*11a20*/  HADD2.F32 R25, -RZ, R46.H0_H0 ;  /* 0x2000002eff197230 */ /* 0x000fe40000004100 */
[----:B------:R-:W-:Y:S01]  /*11a30*/  FFMA.FTZ R39, R27, R38, R32 ;  /* 0x000000261b277223 */ /* 0x000fe20000010020 */
[----:B------:R-:W-:Y:S02]  /*11a40*/  HADD2.F32 R5, -RZ, R4.H0_H0 ;  /* 0x20000004ff057230 */ /* 0x000fe40000004100 */
[----:B------:R-:W-:Y:S01]  /*11a50*/  FMUL.FTZ R27, R28, R7 ;  /* 0x000000071c1b7220 */ /* 0x000fe20000410000 */
[----:B------:R-:W-:-:S02]  /*11a60*/  HADD2.F32 R24, -RZ, R24.H1_H1 ;  /* 0x30000018ff187230 */ /* 0x000fc40000004100 */
[----:B------:R-:W-:Y:S01]  /*11a70*/  FMUL.FTZ R31, R30, R25 ;  /* 0x000000191e1f7220 */ /* 0x000fe20000410000 */
[----:B------:R-:W-:Y:S02]  /*11a80*/  HADD2.F32 R26, -RZ, R26.H1_H1 ;  /* 0x3000001aff1a7230 */ /* 0x000fe40000004100 */
[----:B------:R-:W-:Y:S01]  /*11a90*/  FMUL.FTZ R28, R28, R21 ;  /* 0x000000151c1c7220 */ /* 0x000fe20000410000 */
[----:B------:R-:W-:Y:S01]  /*11aa0*/  FMUL.FTZ R30, R30, R5 ;  /* 0x000000051e1e7220 */ /* 0x000fe20000410000 */
[----:B------:R-:W-:Y:S01]  /*11ab0*/  FFMA.FTZ R4, R24, R21, -R27 ;  /* 0x0000001518047223 */ /* 0x000fe2000001081b */
        /* <DEDUP_REMOVED lines=13> */
.L_x_2835:
[----:B------:R-:W-:Y:S05]  /*11b90*/  BSYNC B1 ;  /* 0x0000000000017941 */ /* 0x000fea0003800000 */
.L_x_2834:
        /* <DEDUP_REMOVED lines=10> */
[----:B------:R-:W-:-:S02]  /*11c40*/  SHF.L.U32 R6, R5, 0x7, RZ ;  /* 0x0000000705067819 */ /* 0x000fc400000006ff */
[----:B------:R-:W-:Y:S02]  /*11c50*/  LOP3.LUT R4, R217, 0x38, R4, 0xf8, !PT ;  /* 0x00000038d9047812 */ /* 0x000fe400078ef804 */
[----:B------:R-:W-:Y:S02]  /*11c60*/  SHF.R.S32.HI R5, RZ, 0x1f, R0 ;  /* 0x0000001fff057819 */ /* 0x000fe40000011400 */
[----:B------:R-:W-:Y:S02]  /*11c70*/  LOP3.LUT R7, R6, 0xffffe000, RZ, 0xc0, !PT ;  /* 0xffffe00006077812 */ /* 0x000fe400078ec0ff */
[----:B------:R-:W-:Y:S01]  /*11c80*/  LOP3.LUT R6, R4, R60, RZ, 0x3c, !PT ;  /* 0x0000003c04067212 */ /* 0x000fe200078e3cff */
[----:B------:R-:W-:Y:S01]  /*11c90*/  IMAD.SHL.U32 R4, R0, 0x8, RZ ;  /* 0x0000000800047824 */ /* 0x000fe200078e00ff */
[----:B------:R-:W-:Y:S02]  /*11ca0*/  LEA.HI R5, R5, R0, RZ, 0x3 ;  /* 0x0000000005057211 */ /* 0x000fe400078f18ff */
[----:B------:R-:W-:-:S02]  /*11cb0*/  IADD3 R0, R6, R7, R224 ;  /* 0x0000000706007210 */ /* 0x000fc40007ffe0e0 */
[----:B------:R-:W-:Y:S01]  /*11cc0*/  LOP3.LUT R4, R217, 0x38, R4, 0xf8, !PT ;  /* 0x00000038d9047812 */ /* 0x000fe200078ef804 */
[----:B------:R-:W-:Y:S01]  /*11cd0*/  IMAD.SHL.U32 R5, R5, 0x400, RZ ;  /* 0x0000040005057824 */ /* 0x000fe200078e00ff */
[----:B------:R-:W-:Y:S02]  /*11ce0*/  LEA R0, R0, UR4, 0x1 ;  /* 0x0000000400007c11 */ /* 0x000fe4000f8e08ff */
[----:B------:R-:W-:Y:S02]  /*11cf0*/  LOP3.LUT R21, R4, R60, RZ, 0x3c, !PT ;  /* 0x0000003c04157212 */ /* 0x000fe400078e3cff */
[----:B------:R-:W-:Y:S02]  /*11d00*/  LOP3.LUT R20, R5, 0x7fffe000, RZ, 0xc0, !PT ;  /* 0x7fffe00005147812 */ /* 0x000fe400078ec0ff */
[----:B------:R-:W0:Y:S01]  /*11d10*/  LDS.128 R4, [R0] ;  /* 0x0000000000047984 */ /* 0x000e220000000c00 */
[----:B------:R-:W-:Y:S02]  /*11d20*/  SHF.R.U32.HI R34, RZ, 0x10, R9 ;  /* 0x00000010ff227819 */ /* 0x000fe40000011609 */
[----:B------:R-:W-:-:S02]  /*11d30*/  IADD3 R21, R21, R20, R224 ;  /* 0x0000001415157210 */ /* 0x000fc40007ffe0e0 */
[--C-:B------:R-:W-:Y:S01]  /*11d40*/  SHF.R.U64 R44, R52, 0x10, R53.reuse ;  /* 0x00000010342c7819 */ /* 0x100fe20000001235 */
[----:B------:R-:W-:Y:S01]  /*11d50*/  HADD2.F32 R34, -RZ, R34.H0_H0 ;  /* 0x20000022ff227230 */ /* 0x000fe20000004100 */
[----:B------:R-:W-:Y:S01]  /*11d60*/  SHF.R.U32.HI R52, RZ, 0x10, R53 ;  /* 0x00000010ff347819 */ /* 0x000fe20000011635 */
[----:B------:R-:W-:Y:S01]  /*11d70*/  IMAD R20, R21, 0x2, R2 ;  /* 0x0000000215147824 */ /* 0x000fe200078e0202 */
[----:B------:R-:W-:Y:S02]  /*11d80*/  SHF.R.U64 R42, R8, 0x10, R9 ;  /* 0x00000010082a7819 */ /* 0x000fe40000001209 */
[----:B------:R-:W-:Y:S02]  /*11d90*/  SHF.R.U64 R41, R10, 0x10, R11 ;  /* 0x000000100a297819 */ /* 0x000fe4000000120b */
[----:B------:R-:W1:Y:S01]  /*11da0*/  LDS.128 R24, [R20+0x12400] ;  /* 0x0124000014187984 */ /* 0x000e620000000c00 */
[--C-:B------:R-:W-:Y:S02]  /*11db0*/  SHF.R.U64 R43, R54, 0x10, R55.reuse ;  /* 0x00000010362b7819 */ /* 0x100fe40000001237 */
[----:B------:R-:W-:-:S02]  /*11dc0*/  SHF.R.U32.HI R54, RZ, 0x10, R55 ;  /* 0x00000010ff367819 */ /* 0x000fc40000011637 */
[----:B------:R-:W-:Y:S01]  /*11dd0*/  SHF.R.U32.HI R39, RZ, 0x10, R11 ;  /* 0x00000010ff277819 */ /* 0x000fe2000001160b */
[--C-:B0-----:R-:W-:Y:S02]  /*11de0*/  HADD2.F32 R8, -RZ, R5.reuse.H0_H0 ;  /* 0x20000005ff087230 */ /* 0x101fe40000004100 */
[----:B------:R-:W-:Y:S02]  /*11df0*/  HADD2.F32 R9, -RZ, R5.H1_H1 ;  /* 0x30000005ff097230 */ /* 0x000fe40000004100 */
[----:B------:R-:W-:Y:S02]  /*11e00*/  HADD2.F32 R5, -RZ, R4.H0_H0 ;  /* 0x20000004ff057230 */ /* 0x000fe40000004100 */
[----:B------:R-:W-:Y:S02]  /*11e10*/  HADD2.F32 R10, -RZ, R6.H0_H0 ;  /* 0x20000006ff0a7230 */ /* 0x000fe40000004100 */
[--C-:B------:R-:W-:Y:S02]  /*11e20*/  HADD2.F32 R11, -RZ, R7.reuse.H0_H0 ;  /* 0x20000007ff0b7230 */ /* 0x100fe40000004100 */
[----:B------:R-:W-:-:S02]  /*11e30*/  HADD2.F32 R7, -RZ, R7.H1_H1 ;  /* 0x30000007ff077230 */ /* 0x000fc40000004100 */
[----:B------:R-:W-:Y:S02]  /*11e40*/  HADD2.F32 R4, -RZ, R4.H1_H1 ;  /* 0x30000004ff047230 */ /* 0x000fe40000004100 */
        /* <DEDUP_REMOVED lines=25> */
[----:B------:R-:W-:Y:S01]  /*11fe0*/  FFMA.FTZ R29, R10, R8, -R5 ;  /* 0x000000080a1d7223 */ /* 0x000fe20000010805 */
[----:B------:R-:W-:Y:S02]  /*11ff0*/  HADD2.F32 R27, -RZ, R27.H1_H1 ;  /* 0x3000001bff1b7230 */ /* 0x000fe40000004100 */
[C---:B------:R-:W-:Y:S01]  /*12000*/  FMUL.FTZ R5, R30.reuse, R78 ;  /* 0x0000004e1e057220 */ /* 0x040fe20000410000 */
[----:B------:R-:W-:Y:S02]  /*12010*/  HADD2.F32 R28, -RZ, R39.H0_H0 ;  /* 0x20000027ff1c7230 */ /* 0x000fe40000004100 */
[-C--:B------:R-:W-:Y:S01]  /*12020*/  FMUL.FTZ R34, R30, R76.reuse ;  /* 0x0000004c1e227220 */ /* 0x080fe20000410000 */
[----:B------:R-:W-:Y:S02]  /*12030*/  HADD2.F32 R8, -RZ, R54.H0_H0 ;  /* 0x20000036ff087230 */ /* 0x000fe40000004100 */
[----:B------:R-:W-:Y:S01]  /*12040*/  FFMA.FTZ R76, R11, R76, R5 ;  /* 0x0000004c0b4c7223 */ /* 0x000fe20000010005 */
[----:B------:R-:W-:-:S02]  /*12050*/  HADD2.F32 R24, -RZ, R24.H1_H1 ;  /* 0x30000018ff187230 */ /* 0x000fc40000004100 */
[----:B------:R-:W-:Y:S01]  /*12060*/  FFMA.FTZ R34, R11, R78, -R34 ;  /* 0x0000004e0b227223 */ /* 0x000fe20000010822 */
[C---:B------:R-:W-:Y:S01]  /*12070*/  FMUL.FTZ R30, R27.reuse, R28 ;  /* 0x0000001c1b1e7220 */ /* 0x040fe20000410000 */
[-C--:B------:R-:W-:Y:S01]  /*12080*/  FMUL.FTZ R40, R27, R8.reuse ;  /* 0x000000081b287220 */ /* 0x080fe20000410000 */
[----:B------:R-:W-:Y:S02]  /*12090*/  HADD2.F32 R11, -RZ, R42.H0_H0 ;  /* 0x2000002aff0b7230 */ /* 0x000fe40000004100 */
[----:B------:R-:W-:Y:S01]  /*120a0*/  FFMA.FTZ R10, R10, R25, R9 ;  /* 0x000000190a0a7223 */ /* 0x000fe20000010009 */
[----:B------:R-:W-:Y:S02]  /*120b0*/  HADD2.F32 R5, -RZ, R44.H0_H0 ;  /* 0x2000002cff057230 */ /* 0x000fe40000004100 */
[C---:B------:R-:W-:Y:S01]  /*120c0*/  FFMA.FTZ R33, R7.reuse, R8, -R30 ;  /* 0x0000000807217223 */ /* 0x040fe2000001081e */
[----:B------:R-:W-:Y:S02]  /*120d0*/  HADD2.F32 R26, -RZ, R26.H1_H1 ;  /* 0x3000001aff1a7230 */ /* 0x000fe40000004100 */
[----:B------:R-:W-:Y:S01]  /*120e0*/  FFMA.FTZ R39, R7, R28, R40 ;  /* 0x0000001c07277223 */ /* 0x000fe20000010028 */
[----:B------:R-:W-:-:S02]  /*120f0*/  HADD2.F32 R21, -RZ, R41.H0_H0 ;  /* 0x20000029ff157230 */ /* 0x000fc40000004100 */
[C---:B------:R-:W-:Y:S01]  /*12100*/  FMUL.FTZ R7, R24.reuse, R11 ;  /* 0x0000000b18077220 */ /* 0x040fe20000410000 */
[----:B------:R-:W-:Y:S02]  /*12110*/  HADD2.F32 R9, -RZ, R43.H0_H0 ;  /* 0x2000002bff097230 */ /* 0x000fe40000004100 */
[----:B------:R-:W-:Y:S01]  /*12120*/  FMUL.FTZ R24, R24, R5 ;  /* 0x0000000518187220 */ /* 0x000fe20000410000 */
[----:B------:R-:W-:Y:S02]  /*12130*/  HADD2.F32 R6, -RZ, R6.H1_H1 ;  /* 0x30000006ff067230 */ /* 0x000fe40000004100 */
[----:B------:R-:W-:Y:S01]  /*12140*/  FMUL.FTZ R27, R26, R21 ;  /* 0x000000151a1b7220 */ /* 0x000fe20000410000 */
[----:B------:R-:W-:Y:S01]  /*12150*/  FFMA.FTZ R8, R4, R5, -R7 ;  /* 0x0000000504087223 */ /* 0x000fe20000010807 */
[----:B------:R-:W-:Y:S01]  /*12160*/  FMUL.FTZ R26, R26, R9 ;  /* 0x000000091a1a7220 */ /* 0x000fe20000410000 */
[----:B------:R-:W-:Y:S01]  /*12170*/  FFMA.FTZ R25, R4, R11, R24 ;  /* 0x0000000b04197223 */ /* 0x000fe20000010018 */
[C---:B------:R-:W-:Y:S01]  /*12180*/  FFMA.FTZ R24, R6.reuse, R9, -R27 ;  /* 0x0000000906187223 */ /* 0x040fe2000001081b */
[----:B------:R-:W-:Y:S01]  /*12190*/  F2FP.F16.F32.PACK_AB R7, R33, R34 ;  /* 0x000000222107723e */ /* 0x000fe200000000ff */
[----:B------:R-:W-:Y:S01]  /*121a0*/  FFMA.FTZ R21, R6, R21, R26 ;  /* 0x0000001506157223 */ /* 0x000fe2000001001a */
        /* <DEDUP_REMOVED lines=9> */
.L_x_2837:
[----:B------:R-:W-:Y:S05]  /*12240*/  BSYNC B1 ;  /* 0x0000000000017941 */ /* 0x000fea0003800000 */
.L_x_2836:
        /* <DEDUP_REMOVED lines=9> */
[----:B------:R-:W-:Y:S02]  /*122e0*/  SHF.L.U32 R5, R4, 0x7, RZ ;  /* 0x0000000704057819 */ /* 0x000fe400000006ff */
[----:B------:R-:W-:-:S02]  /*122f0*/  LOP3.LUT R0, R217, 0x38, R0, 0xf8, !PT ;  /* 0x00000038d9007812 */ /* 0x000fc400078ef800 */
[----:B------:R-:W-:Y:S02]  /*12300*/  SHF.R.S32.HI R4, RZ, 0x1f, R3 ;  /* 0x0000001fff047819 */ /* 0x000fe40000011403 */
[----:B------:R-:W-:Y:S01]  /*12310*/  LOP3.LUT R6, R0, R60, RZ, 0x3c, !PT ;  /* 0x0000003c00067212 */ /* 0x000fe200078e3cff */
[----:B------:R-:W-:Y:S01]  /*12320*/  IMAD.SHL.U32 R0, R3, 0x8, RZ ;  /* 0x0000000803007824 */ /* 0x000fe200078e00ff */
[----:B------:R-:W-:Y:S02]  /*12330*/  LEA.HI R4, R4, R3, RZ, 0x3 ;  /* 0x0000000304047211 */ /* 0x000fe400078f18ff */
[----:B-----5:R-:W-:Y:S02]  /*12340*/  R2UR UR4, R61 ;  /* 0x000000003d0472ca */ /* 0x020fe400000e0000 */
[----:B------:R-:W-:Y:S01]  /*12350*/  LOP3.LUT R0, R217, 0x38, R0, 0xf8, !PT ;  /* 0x00000038d9007812 */ /* 0x000fe200078ef800 */
[----:B------:R-:W-:Y:S01]  /*12360*/  IMAD.SHL.U32 R4, R4, 0x400, RZ ;  /* 0x0000040004047824 */ /* 0x000fe200078e00ff */
[----:B------:R-:W-:-:S02]  /*12370*/  LOP3.LUT R5, R5, 0xffffe000, RZ, 0xc0, !PT ;  /* 0xffffe00005057812 */ /* 0x000fc400078ec0ff */
        /* <DEDUP_REMOVED lines=86> */
.L_x_2809:
[----:B------:R-:W-:Y:S05]  /*128e0*/  BSYNC B0 ;  /* 0x0000000000007941 */ /* 0x000fea0003800000 */
.L_x_2787:
        /* <DEDUP_REMOVED lines=8> */
.L_x_2785:
[----:B0--3--:R-:W3:Y:S02]  /*12970*/  LDL R0, [R1+0x4] ;  /* 0x0000040001007983 */ /* 0x009ee40000100800 */
[----:B---3--:R-:W-:-:S13]  /*12980*/  R2UR UR4, R0 ;  /* 0x00000000000472ca */ /* 0x008fda00000e0000 */
[----:B------:R-:W-:-:S04]  /*12990*/  MOV R0, UR4 ;  /* 0x0000000400007c02 */ /* 0x000fc80008000f00 */
[----:B------:R-:W-:-:S13]  /*129a0*/  ISETP.NE.AND P0, PT, R0, 0x3, PT ;  /* 0x000000030000780c */ /* 0x000fda0003f05270 */
[----:B------:R-:W-:Y:S05]  /*129b0*/  @!P0 BRA `(.L_x_2838) ;  /* 0x0000000000048947 */ /* 0x000fea0003800000 */
[----:B------:R-:W-:Y:S01]  /*129c0*/  BPT.TRAP 0x1 ;  /* 0x000000040000795c */ /* 0x000fe20000300000 */
.L_x_2838:
[----:B--2---:R-:W-:Y:S01]  /*129d0*/  IMAD R8, R196, 0x8, R2 ;  /* 0x00000008c4087824 */ /* 0x004fe200078e0202 */
[----:B-1--4-:R-:W-:-:S04]  /*129e0*/  SHF.L.U32 R3, R200, 0x1f, RZ ;  /* 0x0000001fc8037819 */ /* 0x012fc800000006ff */
[----:B------:R0:W1:Y:S01]  /*129f0*/  SYNCS.PHASECHK.TRANS64.TRYWAIT P1, [R8+URZ+0x30830], R3 ;  /* 0x03083003080075a7 */ /* 0x000062000802017f */
[----:B------:R-:W-:Y:S05]  /*12a00*/  @!P0 BRA `(.L_x_2839) ;  /* 0x0000000000048947 */ /* 0x000fea0003800000 */
[----:B------:R-:W-:Y:S01]  /*12a10*/  BPT.TRAP 0x1 ;  /* 0x000000040000795c */ /* 0x000fe20000300000 */
.L_x_2839:
[----:B-1----:R-:W-:Y:S05]  /*12a20*/  @P1 BRA `(.L_x_2840) ;  /* 0x0000000000081947 */ /* 0x002fea0003800000 */
[----:B------:R-:W1:Y:S02]  /*12a30*/  SYNCS.PHASECHK.TRANS64.TRYWAIT P1, [R8+URZ+0x30830], R3 ;  /* 0x03083003080075a7 */ /* 0x000e64000802017f */
[----:B-1----:R-:W-:Y:S05]  /*12a40*/  @!P1 BRA `(.L_x_2841) ;  /* 0x0000016000289947 */ /* 0x002fea0003800000 */
.L_x_2840:
[----:B------:R-:W-:Y:S05]  /*12a50*/  WARPSYNC.ALL ;  /* 0x0000000000007948 */ /* 0x000fea0003800000 */
[----:B------:R-:W-:Y:S01]  /*12a60*/  VIADD R0, R2, 0x1e400 ;  /* 0x0001e40002007836 */ /* 0x000fe20000000000 */
[----:B------:R-:W-:Y:S01]  /*12a70*/  R2UR UR4, R68 ;  /* 0x00000000440472ca */ /* 0x000fe200000e0000 */
[----:B------:R-:W-:Y:S01]  /*12a80*/  IMAD.MOV.U32 R5, RZ, RZ, 0x40000040 ;  /* 0x40000040ff057424 */ /* 0x000fe200078e00ff */
        /* <DEDUP_REMOVED lines=34> */
[----:B------:R-:W-:Y:S01]  /*12cb0*/  VIADD R6, R4, 0x4 ;  /* 0x0000000404067836 */ /* 0x000fe20000000000 */
[----:B------:R-:W-:Y:S01]  /*12cc0*/  UIADD3 UR5, UR4, 0x4, URZ ;  /* 0x0000000404057890 */ /* 0x000fe2000fffe03f */
[----:B------:R-:W-:Y:S01]  /*12cd0*/  IMAD.MOV.U32 R7, RZ, RZ, 0x40000040 ;  /* 0x40000040ff077424 */ /* 0x000fe200078e00ff */
[----:B--2---:R-:W-:Y:S01]  /*12ce0*/  MOV R10, UR8 ;  /* 0x00000008000a7c02 */ /* 0x004fe20008000f00 */
[----:B------:R-:W-:Y:S01]  /*12cf0*/  IMAD.U32 R11, RZ, RZ, UR9 ;  /* 0x00000009ff0b7e24 */ /* 0x000fe2000f8e00ff */
[----:B------:R-:W-:-:S04]  /*12d00*/  UMOV UR37, 0x40000040 ;  /* 0x4000004000257882 */ /* 0x000fc80000000000 */
        /* <DEDUP_REMOVED lines=48> */
[----:B--2---:R-:W-:Y:S01]  /*13010*/  MOV R10, UR8 ;  /* 0x00000008000a7c02 */ /* 0x004fe20008000f00 */
        /* <DEDUP_REMOVED lines=9> */
[----:B------:R-:W-:Y:S01]  /*130b0*/  R2UR UR55, R7 ;  /* 0x00000000073772ca */ /* 0x000fe200000e0000 */
[----:B------:R-:W-:-:S03]  /*130c0*/  IMAD.MOV.U32 R7, RZ, RZ, 0x40000040 ;  /* 0x40000040ff077424 */ /* 0x000fc600078e00ff */
[----:B------:R-:W-:Y:S02]  /*130d0*/  R2UR UR50, R6 ;  /* 0x00000000063272ca */ /* 0x000fe400000e0000 */
[----:B------:R-:W-:Y:S01]  /*130e0*/  R2UR UR51, R7 ;  /* 0x00000000073372ca */ /* 0x000fe200000e0000 */
[----:B------:R-:W-:Y:S01]  /*130f0*/  IMAD.MOV.U32 R7, RZ, RZ, 0x40000040 ;  /* 0x40000040ff077424 */ /* 0x000fe200078e00ff */
[----:B------:R-:W-:-:S04]  /*13100*/  IADD3 R6, R4, 0x602, RZ ;  /* 0x0000060204067810 */ /* 0x000fc80007ffe0ff */
        /* <DEDUP_REMOVED lines=30> */
[----:B--2---:R-:W-:Y:S05]  /*132f0*/  @!P0 BRA `(.L_x_2842) ;  /* 0x0000000000048947 */ /* 0x004fea0003800000 */
[----:B------:R-:W-:Y:S01]  /*13300*/  BPT.TRAP 0x1 ;  /* 0x000000040000795c */ /* 0x000fe20000300000 */
.L_x_2842:
[----:B------:R-:W2:Y:S01]  /*13310*/  LDL.LU R6, [R1] ;  /* 0x0000000001067983 */ /* 0x000ea20000300800 */
[----:B------:R-:W3:Y:S01]  /*13320*/  LDC R12, c[0x0][0x448] ;  /* 0x00011200ff0c7b82 */ /* 0x000ee20000000800 */
[----:B------:R-:W-:Y:S01]  /*13330*/  ULDC UR4, c[0x0][0x9d8] ;  /* 0x0002760000047ab9 */ /* 0x000fe20000000800 */
[----:B------:R-:W-:Y:S01]  /*13340*/  ULDC UR38, c[0x0][0x9d8] ;  /* 0x0002760000267ab9 */ /* 0x000fe20000000800 */
[----:B------:R-:W4:Y:S01]  /*13350*/  LDL R4, [R1+0x3c] ;  /* 0x00003c0001047983 */ /* 0x000f220000100800 */
[----:B------:R-:W-:Y:S01]  /*13360*/  FMUL.FTZ R27, R27, UR4 ;  /* 0x000000041b1b7c20 */ /* 0x000fe20008410000 */
[----:B------:R-:W-:Y:S01]  /*13370*/  FMUL.FTZ R7, R29, UR4 ;  /* 0x000000041d077c20 */ /* 0x000fe20008410000 */
[----:B------:R-:W-:Y:S01]  /*13380*/  FMUL.FTZ R26, R26, UR4 ;  /* 0x000000041a1a7c20 */ /* 0x000fe20008410000 */
[----:B------:R-:W-:Y:S01]  /*13390*/  FMUL.FTZ R30, R30, UR4 ;  /* 0x000000041e1e7c20 */ /* 0x000fe20008410000 */
[----:B------:R5:W-:Y:S01]  /*133a0*/  MUFU.TANH R82, R27 ;  /* 0x0000001b00527308 */ /* 0x000be20000002400 */
[----:B01----:R-:W-:Y:S01]  /*133b0*/  FMUL.FTZ R3, R25, UR4 ;  /* 0x0000000419037c20 */ /* 0x003fe20008410000 */
        /* <DEDUP_REMOVED lines=14> */
[----:B---3--:R-:W-:Y:S01]  /*134a0*/  ISETP.NE.AND P4, PT, R12, 0x1, PT ;  /* 0x000000010c00780c */ /* 0x008fe20003f85270 */
[----:B------:R-:W-:Y:S01]  /*134b0*/  IMAD R12, R80, -0x60, R228 ;  /* 0xffffffa0500c7824 */ /* 0x000fe200078e02e4 */
        /* <DEDUP_REMOVED lines=11> */
[----:B-----5:R-:W5:Y:S01]  /*13570*/  @P4 LDC R27, c[0x0][0x44c] ;  /* 0x00011300ff1b4b82 */ /* 0x020f620000000800 */
[----:B------:R-:W-:Y:S01]  /*13580*/  FMUL.FTZ R67, R67, UR4 ;  /* 0x0000000443437c20 */ /* 0x000fe20008410000 */
[----:B------:R-:W-:Y:S01]  /*13590*/  FMUL.FTZ R70, R70, UR4 ;  /* 0x0000000446467c20 */ /* 0x000fe20008410000 */
[----:B------:R-:W-:Y:S01]  /*135a0*/  FMUL.FTZ R71, R71, UR4 ;  /* 0x0000000447477c20 */ /* 0x000fe20008410000 */
[----:B------:R-:W-:Y:S01]  /*135b0*/  FMUL.FTZ R10, R33, UR4 ;  /* 0x00000004210a7c20 */ /* 0x000fe20008410000 */
[----:B------:R-:W3:Y:S01]  /*135c0*/  MUFU.TANH R34, R34 ;  /* 0x0000002200227308 */ /* 0x000ee20000002400 */
[----:B------:R-:W-:Y:S01]  /*135d0*/  FMUL.FTZ R33, R44, UR4 ;  /* 0x000000042c217c20 */ /* 0x000fe20008410000 */
[----:B------:R-:W-:Y:S01]  /*135e0*/  FMUL.FTZ R48, R48, UR4 ;  /* 0x0000000430307c20 */ /* 0x000fe20008410000 */
[----:B------:R-:W0:Y:S01]  /*135f0*/  @P4 LDC R29, c[0x0][0x450] ;  /* 0x00011400ff1d4b82 */ /* 0x000e220000000800 */
        /* <DEDUP_REMOVED lines=15> */
[----:B------:R-:W-:Y:S01]  /*136f0*/  ULDC UR39, c[0x0][0x9d8] ;  /* 0x0002760000277ab9 */ /* 0x000fe20000000800 */
[----:B------:R-:W-:Y:S01]  /*13700*/  ULDC UR42, c[0x0][0x988] ;  /* 0x00026200002a7ab9 */ /* 0x000fe20000000800 */
[----:B------:R-:W-:Y:S01]  /*13710*/  ULDC UR43, c[0x0][0x988] ;  /* 0x00026200002b7ab9 */ /* 0x000fe20000000800 */
[----:B------:R-:W-:Y:S01]  /*13720*/  BSSY B0, `(.L_x_2843) ;  /* 0x00004c8000007945 */ /* 0x000fe20003800000 */
[----:B------:R-:W-:Y:S01]  /*13730*/  CS2R R118, SRZ ;  /* 0x0000000000767805 */ /* 0x000fe2000001ff00 */
[----:B------:R-:W3:Y:S01]  /*13740*/  MUFU.TANH R39, R39 ;  /* 0x0000002700277308 */ /* 0x000ee20000002400 */
[----:B------:R-:W-:-:S02]  /*13750*/  CS2R R116, SRZ ;  /* 0x0000000000747805 */ /* 0x000fc4000001ff00 */
[----:B------:R-:W-:Y:S02]  /*13760*/  CS2R R114, SRZ ;  /* 0x0000000000727805 */ /* 0x000fe4000001ff00 */
[----:B------:R-:W-:Y:S02]  /*13770*/  CS2R R112, SRZ ;  /* 0x0000000000707805 */ /* 0x000fe4000001ff00 */
[----:B------:R-:W-:Y:S02]  /*13780*/  CS2R R110, SRZ ;  /* 0x00000000006e7805 */ /* 0x000fe4000001ff00 */
[----:B------:R-:W-:Y:S02]  /*13790*/  CS2R R108, SRZ ;  /* 0x00000000006c7805 */ /* 0x000fe4000001ff00 */
[----:B------:R-:W-:Y:S02]  /*137a0*/  CS2R R106, SRZ ;  /* 0x00000000006a7805 */ /* 0x000fe4000001ff00 */
[----:B------:R-:W-:Y:S01]  /*137b0*/  CS2R R104, SRZ ;  /* 0x0000000000687805 */ /* 0x000fe2000001ff00 */
[----:B------:R-:W3:Y:S01]  /*137c0*/  MUFU.TANH R42, R42 ;  /* 0x0000002a002a7308 */ /* 0x000ee20000002400 */
[----:B------:R-:W-:-:S07]  /*137d0*/  CS2R R102, SRZ ;  /* 0x0000000000667805 */ /* 0x000fce000001ff00 */
[----:B------:R-:W3:Y:S08]  /*137e0*/  MUFU.TANH R36, R43 ;  /* 0x0000002b00247308 */ /* 0x000ef00000002400 */
[----:B------:R-:W3:Y:S08]  /*137f0*/  MUFU.TANH R46, R46 ;  /* 0x0000002e002e7308 */ /* 0x000ef00000002400 */
[----:B------:R-:W3:Y:S08]  /*13800*/  MUFU.TANH R47, R47 ;  /* 0x0000002f002f7308 */ /* 0x000ef00000002400 */
[----:B------:R3:W-:Y:S08]  /*13810*/  MUFU.TANH R32, R54 ;  /* 0x0000003600207308 */ /* 0x0007f00000002400 */
[----:B------:R-:W3:Y:S08]  /*13820*/  MUFU.TANH R50, R50 ;  /* 0x0000003200327308 */ /* 0x000ef00000002400 */
[----:B------:R-:W3:Y:S08]  /*13830*/  MUFU.TANH R51, R51 ;  /* 0x0000003300337308 */ /* 0x000ef00000002400 */
[----:B------:R-:W3:Y:S08]  /*13840*/  MUFU.TANH R40, R55 ;  /* 0x0000003700287308 */ /* 0x000ef00000002400 */
[----:B------:R-:W-:Y:S08]  /*13850*/  MUFU.TANH R28, R59 ;  /* 0x0000003b001c7308 */ /* 0x000ff00000002400 */
        /* <DEDUP_REMOVED lines=19> */
[----:B------:R-:W-:Y:S01]  /*13990*/  MUFU.TANH R33, R33 ;  /* 0x0000002100217308 */ /* 0x000fe20000002400 */
[----:B--2---:R-:W-:-:S04]  /*139a0*/  LOP3.LUT R6, R6, 0xfffffffd, RZ, 0xc0, !PT ;  /* 0xfffffffd06067812 */ /* 0x004fc800078ec0ff */
[----:B------:R-:W-:Y:S01]  /*139b0*/  @P4 LOP3.LUT R6, R6, 0x2, RZ, 0xfc, !PT ;  /* 0x0000000206064812 */ /* 0x000fe200078efcff */
[----:B----4-:R-:W-:Y:S02]  /*139c0*/  IMAD.IADD R4, R4, 0x1, R226 ;  /* 0x0000000104047824 */ /* 0x010fe400078e02e2 */
[----:B------:R-:W-:Y:S02]  /*139d0*/  MUFU.TANH R45, R45 ;  /* 0x0000002d002d7308 */ /* 0x000fe40000002400 */
[----:B------:R5:W-:Y:S06]  /*139e0*/  STL [R1], R6 ;  /* 0x0000000601007387 */ /* 0x000bec0000100800 */
[----:B------:R-:W-:Y:S01]  /*139f0*/  MUFU.TANH R98, R68 ;  /* 0x0000004400627308 */ /* 0x000fe20000002400 */
[----:B-----5:R-:W-:Y:S01]  /*13a00*/  @P4 IMAD.HI.U32 R6, R4, R27, RZ ;  /* 0x0000001b04064227 */ /* 0x020fe200078e00ff */
[----:B------:R-:W-:-:S03]  /*13a10*/  IADD3 R27, -R229, 0x60, R12 ;  /* 0x00000060e51b7810 */ /* 0x000fc60007ffe10c */
[----:B------:R-:W-:-:S03]  /*13a20*/  FMUL.FTZ R12, R58, UR4 ;  /* 0x000000043a0c7c20 */ /* 0x000fc60008410000 */
[----:B------:R-:W-:Y:S01]  /*13a30*/  MUFU.TANH R49, R49 ;  /* 0x0000003100317308 */ /* 0x000fe20000002400 */
[----:B0-----:R-:W-:Y:S01]  /*13a40*/  @P4 SHF.R.U32.HI R4, RZ, R29, R6 ;  /* 0x0000001dff044219 */ /* 0x001fe20000011606 */
[----:B------:R-:W-:-:S04]  /*13a50*/  IMAD R6, R80, -0x60, RZ ;  /* 0xffffffa050067824 */ /* 0x000fc800078e02ff */
[----:B------:R-:W0:Y:S01]  /*13a60*/  SHFL.IDX PT, R14, R4, 0x1, 0x1c1f ;  /* 0x003c1f00040e7f89 */ /* 0x000e2200000e0000 */
[----:B------:R-:W-:Y:S01]  /*13a70*/  IADD3 R6, -R229, 0x61, R6 ;  /* 0x00000061e5067810 */ /* 0x000fe20007ffe106 */
[----:B------:R-:W2:Y:S03]  /*13a80*/  MUFU.TANH R12, R12 ;  /* 0x0000000c000c7308 */ /* 0x000ea60000002400 */
[----:B------:R-:W-:-:S05]  /*13a90*/  IADD3 R84, -R227, R6, R228 ;  /* 0x00000006e3547210 */ /* 0x000fca0007ffe1e4 */
[----:B------:R-:W-:Y:S08]  /*13aa0*/  MUFU.TANH R53, R53 ;  /* 0x0000003500357308 */ /* 0x000ff00000002400 */
[----:B------:R-:W-:Y:S01]  /*13ab0*/  MUFU.TANH R57, R57 ;  /* 0x0000003900397308 */ /* 0x000fe20000002400 */
[----:B0-----:R-:W-:-:S07]  /*13ac0*/  VIADDMNMX R6, R14, R84, R27, PT ;  /* 0x000000540e067246 */ /* 0x001fce000380011b */
[----:B------:R-:W0:Y:S01]  /*13ad0*/  MUFU.TANH R14, R70 ;  /* 0x00000046000e7308 */ /* 0x000e220000002400 */
[C---:B------:R-:W-:Y:S02]  /*13ae0*/  ISETP.GT.AND P1, PT, R6.reuse, RZ, PT ;  /* 0x000000ff0600720c */ /* 0x040fe40003f24270 */
[C---:B------:R-:W-:Y:S02]  /*13af0*/  ISETP.GT.AND P2, PT, R6.reuse, 0x1, PT ;  /* 0x000000010600780c */ /* 0x040fe40003f44270 */
[----:B------:R-:W-:Y:S02]  /*13b00*/  ISETP.GT.AND P3, PT, R6, 0x8, PT ;  /* 0x000000080600780c */ /* 0x000fe40003f64270 */
[----:B------:R-:W-:Y:S01]  /*13b10*/  FSEL R25, R25, -INF , P1 ;  /* 0xff80000019197808 */ /* 0x000fe20000800000 */
[----:B------:R-:W4:Y:S01]  /*13b20*/  MUFU.TANH R61, R61 ;  /* 0x0000003d003d7308 */ /* 0x000f220000002400 */
[----:B------:R-:W-:Y:S02]  /*13b30*/  FSEL R82, R82, -INF , P2 ;  /* 0xff80000052527808 */ /* 0x000fe40001000000 */
[----:B------:R-:W-:-:S02]  /*13b40*/  ISETP.GT.AND P1, PT, R6, 0x9, PT ;  /* 0x000000090600780c */ /* 0x000fc40003f24270 */
[----:B-1----:R-:W-:Y:S02]  /*13b50*/  FSEL R78, R30, -INF , P3 ;  /* 0xff8000001e4e7808 */ /* 0x002fe40001800000 */
[----:B------:R-:W-:Y:S01]  /*13b60*/  FMNMX.FTZ R29, R25, R82, !PT ;  /* 0x00000052191d7209 */ /* 0x000fe20007810000 */
[----:B------:R-:W-:Y:S01]  /*13b70*/  MUFU.TANH R96, R96 ;  /* 0x0000006000607308 */ /* 0x000fe20000002400 */
[----:B------:R-:W-:Y:S02]  /*13b80*/  ISETP.GT.AND P2, PT, R6, 0x10, PT ;  /* 0x000000100600780c */ /* 0x000fe40003f44270 */
[----:B---3--:R-:W-:Y:S01]  /*13b90*/  FSEL R76, R31, -INF , P1 ;  /* 0xff8000001f4c7808 */ /* 0x008fe20000800000 */
[----:B------:R-:W-:Y:S01]  /*13ba0*/  FMUL.FTZ R31, R64, UR4 ;  /* 0x00000004401f7c20 */ /* 0x000fe20008410000 */
[----:B------:R-:W-:Y:S01]  /*13bb0*/  FMNMX.FTZ R29, R78, R29, !PT ;  /* 0x0000001d4e1d7209 */ /* 0x000fe20007810000 */
[----:B------:R-:W-:Y:S01]  /*13bc0*/  ULDC UR4, c[0x0][0x988] ;  /* 0x0002620000047ab9 */ /* 0x000fe20000000800 */
[----:B------:R-:W-:Y:S01]  /*13bd0*/  ISETP.GT.AND P1, PT, R6, 0x11, PT ;  /* 0x000000110600780c */ /* 0x000fe20003f24270 */
[----:B------:R-:W-:Y:S01]  /*13be0*/  MUFU.TANH R69, R69 ;  /* 0x0000004500457308 */ /* 0x000fe20000002400 */
[----:B------:R-:W-:-:S02]  /*13bf0*/  FSEL R74, R34, -INF , P2 ;  /* 0xff800000224a7808 */ /* 0x000fc40001000000 */
[----:B------:R-:W-:Y:S02]  /*13c00*/  FMNMX.FTZ R29, R76, R29, !PT ;  /* 0x0000001d4c1d7209 */ /* 0x000fe40007810000 */
[----:B------:R-:W-:Y:S02]  /*13c10*/  ISETP.GT.AND P2, PT, R6, 0x18, PT ;  /* 0x000000180600780c */ /* 0x000fe40003f44270 */
[----:B------:R-:W-:Y:S01]  /*13c20*/  FSEL R72, R35, -INF , P1 ;  /* 0xff80000023487808 */ /* 0x000fe20000800000 */
[----:B------:R-:W1:Y:S01]  /*13c30*/  MUFU.TANH R31, R31 ;  /* 0x0000001f001f7308 */ /* 0x000e620000002400 */
[----:B------:R-:W-:Y:S02]  /*13c40*/  FMNMX.FTZ R29, R74, R29, !PT ;  /* 0x0000001d4a1d7209 */ /* 0x000fe40007810000 */
[----:B------:R-:W-:Y:S02]  /*13c50*/  ISETP.GT.AND P1, PT, R6, 0x19, PT ;  /* 0x000000190600780c */ /* 0x000fe40003f24270 */
[----:B------:R-:W-:-:S02]  /*13c60*/  FSEL R58, R38, -INF , P2 ;  /* 0xff800000263a7808 */ /* 0x000fc40001000000 */
[----:B------:R-:W-:Y:S02]  /*13c70*/  FMNMX.FTZ R29, R72, R29, !PT ;  /* 0x0000001d481d7209 */ /* 0x000fe40007810000 */
[----:B------:R-:W-:Y:S02]  /*13c80*/  ISETP.GT.AND P2, PT, R6, 0x20, PT ;  /* 0x000000200600780c */ /* 0x000fe40003f44270 */
[----:B------:R-:W-:Y:S02]  /*13c90*/  FSEL R54, R39, -INF , P1 ;  /* 0xff80000027367808 */ /* 0x000fe40000800000 */
        /* <DEDUP_REMOVED lines=26> */
[----:B--2---:R-:W-:-:S02]  /*13e40*/  FSEL R50, R12, -INF , P2 ;  /* 0xff8000000c327808 */ /* 0x004fc40001000000 */
        /* <DEDUP_REMOVED lines=17> */
[----:B0-----:R-:W-:-:S02]  /*13f60*/  FSEL R14, R14, -INF , P2 ;  /* 0xff8000000e0e7808 */ /* 0x001fc40001000000 */
[----:B------:R-:W-:Y:S02]  /*13f70*/  FMNMX.FTZ R29, R20, R29, !PT ;  /* 0x0000001d141d7209 */ /* 0x000fe40007810000 */
[----:B------:R-:W-:Y:S02]  /*13f80*/  FSEL R6, R71, -INF , P1 ;  /* 0xff80000047067808 */ /* 0x000fe40000800000 */
[----:B------:R-:W-:-:S04]  /*13f90*/  FMNMX.FTZ R29, R14, R29, !PT ;  /* 0x0000001d0e1d7209 */ /* 0x000fc80007810000 */
[----:B------:R-:W-:-:S05]  /*13fa0*/  FMNMX.FTZ R29, R6, R29, !PT ;  /* 0x0000001d061d7209 */ /* 0x000fca0007810000 */
[----:B------:R-:W0:Y:S02]  /*13fb0*/  SHFL.BFLY PT, R44, R29, 0x2, 0x1f ;  /* 0x0c401f001d2c7f89 */ /* 0x000e2400000e0000 */
[----:B0-----:R-:W-:Y:S02]  /*13fc0*/  FMNMX.FTZ R44, R29, R44, !PT ;  /* 0x0000002c1d2c7209 */ /* 0x001fe40007810000 */
[----:B------:R-:W0:Y:S04]  /*13fd0*/  SHFL.IDX PT, R29, R4, RZ, 0x1c1f ;  /* 0x001c1fff041d7589 */ /* 0x000e2800000e0000 */
[----:B------:R-:W2:Y:S01]  /*13fe0*/  SHFL.BFLY PT, R35, R44, 0x1, 0x1f ;  /* 0x0c201f002c237f89 */ /* 0x000ea200000e0000 */
[----:B0-----:R-:W-:-:S04]  /*13ff0*/  VIADDMNMX R29, R29, R84, R27, PT ;  /* 0x000000541d1d7246 */ /* 0x001fc8000380011b */
[C---:B------:R-:W-:Y:S02]  /*14000*/  ISETP.GT.AND P1, PT, R29.reuse, RZ, PT ;  /* 0x000000ff1d00720c */ /* 0x040fe40003f24270 */
[C---:B------:R-:W-:Y:S02]  /*14010*/  ISETP.GT.AND P2, PT, R29.reuse, 0x1, PT ;  /* 0x000000011d00780c */ /* 0x040fe40003f44270 */
[----:B--2---:R-:W-:Y:S02]  /*14020*/  FMNMX.FTZ R4, R44, R35, !PT ;  /* 0x000000232c047209 */ /* 0x004fe40007810000 */
[----:B------:R-:W-:Y:S02]  /*14030*/  ISETP.GT.AND P3, PT, R29, 0x8, PT ;  /* 0x000000081d00780c */ /* 0x000fe40003f64270 */
[----:B------:R-:W-:Y:S02]  /*14040*/  FSEL R44, R0, -INF , P1 ;  /* 0xff800000002c7808 */ /* 0x000fe40000800000 */
[----:B------:R-:W-:Y:S01]  /*14050*/  FSEL R27, R3, -INF , P2 ;  /* 0xff800000031b7808 */ /* 0x000fe20001000000 */
[----:B------:R-:W-:Y:S01]  /*14060*/  IMAD.U32 R3, RZ, RZ, UR4 ;  /* 0x00000004ff037e24 */ /* 0x000fe2000f8e00ff */
[----:B------:R-:W-:-:S02]  /*14070*/  FSEL R48, R5, -INF , P3 ;  /* 0xff80000005307808 */ /* 0x000fc40001800000 */
[C---:B------:R-:W-:Y:S01]  /*14080*/  ISETP.GT.AND P1, PT, R29.reuse, 0x9, PT ;  /* 0x000000091d00780c */ /* 0x040fe20003f24270 */
[----:B------:R-:W-:Y:S01]  /*14090*/  FMUL.FTZ R0, R4, R3 ;  /* 0x0000000304007220 */ /* 0x000fe20000410000 */
[----:B------:R-:W-:Y:S02]  /*140a0*/  FMNMX.FTZ R5, R44, R27, !PT ;  /* 0x0000001b2c057209 */ /* 0x000fe40007810000 */
[----:B------:R-:W-:Y:S02]  /*140b0*/  ISETP.GT.AND P2, PT, R29, 0x10, PT ;  /* 0x000000101d00780c */ /* 0x000fe40003f44270 */
[----:B------:R-:W-:Y:S02]  /*140c0*/  FSEL R52, R7, -INF , P1 ;  /* 0xff80000007347808 */ /* 0x000fe40000800000 */
[----:B------:R-:W-:Y:S02]  /*140d0*/  FMNMX.FTZ R5, R48, R5, !PT ;  /* 0x0000000530057209 */ /* 0x000fe40007810000 */
[----:B------:R-:W-:-:S02]  /*140e0*/  ISETP.GT.AND P1, PT, R29, 0x11, PT ;  /* 0x000000111d00780c */ /* 0x000fc40003f24270 */
[----:B------:R-:W-:Y:S02]  /*140f0*/  FSEL R56, R9, -INF , P2 ;  /* 0xff80000009387808 */ /* 0x000fe40001000000 */
[----:B------:R-:W-:Y:S02]  /*14100*/  FMNMX.FTZ R5, R52, R5, !PT ;  /* 0x0000000534057209 */ /* 0x000fe40007810000 */
[----:B------:R-:W-:Y:S02]  /*14110*/  ISETP.GT.AND P3, PT, R29, 0x18, PT ;  /* 0x000000181d00780c */ /* 0x000fe40003f64270 */
[----:B------:R-:W-:Y:S02]  /*14120*/  FSEL R60, R10, -INF , P1 ;  /* 0xff8000000a3c7808 */ /* 0x000fe40000800000 */
[----:B------:R-:W-:Y:S02]  /*14130*/  FMNMX.FTZ R7, R56, R5, !PT ;  /* 0x0000000538077209 */ /* 0x000fe40007810000 */
[----:B------:R-:W-:-:S02]  /*14140*/  FSETP.NEU.FTZ.AND P2, PT, R4, -INF , PT ;  /* 0xff8000000400780b */ /* 0x000fc40003f5d000 */
[----:B------:R-:W-:Y:S02]  /*14150*/  ISETP.GT.AND P1, PT, R29, 0x19, PT ;  /* 0x000000191d00780c */ /* 0x000fe40003f24270 */
[----:B------:R-:W-:Y:S02]  /*14160*/  FSEL R62, R11, -INF , P3 ;  /* 0xff8000000b3e7808 */ /* 0x000fe40001800000 */
[----:B------:R-:W-:Y:S02]  /*14170*/  FMNMX.FTZ R7, R60, R7, !PT ;  /* 0x000000073c077209 */ /* 0x000fe40007810000 */
[----:B------:R-:W-:Y:S02]  /*14180*/  FSEL R5, R0, RZ, P2 ;  /* 0x000000ff00057208 */ /* 0x000fe40001000000 */
[----:B------:R-:W-:Y:S02]  /*14190*/  ISETP.GT.AND P2, PT, R29, 0x20, PT ;  /* 0x000000201d00780c */ /* 0x000fe40003f44270 */
[----:B------:R-:W-:Y:S01]  /*141a0*/  FSEL R66, R13, -INF , P1 ;  /* 0xff8000000d427808 */ /* 0x000fe20000800000 */
[--C-:B------:R-:W-:Y:S01]  /*141b0*/  FFMA.FTZ R10, R82, R3, -R5.reuse ;  /* 0x00000003520a7223 */ /* 0x100fe20000010805 */
[----:B------:R-:W-:Y:S01]  /*141c0*/  FMNMX.FTZ R7, R62, R7, !PT ;  /* 0x000000073e077209 */ /* 0x000fe20007810000 */
[-CC-:B------:R-:W-:Y:S01]  /*141d0*/  FFMA.FTZ R64, R76, R3.reuse, -R5.reuse ;  /* 0x000000034c407223 */ /* 0x180fe20000010805 */
[----:B------:R-:W-:Y:S01]  /*141e0*/  ISETP.GT.AND P1, PT, R29, 0x21, PT ;  /* 0x000000211d00780c */ /* 0x000fe20003f24270 */
[-CC-:B------:R-:W-:Y:S01]  /*141f0*/  FFMA.FTZ R191, R78, R3.reuse, -R5.reuse ;  /* 0x000000034ebf7223 */ /* 0x180fe20000010805 */
[----:B------:R-:W-:Y:S01]  /*14200*/  FSEL R68, R21, -INF , P2 ;  /* 0xff80000015447808 */ /* 0x000fe20001000000 */
[--C-:B------:R-:W-:Y:S01]  /*14210*/  FFMA.FTZ R185, R74, R3, -R5.reuse ;  /* 0x000000034ab97223 */ /* 0x100fe20000010805 */
[----:B------:R-:W-:Y:S01]  /*14220*/  FMNMX.FTZ R7, R66, R7, !PT ;  /* 0x0000000742077209 */ /* 0x000fe20007810000 */
[-CC-:B------:R-:W-:Y:S01]  /*14230*/  FFMA.FTZ R187, R58, R3.reuse, -R5.reuse ;  /* 0x000000033abb7223 */ /* 0x180fe20000010805 */
[----:B------:R-:W-:Y:S01]  /*14240*/  ISETP.GT.AND P2, PT, R29, 0x28, PT ;  /* 0x000000281d00780c */ /* 0x000fe20003f44270 */
[--C-:B------:R-:W-:Y:S01]  /*14250*/  FFMA.FTZ R189, R25, R3, -R5.reuse ;  /* 0x0000000319bd7223 */ /* 0x100fe20000010805 */
[----:B------:R-:W-:Y:S01]  /*14260*/  FSEL R70, R15, -INF , P1 ;  /* 0xff8000000f467808 */ /* 0x000fe20000800000 */
[----:B------:R-:W-:Y:S01]  /*14270*/  MUFU.EX2 R10, R10 ;  /* 0x0000000a000a7308 */ /* 0x000fe20000000800 */
[----:B------:R-:W-:Y:S01]  /*14280*/  FMNMX.FTZ R7, R68, R7, !PT ;  /* 0x0000000744077209 */ /* 0x000fe20007810000 */
[-CC-:B------:R-:W-:Y:S01]  /*14290*/  FFMA.FTZ R72, R72, R3.reuse, -R5.reuse ;  /* 0x0000000348487223 */ /* 0x180fe20000010805 */
[----:B------:R-:W-:Y:S01]  /*142a0*/  ISETP.GT.AND P1, PT, R29, 0x29, PT ;  /* 0x000000291d00780c */ /* 0x000fe20003f24270 */
[-CC-:B------:R-:W-:Y:S01]  /*142b0*/  FFMA.FTZ R169, R12, R3.reuse, -R5.reuse ;  /* 0x000000030ca97223 */ /* 0x180fe20000010805 */
[----:B------:R-:W-:Y:S01]  /*142c0*/  FSEL R82, R33, -INF , P2 ;  /* 0xff80000021527808 */ /* 0x000fe20001000000 */
[--C-:B------:R-:W-:Y:S01]  /*142d0*/  FFMA.FTZ R12, R20, R3, -R5.reuse ;  /* 0x00000003140c7223 */ /* 0x100fe20000010805 */
[----:B------:R-:W-:Y:S01]  /*142e0*/  FMNMX.FTZ R7, R70, R7, !PT ;  /* 0x0000000746077209 */ /* 0x000fe20007810000 */
[----:B------:R-:W0:Y:S01]  /*142f0*/  @P4 LDC R33, c[0x0][0x450] ;  /* 0x00011400ff214b82 */ /* 0x000e220000000800 */
[----:B------:R-:W-:Y:S01]  /*14300*/  ISETP.GT.AND P2, PT, R29, 0x30, PT ;  /* 0x000000301d00780c */ /* 0x000fe20003f44270 */
[----:B------:R-:W2:Y:S01]  /*14310*/  MUFU.EX2 R189, R189 ;  /* 0x000000bd00bd7308 */ /* 0x000ea20000000800 */
[----:B------:R-:W-:Y:S01]  /*14320*/  FSEL R84, R45, -INF , P1 ;  /* 0xff8000002d547808 */ /* 0x000fe20000800000 */
[--C-:B------:R-:W-:Y:S01]  /*14330*/  FFMA.FTZ R54, R54, R3, -R5.reuse ;  /* 0x0000000336367223 */ /* 0x100fe20000010805 */
[----:B------:R-:W-:Y:S01]  /*14340*/  FMNMX.FTZ R7, R82, R7, !PT ;  /* 0x0000000752077209 */ /* 0x000fe20007810000 */
[--C-:B------:R-:W-:Y:S01]  /*14350*/  FFMA.FTZ R171, R14, R3, -R5.reuse ;  /* 0x000000030eab7223 */ /* 0x100fe20000010805 */
[C---:B------:R-:W-:Y:S01]  /*14360*/  ISETP.GT.AND P1, PT, R29.reuse, 0x31, PT ;  /* 0x000000311d00780c */ /* 0x040fe20003f24270 */
[----:B------:R-:W-:Y:S01]  /*14370*/  IMAD.MOV.U32 R14, RZ, RZ, R226 ;  /* 0x000000ffff0e7224 */ /* 0x000fe200078e00e2 */
[----:B------:R-:W-:Y:S01]  /*14380*/  FSEL R86, R86, -INF , P2 ;  /* 0xff80000056567808 */ /* 0x000fe20001000000 */
[----:B------:R-:W3:Y:S01]  /*14390*/  MUFU.EX2 R191, R191 ;  /* 0x000000bf00bf7308 */ /* 0x000ee20000000800 */
[----:B------:R-:W-:Y:S01]  /*143a0*/  FMNMX.FTZ R7, R84, R7, !PT ;  /* 0x0000000754077209 */ /* 0x000fe20007810000 */
[-CC-:B------:R-:W-:Y:S01]  /*143b0*/  FFMA.FTZ R181, R38, R3.reuse, -R5.reuse ;  /* 0x0000000326b57223 */ /* 0x180fe20000010805 */
[----:B------:R-:W-:Y:S01]  /*143c0*/  ISETP.GT.AND P2, PT, R29, 0x38, PT ;  /* 0x000000381d00780c */ /* 0x000fe20003f44270 */
[-CC-:B------:R-:W-:Y:S01]  /*143d0*/  FFMA.FTZ R36, R36, R3.reuse, -R5.reuse ;  /* 0x0000000324247223 */ /* 0x180fe20000010805 */
[----:B------:R-:W-:Y:S01]  /*143e0*/  FSEL R90, R49, -INF , P1 ;  /* 0xff800000315a7808 */ /* 0x000fe20000800000 */
[--C-:B------:R-:W-:Y:S01]  /*143f0*/  FFMA.FTZ R183, R34, R3, -R5.reuse ;  /* 0x0000000322b77223 */ /* 0x100fe20000010805 */
[----:B------:R-:W-:Y:S01]  /*14400*/  FMNMX.FTZ R7, R86, R7, !PT ;  /* 0x0000000756077209 */ /* 0x000fe20007810000 */
[----:B------:R-:W5:Y:S01]  /*14410*/  MUFU.EX2 R64, R64 ;  /* 0x0000004000407308 */ /* 0x000f620000000800 */
[C---:B------:R-:W-:Y:S01]  /*14420*/  ISETP.GT.AND P1, PT, R29.reuse, 0x39, PT ;  /* 0x000000391d00780c */ /* 0x040fe20003f24270 */
[-CC-:B------:R-:W-:Y:S01]  /*14430*/  FFMA.FTZ R177, R30, R3.reuse, -R5.reuse ;  /* 0x000000031eb17223 */ /* 0x180fe20000010805 */
[----:B------:R-:W-:Y:S01]  /*14440*/  FSEL R88, R88, -INF , P2 ;  /* 0xff80000058587808 */ /* 0x000fe20001000000 */
[--C-:B------:R-:W-:Y:S01]  /*14450*/  FFMA.FTZ R179, R32, R3, -R5.reuse ;  /* 0x0000000320b37223 */ /* 0x100fe20000010805 */
[----:B------:R-:W-:Y:S01]  /*14460*/  FMNMX.FTZ R7, R90, R7, !PT ;  /* 0x000000075a077209 */ /* 0x000fe20007810000 */
[-CC-:B------:R-:W-:Y:S01]  /*14470*/  FFMA.FTZ R34, R46, R3.reuse, -R5.reuse ;  /* 0x000000032e227223 */ /* 0x180fe20000010805 */
[----:B------:R-:W-:Y:S01]  /*14480*/  ISETP.GT.AND P2, PT, R29, 0x40, PT ;  /* 0x000000401d00780c */ /* 0x000fe20003f44270 */
[----:B------:R-:W5:Y:S01]  /*14490*/  MUFU.EX2 R185, R185 ;  /* 0x000000b900b97308 */ /* 0x000f620000000800 */
[----:B------:R-:W-:Y:S01]  /*144a0*/  FSEL R76, R53, -INF , P1 ;  /* 0xff800000354c7808 */ /* 0x000fe20000800000 */
[--C-:B------:R-:W-:Y:S01]  /*144b0*/  FFMA.FTZ R30, R42, R3, -R5.reuse ;  /* 0x000000032a1e7223 */ /* 0x100fe20000010805 */
[----:B------:R-:W-:Y:S01]  /*144c0*/  FMNMX.FTZ R7, R88, R7, !PT ;  /* 0x0000000758077209 */ /* 0x000fe20007810000 */
[-CC-:B------:R-:W-:Y:S01]  /*144d0*/  FFMA.FTZ R32, R40, R3.reuse, -R5.reuse ;  /* 0x0000000328207223 */ /* 0x180fe20000010805 */
[----:B------:R-:W-:Y:S01]  /*144e0*/  ISETP.GT.AND P1, PT, R29, 0x41, PT ;  /* 0x000000411d00780c */ /* 0x000fe20003f24270 */
[--C-:B------:R-:W-:Y:S01]  /*144f0*/  FFMA.FTZ R173, R50, R3, -R5.reuse ;  /* 0x0000000332ad7223 */ /* 0x100fe20000010805 */
[----:B------:R-:W-:Y:S01]  /*14500*/  FSEL R78, R37, -INF , P2 ;  /* 0xff800000254e7808 */ /* 0x000fe20001000000 */
[----:B------:R-:W5:Y:S01]  /*14510*/  MUFU.EX2 R72, R72 ;  /* 0x0000004800487308 */ /* 0x000f620000000800 */
[----:B------:R-:W-:Y:S01]  /*14520*/  FMNMX.FTZ R7, R76, R7, !PT ;  /* 0x000000074c077209 */ /* 0x000fe20007810000 */
[-CC-:B------:R-:W-:Y:S01]  /*14530*/  FFMA.FTZ R28, R28, R3.reuse, -R5.reuse ;  /* 0x000000031c1c7223 */ /* 0x180fe20000010805 */
[----:B------:R-:W-:Y:S01]  /*14540*/  ISETP.GT.AND P2, PT, R29, 0x48, PT ;  /* 0x000000481d00780c */ /* 0x000fe20003f44270 */
[-CC-:B------:R-:W-:Y:S01]  /*14550*/  FFMA.FTZ R175, R26, R3.reuse, -R5.reuse ;  /* 0x000000031aaf7223 */ /* 0x180fe20000010805 */
[----:B------:R-:W-:Y:S01]  /*14560*/  FSEL R74, R57, -INF , P1 ;  /* 0xff800000394a7808 */ /* 0x000fe20000800000 */
[--C-:B------:R-:W-:Y:S01]  /*14570*/  FFMA.FTZ R24, R24, R3, -R5.reuse ;  /* 0x0000000318187223 */ /* 0x100fe20000010805 */
[----:B------:R-:W-:Y:S01]  /*14580*/  FMNMX.FTZ R7, R78, R7, !PT ;  /* 0x000000074e077209 */ /* 0x000fe20007810000 */
[----:B------:R-:W-:Y:S01]  /*14590*/  MUFU.EX2 R187, R187 ;  /* 0x000000bb00bb7308 */ /* 0x000fe20000000800 */
[----:B------:R-:W-:Y:S01]  /*145a0*/  ISETP.GT.AND P1, PT, R29, 0x49, PT ;  /* 0x000000491d00780c */ /* 0x000fe20003f24270 */
[----:B------:R-:W-:Y:S01]  /*145b0*/  FFMA.FTZ R5, R6, R3, -R5 ;  /* 0x0000000306057223 */ /* 0x000fe20000010805 */
[----:B------:R-:W-:-:S02]  /*145c0*/  FSEL R92, R92, -INF , P2 ;  /* 0xff8000005c5c7808 */ /* 0x000fc40001000000 */
[----:B------:R-:W-:Y:S02]  /*145d0*/  CS2R R50, SRZ ;  /* 0x0000000000327805 */ /* 0x000fe4000001ff00 */
[----:B------:R-:W-:Y:S02]  /*145e0*/  FMNMX.FTZ R7, R74, R7, !PT ;  /* 0x000000074a077209 */ /* 0x000fe40007810000 */
[----:B------:R-:W-:Y:S02]  /*145f0*/  CS2R R46, SRZ ;  /* 0x00000000002e7805 */ /* 0x000fe4000001ff00 */
[----:B------:R-:W-:Y:S01]  /*14600*/  ISETP.GT.AND P2, PT, R29, 0x50, PT ;  /* 0x000000501d00780c */ /* 0x000fe20003f44270 */
[----:B------:R-:W-:Y:S01]  /*14610*/  MUFU.EX2 R54, R54 ;  /* 0x0000003600367308 */ /* 0x000fe20000000800 */
[----:B----4-:R-:W-:Y:S02]  /*14620*/  FSEL R94, R61, -INF , P1 ;  /* 0xff8000003d5e7808 */ /* 0x010fe40000800000 */
[----:B------:R-:W-:-:S02]  /*14630*/  CS2R R42, SRZ ;  /* 0x00000000002a7805 */ /* 0x000fc4000001ff00 */
[----:B------:R-:W-:Y:S02]  /*14640*/  FMNMX.FTZ R7, R92, R7, !PT ;  /* 0x000000075c077209 */ /* 0x000fe40007810000 */
[----:B------:R-:W-:Y:S02]  /*14650*/  CS2R R40, SRZ ;  /* 0x0000000000287805 */ /* 0x000fe4000001ff00 */
[----:B------:R-:W-:Y:S02]  /*14660*/  ISETP.GT.AND P1, PT, R29, 0x51, PT ;  /* 0x000000511d00780c */ /* 0x000fe40003f24270 */
[----:B------:R-:W-:Y:S02]  /*14670*/  CS2R R38, SRZ ;  /* 0x0000000000267805 */ /* 0x000fe4000001ff00 */
[----:B-1----:R-:W-:Y:S01]  /*14680*/  FSEL R58, R31, -INF , P2 ;  /* 0xff8000001f3a7808 */ /* 0x002fe20001000000 */
[----:B------:R-:W-:Y:S01]  /*14690*/  MUFU.EX2 R181, R181 ;  /* 0x000000b500b57308 */ /* 0x000fe20000000800 */
[----:B------:R-:W-:Y:S01]  /*146a0*/  FMNMX.FTZ R7, R94, R7, !PT ;  /* 0x000000075e077209 */ /* 0x000fe20007810000 */
[----:B------:R-:W1:Y:S01]  /*146b0*/  @P4 LDC R31, c[0x0][0x44c] ;  /* 0x00011300ff1f4b82 */ /* 0x000e620000000800 */
[----:B------:R-:W-:-:S02]  /*146c0*/  ISETP.GT.AND P2, PT, R29, 0x58, PT ;  /* 0x000000581d00780c */ /* 0x000fc40003f44270 */
[----:B------:R-:W-:Y:S02]  /*146d0*/  FSEL R96, R96, -INF , P1 ;  /* 0xff80000060607808 */ /* 0x000fe40000800000 */
[----:B------:R-:W-:Y:S01]  /*146e0*/  FMNMX.FTZ R7, R58, R7, !PT ;  /* 0x000000073a077209 */ /* 0x000fe20007810000 */
[----:B------:R-:W-:Y:S01]  /*146f0*/  MUFU.EX2 R36, R36 ;  /* 0x0000002400247308 */ /* 0x000fe20000000800 */
[----:B------:R-:W-:Y:S02]  /*14700*/  ISETP.GT.AND P1, PT, R29, 0x59, PT ;  /* 0x000000591d00780c */ /* 0x000fe40003f24270 */
[----:B------:R-:W-:Y:S02]  /*14710*/  FSEL R98, R98, -INF , P2 ;  /* 0xff80000062627808 */ /* 0x000fe40001000000 */
[----:B------:R-:W-:Y:S02]  /*14720*/  FMNMX.FTZ R7, R96, R7, !PT ;  /* 0x0000000760077209 */ /* 0x000fe40007810000 */
[----:B------:R-:W-:Y:S01]  /*14730*/  FSEL R100, R69, -INF , P1 ;  /* 0xff80000045647808 */ /* 0x000fe20000800000 */
[----:B------:R-:W-:Y:S01]  /*14740*/  MUFU.EX2 R183, R183 ;  /* 0x000000b700b77308 */ /* 0x000fe20000000800 */
[----:B------:R-:W-:-:S02]  /*14750*/  FMNMX.FTZ R7, R98, R7, !PT ;  /* 0x0000000762077209 */ /* 0x000fc40007810000 */
[----:B------:R-:W-:Y:S01]  /*14760*/  IADD3 R29, R8, 0x30840, RZ ;  /* 0x00030840081d7810 */ /* 0x000fe20007ffe0ff */
[----:B--2---:R-:W-:Y:S01]  /*14770*/  FADD.FTZ R8, R189, R10 ;  /* 0x0000000abd087221 */ /* 0x004fe20000010000 */
[----:B------:R-:W-:Y:S02]  /*14780*/  FMNMX.FTZ R7, R100, R7, !PT ;  /* 0x0000000764077209 */ /* 0x000fe40007810000 */
[----:B------:R-:W-:Y:S01]  /*14790*/  PRMT R29, R218, 0x654, R29 ;  /* 0x00000654da1d7816 */ /* 0x000fe2000000001d */
[----:B------:R-:W-:Y:S01]  /*147a0*/  MUFU.EX2 R34, R34 ;  /* 0x0000002200227308 */ /* 0x000fe20000000800 */
[----:B------:R-:W-:Y:S01]  /*147b0*/  F2FP.F16.F32.PACK_AB R189, R10, R189 ;  /* 0x000000bd0abd723e */ /* 0x000fe200000000ff */
[----:B------:R-:W2:Y:S01]  /*147c0*/  SHFL.BFLY PT, R0, R7, 0x2, 0x1f ;  /* 0x0c401f0007007f89 */ /* 0x000ea200000e0000 */
[----:B-1----:R-:W-:Y:S01]  /*147d0*/  @P4 IMAD.HI.U32 R20, R226, R31, RZ ;  /* 0x0000001fe2144227 */ /* 0x002fe200078e00ff */
[----:B------:R1:W-:Y:S04]  /*147e0*/  SYNCS.ARRIVE.TRANS64.RED.A1T0 RZ, [R29+URZ], RZ ;  /* 0x000000ff1dff79a7 */ /* 0x0003e8000810043f */
[----:B0-----:R-:W-:Y:S01]  /*147f0*/  @P4 SHF.R.U32.HI R14, RZ, R33, R20 ;  /* 0x00000021ff0e4219 */ /* 0x001fe20000011614 */
[----:B---3--:R-:W-:Y:S01]  /*14800*/  FADD.FTZ R33, R191, R8 ;  /* 0x00000008bf217221 */ /* 0x008fe20000010000 */
[----:B------:R-:W-:Y:S01]  /*14810*/  MUFU.EX2 R177, R177 ;  /* 0x000000b100b17308 */ /* 0x000fe20000000800 */
[----:B-----5:R-:W-:-:S02]  /*14820*/  F2FP.F16.F32.PACK_AB R191, R64, R191 ;  /* 0x000000bf40bf723e */ /* 0x020fc400000000ff */
[----:B------:R-:W-:Y:S01]  /*14830*/  IADD3 R20, R14, R228, -R227 ;  /* 0x000000e40e147210 */ /* 0x000fe20007ffe8e3 */
[----:B------:R-:W-:Y:S01]  /*14840*/  FADD.FTZ R14, R64, R33 ;  /* 0x00000021400e7221 */ /* 0x000fe20000010000 */
[----:B------:R-:W-:-:S03]  /*14850*/  CS2R R64, SRZ ;  /* 0x0000000000407805 */ /* 0x000fc6000001ff00 */
[----:B------:R-:W-:Y:S01]  /*14860*/  FADD.FTZ R33, R185, R14 ;  /* 0x0000000eb9217221 */ /* 0x000fe20000010000 */
[----:B------:R-:W-:Y:S01]  /*14870*/  MUFU.EX2 R30, R30 ;  /* 0x0000001e001e7308 */ /* 0x000fe20000000800 */
[----:B------:R-:W-:Y:S01]  /*14880*/  IMAD.HI R20, R20, 0x2aaaaaab, RZ ;  /* 0x2aaaaaab14147827 */ /* 0x000fe200078e02ff */
[----:B------:R-:W-:-:S04]  /*14890*/  F2FP.F16.F32.PACK_AB R185, R72, R185 ;  /* 0x000000b948b9723e */ /* 0x000fc800000000ff */
[----:B------:R-:W-:Y:S02]  /*148a0*/  SHF.R.U32.HI R37, RZ, 0x1f, R20 ;  /* 0x0000001fff257819 */ /* 0x000fe40000011614 */
[----:B--2---:R-:W-:Y:S01]  /*148b0*/  FMNMX.FTZ R9, R7, R0, !PT ;  /* 0x0000000007097209 */ /* 0x004fe20007810000 */
[----:B------:R-:W-:Y:S04]  /*148c0*/  MUFU.EX2 R179, R179 ;  /* 0x000000b300b37308 */ /* 0x000fe80000000800 */
[----:B------:R-:W0:Y:S04]  /*148d0*/  SHFL.BFLY PT, R0, R9, 0x1, 0x1f ;  /* 0x0c201f0009007f89 */ /* 0x000e2800000e0000 */
        /* <DEDUP_REMOVED lines=26> */
[-CC-:B-1----:R-:W-:Y:S01]  /*14a80*/  FFMA.FTZ R29, R76, R3.reuse, -R13.reuse ;  /* 0x000000034c1d7223 */ /* 0x182fe2000001080d */
        /* <DEDUP_REMOVED lines=8> */
[----:B------:R-:W-:Y:S01]  /*14b10*/  FFMA.FTZ R100, R100, R3, -R13 ;  /* 0x0000000364647223 */ /* 0x000fe2000001080d */
[----:B------:R-:W-:-:S02]  /*14b20*/  CS2R R90, SRZ ;  /* 0x00000000005a7805 */ /* 0x000fc4000001ff00 */
[----:B------:R-:W-:Y:S02]  /*14b30*/  CS2R R88, SRZ ;  /* 0x0000000000587805 */ /* 0x000fe4000001ff00 */
[----:B------:R-:W-:Y:S02]  /*14b40*/  CS2R R86, SRZ ;  /* 0x0000000000567805 */ /* 0x000fe4000001ff00 */
[----:B------:R-:W-:Y:S01]  /*14b50*/  CS2R R84, SRZ ;  /* 0x0000000000547805 */ /* 0x000fe2000001ff00 */
[----:B------:R-:W2:Y:S01]  /*14b60*/  MUFU.EX2 R9, R9 ;  /* 0x0000000900097308 */ /* 0x000ea20000000800 */
[----:B0-----:R-:W-:Y:S01]  /*14b70*/  FADD.FTZ R31, R188, R7 ;  /* 0x00000007bc1f7221 */ /* 0x001fe20000010000 */
[----:B------:R-:W-:Y:S02]  /*14b80*/  F2FP.F16.F32.PACK_AB R188, R7, R188 ;  /* 0x000000bc07bc723e */ /* 0x000fe400000000ff */
[----:B------:R-:W-:Y:S02]  /*14b90*/  CS2R R82, SRZ ;  /* 0x0000000000527805 */ /* 0x000fe4000001ff00 */
[----:B------:R-:W-:-:S02]  /*14ba0*/  CS2R R78, SRZ ;  /* 0x00000000004e7805 */ /* 0x000fc4000001ff00 */
[----:B------:R-:W-:Y:S02]  /*14bb0*/  CS2R R76, SRZ ;  /* 0x00000000004c7805 */ /* 0x000fe4000001ff00 */
[----:B------:R-:W-:Y:S02]  /*14bc0*/  CS2R R70, SRZ ;  /* 0x0000000000467805 */ /* 0x000fe4000001ff00 */
[----:B------:R-:W-:Y:S01]  /*14bd0*/  CS2R R68, SRZ ;  /* 0x0000000000447805 */ /* 0x000fe2000001ff00 */
[----:B------:R-:W0:Y:S01]  /*14be0*/  MUFU.EX2 R184, R184 ;  /* 0x000000b800b87308 */ /* 0x000e220000000800 */
[----:B-1----:R-:W-:Y:S01]  /*14bf0*/  FADD.FTZ R8, R190, R31 ;  /* 0x0000001fbe087221 */ /* 0x002fe20000010000 */
[----:B------:R-:W-:Y:S02]  /*14c00*/  CS2R R66, SRZ ;  /* 0x0000000000427805 */ /* 0x000fe4000001ff00 */
[----:B------:R-:W-:Y:S02]  /*14c10*/  CS2R R62, SRZ ;  /* 0x00000000003e7805 */ /* 0x000fe4000001ff00 */
[----:B------:R-:W-:-:S02]  /*14c20*/  CS2R R60, SRZ ;  /* 0x00000000003c7805 */ /* 0x000fc4000001ff00 */
[----:B------:R-:W-:Y:S02]  /*14c30*/  CS2R R56, SRZ ;  /* 0x0000000000387805 */ /* 0x000fe4000001ff00 */
[----:B------:R-:W-:Y:S02]  /*14c40*/  CS2R R52, SRZ ;  /* 0x0000000000347805 */ /* 0x000fe4000001ff00 */
[----:B------:R-:W-:Y:S01]  /*14c50*/  CS2R R48, SRZ ;  /* 0x0000000000307805 */ /* 0x000fe2000001ff00 */
[----:B------:R-:W1:Y:S01]  /*14c60*/  MUFU.EX2 R11, R11 ;  /* 0x0000000b000b7308 */ /* 0x000e620000000800 */
[C---:B--2---:R-:W-:Y:S01]  /*14c70*/  FADD.FTZ R31, R9.reuse, R8 ;  /* 0x00000008091f7221 */ /* 0x044fe20000010000 */
[----:B------:R-:W-:Y:S01]  /*14c80*/  FADD.FTZ R8, R72, R33 ;  /* 0x0000002148087221 */ /* 0x000fe20000010000 */
[----:B------:R-:W-:Y:S02]  /*14c90*/  F2FP.F16.F32.PACK_AB R190, R9, R190 ;  /* 0x000000be09be723e */ /* 0x000fe400000000ff */
[----:B------:R-:W-:-:S02]  /*14ca0*/  CS2R R72, SRZ ;  /* 0x0000000000487805 */ /* 0x000fc4000001ff00 */
[----:B------:R-:W-:Y:S01]  /*14cb0*/  CS2R R44, SRZ ;  /* 0x00000000002c7805 */ /* 0x000fe2000001ff00 */
[----:B------:R-:W-:Y:S01]  /*14cc0*/  FADD.FTZ R35, R187, R8 ;  /* 0x00000008bb237221 */ /* 0x000fe20000010000 */
[----:B------:R-:W-:Y:S01]  /*14cd0*/  F2FP.F16.F32.PACK_AB R187, R54, R187 ;  /* 0x000000bb36bb723e */ /* 0x000fe200000000ff */
[----:B------:R-:W2:Y:S01]  /*14ce0*/  MUFU.EX2 R186, R186 ;  /* 0x000000ba00ba7308 */ /* 0x000ea20000000800 */
[----:B0-----:R-:W-:Y:S01]  /*14cf0*/  FADD.FTZ R6, R184, R31 ;  /* 0x0000001fb8067221 */ /* 0x001fe20000010000 */
[----:B------:R-:W-:Y:S01]  /*14d00*/  FADD.FTZ R8, R54, R35 ;  /* 0x0000002336087221 */ /* 0x000fe20000010000 */
[----:B------:R-:W-:-:S03]  /*14d10*/  CS2R R54, SRZ ;  /* 0x0000000000367805 */ /* 0x000fc6000001ff00 */
[----:B------:R-:W-:Y:S01]  /*14d20*/  FADD.FTZ R35, R181, R8 ;  /* 0x00000008b5237221 */ /* 0x000fe20000010000 */
[C---:B------:R-:W-:Y:S01]  /*14d30*/  F2FP.F16.F32.PACK_AB R181, R36.reuse, R181 ;  /* 0x000000b524b5723e */ /* 0x040fe200000000ff */
[----:B------:R-:W0:Y:S01]  /*14d40*/  MUFU.EX2 R15, R15 ;  /* 0x0000000f000f7308 */ /* 0x000e220000000800 */
[C---:B-1----:R-:W-:Y:S01]  /*14d50*/  FADD.FTZ R33, R11.reuse, R6 ;  /* 0x000000060b217221 */ /* 0x042fe20000010000 */
[----:B------:R-:W-:Y:S01]  /*14d60*/  FADD.FTZ R8, R36, R35 ;  /* 0x0000002324087221 */ /* 0x000fe20000010000 */
[----:B------:R-:W-:-:S03]  /*14d70*/  F2FP.F16.F32.PACK_AB R184, R11, R184 ;  /* 0x000000b80bb8723e */ /* 0x000fc600000000ff */
[----:B------:R-:W-:Y:S01]  /*14d80*/  FADD.FTZ R35, R183, R8 ;  /* 0x00000008b7237221 */ /* 0x000fe20000010000 */
[----:B------:R-:W-:Y:S01]  /*14d90*/  LEA.HI.SX32 R8, R20, R37, 0x1c ;  /* 0x0000002514087211 */ /* 0x000fe200078fe2ff */
[----:B------:R-:W1:Y:S01]  /*14da0*/  MUFU.EX2 R180, R180 ;  /* 0x000000b400b47308 */ /* 0x000e620000000800 */
[----:B--2---:R-:W-:Y:S01]  /*14db0*/  FADD.FTZ R6, R186, R33 ;  /* 0x00000021ba067221 */ /* 0x004fe20000010000 */
[C---:B------:R-:W-:Y:S01]  /*14dc0*/  FADD.FTZ R10, R34.reuse, R35 ;  /* 0x00000023220a7221 */ /* 0x040fe20000010000 */
[----:B------:R-:W-:Y:S02]  /*14dd0*/  VIMNMX R223, R225, R8, !PT ;  /* 0x00000008e1df7248 */ /* 0x000fe40007fe0100 */
[----:B------:R-:W-:Y:S01]  /*14de0*/  F2FP.F16.F32.PACK_AB R183, R34, R183 ;  /* 0x000000b722b7723e */ /* 0x000fe200000000ff */
[----:B------:R-:W-:Y:S01]  /*14df0*/  FADD.FTZ R35, R177, R10 ;  /* 0x0000000ab1237221 */ /* 0x000fe20000010000 */
[C---:B------:R-:W-:Y:S01]  /*14e00*/  F2FP.F16.F32.PACK_AB R177, R30.reuse, R177 ;  /* 0x000000b11eb1723e */ /* 0x040fe200000000ff */
[----:B------:R-:W2:Y:S01]  /*14e10*/  MUFU.EX2 R21, R21 ;  /* 0x0000001500157308 */ /* 0x000ea20000000800 */
[C---:B0-----:R-:W-:Y:S01]  /*14e20*/  FADD.FTZ R33, R15.reuse, R6 ;  /* 0x000000060f217221 */ /* 0x041fe20000010000 */
[----:B------:R-:W-:Y:S01]  /*14e30*/  FADD.FTZ R10, R30, R35 ;  /* 0x000000231e0a7221 */ /* 0x000fe20000010000 */
[----:B------:R-:W-:-:S03]  /*14e40*/  F2FP.F16.F32.PACK_AB R186, R15, R186 ;  /* 0x000000ba0fba723e */ /* 0x000fc600000000ff */
[----:B------:R-:W-:Y:S01]  /*14e50*/  FADD.FTZ R37, R179, R10 ;  /* 0x0000000ab3257221 */ /* 0x000fe20000010000 */
[----:B------:R-:W-:Y:S01]  /*14e60*/  F2FP.F16.F32.PACK_AB R179, R32, R179 ;  /* 0x000000b320b3723e */ /* 0x000fe200000000ff */
[----:B------:R-:W0:Y:S01]  /*14e70*/  MUFU.EX2 R182, R182 ;  /* 0x000000b600b67308 */ /* 0x000e220000000800 */
[----:B-1----:R-:W-:Y:S01]  /*14e80*/  FADD.FTZ R6, R180, R33 ;  /* 0x00000021b4067221 */ /* 0x002fe20000010000 */
[----:B------:R-:W-:Y:S01]  /*14e90*/  FADD.FTZ R10, R32, R37 ;  /* 0x00000025200a7221 */ /* 0x000fe20000010000 */
[----:B------:R-:W-:-:S03]  /*14ea0*/  CS2R R36, SRZ ;  /* 0x0000000000247805 */ /* 0x000fc6000001ff00 */
[----:B------:R-:W-:Y:S01]  /*14eb0*/  FADD.FTZ R7, R173, R10 ;  /* 0x0000000aad077221 */ /* 0x000fe20000010000 */
[----:B------:R-:W-:Y:S01]  /*14ec0*/  F2FP.F16.F32.PACK_AB R173, R28, R173 ;  /* 0x000000ad1cad723e */ /* 0x000fe200000000ff */
        /* <DEDUP_REMOVED lines=12> */
[----:B------:R-:W-:Y:S02]  /*14f90*/  F2FP.F16.F32.PACK_AB R176, R27, R176 ;  /* 0x000000b01bb0723e */ /* 0x000fe400000000ff */
[----:B------:R-:W-:-:S04]  /*14fa0*/  CS2R R26, SRZ ;  /* 0x00000000001a7805 */ /* 0x000fc8000001ff00 */
[----:B------:R-:W0:Y:S01]  /*14fb0*/  MUFU.EX2 R172, R172 ;  /* 0x000000ac00ac7308 */ /* 0x000e220000000800 */
[----:B-1----:R-:W-:-:S07]  /*14fc0*/  FADD.FTZ R6, R178, R35 ;  /* 0x00000023b2067221 */ /* 0x002fce0000010000 */
[----:B------:R1:W3:Y:S01]  /*14fd0*/  MUFU.EX2 R31, R74 ;  /* 0x0000004a001f7308 */ /* 0x0002e20000000800 */
[C---:B--2---:R-:W-:Y:S01]  /*14fe0*/  FADD.FTZ R35, R29.reuse, R6 ;  /* 0x000000061d237221 */ /* 0x044fe20000010000 */
[----:B------:R-:W-:-:S06]  /*14ff0*/  F2FP.F16.F32.PACK_AB R178, R29, R178 ;  /* 0x000000b21db2723e */ /* 0x000fcc00000000ff */
[----:B------:R-:W2:Y:S01]  /*15000*/  MUFU.EX2 R169, R169 ;  /* 0x000000a900a97308 */ /* 0x000ea20000000800 */
[----:B0-----:R-:W-:Y:S01]  /*15010*/  FADD.FTZ R6, R172, R35 ;  /* 0x00000023ac067221 */ /* 0x001fe20000010000 */
[----:B-1----:R-:W-:Y:S02]  /*15020*/  CS2R R74, SRZ ;  /* 0x00000000004a7805 */ /* 0x002fe4000001ff00 */
[----:B------:R-:W-:-:S04]  /*15030*/  CS2R R34, SRZ ;  /* 0x0000000000227805 */ /* 0x000fc8000001ff00 */
[----:B------:R-:W0:Y:S01]  /*15040*/  MUFU.EX2 R92, R92 ;  /* 0x0000005c005c7308 */ /* 0x000e220000000800 */
[C---:B---3--:R-:W-:Y:S01]  /*15050*/  FADD.FTZ R11, R31.reuse, R6 ;  /* 0x000000061f0b7221 */ /* 0x048fe20000010000 */
[----:B------:R-:W-:Y:S01]  /*15060*/  FADD.FTZ R6, R28, R7 ;  /* 0x000000071c067221 */ /* 0x000fe20000010000 */
[----:B------:R-:W-:Y:S02]  /*15070*/  F2FP.F16.F32.PACK_AB R172, R31, R172 ;  /* 0x000000ac1fac723e */ /* 0x000fe400000000ff */
[----:B------:R-:W-:Y:S02]  /*15080*/  CS2R R30, SRZ ;  /* 0x00000000001e7805 */ /* 0x000fe4000001ff00 */
[----:B------:R-:W-:Y:S01]  /*15090*/  CS2R R28, SRZ ;  /* 0x00000000001c7805 */ /* 0x000fe2000001ff00 */
[----:B------:R-:W-:Y:S01]  /*150a0*/  FADD.FTZ R7, R175, R6 ;  /* 0x00000006af077221 */ /* 0x000fe20000010000 */
[C---:B------:R-:W-:Y:S01]  /*150b0*/  F2FP.F16.F32.PACK_AB R175, R24.reuse, R175 ;  /* 0x000000af18af723e */ /* 0x040fe200000000ff */
[----:B------:R-:W1:Y:S02]  /*150c0*/  MUFU.EX2 R12, R12 ;  /* 0x0000000c000c7308 */ /* 0x000e640000000800 */
[----:B------:R-:W-:Y:S01]  /*150d0*/  FADD.FTZ R6, R24, R7 ;  /* 0x0000000718067221 */ /* 0x000fe20000010000 */
[----:B------:R-:W-:-:S03]  /*150e0*/  CS2R R24, SRZ ;  /* 0x0000000000187805 */ /* 0x000fc6000001ff00 */
[----:B--2---:R-:W-:Y:S02]  /*150f0*/  FADD.FTZ R7, R169, R6 ;  /* 0x00000006a9077221 */ /* 0x004fe40000010000 */
[----:B------:R2:W3:Y:S01]  /*15100*/  MUFU.EX2 R13, R94 ;  /* 0x0000005e000d7308 */ /* 0x0004e20000000800 */
[----:B0-----:R-:W-:-:S07]  /*15110*/  FADD.FTZ R10, R92, R11 ;  /* 0x0000000b5c0a7221 */ /* 0x001fce0000010000 */
[----:B------:R-:W0:Y:S01]  /*15120*/  MUFU.EX2 R58, R58 ;  /* 0x0000003a003a7308 */ /* 0x000e220000000800 */
[C---:B-1----:R-:W-:Y:S01]  /*15130*/  FADD.FTZ R6, R12.reuse, R7 ;  /* 0x000000070c067221 */ /* 0x042fe20000010000 */
[----:B------:R-:W-:Y:S01]  /*15140*/  F2FP.F16.F32.PACK_AB R169, R12, R169 ;  /* 0x000000a90ca9723e */ /* 0x000fe200000000ff */
[----:B------:R-:W-:Y:S01]  /*15150*/  VIADD R12, R80, 0xfffffffe ;  /* 0xfffffffe500c7836 */ /* 0x000fe20000000000 */
[----:B--2---:R-:W-:Y:S02]  /*15160*/  CS2R R94, SRZ ;  /* 0x00000000005e7805 */ /* 0x004fe4000001ff00 */
[----:B------:R-:W-:Y:S02]  /*15170*/  CS2R R80, SRZ ;  /* 0x0000000000507805 */ /* 0x000fe4000001ff00 */
[----:B------:R1:W2:Y:S01]  /*15180*/  MUFU.EX2 R33, R96 ;  /* 0x0000006000217308 */ /* 0x0002a20000000800 */
[----:B---3--:R-:W-:Y:S01]  /*15190*/  FADD.FTZ R11, R13, R10 ;  /* 0x0000000a0d0b7221 */ /* 0x008fe20000010000 */
[----:B------:R-:W-:-:S02]  /*151a0*/  ISETP.GE.AND P1, PT, R12, R223, PT ;  /* 0x000000df0c00720c */ /* 0x000fc40003f26270 */
[----:B------:R-:W-:Y:S02]  /*151b0*/  F2FP.F16.F32.PACK_AB R174, R13, R92 ;  /* 0x0000005c0dae723e */ /* 0x000fe400000000ff */
[----:B------:R-:W-:Y:S02]  /*151c0*/  CS2R R92, SRZ ;  /* 0x00000000005c7805 */ /* 0x000fe4000001ff00 */
[----:B------:R-:W-:Y:S01]  /*151d0*/  MUFU.EX2 R171, R171 ;  /* 0x000000ab00ab7308 */ /* 0x000fe20000000800 */
[----:B0-----:R-:W-:Y:S01]  /*151e0*/  FADD.FTZ R14, R58, R11 ;  /* 0x0000000b3a0e7221 */ /* 0x001fe20000010000 */
[----:B-1----:R-:W-:-:S06]  /*151f0*/  CS2R R96, SRZ ;  /* 0x0000000000607805 */ /* 0x002fcc000001ff00 */
[----:B------:R-:W0:Y:S01]  /*15200*/  MUFU.EX2 R98, R98 ;  /* 0x0000006200627308 */ /* 0x000e220000000800 */
[C---:B--2---:R-:W-:Y:S01]  /*15210*/  FADD.FTZ R11, R33.reuse, R14 ;  /* 0x0000000e210b7221 */ /* 0x044fe20000010000 */
[----:B------:R-:W-:Y:S02]  /*15220*/  F2FP.F16.F32.PACK_AB R168, R33, R58 ;  /* 0x0000003a21a8723e */ /* 0x000fe400000000ff */
[----:B------:R-:W-:Y:S02]  /*15230*/  CS2R R58, SRZ ;  /* 0x00000000003a7805 */ /* 0x000fe4000001ff00 */
[----:B------:R-:W-:Y:S02]  /*15240*/  CS2R R32, SRZ ;  /* 0x0000000000207805 */ /* 0x000fe4000001ff00 */
[----:B------:R1:W2:Y:S08]  /*15250*/  MUFU.EX2 R9, R100 ;  /* 0x0000006400097308 */ /* 0x0002b00000000800 */
[----:B------:R3:W4:Y:S01]  /*15260*/  MUFU.EX2 R10, R5 ;  /* 0x00000005000a7308 */ /* 0x0007220000000800 */
[----:B0-----:R-:W-:Y:S01]  /*15270*/  FADD.FTZ R14, R98, R11 ;  /* 0x0000000b620e7221 */ /* 0x001fe20000010000 */
[----:B-1----:R-:W-:Y:S01]  /*15280*/  CS2R R100, SRZ ;  /* 0x0000000000647805 */ /* 0x002fe2000001ff00 */
[----:B---3--:R-:W-:-:S02]  /*15290*/  FADD.FTZ R5, R171, R6 ;  /* 0x00000006ab057221 */ /* 0x008fc40000010000 */
[C---:B--2---:R-:W-:Y:S01]  /*152a0*/  FADD.FTZ R7, R9.reuse, R14 ;  /* 0x0000000e09077221 */ /* 0x044fe20000010000 */
[----:B------:R-:W-:Y:S02]  /*152b0*/  F2FP.F16.F32.PACK_AB R170, R9, R98 ;  /* 0x0000006209aa723e */ /* 0x000fe400000000ff */
[----:B------:R-:W-:Y:S02]  /*152c0*/  CS2R R98, SRZ ;  /* 0x0000000000627805 */ /* 0x000fe4000001ff00 */
[----:B------:R-:W-:Y:S01]  /*152d0*/  MOV R14, 0x3f800000 ;  /* 0x3f800000000e7802 */ /* 0x000fe20000000f00 */
[C---:B----4-:R-:W-:Y:S01]  /*152e0*/  FADD.FTZ R6, R10.reuse, R5 ;  /* 0x000000050a067221 */ /* 0x050fe20000010000 */
[----:B------:R-:W-:Y:S01]  /*152f0*/  F2FP.F16.F32.PACK_AB R171, R10, R171 ;  /* 0x000000ab0aab723e */ /* 0x000fe200000000ff */
[----:B------:R-:W-:Y:S01]  /*15300*/  IMAD.MOV.U32 R5, RZ, RZ, 0x3f800000 ;  /* 0x3f800000ff057424 */ /* 0x000fe200078e00ff */
[----:B------:R-:W-:Y:S06]  /*15310*/  @!P1 BRA `(.L_x_2844) ;  /* 0x0000003000209947 */ /* 0x000fec0003800000 */
[----:B------:R-:W-:Y:S01]  /*15320*/  BSSY B1, `(.L_x_2844) ;  /* 0x0000307000017945 */ /* 0x000fe20003800000 */
[----:B------:R-:W-:Y:S01]  /*15330*/  IMAD.MOV.U32 R10, RZ, RZ, R4 ;  /* 0x000000ffff0a7224 */ /* 0x000fe200078e0004 */
[----:B------:R-:W-:Y:S01]  /*15340*/  MOV R9, R196 ;  /* 0x000000c400097202 */ /* 0x000fe20000000f00 */
[----:B------:R-:W-:Y:S02]  /*15350*/  IMAD.MOV.U32 R11, RZ, RZ, R0 ;  /* 0x000000ffff0b7224 */ /* 0x000fe400078e0000 */
[----:B------:R-:W-:Y:S02]  /*15360*/  IMAD.MOV.U32 R8, RZ, RZ, R200 ;  /* 0x000000ffff087224 */ /* 0x000fe400078e00c8 */
[----:B------:R-:W-:Y:S02]  /*15370*/  IMAD.MOV.U32 R5, RZ, RZ, 0x3f800000 ;  /* 0x3f800000ff057424 */ /* 0x000fe400078e00ff */
[----:B------:R-:W-:-:S07]  /*15380*/  IMAD.MOV.U32 R119, RZ, RZ, RZ ;  /* 0x000000ffff777224 */ /* 0x000fce00078e00ff */
.L_x_2857:
[----:B------:R-:W-:-:S04]  /*15390*/  ISETP.NE.AND P1, PT, R9, 0x1, PT ;  /* 0x000000010900780c */ /* 0x000fc80003f25270 */
[----:B------:R-:W-:-:S04]  /*153a0*/  SEL R200, RZ, 0x1, P1 ;  /* 0x00000001ffc87807 */ /* 0x000fc80000800000 */
[----:B------:R-:W-:Y:S01]  /*153b0*/  LOP3.LUT R200, R8, R200, RZ, 0x3c, !PT ;  /* 0x000000c808c87212 */ /* 0x000fe200078e3cff */
[----:B------:R-:W-:Y:S06]  /*153c0*/  @!P0 BRA `(.L_x_2845) ;  /* 0x0000000000048947 */ /* 0x000fec0003800000 */
[----:B------:R-:W-:Y:S01]  /*153d0*/  BPT.TRAP 0x1 ;  /* 0x000000040000795c */ /* 0x000fe20000300000 */
.L_x_2845:
        /* <DEDUP_REMOVED lines=8> */
.L_x_2846:
[----:B------:R-:W-:Y:S01]  /*15460*/  IMAD R126, R196, 0x900, R219 ;  /* 0x00000900c47e7824 */ /* 0x000fe200078e02db */
[----:B------:R-:W-:Y:S03]  /*15470*/  BSSY B2, `(.L_x_2847) ;  /* 0x0000006000027945 */ /* 0x000fe60003800000 */
[C---:B------:R-:W-:Y:S02]  /*15480*/  VIADD R122, R126.reuse, 0x2 ;  /* 0x000000027e7a7836 */ /* 0x040fe40000000000 */
[----:B------:R-:W-:Y:S01]  /*15490*/  VIADD R124, R126, 0x4 ;  /* 0x000000047e7c7836 */ /* 0x000fe20000000000 */
[----:B-1----:R-:W-:Y:S06]  /*154a0*/  @P1 BRA `(.L_x_2848) ;  /* 0x0000000000081947 */ /* 0x002fec0003800000 */
[----:B------:R-:W1:Y:S02]  /*154b0*/  SYNCS.PHASECHK.TRANS64.TRYWAIT P1, [R0+URZ+0x30830], R3 ;  /* 0x03083003000075a7 */ /* 0x000e64000802017f */
[----:B-1----:R-:W-:Y:S05]  /*154c0*/  @!P1 BRA `(.L_x_2849) ;  /* 0x00000134009c9947 */ /* 0x002fea0003800000 */
.L_x_2848:
[----:B------:R-:W-:Y:S05]  /*154d0*/  BSYNC B2 ;  /* 0x0000000000027941 */ /* 0x000fea0003800000 */
.L_x_2847:
[----:B------:R-:W2:Y:S04]  /*154e0*/  LDL.64 R128, [R1+0x30] ;  /* 0x0000300001807983 */ /* 0x000ea80000100a00 */
[----:B------:R3:W-:Y:S04]  /*154f0*/  STL.64 [R1+0x78], R6 ;  /* 0x0000780601007387 */ /* 0x0007e80000100a00 */
[----:B---3--:R-:W3:Y:S01]  /*15500*/  LDL.64 R6, [R1+0x28] ;  /* 0x0000280001067983 */ /* 0x008ee20000100a00 */
[----:B------:R-:W-:Y:S01]  /*15510*/  IMAD.MOV.U32 R120, RZ, RZ, R126 ;  /* 0x000000ffff787224 */ /* 0x000fe200078e007e */
        /* <DEDUP_REMOVED lines=8> */
[----:B------:R-:W-:Y:S01]  /*155a0*/  R2UR UR42, R122 ;  /* 0x000000007a2a72ca */ /* 0x000fe200000e0000 */
[----:B------:R-:W-:Y:S01]  /*155b0*/  IMAD.MOV.U32 R125, RZ, RZ, 0x40000040 ;  /* 0x40000040ff7d7424 */ /* 0x000fe200078e00ff */
[----:B------:R-:W-:Y:S01]  /*155c0*/  R2UR UR38, R120 ;  /* 0x00000000782672ca */ /* 0x000fe200000e0000 */
[C---:B------:R-:W-:Y:S01]  /*155d0*/  VIADD R120, R126.reuse, 0x304 ;  /* 0x000003047e787836 */ /* 0x040fe20000000000 */
[----:B------:R-:W-:Y:S01]  /*155e0*/  IADD3 R122, R126, 0x300, RZ ;  /* 0x000003007e7a7810 */ /* 0x000fe20007ffe0ff */
[-C--:B------:R-:W-:Y:S01]  /*155f0*/  FMUL.FTZ R24, R24, R14.reuse ;  /* 0x0000000e18187220 */ /* 0x080fe20000410000 */
[----:B------:R-:W-:Y:S01]  /*15600*/  MOV R121, 0x40000040 ;  /* 0x4000004000797802 */ /* 0x000fe20000000f00 */
[-C--:B------:R-:W-:Y:S01]  /*15610*/  FMUL.FTZ R25, R25, R14.reuse ;  /* 0x0000000e19197220 */ /* 0x080fe20000410000 */
        /* <DEDUP_REMOVED lines=133> */
[----:B---3--:R-:W-:Y:S02]  /*15e70*/  R2UR UR44, R6 ;  /* 0x00000000062c72ca */ /* 0x008fe400000e0000 */
[----:B------:R-:W-:Y:S02]  /*15e80*/  R2UR UR45, R7 ;  /* 0x00000000072d72ca */ /* 0x000fe400000e0000 */
[----:B------:R-:W-:Y:S01]  /*15e90*/  R2UR UR49, R213 ;  /* 0x00000000d53172ca */ /* 0x000fe200000e0000 */
[----:B------:R0:W5:Y:S01]  /*15ea0*/  LDL.LU.64 R6, [R1+0x78] ;  /* 0x0000780001067983 */ /* 0x0001620000300a00 */
[----:B------:R-:W-:Y:S01]  /*15eb0*/  UMOV UR24, UR56 ;  /* 0x0000003800187c82 */ /* 0x000fe20008000000 */
[----:B------:R-:W-:Y:S01]  /*15ec0*/  UMOV UR25, UR57 ;  /* 0x0000003900197c82 */ /* 0x000fe20008000000 */
[----:B------:R-:W-:Y:S01]  /*15ed0*/  UMOV UR20, UR52 ;  /* 0x0000003400147c82 */ /* 0x000fe20008000000 */
[----:B------:R-:W-:Y:S01]  /*15ee0*/  UMOV UR21, UR53 ;  /* 0x0000003500157c82 */ /* 0x000fe20008000000 */
[----:B------:R-:W-:Y:S01]  /*15ef0*/  R2UR UR48, R214 ;  /* 0x00000000d63072ca */ /* 0x000fe200000e0000 */
[----:B------:R-:W-:-:S02]  /*15f00*/  WARPGROUP.DEPBAR.LE gsb0, 0x0 ;  /* 0x00008000000079c5 */ /* 0x000fc40000010000 */
[----:B------:R-:W-:-:S06]  /*15f10*/  WARPGROUP.ARRIVE ;  /* 0x00000000000079c5 */ /* 0x000fcc0000000000 */
        /* <DEDUP_REMOVED lines=14> */
[----:B------:R-:W4:Y:S01]  /*16000*/  LDL.64 R20, [R1+0x10] ;  /* 0x0000100001147983 */ /* 0x000f220000100a00 */
[----:B------:R-:W-:Y:S02]  /*16010*/  WARPGROUP.DEPBAR.LE gsb0, 0x0 ;  /* 0x00008000000079c5 */ /* 0x000fe40000010000 */
[----:B------:R-:W-:Y:S01]  /*16020*/  WARPGROUP.ARRIVE ;  /* 0x00000000000079c5 */ /* 0x000fe20000000000 */
[----:B---3--:R-:W-:Y:S02]  /*16030*/  R2UR UR36, R210 ;  /* 0x00000000d22472ca */ /* 0x008fe400000e0000 */
[----:B------:R-:W-:-:S13]  /*16040*/  R2UR UR37, R211 ;  /* 0x00000000d32572ca */ /* 0x000fda00000e0000 */
[----:B------:R-:W-:Y:S01]  /*16050*/  HGMMA.64x96x16.F32 R120, gdesc[UR36], R120, gsb0 ;  /* 0x01600000247879f0 */ /* 0x000fe20008000878 */
[----:B----4-:R-:W-:Y:S02]  /*16060*/  R2UR UR32, R20 ;  /* 0x00000000142072ca */ /* 0x010fe400000e0000 */
[----:B------:R-:W-:Y:S02]  /*16070*/  R2UR UR33, R21 ;  /* 0x00000000152172ca */ /* 0x000fe400000e0000 */
[----:B--2---:R-:W-:Y:S02]  /*16080*/  R2UR UR28, R212 ;  /* 0x00000000d41c72ca */ /* 0x004fe400000e0000 */
        /* <DEDUP_REMOVED lines=24> */
[----:B------:R-:W-:-:S03]  /*16210*/  UMOV UR4, UR40 ;  /* 0x0000002800047c82 */ /* 0x000fc60008000000 */
        /* <DEDUP_REMOVED lines=13> */
[----:B------:R-:W-:Y:S02]  /*162f0*/  WARPGROUP.DEPBAR.LE gsb0, 0x0 ;  /* 0x00008000000079c5 */ /* 0x000fe40000010000 */
[----:B0-----:R-:W-:Y:S11]  /*16300*/  @!P0 BRA `(.L_x_2850) ;  /* 0x0000000000048947 */ /* 0x001ff60003800000 */
[----:B------:R-:W-:Y:S01]  /*16310*/  BPT.TRAP 0x1 ;  /* 0x000000040000795c */ /* 0x000fe20000300000 */
.L_x_2850:
[----:B------:R-:W-:Y:S01]  /*16320*/  SHF.L.U32 R3, R8, 0x1f, RZ ;  /* 0x0000001f08037819 */ /* 0x000fe200000006ff */
[----:B------:R-:W-:-:S04]  /*16330*/  IMAD R13, R9, 0x8, R2 ;  /* 0x00000008090d7824 */ /* 0x000fc800078e0202 */
[----:B------:R0:W1:Y:S01]  /*16340*/  SYNCS.PHASECHK.TRANS64.TRYWAIT P1, [R13+URZ+0x30850], R3 ;  /* 0x030850030d0075a7 */ /* 0x000062000802017f */
[----:B------:R-:W-:Y:S05]  /*16350*/  @!P0 BRA `(.L_x_2851) ;  /* 0x0000000000048947 */ /* 0x000fea0003800000 */
[----:B------:R-:W-:Y:S01]  /*16360*/  BPT.TRAP 0x1 ;  /* 0x000000040000795c */ /* 0x000fe20000300000 */
.L_x_2851:
[----:B------:R-:W-:Y:S04]  /*16370*/  BSSY B2, `(.L_x_2852) ;  /* 0x0000004000027945 */ /* 0x000fe80003800000 */
[----:B-1----:R-:W-:Y:S05]  /*16380*/  @P1 BRA `(.L_x_2853) ;  /* 0x0000000000081947 */ /* 0x002fea0003800000 */
[----:B------:R-:W1:Y:S02]  /*16390*/  SYNCS.PHASECHK.TRANS64.TRYWAIT P1, [R13+URZ+0x30850], R3 ;  /* 0x030850030d0075a7 */ /* 0x000e64000802017f */
[----:B-1----:R-:W-:Y:S05]  /*163a0*/  @!P1 BRA `(.L_x_2854) ;  /* 0x0000012400f89947 */ /* 0x002fea0003800000 */
.L_x_2853:
[----:B------:R-:W-:Y:S05]  /*163b0*/  BSYNC B2 ;  /* 0x0000000000027941 */ /* 0x000fea0003800000 */
.L_x_2852:
[----:B01----:R-:W-:Y:S01]  /*163c0*/  VIADD R3, R2, 0x400 ;  /* 0x0000040002037836 */ /* 0x003fe20000000000 */
[----:B------:R-:W-:Y:S01]  /*163d0*/  WARPGROUP.ARRIVE ;  /* 0x00000000000079c5 */ /* 0x000fe20000000000 */
[----:B------:R-:W-:-:S03]  /*163e0*/  IMAD.MOV.U32 R5, RZ, RZ, 0x40000040 ;  /* 0x40000040ff057424 */ /* 0x000fc600078e00ff */
[----:B------:R-:W-:Y:S02]  /*163f0*/  SHF.R.U32.HI R3, RZ, 0x4, R3 ;  /* 0x00000004ff037819 */ /* 0x000fe40000011603 */
[----:B------:R-:W-:Y:S01]  /*16400*/  R2UR UR7, R5 ;  /* 0x00000000050772ca */ /* 0x000fe200000e0000 */
[----:B------:R-:W-:Y:S01]  /*16410*/  IMAD.MOV.U32 R5, RZ, RZ, 0x40000040 ;  /* 0x40000040ff057424 */ /* 0x000fe200078e00ff */
[----:B------:R-:W-:-:S04]  /*16420*/  LOP3.LUT R3, R3, 0x3fff, RZ, 0xc0, !PT ;  /* 0x00003fff03037812 */ /* 0x000fc800078ec0ff */
        /* <DEDUP_REMOVED lines=41> */
.L_x_2855:
[----:B------:R-:W2:Y:S01]  /*166c0*/  LDL R4, [R1+0x3c] ;  /* 0x00003c0001047983 */ /* 0x000ea20000100800 */
[----:B------:R-:W0:Y:S01]  /*166d0*/  LDC R3, c[0x0][0x448] ;  /* 0x00011200ff037b82 */ /* 0x000e220000000800 */
[----:B------:R-:W-:-:S05]  /*166e0*/  VIADD R0, R0, 0x30840 ;  /* 0x0003084000007836 */ /* 0x000fca0000000000 */
[----:B------:R-:W-:-:S04]  /*166f0*/  PRMT R0, R218, 0x654, R0 ;  /* 0x00000654da007816 */ /* 0x000fc80000000000 */
[----:B------:R1:W-:Y:S01]  /*16700*/  SYNCS.ARRIVE.TRANS64.RED.A1T0 RZ, [R0+URZ], RZ ;  /* 0x000000ff00ff79a7 */ /* 0x0003e2000810043f */
[----:B0-----:R-:W-:-:S13]  /*16710*/  ISETP.NE.AND P1, PT, R3, 0x1, PT ;  /* 0x000000010300780c */ /* 0x001fda0003f25270 */
[----:B------:R-:W0:Y:S08]  /*16720*/  @P1 LDC R3, c[0x0][0x44c] ;  /* 0x00011300ff031b82 */ /* 0x000e300000000800 */
[----:B-1----:R-:W1:Y:S01]  /*16730*/  @P1 LDC R0, c[0x0][0x450] ;  /* 0x00011400ff001b82 */ /* 0x002e620000000800 */
[----:B------:R-:W-:Y:S01]  /*16740*/  FMUL.FTZ R15, R129, UR39 ;  /* 0x00000027810f7c20 */ /* 0x000fe20008410000 */
[----:B------:R-:W-:Y:S01]  /*16750*/  FMUL.FTZ R129, R133, UR39 ;  /* 0x0000002785817c20 */ /* 0x000fe20008410000 */
[----:B------:R-:W-:Y:S01]  /*16760*/  FMUL.FTZ R184, R128, UR39 ;  /* 0x0000002780b87c20 */ /* 0x000fe20008410000 */
[----:B------:R-:W-:Y:S01]  /*16770*/  FMUL.FTZ R185, R131, UR39 ;  /* 0x0000002783b97c20 */ /* 0x000fe20008410000 */
[----:B------:R-:W-:-:S02]  /*16780*/  IMAD R131, R12, -0x60, RZ ;  /* 0xffffffa00c837824 */ /* 0x000fc400078e02ff */
[----:B------:R-:W-:Y:S02]  /*16790*/  FMUL.FTZ R128, R137, UR39 ;  /* 0x0000002789807c20 */ /* 0x000fe40008410000 */
[----:B------:R-:W3:Y:S01]  /*167a0*/  MUFU.TANH R184, R184 ;  /* 0x000000b800b87308 */ /* 0x000ee20000002400 */
[----:B------:R-:W-:Y:S01]  /*167b0*/  IADD3 R131, -R229, 0x1, R131 ;  /* 0x00000001e5837810 */ /* 0x000fe20007ffe183 */
[----:B------:R-:W-:-:S03]  /*167c0*/  FMUL.FTZ R178, R148, UR39 ;  /* 0x0000002794b27c20 */ /* 0x000fc60008410000 */
[----:B------:R-:W-:-:S03]  /*167d0*/  IADD3 R131, -R227, R131, R228 ;  /* 0x00000083e3837210 */ /* 0x000fc60007ffe1e4 */
[----:B------:R-:W4:Y:S01]  /*167e0*/  MUFU.TANH R128, R128 ;  /* 0x0000008000807308 */ /* 0x000f220000002400 */
[----:B------:R-:W-:Y:S01]  /*167f0*/  FMUL.FTZ R20, R157, UR39 ;  /* 0x000000279d147c20 */ /* 0x000fe20008410000 */
[----:B------:R-:W-:Y:S01]  /*16800*/  FMUL.FTZ R188, R120, UR39 ;  /* 0x0000002778bc7c20 */ /* 0x000fe20008410000 */
[----:B------:R-:W-:-:S05]  /*16810*/  FMUL.FTZ R8, R121, UR39 ;  /* 0x0000002779087c20 */ /* 0x000fca0008410000 */
[----:B------:R-:W4:Y:S01]  /*16820*/  MUFU.TANH R178, R178 ;  /* 0x000000b200b27308 */ /* 0x000f220000002400 */
[----:B------:R-:W-:-:S07]  /*16830*/  FMUL.FTZ R190, R124, UR39 ;  /* 0x000000277cbe7c20 */ /* 0x000fce0008410000 */
[----:B------:R-:W4:Y:S01]  /*16840*/  MUFU.TANH R20, R20 ;  /* 0x0000001400147308 */ /* 0x000f220000002400 */
[----:B------:R-:W-:-:S07]  /*16850*/  FMUL.FTZ R9, R125, UR39 ;  /* 0x000000277d097c20 */ /* 0x000fce0008410000 */
[----:B------:R-:W4:Y:S08]  /*16860*/  MUFU.TANH R188, R188 ;  /* 0x000000bc00bc7308 */ /* 0x000f300000002400 */
[----:B------:R-:W-:Y:S08]  /*16870*/  MUFU.TANH R8, R8 ;  /* 0x0000000800087308 */ /* 0x000ff00000002400 */
[----:B------:R-:W-:Y:S01]  /*16880*/  MUFU.TANH R190, R190 ;  /* 0x000000be00be7308 */ /* 0x000fe20000002400 */
[----:B------:R-:W-:-:S07]  /*16890*/  FMUL.FTZ R186, R132, UR39 ;  /* 0x0000002784ba7c20 */ /* 0x000fce0008410000 */
[----:B------:R-:W-:Y:S01]  /*168a0*/  MUFU.TANH R9, R9 ;  /* 0x0000000900097308 */ /* 0x000fe20000002400 */
[----:B------:R-:W-:Y:S01]  /*168b0*/  FMUL.FTZ R187, R135, UR39 ;  /* 0x0000002787bb7c20 */ /* 0x000fe20008410000 */
[----:B------:R-:W-:-:S06]  /*168c0*/  FMUL.FTZ R180, R136, UR39 ;  /* 0x0000002788b47c20 */ /* 0x000fcc0008410000 */
[----:B------:R-:W-:Y:S08]  /*168d0*/  MUFU.TANH R15, R15 ;  /* 0x0000000f000f7308 */ /* 0x000ff00000002400 */
[----:B------:R-:W-:Y:S01]  /*168e0*/  MUFU.TANH R186, R186 ;  /* 0x000000ba00ba7308 */ /* 0x000fe20000002400 */
[----:B------:R-:W-:-:S07]  /*168f0*/  FMUL.FTZ R182, R140, UR39 ;  /* 0x000000278cb67c20 */ /* 0x000fce0008410000 */
[----:B------:R-:W-:Y:S08]  /*16900*/  MUFU.TANH R129, R129 ;  /* 0x0000008100817308 */ /* 0x000ff00000002400 */
[----:B------:R-:W-:Y:S01]  /*16910*/  MUFU.TANH R180, R180 ;  /* 0x000000b400b47308 */ /* 0x000fe20000002400 */
[----:B------:R-:W-:Y:S01]  /*16920*/  FMUL.FTZ R176, R144, UR39 ;  /* 0x0000002790b07c20 */ /* 0x000fe20008410000 */
[----:B------:R-:W-:-:S06]  /*16930*/  FMUL.FTZ R124, R145, UR39 ;  /* 0x00000027917c7c20 */ /* 0x000fcc0008410000 */
[----:B------:R-:W-:Y:S08]  /*16940*/  MUFU.TANH R182, R182 ;  /* 0x000000b600b67308 */ /* 0x000ff00000002400 */
[----:B------:R-:W-:Y:S01]  /*16950*/  MUFU.TANH R176, R176 ;  /* 0x000000b000b07308 */ /* 0x000fe20000002400 */
[----:B------:R-:W-:-:S07]  /*16960*/  FMUL.FTZ R172, R152, UR39 ;  /* 0x0000002798ac7c20 */ /* 0x000fce0008410000 */
[----:B------:R-:W-:Y:S01]  /*16970*/  MUFU.TANH R124, R124 ;  /* 0x0000007c007c7308 */ /* 0x000fe20000002400 */
[----:B------:R-:W-:Y:S01]  /*16980*/  FMUL.FTZ R120, R153, UR39 ;  /* 0x0000002799787c20 */ /* 0x000fe20008410000 */
[----:B------:R-:W-:-:S06]  /*16990*/  FMUL.FTZ R174, R156, UR39 ;  /* 0x000000279cae7c20 */ /* 0x000fcc0008410000 */
[----:B------:R-:W-:Y:S01]  /*169a0*/  MUFU.TANH R172, R172 ;  /* 0x000000ac00ac7308 */ /* 0x000fe20000002400 */
[----:B------:R-:W-:-:S07]  /*169b0*/  FMUL.FTZ R168, R160, UR39 ;  /* 0x00000027a0a87c20 */ /* 0x000fce0008410000 */
[----:B------:R-:W-:Y:S01]  /*169c0*/  MUFU.TANH R120, R120 ;  /* 0x0000007800787308 */ /* 0x000fe20000002400 */
[----:B--2---:R-:W-:-:S04]  /*169d0*/  IMAD.IADD R5, R4, 0x1, R226 ;  /* 0x0000000104057824 */ /* 0x004fc800078e02e2 */
[----:B0-----:R-:W-:-:S05]  /*169e0*/  @P1 IMAD.HI.U32 R3, R5, R3, RZ ;  /* 0x0000000305031227 */ /* 0x001fca00078e00ff */
[----:B-1----:R-:W-:-:S05]  /*169f0*/  @P1 SHF.R.U32.HI R5, RZ, R0, R3 ;  /* 0x00000000ff051219 */ /* 0x002fca0000011603 */
[----:B------:R-:W0:Y:S04]  /*16a00*/  SHFL.IDX PT, R133, R5, RZ, 0x1c1f ;  /* 0x001c1fff05857589 */ /* 0x000e2800000e0000 */
[----:B------:R-:W1:Y:S01]  /*16a10*/  SHFL.IDX PT, R14, R5, 0x1, 0x1c1f ;  /* 0x003c1f00050e7f89 */ /* 0x000e6200000e0000 */
[----:B------:R-:W-:-:S06]  /*16a20*/  FMUL.FTZ R0, R122, UR39 ;  /* 0x000000277a007c20 */ /* 0x000fcc0008410000 */
[----:B------:R-:W2:Y:S01]  /*16a30*/  MUFU.TANH R0, R0 ;  /* 0x0000000000007308 */ /* 0x000ea20000002400 */
[----:B0-----:R-:W-:-:S04]  /*16a40*/  IADD3 R133, R131, R133, RZ ;  /* 0x0000008583857210 */ /* 0x001fc80007ffe0ff */
[----:B------:R-:W-:-:S04]  /*16a50*/  ISETP.GT.AND P2, PT, R133, 0x10, PT ;  /* 0x000000108500780c */ /* 0x000fc80003f44270 */
[----:B---3--:R-:W-:Y:S02]  /*16a60*/  FSEL R184, R184, -INF , P2 ;  /* 0xff800000b8b87808 */ /* 0x008fe40001000000 */
[----:B------:R-:W-:-:S04]  /*16a70*/  ISETP.GT.AND P2, PT, R133, 0x21, PT ;  /* 0x000000218500780c */ /* 0x000fc80003f44270 */
[----:B----4-:R-:W-:Y:S02]  /*16a80*/  FSEL R128, R128, -INF , P2 ;  /* 0xff80000080807808 */ /* 0x010fe40001000000 */
[----:B------:R-:W-:Y:S01]  /*16a90*/  ISETP.GT.AND P2, PT, R133, 0x38, PT ;  /* 0x000000388500780c */ /* 0x000fe20003f44270 */
[----:B-1----:R-:W-:-:S03]  /*16aa0*/  IMAD.IADD R14, R131, 0x1, R14 ;  /* 0x00000001830e7824 */ /* 0x002fc600078e020e */
[----:B------:R-:W-:Y:S02]  /*16ab0*/  FSEL R178, R178, -INF , P2 ;  /* 0xff800000b2b27808 */ /* 0x000fe40001000000 */
[C---:B------:R-:W-:Y:S02]  /*16ac0*/  ISETP.GT.AND P2, PT, R133.reuse, 0x49, PT ;  /* 0x000000498500780c */ /* 0x040fe40003f44270 */
[C---:B------:R-:W-:Y:S02]  /*16ad0*/  ISETP.GT.AND P3, PT, R133.reuse, RZ, PT ;  /* 0x000000ff8500720c */ /* 0x040fe40003f64270 */
[----:B------:R-:W-:Y:S02]  /*16ae0*/  FSEL R20, R20, -INF , P2 ;  /* 0xff80000014147808 */ /* 0x000fe40001000000 */
[----:B------:R-:W-:Y:S02]  /*16af0*/  ISETP.GT.AND P2, PT, R14, RZ, PT ;  /* 0x000000ff0e00720c */ /* 0x000fe40003f44270 */
[----:B------:R-:W-:-:S02]  /*16b00*/  ISETP.GT.AND P4, PT, R133, 0x1, PT ;  /* 0x000000018500780c */ /* 0x000fc40003f84270 */
[----:B------:R-:W-:Y:S02]  /*16b10*/  FSEL R188, R188, -INF , P3 ;  /* 0xff800000bcbc7808 */ /* 0x000fe40001800000 */
[----:B--2---:R-:W-:Y:S02]  /*16b20*/  FSEL R135, R0, -INF , P2 ;  /* 0xff80000000877808 */ /* 0x004fe40001000000 */
[C---:B------:R-:W-:Y:S02]  /*16b30*/  ISETP.GT.AND P5, PT, R133.reuse, 0x8, PT ;  /* 0x000000088500780c */ /* 0x040fe40003fa4270 */
[----:B------:R-:W-:Y:S02]  /*16b40*/  FSEL R136, R8, -INF , P4 ;  /* 0xff80000008887808 */ /* 0x000fe40002000000 */
[----:B------:R-:W-:Y:S02]  /*16b50*/  FMNMX.FTZ R0, R188, R11, !PT ;  /* 0x0000000bbc007209 */ /* 0x000fe40007810000 */
[----:B------:R-:W-:-:S02]  /*16b60*/  ISETP.GT.AND P1, PT, R133, 0x9, PT ;  /* 0x000000098500780c */ /* 0x000fc40003f24270 */
[----:B------:R-:W-:Y:S02]  /*16b70*/  FSEL R190, R190, -INF , P5 ;  /* 0xff800000bebe7808 */ /* 0x000fe40002800000 */
[----:B------:R-:W-:Y:S01]  /*16b80*/  FMNMX.FTZ R0, R136, R0, !PT ;  /* 0x0000000088007209 */ /* 0x000fe20007810000 */
[----:B------:R-:W-:Y:S01]  /*16b90*/  FMUL.FTZ R4, R130, UR39 ;  /* 0x0000002782047c20 */ /* 0x000fe20008410000 */
[----:B------:R-:W-:Y:S01]  /*16ba0*/  FMUL.FTZ R130, R134, UR39 ;  /* 0x0000002786827c20 */ /* 0x000fe20008410000 */
[----:B------:R-:W-:Y:S02]  /*16bb0*/  FSEL R134, R9, -INF , P1 ;  /* 0xff80000009867808 */ /* 0x000fe40000800000 */
[----:B------:R-:W-:Y:S02]  /*16bc0*/  FMNMX.FTZ R0, R190, R0, !PT ;  /* 0x00000000be007209 */ /* 0x000fe40007810000 */
[C---:B------:R-:W-:Y:S02]  /*16bd0*/  ISETP.GT.AND P3, PT, R133.reuse, 0x11, PT ;  /* 0x000000118500780c */ /* 0x040fe40003f64270 */
[----:B------:R-:W-:Y:S01]  /*16be0*/  FMNMX.FTZ R0, R134, R0, !PT ;  /* 0x0000000086007209 */ /* 0x000fe20007810000 */
[----:B------:R-:W-:Y:S01]  /*16bf0*/  FMUL.FTZ R3, R126, UR39 ;  /* 0x000000277e037c20 */ /* 0x000fe20008410000 */
[----:B------:R-:W-:Y:S01]  /*16c00*/  ISETP.GT.AND P4, PT, R133, 0x18, PT ;  /* 0x000000188500780c */ /* 0x000fe20003f84270 */
[----:B------:R-:W-:Y:S01]  /*16c10*/  FMUL.FTZ R126, R141, UR39 ;  /* 0x000000278d7e7c20 */ /* 0x000fe20008410000 */
[----:B------:R-:W-:-:S02]  /*16c20*/  FSEL R132, R15, -INF , P3 ;  /* 0xff8000000f847808 */ /* 0x000fc40001800000 */
[----:B------:R-:W-:Y:S02]  /*16c30*/  FMNMX.FTZ R0, R184, R0, !PT ;  /* 0x00000000b8007209 */ /* 0x000fe40007810000 */
[C---:B------:R-:W-:Y:S02]  /*16c40*/  ISETP.GT.AND P5, PT, R133.reuse, 0x19, PT ;  /* 0x000000198500780c */ /* 0x040fe40003fa4270 */
[----:B------:R-:W-:Y:S02]  /*16c50*/  FSEL R186, R186, -INF , P4 ;  /* 0xff800000baba7808 */ /* 0x000fe40002000000 */
[----:B------:R-:W-:Y:S01]  /*16c60*/  FMNMX.FTZ R0, R132, R0, !PT ;  /* 0x0000000084007209 */ /* 0x000fe20007810000 */
[----:B------:R-:W0:Y:S01]  /*16c70*/  MUFU.TANH R126, R126 ;  /* 0x0000007e007e7308 */ /* 0x000e220000002400 */
[----:B------:R-:W-:Y:S02]  /*16c80*/  ISETP.GT.AND P1, PT, R133, 0x20, PT ;  /* 0x000000208500780c */ /* 0x000fe40003f24270 */
[----:B------:R-:W-:-:S02]  /*16c90*/  FSEL R129, R129, -INF , P5 ;  /* 0xff80000081817808 */ /* 0x000fc40002800000 */
[----:B------:R-:W-:Y:S02]  /*16ca0*/  FMNMX.FTZ R0, R186, R0, !PT ;  /* 0x00000000ba007209 */ /* 0x000fe40007810000 */
[----:B------:R-:W-:Y:S02]  /*16cb0*/  FSEL R180, R180, -INF , P1 ;  /* 0xff800000b4b47808 */ /* 0x000fe40000800000 */
[----:B------:R-:W-:Y:S01]  /*16cc0*/  FMNMX.FTZ R0, R129, R0, !PT ;  /* 0x0000000081007209 */ /* 0x000fe20007810000 */
[----:B------:R-:W-:Y:S01]  /*16cd0*/  FMUL.FTZ R122, R149, UR39 ;  /* 0x00000027957a7c20 */ /* 0x000fe20008410000 */
[C---:B------:R-:W-:Y:S02]  /*16ce0*/  ISETP.GT.AND P3, PT, R133.reuse, 0x28, PT ;  /* 0x000000288500780c */ /* 0x040fe40003f64270 */
[----:B------:R-:W-:Y:S02]  /*16cf0*/  FMNMX.FTZ R0, R180, R0, !PT ;  /* 0x00000000b4007209 */ /* 0x000fe40007810000 */
[----:B------:R-:W-:-:S02]  /*16d00*/  ISETP.GT.AND P4, PT, R133, 0x29, PT ;  /* 0x000000298500780c */ /* 0x000fc40003f84270 */
[----:B------:R-:W-:Y:S02]  /*16d10*/  FSEL R182, R182, -INF , P3 ;  /* 0xff800000b6b67808 */ /* 0x000fe40001800000 */
[----:B------:R-:W-:Y:S01]  /*16d20*/  FMNMX.FTZ R0, R128, R0, !PT ;  /* 0x0000000080007209 */ /* 0x000fe20007810000 */
[----:B------:R-:W1:Y:S01]  /*16d30*/  MUFU.TANH R122, R122 ;  /* 0x0000007a007a7308 */ /* 0x000e620000002400 */
[C---:B------:R-:W-:Y:S02]  /*16d40*/  ISETP.GT.AND P5, PT, R133.reuse, 0x30, PT ;  /* 0x000000308500780c */ /* 0x040fe40003fa4270 */
[----:B0-----:R-:W-:Y:S02]  /*16d50*/  FSEL R126, R126, -INF , P4 ;  /* 0xff8000007e7e7808 */ /* 0x001fe40002000000 */
[----:B------:R-:W-:Y:S02]  /*16d60*/  FMNMX.FTZ R0, R182, R0, !PT ;  /* 0x00000000b6007209 */ /* 0x000fe40007810000 */
[----:B------:R-:W-:-:S02]  /*16d70*/  ISETP.GT.AND P1, PT, R133, 0x31, PT ;  /* 0x000000318500780c */ /* 0x000fc40003f24270 */
[----:B------:R-:W-:Y:S02]  /*16d80*/  FSEL R176, R176, -INF , P5 ;  /* 0xff800000b0b07808 */ /* 0x000fe40002800000 */
[----:B------:R-:W-:Y:S02]  /*16d90*/  FMNMX.FTZ R0, R126, R0, !PT ;  /* 0x000000007e007209 */ /* 0x000fe40007810000 */
[----:B------:R-:W-:Y:S02]  /*16da0*/  FSEL R124, R124, -INF , P1 ;  /* 0xff8000007c7c7808 */ /* 0x000fe40000800000 */
[----:B------:R-:W-:Y:S01]  /*16db0*/  FMNMX.FTZ R0, R176, R0, !PT ;  /* 0x00000000b0007209 */ /* 0x000fe20007810000 */
[----:B------:R-:W0:Y:S01]  /*16dc0*/  MUFU.TANH R174, R174 ;  /* 0x000000ae00ae7308 */ /* 0x000e220000002400 */
[----:B------:R-:W-:Y:S02]  /*16dd0*/  ISETP.GT.AND P3, PT, R133, 0x39, PT ;  /* 0x000000398500780c */ /* 0x000fe40003f64270 */
[----:B------:R-:W-:Y:S01]  /*16de0*/  FMNMX.FTZ R0, R124, R0, !PT ;  /* 0x000000007c007209 */ /* 0x000fe20007810000 */
[----:B------:R-:W-:Y:S01]  /*16df0*/  FMUL.FTZ R5, R161, UR39 ;  /* 0x00000027a1057c20 */ /* 0x000fe20008410000 */
[----:B------:R-:W-:-:S02]  /*16e00*/  ISETP.GT.AND P4, PT, R133, 0x40, PT ;  /* 0x000000408500780c */ /* 0x000fc40003f84270 */
[----:B-1----:R-:W-:Y:S02]  /*16e10*/  FSEL R122, R122, -INF , P3 ;  /* 0xff8000007a7a7808 */ /* 0x002fe40001800000 */
[----:B------:R-:W-:Y:S01]  /*16e20*/  FMNMX.FTZ R0, R178, R0, !PT ;  /* 0x00000000b2007209 */ /* 0x000fe20007810000 */
[----:B------:R-:W1:Y:S01]  /*16e30*/  MUFU.TANH R168, R168 ;  /* 0x000000a800a87308 */ /* 0x000e620000002400 */
[----:B------:R-:W-:Y:S01]  /*16e40*/  ISETP.GT.AND P5, PT, R133, 0x41, PT ;  /* 0x000000418500780c */ /* 0x000fe20003fa4270 */
[----:B------:R-:W-:Y:S01]  /*16e50*/  FMUL.FTZ R170, R164, UR39 ;  /* 0x00000027a4aa7c20 */ /* 0x000fe20008410000 */
[----:B------:R-:W-:Y:S02]  /*16e60*/  FSEL R172, R172, -INF , P4 ;  /* 0xff800000acac7808 */ /* 0x000fe40002000000 */
[----:B------:R-:W-:Y:S01]  /*16e70*/  FMNMX.FTZ R0, R122, R0, !PT ;  /* 0x000000007a007209 */ /* 0x000fe20007810000 */
[----:B------:R-:W-:Y:S01]  /*16e80*/  FMUL.FTZ R131, R165, UR39 ;  /* 0x00000027a5837c20 */ /* 0x000fe20008410000 */
[----:B------:R-:W-:Y:S01]  /*16e90*/  ISETP.GT.AND P1, PT, R133, 0x48, PT ;  /* 0x000000488500780c */ /* 0x000fe20003f24270 */
[----:B------:R-:W2:Y:S01]  /*16ea0*/  MUFU.TANH R5, R5 ;  /* 0x0000000500057308 */ /* 0x000ea20000002400 */
[----:B------:R-:W-:-:S02]  /*16eb0*/  FSEL R120, R120, -INF , P5 ;  /* 0xff80000078787808 */ /* 0x000fc40002800000 */
[----:B------:R-:W-:Y:S02]  /*16ec0*/  FMNMX.FTZ R0, R172, R0, !PT ;  /* 0x00000000ac007209 */ /* 0x000fe40007810000 */
[----:B0-----:R-:W-:Y:S02]  /*16ed0*/  FSEL R174, R174, -INF , P1 ;  /* 0xff800000aeae7808 */ /* 0x001fe40000800000 */
[----:B------:R-:W-:Y:S01]  /*16ee0*/  FMNMX.FTZ R0, R120, R0, !PT ;  /* 0x0000000078007209 */ /* 0x000fe20007810000 */
[----:B------:R-:W0:Y:S01]  /*16ef0*/  MUFU.TANH R170, R170 ;  /* 0x000000aa00aa7308 */ /* 0x000e220000002400 */
[----:B------:R-:W-:Y:S02]  /*16f00*/  ISETP.GT.AND P3, PT, R133, 0x50, PT ;  /* 0x000000508500780c */ /* 0x000fe40003f64270 */
[----:B------:R-:W-:-:S05]  /*16f10*/  FMNMX.FTZ R0, R174, R0, !PT ;  /* 0x00000000ae007209 */ /* 0x000fca0007810000 */
[----:B------:R-:W3:Y:S01]  /*16f20*/  MUFU.TANH R131, R131 ;  /* 0x0000008300837308 */ /* 0x000ee20000002400 */
[C---:B------:R-:W-:Y:S02]  /*16f30*/  ISETP.GT.AND P4, PT, R133.reuse, 0x51, PT ;  /* 0x000000518500780c */ /* 0x040fe40003f84270 */
[----:B-1----:R-:W-:Y:S02]  /*16f40*/  FSEL R168, R168, -INF , P3 ;  /* 0xff800000a8a87808 */ /* 0x002fe40001800000 */
[----:B------:R-:W-:Y:S02]  /*16f50*/  FMNMX.FTZ R0, R20, R0, !PT ;  /* 0x0000000014007209 */ /* 0x000fe40007810000 */
[----:B------:R-:W-:Y:S01]  /*16f60*/  ISETP.GT.AND P5, PT, R133, 0x58, PT ;  /* 0x000000588500780c */ /* 0x000fe20003fa4270 */
[----:B------:R-:W1:Y:S01]  /*16f70*/  MUFU.TANH R3, R3 ;  /* 0x0000000300037308 */ /* 0x000e620000002400 */
[----:B--2---:R-:W-:Y:S02]  /*16f80*/  FSEL R8, R5, -INF , P4 ;  /* 0xff80000005087808 */ /* 0x004fe40002000000 */
[----:B------:R-:W-:-:S02]  /*16f90*/  FMNMX.FTZ R0, R168, R0, !PT ;  /* 0x00000000a8007209 */ /* 0x000fc40007810000 */
[----:B------:R-:W-:Y:S02]  /*16fa0*/  ISETP.GT.AND P1, PT, R133, 0x59, PT ;  /* 0x000000598500780c */ /* 0x000fe40003f24270 */
[----:B0-----:R-:W-:Y:S02]  /*16fb0*/  FSEL R170, R170, -INF , P5 ;  /* 0xff800000aaaa7808 */ /* 0x001fe40002800000 */
[----:B------:R-:W-:Y:S02]  /*16fc0*/  FMNMX.FTZ R0, R8, R0, !PT ;  /* 0x0000000008007209 */ /* 0x000fe40007810000 */
[----:B---3--:R-:W-:Y:S02]  /*16fd0*/  FSEL R9, R131, -INF , P1 ;  /* 0xff80000083097808 */ /* 0x008fe40000800000 */
[----:B------:R-:W-:Y:S02]  /*16fe0*/  FMNMX.FTZ R0, R170, R0, !PT ;  /* 0x00000000aa007209 */ /* 0x000fe40007810000 */
[----:B------:R-:W-:-:S02]  /*16ff0*/  ISETP.GT.AND P4, PT, R14, 0x8, PT ;  /* 0x000000080e00780c */ /* 0x000fc40003f84270 */
[----:B------:R-:W-:Y:S02]  /*17000*/  FMNMX.FTZ R0, R9, R0, !PT ;  /* 0x0000000009007209 */ /* 0x000fe40007810000 */
[----:B-1----:R-:W-:-:S03]  /*17010*/  FSEL R133, R3, -INF , P4 ;  /* 0xff80000003857808 */ /* 0x002fc60002000000 */
[----:B------:R-:W0:Y:S01]  /*17020*/  SHFL.BFLY PT, R3, R0, 0x2, 0x1f ;  /* 0x0c401f0000037f89 */ /* 0x000e2200000e0000 */
[----:B------:R-:W1:Y:S01]  /*17030*/  MUFU.TANH R4, R4 ;  /* 0x0000000400047308 */ /* 0x000e620000002400 */
[----:B------:R-:W-:Y:S01]  /*17040*/  FMUL.FTZ R189, R123, UR39 ;  /* 0x000000277bbd7c20 */ /* 0x000fe20008410000 */
[----:B0-----:R-:W-:-:S05]  /*17050*/  FMNMX.FTZ R0, R0, R3, !PT ;  /* 0x0000000300007209 */ /* 0x001fca0007810000 */
[----:B------:R-:W0:Y:S01]  /*17060*/  SHFL.BFLY PT, R3, R0, 0x1, 0x1f ;  /* 0x0c201f0000037f89 */ /* 0x000e2200000e0000 */
[----:B------:R-:W2:Y:S01]  /*17070*/  MUFU.TANH R189, R189 ;  /* 0x000000bd00bd7308 */ /* 0x000ea20000002400 */
[----:B------:R-:W-:Y:S01]  /*17080*/  ISETP.GT.AND P1, PT, R14, 0x10, PT ;  /* 0x000000100e00780c */ /* 0x000fe20003f24270 */
[----:B------:R-:W-:-:S03]  /*17090*/  FMUL.FTZ R191, R127, UR39 ;  /* 0x000000277fbf7c20 */ /* 0x000fc60008410000 */
[----:B-1----:R-:W-:-:S03]  /*170a0*/  FSEL R131, R4, -INF , P1 ;  /* 0xff80000004837808 */ /* 0x002fc60000800000 */
[----:B------:R-:W1:Y:S01]  /*170b0*/  MUFU.TANH R191, R191 ;  /* 0x000000bf00bf7308 */ /* 0x000e620000002400 */
[----:B------:R-:W-:Y:S02]  /*170c0*/  ISETP.GT.AND P3, PT, R14, 0x1, PT ;  /* 0x000000010e00780c */ /* 0x000fe40003f64270 */
[----:B0-----:R-:W-:Y:S01]  /*170d0*/  FMNMX.FTZ R0, R0, R3, !PT ;  /* 0x0000000300007209 */ /* 0x001fe20007810000 */
[----:B------:R-:W-:-:S03]  /*170e0*/  IMAD.U32 R3, RZ, RZ, UR43 ;  /* 0x0000002bff037e24 */ /* 0x000fc6000f8e00ff */
[C---:B------:R-:W-:Y:S01]  /*170f0*/  FSETP.NEU.FTZ.AND P6, PT, R0.reuse, -INF , PT ;  /* 0xff8000000000780b */ /* 0x040fe20003fdd000 */
[----:B------:R-:W-:-:S03]  /*17100*/  FMUL.FTZ R4, R0, R3 ;  /* 0x0000000300047220 */ /* 0x000fc60000410000 */
[----:B------:R-:W-:Y:S02]  /*17110*/  FSEL R5, R0, RZ, P6 ;  /* 0x000000ff00057208 */ /* 0x000fe40003000000 */
[----:B------:R-:W-:Y:S01]  /*17120*/  FSEL R4, R4, RZ, P6 ;  /* 0x000000ff04047208 */ /* 0x000fe20003000000 */
[----:B------:R-:W0:Y:S02]  /*17130*/  MUFU.TANH R185, R185 ;  /* 0x000000b900b97308 */ /* 0x000e240000002400 */
[----:B------:R-:W-:Y:S01]  /*17140*/  FADD.FTZ R5, -R5, R11 ;  /* 0x0000000b05057221 */ /* 0x000fe20000010100 */
[----:B--2---:R-:W-:Y:S01]  /*17150*/  FSEL R189, R189, -INF , P3 ;  /* 0xff800000bdbd7808 */ /* 0x004fe20001800000 */
        /* <DEDUP_REMOVED lines=23> */
[----:B------:R-:W-:Y:S01]  /*172d0*/  FFMA.FTZ R9, R9, R3, -R4 ;  /* 0x0000000309097223 */ /* 0x000fe20000010804 */
[----:B------:R-:W-:Y:S01]  /*172e0*/  FMNMX.FTZ R4, R135, R10, !PT ;  /* 0x0000000a87047209 */ /* 0x000fe20007810000 */
[----:B------:R-:W2:Y:S01]  /*172f0*/  MUFU.TANH R130, R130 ;  /* 0x0000008200827308 */ /* 0x000ea20000002400 */
[----:B------:R-:W-:Y:S01]  /*17300*/  ISETP.GT.AND P5, PT, R14, 0x9, PT ;  /* 0x000000090e00780c */ /* 0x000fe20003fa4270 */
[----:B------:R-:W-:Y:S01]  /*17310*/  FMUL.FTZ R127, R138, UR39 ;  /* 0x000000278a7f7c20 */ /* 0x000fe20008410000 */
[----:B------:R-:W-:Y:S01]  /*17320*/  FMNMX.FTZ R4, R189, R4, !PT ;  /* 0x00000004bd047209 */ /* 0x000fe20007810000 */
[----:B------:R-:W-:Y:S01]  /*17330*/  FMUL.FTZ R181, R139, UR39 ;  /* 0x000000278bb57c20 */ /* 0x000fe20008410000 */
[----:B-1----:R-:W-:-:S02]  /*17340*/  FSEL R191, R191, -INF , P5 ;  /* 0xff800000bfbf7808 */ /* 0x002fc40002800000 */
[----:B------:R-:W-:Y:S01]  /*17350*/  FMNMX.FTZ R4, R133, R4, !PT ;  /* 0x0000000485047209 */ /* 0x000fe20007810000 */
[----:B------:R-:W1:Y:S01]  /*17360*/  MUFU.TANH R187, R187 ;  /* 0x000000bb00bb7308 */ /* 0x000e620000002400 */
[----:B------:R-:W-:Y:S01]  /*17370*/  ISETP.GT.AND P2, PT, R14, 0x11, PT ;  /* 0x000000110e00780c */ /* 0x000fe20003f44270 */
[----:B------:R-:W-:Y:S01]  /*17380*/  FMUL.FTZ R125, R142, UR39 ;  /* 0x000000278e7d7c20 */ /* 0x000fe20008410000 */
[----:B------:R-:W-:-:S05]  /*17390*/  FMNMX.FTZ R4, R191, R4, !PT ;  /* 0x00000004bf047209 */ /* 0x000fca0007810000 */
[----:B------:R-:W3:Y:S01]  /*173a0*/  MUFU.TANH R127, R127 ;  /* 0x0000007f007f7308 */ /* 0x000ee20000002400 */
[----:B------:R-:W-:Y:S01]  /*173b0*/  ISETP.GT.AND P3, PT, R14, 0x18, PT ;  /* 0x000000180e00780c */ /* 0x000fe20003f64270 */
[----:B------:R-:W-:Y:S01]  /*173c0*/  FMUL.FTZ R183, R143, UR39 ;  /* 0x000000278fb77c20 */ /* 0x000fe20008410000 */
[----:B0-----:R-:W-:Y:S02]  /*173d0*/  FSEL R185, R185, -INF , P2 ;  /* 0xff800000b9b97808 */ /* 0x001fe40001000000 */
[----:B------:R-:W-:-:S03]  /*173e0*/  FMNMX.FTZ R4, R131, R4, !PT ;  /* 0x0000000483047209 */ /* 0x000fc60007810000 */
[----:B------:R-:W0:Y:S01]  /*173f0*/  MUFU.TANH R181, R181 ;  /* 0x000000b500b57308 */ /* 0x000e220000002400 */
[----:B------:R-:W-:Y:S01]  /*17400*/  ISETP.GT.AND P4, PT, R14, 0x19, PT ;  /* 0x000000190e00780c */ /* 0x000fe20003f84270 */
[----:B------:R-:W-:Y:S01]  /*17410*/  FMUL.FTZ R123, R146, UR39 ;  /* 0x00000027927b7c20 */ /* 0x000fe20008410000 */
[----:B--2---:R-:W-:Y:S02]  /*17420*/  FSEL R130, R130, -INF , P3 ;  /* 0xff80000082827808 */ /* 0x004fe40001800000 */
[----:B------:R-:W-:-:S03]  /*17430*/  FMNMX.FTZ R4, R185, R4, !PT ;  /* 0x00000004b9047209 */ /* 0x000fc60007810000 */
[----:B------:R-:W2:Y:S01]  /*17440*/  MUFU.TANH R125, R125 ;  /* 0x0000007d007d7308 */ /* 0x000ea20000002400 */
[----:B------:R-:W-:Y:S01]  /*17450*/  ISETP.GT.AND P5, PT, R14, 0x20, PT ;  /* 0x000000200e00780c */ /* 0x000fe20003fa4270 */
[----:B------:R-:W-:Y:S01]  /*17460*/  FMUL.FTZ R177, R147, UR39 ;  /* 0x0000002793b17c20 */ /* 0x000fe20008410000 */
[----:B-1----:R-:W-:Y:S02]  /*17470*/  FSEL R187, R187, -INF , P4 ;  /* 0xff800000bbbb7808 */ /* 0x002fe40002000000 */
[----:B------:R-:W-:-:S03]  /*17480*/  FMNMX.FTZ R4, R130, R4, !PT ;  /* 0x0000000482047209 */ /* 0x000fc60007810000 */
[----:B------:R-:W1:Y:S01]  /*17490*/  MUFU.TANH R183, R183 ;  /* 0x000000b700b77308 */ /* 0x000e620000002400 */
[----:B------:R-:W-:Y:S01]  /*174a0*/  ISETP.GT.AND P1, PT, R14, 0x21, PT ;  /* 0x000000210e00780c */ /* 0x000fe20003f24270 */
[----:B------:R-:W-:Y:S01]  /*174b0*/  FMUL.FTZ R121, R150, UR39 ;  /* 0x0000002796797c20 */ /* 0x000fe20008410000 */
[----:B---3--:R-:W-:Y:S02]  /*174c0*/  FSEL R127, R127, -INF , P5 ;  /* 0xff8000007f7f7808 */ /* 0x008fe40002800000 */
[----:B------:R-:W-:-:S03]  /*174d0*/  FMNMX.FTZ R4, R187, R4, !PT ;  /* 0x00000004bb047209 */ /* 0x000fc60007810000 */
        /* <DEDUP_REMOVED lines=16> */
[----:B------:R-:W-:Y:S02]  /*175e0*/  ISETP.GT.AND P5, PT, R14, 0x31, PT ;  /* 0x000000310e00780c */ /* 0x000fe40003fa4270 */
[----:B---3--:R-:W-:Y:S02]  /*175f0*/  FSEL R123, R123, -INF , P4 ;  /* 0xff8000007b7b7808 */ /* 0x008fe40002000000 */
[----:B------:R-:W-:-:S03]  /*17600*/  FMNMX.FTZ R4, R183, R4, !PT ;  /* 0x00000004b7047209 */ /* 0x000fc60007810000 */
[----:B------:R-:W3:Y:S01]  /*17610*/  MUFU.TANH R21, R21 ;  /* 0x0000001500157308 */ /* 0x000ee20000002400 */
[----:B------:R-:W-:Y:S01]  /*17620*/  FMUL.FTZ R158, R158, UR39 ;  /* 0x000000279e9e7c20 */ /* 0x000fe20008410000 */
[C---:B------:R-:W-:Y:S01]  /*17630*/  ISETP.GT.AND P1, PT, R14.reuse, 0x38, PT ;  /* 0x000000380e00780c */ /* 0x040fe20003f24270 */
[----:B------:R-:W-:Y:S01]  /*17640*/  FMUL.FTZ R175, R159, UR39 ;  /* 0x000000279faf7c20 */ /* 0x000fe20008410000 */
[----:B0-----:R-:W-:Y:S02]  /*17650*/  FSEL R177, R177, -INF , P5 ;  /* 0xff800000b1b17808 */ /* 0x001fe40002800000 */
[----:B------:R-:W-:Y:S02]  /*17660*/  FMNMX.FTZ R4, R123, R4, !PT ;  /* 0x000000047b047209 */ /* 0x000fe40007810000 */
[----:B------:R-:W0:Y:S01]  /*17670*/  MUFU.TANH R173, R173 ;  /* 0x000000ad00ad7308 */ /* 0x000e220000002400 */
[----:B------:R-:W-:Y:S01]  /*17680*/  ISETP.GT.AND P2, PT, R14, 0x39, PT ;  /* 0x000000390e00780c */ /* 0x000fe20003f44270 */
[----:B------:R-:W-:Y:S01]  /*17690*/  FMUL.FTZ R169, R162, UR39 ;  /* 0x00000027a2a97c20 */ /* 0x000fe20008410000 */
[----:B--2---:R-:W-:-:S02]  /*176a0*/  FSEL R121, R121, -INF , P1 ;  /* 0xff80000079797808 */ /* 0x004fc40000800000 */
        /* <DEDUP_REMOVED lines=12> */
[----:B0-----:R-:W-:Y:S01]  /*17770*/  FSEL R173, R173, -INF , P4 ;  /* 0xff800000adad7808 */ /* 0x001fe20002000000 */
[----:B------:R-:W-:Y:S01]  /*17780*/  FMUL.FTZ R8, R167, UR39 ;  /* 0x00000027a7087c20 */ /* 0x000fe20008410000 */
[----:B------:R-:W-:Y:S02]  /*17790*/  ISETP.GT.AND P6, PT, R14, 0x48, PT ;  /* 0x000000480e00780c */ /* 0x000fe40003fc4270 */
[----:B------:R-:W-:-:S03]  /*177a0*/  FMNMX.FTZ R4, R21, R4, !PT ;  /* 0x0000000415047209 */ /* 0x000fc60007810000 */
[----:B------:R-:W0:Y:S01]  /*177b0*/  MUFU.TANH R138, R138 ;  /* 0x0000008a008a7308 */ /* 0x000e220000002400 */
[----:B------:R-:W-:Y:S02]  /*177c0*/  ISETP.GT.AND P1, PT, R14, 0x49, PT ;  /* 0x000000490e00780c */ /* 0x000fe40003f24270 */
[----:B--2---:R-:W-:Y:S02]  /*177d0*/  FSEL R15, R15, -INF , P6 ;  /* 0xff8000000f0f7808 */ /* 0x004fe40003000000 */
[----:B------:R-:W-:-:S03]  /*177e0*/  FMNMX.FTZ R4, R173, R4, !PT ;  /* 0x00000004ad047209 */ /* 0x000fc60007810000 */
[----:B------:R-:W2:Y:S01]  /*177f0*/  MUFU.TANH R171, R171 ;  /* 0x000000ab00ab7308 */ /* 0x000ea20000002400 */
[----:B------:R-:W-:Y:S02]  /*17800*/  ISETP.GT.AND P2, PT, R14, 0x50, PT ;  /* 0x000000500e00780c */ /* 0x000fe40003f44270 */
[----:B-1----:R-:W-:Y:S02]  /*17810*/  FSEL R175, R175, -INF , P1 ;  /* 0xff800000afaf7808 */ /* 0x002fe40000800000 */
[----:B------:R-:W-:-:S03]  /*17820*/  FMNMX.FTZ R4, R15, R4, !PT ;  /* 0x000000040f047209 */ /* 0x000fc60007810000 */
[----:B------:R-:W1:Y:S01]  /*17830*/  MUFU.TANH R8, R8 ;  /* 0x0000000800087308 */ /* 0x000e620000002400 */
[C---:B------:R-:W-:Y:S02]  /*17840*/  ISETP.GT.AND P3, PT, R14.reuse, 0x51, PT ;  /* 0x000000510e00780c */ /* 0x040fe40003f64270 */
[----:B---3--:R-:W-:Y:S02]  /*17850*/  FSEL R169, R169, -INF , P2 ;  /* 0xff800000a9a97808 */ /* 0x008fe40001000000 */
[----:B------:R-:W-:Y:S02]  /*17860*/  FMNMX.FTZ R4, R175, R4, !PT ;  /* 0x00000004af047209 */ /* 0x000fe40007810000 */
[----:B------:R-:W-:Y:S02]  /*17870*/  ISETP.GT.AND P4, PT, R14, 0x58, PT ;  /* 0x000000580e00780c */ /* 0x000fe40003f84270 */
[----:B0-----:R-:W-:Y:S02]  /*17880*/  FSEL R138, R138, -INF , P3 ;  /* 0xff8000008a8a7808 */ /* 0x001fe40001800000 */
[----:B------:R-:W-:-:S02]  /*17890*/  FMNMX.FTZ R4, R169, R4, !PT ;  /* 0x00000004a9047209 */ /* 0x000fc40007810000 */
[----:B------:R-:W-:Y:S02]  /*178a0*/  ISETP.GT.AND P5, PT, R14, 0x59, PT ;  /* 0x000000590e00780c */ /* 0x000fe40003fa4270 */
[----:B--2---:R-:W-:Y:S02]  /*178b0*/  FSEL R171, R171, -INF , P4 ;  /* 0xff800000abab7808 */ /* 0x004fe40002000000 */
[----:B------:R-:W-:Y:S02]  /*178c0*/  FMNMX.FTZ R4, R138, R4, !PT ;  /* 0x000000048a047209 */ /* 0x000fe40007810000 */
[----:B-1----:R-:W-:Y:S02]  /*178d0*/  FSEL R8, R8, -INF , P5 ;  /* 0xff80000008087808 */ /* 0x002fe40002800000 */
[----:B------:R-:W-:-:S04]  /*178e0*/  FMNMX.FTZ R4, R171, R4, !PT ;  /* 0x00000004ab047209 */ /* 0x000fc80007810000 */
[----:B------:R-:W-:-:S05]  /*178f0*/  FMNMX.FTZ R4, R8, R4, !PT ;  /* 0x0000000408047209 */ /* 0x000fca0007810000 */
[----:B------:R-:W0:Y:S02]  /*17900*/  SHFL.BFLY PT, R14, R4, 0x2, 0x1f ;  /* 0x0c401f00040e7f89 */ /* 0x000e2400000e0000 */
[----:B0-----:R-:W-:-:S05]  /*17910*/  FMNMX.FTZ R4, R4, R14, !PT ;  /* 0x0000000e04047209 */ /* 0x001fca0007810000 */
[----:B------:R-:W0:Y:S01]  /*17920*/  SHFL.BFLY PT, R14, R4, 0x1, 0x1f ;  /* 0x0c201f00040e7f89 */ /* 0x000e2200000e0000 */
[----:B------:R-:W-:Y:S01]  /*17930*/  FMUL.FTZ R5, R5, R3 ;  /* 0x0000000305057220 */ /* 0x000fe20000410000 */
[----:B------:R-:W-:Y:S01]  /*17940*/  MUFU.EX2 R188, R188 ;  /* 0x000000bc00bc7308 */ /* 0x000fe20000000800 */
[----:B0-----:R-:W-:-:S04]  /*17950*/  FMNMX.FTZ R4, R4, R14, !PT ;  /* 0x0000000e04047209 */ /* 0x001fc80007810000 */
[C---:B------:R-:W-:Y:S01]  /*17960*/  FSETP.NEU.FTZ.AND P1, PT, R4.reuse, -INF , PT ;  /* 0xff8000000400780b */ /* 0x040fe20003f3d000 */
[----:B------:R-:W-:-:S03]  /*17970*/  FMUL.FTZ R14, R4, R3 ;  /* 0x00000003040e7220 */ /* 0x000fc60000410000 */
[----:B------:R-:W-:Y:S02]  /*17980*/  FSEL R137, R4, RZ, P1 ;  /* 0x000000ff04897208 */ /* 0x000fe40000800000 */
[----:B------:R-:W-:-:S03]  /*17990*/  FSEL R14, R14, RZ, P1 ;  /* 0x000000ff0e0e7208 */ /* 0x000fc60000800000 */
[----:B------:R-:W-:Y:S02]  /*179a0*/  FADD.FTZ R137, -R137, R10 ;  /* 0x0000000a89897221 */ /* 0x000fe40000010100 */
[-CC-:B------:R-:W-:Y:S02]  /*179b0*/  FFMA.FTZ R135, R135, R3.reuse, -R14.reuse ;  /* 0x0000000387877223 */ /* 0x180fe4000001080e */
        /* <DEDUP_REMOVED lines=24> */
[----:B------:R-:W-:Y:S08]  /*17b40*/  MUFU.EX2 R135, R135 ;  /* 0x0000008700877308 */ /* 0x000ff00000000800 */
[----:B------:R-:W0:Y:S08]  /*17b50*/  MUFU.EX2 R14, R5 ;  /* 0x00000005000e7308 */ /* 0x000e300000000800 */
[----:B------:R-:W1:Y:S08]  /*17b60*/  MUFU.EX2 R5, R137 ;  /* 0x0000008900057308 */ /* 0x000e700000000800 */
[----:B------:R-:W2:Y:S08]  /*17b70*/  MUFU.EX2 R136, R136 ;  /* 0x0000008800887308 */ /* 0x000eb00000000800 */
[----:B------:R-:W3:Y:S08]  /*17b80*/  MUFU.EX2 R189, R189 ;  /* 0x000000bd00bd7308 */ /* 0x000ef00000000800 */
[----:B------:R-:W4:Y:S08]  /*17b90*/  MUFU.EX2 R190, R190 ;  /* 0x000000be00be7308 */ /* 0x000f300000000800 */
[----:B------:R-:W4:Y:S01]  /*17ba0*/  MUFU.EX2 R133, R133 ;  /* 0x0000008500857308 */ /* 0x000f220000000800 */
[----:B0----5:R-:W-:Y:S01]  /*17bb0*/  FFMA.FTZ R7, R14, R7, R188 ;  /* 0x000000070e077223 */ /* 0x021fe200000100bc */
[----:B-1----:R-:W-:-:S06]  /*17bc0*/  FFMA.FTZ R6, R5, R6, R135 ;  /* 0x0000000605067223 */ /* 0x002fcc0000010087 */
[----:B------:R-:W0:Y:S08]  /*17bd0*/  MUFU.EX2 R134, R134 ;  /* 0x0000008600867308 */ /* 0x000e300000000800 */
[----:B------:R-:W1:Y:S01]  /*17be0*/  MUFU.EX2 R191, R191 ;  /* 0x000000bf00bf7308 */ /* 0x000e620000000800 */
[----:B--2---:R-:W-:Y:S01]  /*17bf0*/  FADD.FTZ R7, R136, R7 ;  /* 0x0000000788077221 */ /* 0x004fe20000010000 */
[----:B---3--:R-:W-:-:S06]  /*17c00*/  FADD.FTZ R137, R189, R6 ;  /* 0x00000006bd897221 */ /* 0x008fcc0000010000 */
[----:B------:R-:W2:Y:S08]  /*17c10*/  MUFU.EX2 R184, R184 ;  /* 0x000000b800b87308 */ /* 0x000eb00000000800 */
[----:B------:R-:W3:Y:S01]  /*17c20*/  MUFU.EX2 R131, R131 ;  /* 0x0000008300837308 */ /* 0x000ee20000000800 */
[----:B----4-:R-:W-:Y:S01]  /*17c30*/  FADD.FTZ R6, R190, R7 ;  /* 0x00000007be067221 */ /* 0x010fe20000010000 */
[----:B------:R-:W-:-:S06]  /*17c40*/  FADD.FTZ R7, R133, R137 ;  /* 0x0000008985077221 */ /* 0x000fcc0000010000 */
[----:B------:R-:W4:Y:S08]  /*17c50*/  MUFU.EX2 R132, R132 ;  /* 0x0000008400847308 */ /* 0x000f300000000800 */
[----:B------:R-:W4:Y:S01]  /*17c60*/  MUFU.EX2 R185, R185 ;  /* 0x000000b900b97308 */ /* 0x000f220000000800 */
[----:B0-----:R-:W-:Y:S01]  /*17c70*/  FADD.FTZ R6, R134, R6 ;  /* 0x0000000686067221 */ /* 0x001fe20000010000 */
[----:B-1----:R-:W-:-:S06]  /*17c80*/  FADD.FTZ R7, R191, R7 ;  /* 0x00000007bf077221 */ /* 0x002fcc0000010000 */
        /* <DEDUP_REMOVED lines=71> */
[----:B-1----:R-:W-:-:S03]  /*18100*/  FADD.FTZ R7, R10, R7 ;  /* 0x000000070a077221 */ /* 0x002fc60000010000 */
[----:B--2---:R-:W-:Y:S01]  /*18110*/  FADD.FTZ R6, R170, R6 ;  /* 0x00000006aa067221 */ /* 0x004fe20000010000 */
[----:B---3--:R-:W-:-:S03]  /*18120*/  FADD.FTZ R137, R171, R7 ;  /* 0x00000007ab897221 */ /* 0x008fc60000010000 */
[----:B----4-:R-:W-:Y:S01]  /*18130*/  FADD.FTZ R7, R9, R6 ;  /* 0x0000000609077221 */ /* 0x010fe20000010000 */
[----:B------:R-:W-:Y:S01]  /*18140*/  FADD.FTZ R6, R8, R137 ;  /* 0x0000008908067221 */ /* 0x000fe20000010000 */
[----:B------:R-:W-:Y:S06]  /*18150*/  @!P0 BRA `(.L_x_2856) ;  /* 0x0000000000048947 */ /* 0x000fec0003800000 */
[----:B------:R-:W-:Y:S01]  /*18160*/  BPT.TRAP 0x1 ;  /* 0x000000040000795c */ /* 0x000fe20000300000 */
.L_x_2856:
[----:B------:R-:W-:Y:S01]  /*18170*/  ISETP.GT.AND P1, PT, R12, R223, PT ;  /* 0x000000df0c00720c */ /* 0x000fe20003f24270 */
[----:B------:R-:W-:Y:S01]  /*18180*/  VIADD R13, R13, 0x30860 ;  /* 0x000308600d0d7836 */ /* 0x000fe20000000000 */
[----:B------:R-:W-:Y:S01]  /*18190*/  F2FP.F16.F32.PACK_AB R168, R11, R168 ;  /* 0x000000a80ba8723e */ /* 0x000fe200000000ff */
[----:B------:R-:W-:Y:S01]  /*181a0*/  IMAD.MOV.U32 R11, RZ, RZ, R0 ;  /* 0x000000ffff0b7224 */ /* 0x000fe200078e0000 */
[----:B------:R-:W-:Y:S01]  /*181b0*/  F2FP.F16.F32.PACK_AB R169, R10, R169 ;  /* 0x000000a90aa9723e */ /* 0x000fe200000000ff */
[----:B------:R-:W-:Y:S01]  /*181c0*/  IMAD.MOV.U32 R10, RZ, RZ, R4 ;  /* 0x000000ffff0a7224 */ /* 0x000fe200078e0004 */
[----:B------:R-:W-:Y:S02]  /*181d0*/  PRMT R13, R218, 0x654, R13 ;  /* 0x00000654da0d7816 */ /* 0x000fe4000000000d */
[----:B------:R-:W-:Y:S02]  /*181e0*/  F2FP.F16.F32.PACK_AB R170, R9, R170 ;  /* 0x000000aa09aa723e */ /* 0x000fe400000000ff */
[----:B------:R0:W-:Y:S01]  /*181f0*/  SYNCS.ARRIVE.TRANS64.RED.A1T0 RZ, [R13+URZ], RZ ;  /* 0x000000ff0dff79a7 */ /* 0x0001e2000810043f */
        /* <DEDUP_REMOVED lines=22> */
[----:B------:R-:W-:Y:S02]  /*18360*/  IADD3 R12, R12, -0x1, RZ ;  /* 0xffffffff0c0c7810 */ /* 0x000fe40007ffe0ff */
[----:B------:R-:W-:Y:S01]  /*18370*/  MOV R9, R196 ;  /* 0x000000c400097202 */ /* 0x000fe20000000f00 */
[----:B0-----:R-:W-:Y:S06]  /*18380*/  @P1 BRA `(.L_x_2857) ;  /* 0xffffffd000001947 */ /* 0x001fec000383ffff */
[----:B------:R-:W-:Y:S05]  /*18390*/  BSYNC B1 ;  /* 0x0000000000017941 */ /* 0x000fea0003800000 */
.L_x_2844:
[----:B------:R-:W-:Y:S05]  /*183a0*/  BSYNC B0 ;  /* 0x0000000000007941 */ /* 0x000fea0003800000 */
.L_x_2843:
[----:B------:R-:W-:Y:S01]  /*183b0*/  ISETP.GE.AND P1, PT, R12, R225, PT ;  /* 0x000000e10c00720c */ /* 0x000fe20003f26270 */
[----:B------:R-:W-:-:S12]  /*183c0*/  BSSY B0, `(.L_x_2858) ;  /* 0x0000292000007945 */ /* 0x000fd80003800000 */
[----:B------:R-:W-:Y:S05]  /*183d0*/  @!P1 BRA `(.L_x_2859) ;  /* 0x0000002800409947 */ /* 0x000fea0003800000 */
[----:B------:R-:W-:Y:S01]  /*183e0*/  IMAD.MOV.U32 R10, RZ, RZ, R4 ;  /* 0x000000ffff0a7224 */ /* 0x000fe200078e0004 */
[----:B------:R-:W-:Y:S01]  /*183f0*/  MOV R9, R196 ;  /* 0x000000c400097202 */ /* 0x000fe20000000f00 */
[----:B------:R-:W-:Y:S02]  /*18400*/  IMAD.MOV.U32 R11, RZ, RZ, R0 ;  /* 0x000000ffff0b7224 */ /* 0x000fe400078e0000 */
[----:B------:R-:W-:-:S07]  /*18410*/  IMAD.MOV.U32 R8, RZ, RZ, R200 ;  /* 0x000000ffff087224 */ /* 0x000fce00078e00c8 */
.L_x_2872:
[----:B------:R-:W-:-:S05]  /*18420*/  VIADD R0, R9, 0x1 ;  /* 0x0000000109007836 */ /* 0x000fca0000000000 */
[----:B------:R-:W-:-:S04]  /*18430*/  ISETP.NE.AND P1, PT, R0, 0x2, PT ;  /* 0x000000020000780c */ /* 0x000fc80003f25270 */
[----:B------:R-:W-:Y:S02]  /*18440*/  SEL R0, R0, RZ, P1 ;  /* 0x000000ff00007207 */ /* 0x000fe40000800000 */
[----:B------:R-:W-:-:S03]  /*18450*/  SEL R200, RZ, 0x1, P1 ;  /* 0x00000001ffc87807 */ /* 0x000fc60000800000 */
[----:B------:R-:W-:Y:S01]  /*18460*/  IMAD.MOV.U32 R196, RZ, RZ, R0 ;  /* 0x000000ffffc47224 */ /* 0x000fe200078e0000 */
[----:B------:R-:W-:Y:S01]  /*18470*/  LOP3.LUT R200, R8, R200, RZ, 0x3c, !PT ;  /* 0x000000c808c87212 */ /* 0x000fe200078e3cff */
[----:B------:R-:W-:Y:S06]  /*18480*/  @!P0 BRA `(.L_x_2860) ;  /* 0x0000000000048947 */ /* 0x000fec0003800000 */
[----:B------:R-:W-:Y:S01]  /*18490*/  BPT.TRAP 0x1 ;  /* 0x000000040000795c */ /* 0x000fe20000300000 */
.L_x_2860:
[----:B------:R-:W-:Y:S01]  /*184a0*/  IMAD R3, R196, 0x8, R2 ;  /* 0x00000008c4037824 */ /* 0x000fe200078e0202 */
[----:B------:R-:W-:-:S04]  /*184b0*/  SHF.L.U32 R4, R200, 0x1f, RZ ;  /* 0x0000001fc8047819 */ /* 0x000fc800000006ff */
[----:B------:R0:W1:Y:S01]  /*184c0*/  SYNCS.PHASECHK.TRANS64.TRYWAIT P1, [R3+URZ+0x30830], R4 ;  /* 0x03083004030075a7 */ /* 0x000062000802017f */
[----:B------:R-:W-:Y:S05]  /*184d0*/  @!P0 BRA `(.L_x_2861) ;  /* 0x0000000000048947 */ /* 0x000fea0003800000 */
[----:B------:R-:W-:Y:S01]  /*184e0*/  BPT.TRAP 0x1 ;  /* 0x000000040000795c */ /* 0x000fe20000300000 */
.L_x_2861:
[----:B------:R-:W-:Y:S01]  /*184f0*/  IMAD R126, R196, 0x900, R219 ;  /* 0x00000900c47e7824 */ /* 0x000fe200078e02db */
[----:B------:R-:W-:Y:S03]  /*18500*/  BSSY B1, `(.L_x_2862) ;  /* 0x0000006000017945 */ /* 0x000fe60003800000 */
[C---:B------:R-:W-:Y:S01]  /*18510*/  VIADD R124, R126.reuse, 0x4 ;  /* 0x000000047e7c7836 */ /* 0x040fe20000000000 */
[----:B------:R-:W-:Y:S01]  /*18520*/  IADD3 R122, R126, 0x2, RZ ;  /* 0x000000027e7a7810 */ /* 0x000fe20007ffe0ff */
[----:B-1----:R-:W-:Y:S06]  /*18530*/  @P1 BRA `(.L_x_2863) ;  /* 0x0000000000081947 */ /* 0x002fec0003800000 */
[----:B------:R-:W1:Y:S02]  /*18540*/  SYNCS.PHASECHK.TRANS64.TRYWAIT P1, [R3+URZ+0x30830], R4 ;  /* 0x03083004030075a7 */ /* 0x000e64000802017f */
[----:B-1----:R-:W-:Y:S05]  /*18550*/  @!P1 BRA `(.L_x_2864) ;  /* 0x0000010400a09947 */ /* 0x002fea0003800000 */
.L_x_2863:
[----:B------:R-:W-:Y:S05]  /*18560*/  BSYNC B1 ;  /* 0x0000000000017941 */ /* 0x000fea0003800000 */
.L_x_2862:
[----:B------:R-:W2:Y:S04]  /*18570*/  LDL.64 R128, [R1+0x30] ;  /* 0x0000300001807983 */ /* 0x000ea80000100a00 */
[----:B------:R3:W-:Y:S04]  /*18580*/  STL.64 [R1+0x78], R6 ;  /* 0x0000780601007387 */ /* 0x0007e80000100a00 */
[----:B---3--:R-:W3:Y:S01]  /*18590*/  LDL.64 R6, [R1+0x28] ;  /* 0x0000280001067983 */ /* 0x008ee20000100a00 */
[----:B------:R-:W-:Y:S01]  /*185a0*/  IMAD.MOV.U32 R120, RZ, RZ, R126 ;  /* 0x000000ffff787224 */ /* 0x000fe200078e007e */
[----:B------:R-:W-:Y:S01]  /*185b0*/  R2UR UR46, R122 ;  /* 0x000000007a2e72ca */ /* 0x000fe200000e0000 */
[----:B------:R-:W-:Y:S01]  /*185c0*/  IMAD.MOV.U32 R122, RZ, RZ, R124 ;  /* 0x000000ffff7a7224 */ /* 0x000fe200078e007c */
[----:B------:R-:W-:Y:S01]  /*185d0*/  MOV R21, UR42 ;  /* 0x0000002a00157c02 */ /* 0x000fe20008000f00 */
[----:B------:R-:W-:Y:S01]  /*185e0*/  IMAD.MOV.U32 R121, RZ, RZ, 0x40000040 ;  /* 0x40000040ff797424 */ /* 0x000fe200078e00ff */
[----:B------:R-:W-:Y:S01]  /*185f0*/  R2UR UR50, R120 ;  /* 0x00000000783272ca */ /* 0x000fe200000e0000 */
[----:B------:R-:W-:Y:S01]  /*18600*/  VIADD R120, R126, 0x6 ;  /* 0x000000067e787836 */ /* 0x000fe20000000000 */
[----:B01----:R-:W-:Y:S01]  /*18610*/  MOV R4, UR38 ;  /* 0x0000002600047c02 */ /* 0x003fe20008000f00 */
[----:B------:R-:W-:Y:S01]  /*18620*/  IMAD.MOV.U32 R125, RZ, RZ, 0x40000040 ;  /* 0x40000040ff7d7424 */ /* 0x000fe200078e00ff */
[----:B------:R-:W-:Y:S01]  /*18630*/  R2UR UR42, R122 ;  /* 0x000000007a2a72ca */ /* 0x000fe200000e0000 */
[----:B------:R-:W-:Y:S01]  /*18640*/  VIADD R122, R126, 0x300 ;  /* 0x000003007e7a7836 */ /* 0x000fe20000000000 */
[----:B------:R-:W-:Y:S01]  /*18650*/  R2UR UR38, R120 ;  /* 0x00000000782672ca */ /* 0x000fe200000e0000 */
[C---:B------:R-:W-:Y:S01]  /*18660*/  VIADD R120, R126.reuse, 0x304 ;  /* 0x000003047e787836 */ /* 0x040fe20000000000 */
[----:B------:R-:W-:Y:S01]  /*18670*/  IADD3 R124, R126, 0x302, RZ ;  /* 0x000003027e7c7810 */ /* 0x000fe20007ffe0ff */
[-C--:B------:R-:W-:Y:S01]  /*18680*/  FMUL.FTZ R24, R24, R14.reuse ;  /* 0x0000000e18187220 */ /* 0x080fe20000410000 */
        /* <DEDUP_REMOVED lines=210> */
.L_x_2865:
[----:B------:R-:W-:Y:S02]  /*193b0*/  SHF.L.U32 R3, R8, 0x1f, RZ ;  /* 0x0000001f08037819 */ /* 0x000fe400000006ff */
[----:B------:R-:W-:-:S04]  /*193c0*/  LEA R13, R9, R2, 0x3 ;  /* 0x00000002090d7211 */ /* 0x000fc800078e18ff */
[----:B------:R0:W1:Y:S01]  /*193d0*/  SYNCS.PHASECHK.TRANS64.TRYWAIT P1, [R13+URZ+0x30850], R3 ;  /* 0x030850030d0075a7 */ /* 0x000062000802017f */
[----:B------:R-:W-:Y:S05]  /*193e0*/  @!P0 BRA `(.L_x_2866) ;  /* 0x0000000000048947 */ /* 0x000fea0003800000 */
[----:B------:R-:W-:Y:S01]  /*193f0*/  BPT.TRAP 0x1 ;  /* 0x000000040000795c */ /* 0x000fe20000300000 */
.L_x_2866:
[----:B------:R-:W-:Y:S04]  /*19400*/  BSSY B1, `(.L_x_2867) ;  /* 0x0000004000017945 */ /* 0x000fe80003800000 */
[----:B-1----:R-:W-:Y:S05]  /*19410*/  @P1 BRA `(.L_x_2868) ;  /* 0x0000000000081947 */ /* 0x002fea0003800000 */
[----:B------:R-:W1:Y:S02]  /*19420*/  SYNCS.PHASECHK.TRANS64.TRYWAIT P1, [R13+URZ+0x30850], R3 ;  /* 0x030850030d0075a7 */ /* 0x000e64000802017f */
[----:B-1----:R-:W-:Y:S05]  /*19430*/  @!P1 BRA `(.L_x_2869) ;  /* 0x000000f400fc9947 */ /* 0x002fea0003800000 */
.L_x_2868:
[----:B------:R-:W-:Y:S05]  /*19440*/  BSYNC B1 ;  /* 0x0000000000017941 */ /* 0x000fea0003800000 */
.L_x_2867:
        /* <DEDUP_REMOVED lines=8> */
[----:B------:R-:W-:Y:S01]  /*194d0*/  IMAD R4, R9, 0x900, R3 ;  /* 0x0000090009047824 */ /* 0x000fe200078e0203 */
[----:B------:R-:W-:-:S03]  /*194e0*/  MOV R9, 0x40000040 ;  /* 0x4000004000097802 */ /* 0x000fc60000000f00 */
        /* <DEDUP_REMOVED lines=38> */
.L_x_2870:
[----:B------:R-:W-:Y:S01]  /*19750*/  FMUL.FTZ R5, R120, UR38 ;  /* 0x0000002678057c20 */ /* 0x000fe20008410000 */
[----:B------:R-:W-:Y:S01]  /*19760*/  FMUL.FTZ R14, R121, UR38 ;  /* 0x00000026790e7c20 */ /* 0x000fe20008410000 */
[----:B------:R-:W-:Y:S01]  /*19770*/  FMUL.FTZ R15, R124, UR38 ;  /* 0x000000267c0f7c20 */ /* 0x000fe20008410000 */
[----:B------:R-:W-:Y:S02]  /*19780*/  IMAD R0, R0, 0x8, R2 ;  /* 0x0000000800007824 */ /* 0x000fe400078e0202 */
[----:B------:R-:W-:Y:S01]  /*19790*/  FMUL.FTZ R20, R125, UR38 ;  /* 0x000000267d147c20 */ /* 0x000fe20008410000 */
[----:B------:R-:W-:Y:S01]  /*197a0*/  FMUL.FTZ R21, R128, UR38 ;  /* 0x0000002680157c20 */ /* 0x000fe20008410000 */
[----:B------:R-:W0:Y:S01]  /*197b0*/  MUFU.TANH R5, R5 ;  /* 0x0000000500057308 */ /* 0x000e220000002400 */
[----:B------:R-:W-:Y:S02]  /*197c0*/  VIADD R0, R0, 0x30840 ;  /* 0x0003084000007836 */ /* 0x000fe40000000000 */
[----:B------:R-:W-:Y:S01]  /*197d0*/  FMUL.FTZ R120, R129, UR38 ;  /* 0x0000002681787c20 */ /* 0x000fe20008410000 */
[----:B------:R-:W-:Y:S01]  /*197e0*/  FMUL.FTZ R121, R132, UR38 ;  /* 0x0000002684797c20 */ /* 0x000fe20008410000 */
[----:B------:R-:W-:Y:S01]  /*197f0*/  FMUL.FTZ R8, R122, UR38 ;  /* 0x000000267a087c20 */ /* 0x000fe20008410000 */
[----:B------:R-:W-:Y:S01]  /*19800*/  FMUL.FTZ R122, R133, UR38 ;  /* 0x00000026857a7c20 */ /* 0x000fe20008410000 */
[----:B------:R-:W-:Y:S01]  /*19810*/  PRMT R0, R218, 0x654, R0 ;  /* 0x00000654da007816 */ /* 0x000fe20000000000 */
[----:B------:R-:W-:Y:S01]  /*19820*/  FMUL.FTZ R9, R123, UR38 ;  /* 0x000000267b097c20 */ /* 0x000fe20008410000 */
[----:B------:R-:W1:Y:S01]  /*19830*/  MUFU.TANH R14, R14 ;  /* 0x0000000e000e7308 */ /* 0x000e620000002400 */
[----:B------:R-:W-:Y:S01]  /*19840*/  FMUL.FTZ R123, R136, UR38 ;  /* 0x00000026887b7c20 */ /* 0x000fe20008410000 */
[----:B------:R0:W-:Y:S01]  /*19850*/  SYNCS.ARRIVE.TRANS64.RED.A1T0 RZ, [R0+URZ], RZ ;  /* 0x000000ff00ff79a7 */ /* 0x0001e2000810043f */
[----:B------:R-:W-:Y:S01]  /*19860*/  FMUL.FTZ R125, R137, UR38 ;  /* 0x00000026897d7c20 */ /* 0x000fe20008410000 */
[----:B------:R-:W-:Y:S01]  /*19870*/  FMUL.FTZ R124, R140, UR38 ;  /* 0x000000268c7c7c20 */ /* 0x000fe20008410000 */
[----:B------:R-:W-:Y:S01]  /*19880*/  FMUL.FTZ R128, R141, UR38 ;  /* 0x000000268d807c20 */ /* 0x000fe20008410000 */
[----:B------:R-:W-:Y:S01]  /*19890*/  FMUL.FTZ R129, R144, UR38 ;  /* 0x0000002690817c20 */ /* 0x000fe20008410000 */
[----:B------:R-:W-:Y:S01]  /*198a0*/  FMUL.FTZ R132, R145, UR38 ;  /* 0x0000002691847c20 */ /* 0x000fe20008410000 */
[----:B------:R-:W2:Y:S01]  /*198b0*/  MUFU.TANH R15, R15 ;  /* 0x0000000f000f7308 */ /* 0x000ea20000002400 */
[----:B------:R-:W-:Y:S01]  /*198c0*/  FMUL.FTZ R133, R148, UR38 ;  /* 0x0000002694857c20 */ /* 0x000fe20008410000 */
[----:B0-----:R-:W-:Y:S01]  /*198d0*/  FMNMX.FTZ R0, R5, R11, !PT ;  /* 0x0000000b05007209 */ /* 0x001fe20007810000 */
        /* <DEDUP_REMOVED lines=80> */
[----:B------:R-:W4:Y:S01]  /*19de0*/  MUFU.TANH R130, R130 ;  /* 0x0000008200827308 */ /* 0x000f220000002400 */
        /* <DEDUP_REMOVED lines=14> */
[----:B------:R-:W-:-:S03]  /*19ed0*/  FMNMX.FTZ R3, R130, R3, !PT ;  /* 0x0000000382037209 */ /* 0x000fc60007810000 */
        /* <DEDUP_REMOVED lines=87> */
[--C-:B------:R-:W-:Y:S01]  /*1a450*/  FFMA.FTZ R155, R155, R3, -R152.reuse ;  /* 0x000000039b9b7223 */ /* 0x100fe20000010898 */
[----:B------:R-:W1:Y:S01]  /*1a460*/  MUFU.EX2 R8, R8 ;  /* 0x0000000800087308 */ /* 0x000e620000000800 */
[----:B0----5:R-:W-:Y:S01]  /*1a470*/  FFMA.FTZ R7, R14, R7, R11 ;  /* 0x000000070e077223 */ /* 0x021fe2000001000b */
[-CC-:B------:R-:W-:Y:S01]  /*1a480*/  FFMA.FTZ R156, R156, R3.reuse, -R152.reuse ;  /* 0x000000039c9c7223 */ /* 0x180fe20000010898 */
[-CC-:B------:R-:W-:Y:S01]  /*1a490*/  FFMA.FTZ R157, R157, R3.reuse, -R152.reuse ;  /* 0x000000039d9d7223 */ /* 0x180fe20000010898 */
[-CC-:B------:R-:W-:Y:S01]  /*1a4a0*/  FFMA.FTZ R158, R158, R3.reuse, -R152.reuse ;  /* 0x000000039e9e7223 */ /* 0x180fe20000010898 */
[-CC-:B------:R-:W-:Y:S01]  /*1a4b0*/  FFMA.FTZ R159, R159, R3.reuse, -R152.reuse ;  /* 0x000000039f9f7223 */ /* 0x180fe20000010898 */
[----:B------:R-:W-:-:S02]  /*1a4c0*/  FFMA.FTZ R171, R160, R3, -R152 ;  /* 0x00000003a0ab7223 */ /* 0x000fc40000010898 */
        /* <DEDUP_REMOVED lines=95> */
.L_x_2871:
[C---:B------:R-:W-:Y:S01]  /*1aac0*/  ISETP.GT.AND P1, PT, R12.reuse, R225, PT ;  /* 0x000000e10c00720c */ /* 0x040fe20003f24270 */
[----:B------:R-:W-:Y:S01]  /*1aad0*/  VIADD R12, R12, 0xffffffff ;  /* 0xffffffff0c0c7836 */ /* 0x000fe20000000000 */
[----:B------:R-:W-:Y:S02]  /*1aae0*/  IADD3 R13, R13, 0x30860, RZ ;  /* 0x000308600d0d7810 */ /* 0x000fe40007ffe0ff */
[----:B------:R-:W-:Y:S01]  /*1aaf0*/  F2FP.F16.F32.PACK_AB R188, R161, R11 ;  /* 0x0000000ba1bc723e */ /* 0x000fe200000000ff */
[----:B------:R-:W-:Y:S01]  /*1ab00*/  IMAD.MOV.U32 R11, RZ, RZ, R0 ;  /* 0x000000ffff0b7224 */ /* 0x000fe200078e0000 */
[----:B------:R-:W-:Y:S02]  /*1ab10*/  PRMT R13, R218, 0x654, R13 ;  /* 0x00000654da0d7816 */ /* 0x000fe4000000000d */
[----:B------:R-:W-:Y:S01]  /*1ab20*/  F2FP.F16.F32.PACK_AB R189, R9, R8 ;  /* 0x0000000809bd723e */ /* 0x000fe200000000ff */
[----:B------:R-:W-:Y:S01]  /*1ab30*/  IMAD.MOV.U32 R9, RZ, RZ, R196 ;  /* 0x000000ffff097224 */ /* 0x000fe200078e00c4 */
        /* <DEDUP_REMOVED lines=26> */
.L_x_2859:
[----:B------:R-:W-:Y:S05]  /*1ace0*/  BSYNC B0 ;  /* 0x0000000000007941 */ /* 0x000fea0003800000 */
.L_x_2858:
        /* <DEDUP_REMOVED lines=99> */
.L_x_2873:
[----:B------:R-:W-:Y:S01]  /*1b320*/  IMAD R10, R196, 0x8, R2 ;  /* 0x00000008c40a7824 */ /* 0x000fe200078e0202 */
[----:B------:R-:W-:-:S04]  /*1b330*/  SHF.L.U32 R5, R200, 0x1f, RZ ;  /* 0x0000001fc8057819 */ /* 0x000fc800000006ff */
[----:B------:R0:W1:Y:S01]  /*1b340*/  SYNCS.PHASECHK.TRANS64.TRYWAIT P1, [R10+URZ+0x30850], R5 ;  /* 0x030850050a0075a7 */ /* 0x000062000802017f */
[----:B------:R-:W-:Y:S05]  /*1b350*/  @!P0 BRA `(.L_x_2874) ;  /* 0x0000000000048947 */ /* 0x000fea0003800000 */
[----:B------:R-:W-:Y:S01]  /*1b360*/  BPT.TRAP 0x1 ;  /* 0x000000040000795c */ /* 0x000fe20000300000 */
.L_x_2874:
        /* <DEDUP_REMOVED lines=9> */
.L_x_2876:
[----:B------:R-:W-:Y:S05]  /*1b400*/  BSYNC B0 ;  /* 0x0000000000007941 */ /* 0x000fea0003800000 */
.L_x_2875:
[----:B------:R-:W-:Y:S01]  /*1b410*/  IMAD.MOV.U32 R9, RZ, RZ, 0x40000040 ;  /* 0x40000040ff097424 */ /* 0x000fe200078e00ff */
[----:B------:R-:W-:Y:S01]  /*1b420*/  MOV R8, R2 ;  /* 0x0000000200087202 */ /* 0x000fe20000000f00 */
[----:B------:R-:W-:Y:S01]  /*1b430*/  WARPGROUP.ARRIVE ;  /* 0x00000000000079c5 */ /* 0x000fe20000000000 */
[----:B01----:R-:W-:Y:S01]  /*1b440*/  SHFL.BFLY PT, R5, R6, 0x2, 0x1f ;  /* 0x0c401f0006057f89 */ /* 0x003fe200000e0000 */
[----:B------:R-:W-:Y:S01]  /*1b450*/  IMAD.MOV.U32 R128, RZ, RZ, -0x800000 ;  /* 0xff800000ff807424 */ /* 0x000fe200078e00ff */
        /* <DEDUP_REMOVED lines=38> */
[----:B------:R-:W-:-:S03]  /*1b6c0*/  FADD.FTZ R9, R5, R6 ;  /* 0x0000000605097221 */ /* 0x000fc60000010000 */
[----:B------:R-:W0:Y:S04]  /*1b6d0*/  SHFL.BFLY PT, R5, R8, 0x1, 0x1f ;  /* 0x0c201f0008057f89 */ /* 0x000e2800000e0000 */
[----:B------:R-:W1:Y:S01]  /*1b6e0*/  SHFL.BFLY PT, R2, R9, 0x1, 0x1f ;  /* 0x0c201f0009027f89 */ /* 0x000e6200000e0000 */
[----:B0-----:R-:W-:Y:S01]  /*1b6f0*/  FADD.FTZ R13, R8, R5 ;  /* 0x00000005080d7221 */ /* 0x001fe20000010000 */
[----:B------:R-:W-:Y:S01]  /*1b700*/  MOV R5, RZ ;  /* 0x000000ff00057202 */ /* 0x000fe20000000f00 */
[----:B-1----:R-:W-:-:S03]  /*1b710*/  FADD.FTZ R14, R9, R2 ;  /* 0x00000002090e7221 */ /* 0x002fc60000010000 */
[----:B------:R-:W-:Y:S01]  /*1b720*/  FSETP.NE.FTZ.AND P1, PT, R13, RZ, PT ;  /* 0x000000ff0d00720b */ /* 0x000fe20003f35000 */
[----:B------:R-:W-:Y:S01]  /*1b730*/  IMAD.MOV.U32 R2, RZ, RZ, RZ ;  /* 0x000000ffff027224 */ /* 0x000fe200078e00ff */
        /* <DEDUP_REMOVED lines=17> */
.L_x_2878:
        /* <DEDUP_REMOVED lines=108> */
.L_x_2779:
        /* <DEDUP_REMOVED lines=17> */
[----:B------:R-:W4:Y:S04]  /*1c020*/  LDL.LU R143, [R1+0x40] ;  /* 0x00004000018f7983 */ /* 0x000f280000300800 */
[----:B------:R-:W4:Y:S04]  /*1c030*/  LDL.LU R142, [R1+0x44] ;  /* 0x00004400018e7983 */ /* 0x000f280000300800 */
[----:B------:R-:W4:Y:S04]  /*1c040*/  LDL.LU R141, [R1+0x5c] ;  /* 0x00005c00018d7983 */ /* 0x000f280000300800 */
[----:B------:R-:W4:Y:S01]  /*1c050*/  LDL R140, [R1+0x3c] ;  /* 0x00003c00018c7983 */ /* 0x000f220000100800 */
[----:B------:R-:W-:-:S02]  /*1c060*/  MOV R126, R2 ;  /* 0x00000002007e7202 */ /* 0x000fc40000000f00 */
[----:B0-----:R-:W-:Y:S01]  /*1c070*/  MOV R127, R3 ;  /* 0x00000003007f7202 */ /* 0x001fe20000000f00 */
[----:B------:R-:W-:Y:S02]  /*1c080*/  BAR.SYNC.DEFER_BLOCKING 0x1, 0x100 ;  /* 0x0044000000007b1d */ /* 0x000fe40000010000 */
[----:B---3--:R-:W-:-:S03]  /*1c090*/  IMAD.WIDE R84, R0, 0x2, R126 ;  /* 0x0000000200547825 */ /* 0x008fc600078e027e */
[C---:B------:R-:W-:Y:S02]  /*1c0a0*/  IADD3 R81, P0, R84.reuse, 0x20, RZ ;  /* 0x0000002054517810 */ /* 0x040fe40007f1e0ff */
[----:B------:R-:W-:Y:S02]  /*1c0b0*/  LOP3.LUT R9, R84, 0x380, RZ, 0xc0, !PT ;  /* 0x0000038054097812 */ /* 0x000fe400078ec0ff */
[----:B------:R-:W-:Y:S02]  /*1c0c0*/  LOP3.LUT R80, R81, 0x380, RZ, 0xc0, !PT ;  /* 0x0000038051507812 */ /* 0x000fe400078ec0ff */
[----:B------:R-:W-:Y:S02]  /*1c0d0*/  SHF.R.U64 R9, R9, 0x3, RZ ;  /* 0x0000000309097819 */ /* 0x000fe400000012ff */
[----:B------:R-:W-:Y:S02]  /*1c0e0*/  SHF.R.U64 R80, R80, 0x3, RZ ;  /* 0x0000000350507819 */ /* 0x000fe400000012ff */
[----:B------:R-:W-:-:S02]  /*1c0f0*/  IADD3 R15, P1, R84, 0x40, RZ ;  /* 0x00000040540f7810 */ /* 0x000fc40007f3e0ff */
[----:B------:R-:W-:Y:S02]  /*1c100*/  LOP3.LUT R8, R9, R84, RZ, 0x3c, !PT ;  /* 0x0000005409087212 */ /* 0x000fe400078e3cff */
[----:B------:R-:W-:Y:S01]  /*1c110*/  LOP3.LUT R80, R80, R81, RZ, 0x3c, !PT ;  /* 0x0000005150507212 */ /* 0x000fe200078e3cff */
[----:B------:R-:W-:Y:S01]  /*1c120*/  IMAD.X R81, RZ, RZ, R85, P0 ;  /* 0x000000ffff517224 */ /* 0x000fe200000e0655 */
[----:B------:R-:W-:Y:S02]  /*1c130*/  MOV R9, R85 ;  /* 0x0000005500097202 */ /* 0x000fe40000000f00 */
[----:B------:R-:W-:Y:S02]  /*1c140*/  LOP3.LUT R14, R15, 0x380, RZ, 0xc0, !PT ;  /* 0x000003800f0e7812 */ /* 0x000fe400078ec0ff */
[C---:B------:R-:W-:Y:S02]  /*1c150*/  IADD3 R136, P6, R84.reuse, 0x60, RZ ;  /* 0x0000006054887810 */ /* 0x040fe40007fde0ff */
[----:B------:R-:W-:-:S02]  /*1c160*/  IADD3 R12, P5, R84, 0x4000, RZ ;  /* 0x00004000540c7810 */ /* 0x000fc40007fbe0ff */
[----:B------:R-:W-:Y:S02]  /*1c170*/  MOV R3, R8 ;  /* 0x0000000800037202 */ /* 0x000fe40000000f00 */
[----:B------:R-:W-:Y:S02]  /*1c180*/  F2FP.F16.F32.PACK_AB R8, R25, R24 ;  /* 0x000000181908723e */ /* 0x000fe400000000ff */
[----:B------:R-:W-:Y:S02]  /*1c190*/  F2FP.F16.F32.PACK_AB R9, R27, R26 ;  /* 0x0000001a1b09723e */ /* 0x000fe400000000ff */
[----:B------:R-:W-:Y:S02]  /*1c1a0*/  IADD3 R82, P3, R84, 0x4060, RZ ;  /* 0x0000406054527810 */ /* 0x000fe40007f7e0ff */
[----:B------:R-:W-:Y:S02]  /*1c1b0*/  MOV R81, R80 ;  /* 0x0000005000517202 */ /* 0x000fe40000000f00 */
[----:B------:R-:W-:-:S02]  /*1c1c0*/  SHF.R.U64 R14, R14, 0x3, RZ ;  /* 0x000000030e0e7819 */ /* 0x000fc400000012ff */
[----:B------:R-:W-:Y:S02]  /*1c1d0*/  LOP3.LUT R137, R136, 0x380, RZ, 0xc0, !PT ;  /* 0x0000038088897812 */ /* 0x000fe400078ec0ff */
[----:B------:R-:W-:Y:S02]  /*1c1e0*/  IADD3 R80, P4, R84, 0x4040, RZ ;  /* 0x0000404054507810 */ /* 0x000fe40007f9e0ff */
[----:B------:R-:W-:Y:S01]  /*1c1f0*/  LOP3.LUT R13, R12, 0x380, RZ, 0xc0, !PT ;  /* 0x000003800c0d7812 */ /* 0x000fe200078ec0ff */
[----:B------:R0:W-:Y:S01]  /*1c200*/  STSM.16.M88.4 [R3], R8 ;  /* 0x0000000803007844 */ /* 0x0001e20000000200 */
[----:B------:R-:W-:Y:S02]  /*1c210*/  LOP3.LUT R83, R82, 0x380, RZ, 0xc0, !PT ;  /* 0x0000038052537812 */ /* 0x000fe400078ec0ff */
[----:B------:R-:W-:Y:S02]  /*1c220*/  IADD3 R138, P0, R84, 0x4020, RZ ;  /* 0x00004020548a7810 */ /* 0x000fe40007f1e0ff */
[----:B------:R-:W-:Y:S01]  /*1c230*/  LOP3.LUT R14, R14, R15, RZ, 0x3c, !PT ;  /* 0x0000000f0e0e7212 */ /* 0x000fe200078e3cff */
[----:B------:R-:W-:Y:S01]  /*1c240*/  IMAD.X R15, RZ, RZ, R85, P1 ;  /* 0x000000ffff0f7224 */ /* 0x000fe200008e0655 */
[----:B------:R-:W-:-:S02]  /*1c250*/  SHF.R.U64 R137, R137, 0x3, RZ ;  /* 0x0000000389897819 */ /* 0x000fc400000012ff */
[----:B------:R-:W-:Y:S02]  /*1c260*/  LOP3.LUT R0, R80, 0x380, RZ, 0xc0, !PT ;  /* 0x0000038050007812 */ /* 0x000fe400078ec0ff */
[----:B------:R-:W-:Y:S02]  /*1c270*/  SHF.R.U64 R13, R13, 0x3, RZ ;  /* 0x000000030d0d7819 */ /* 0x000fe400000012ff */
[----:B------:R-:W-:Y:S02]  /*1c280*/  SHF.R.U64 R83, R83, 0x3, RZ ;  /* 0x0000000353537819 */ /* 0x000fe400000012ff */
[----:B0-----:R-:W-:Y:S02]  /*1c290*/  F2FP.F16.F32.PACK_AB R8, R33, R32 ;  /* 0x000000202108723e */ /* 0x001fe400000000ff */
[----:B------:R-:W-:Y:S02]  /*1c2a0*/  F2FP.F16.F32.PACK_AB R9, R35, R34 ;  /* 0x000000222309723e */ /* 0x000fe400000000ff */
[----:B------:R-:W-:-:S02]  /*1c2b0*/  F2FP.F16.F32.PACK_AB R10, R37, R36 ;  /* 0x00000024250a723e */ /* 0x000fc400000000ff */
[----:B------:R-:W-:Y:S02]  /*1c2c0*/  F2FP.F16.F32.PACK_AB R11, R39, R38 ;  /* 0x00000026270b723e */ /* 0x000fe400000000ff */
[----:B------:R-:W-:Y:S02]  /*1c2d0*/  LOP3.LUT R139, R138, 0x380, RZ, 0xc0, !PT ;  /* 0x000003808a8b7812 */ /* 0x000fe400078ec0ff */
[----:B------:R-:W-:Y:S01]  /*1c2e0*/  LOP3.LUT R136, R137, R136, RZ, 0x3c, !PT ;  /* 0x0000008889887212 */ /* 0x000fe200078e3cff */
[----:B------:R0:W-:Y:S01]  /*1c2f0*/  STSM.16.M88.4 [R81], R8 ;  /* 0x0000000851007844 */ /* 0x0001e20000000200 */
[----:B------:R-:W-:Y:S01]  /*1c300*/  SHF.R.U64 R0, R0, 0x3, RZ ;  /* 0x0000000300007819 */ /* 0x000fe200000012ff */
[----:B------:R-:W-:Y:S01]  /*1c310*/  IMAD.X R137, RZ, RZ, R85, P6 ;  /* 0x000000ffff897224 */ /* 0x000fe200030e0655 */
[----:B------:R-:W-:Y:S02]  /*1c320*/  IADD3 R86, P2, R84, 0x8000, RZ ;  /* 0x0000800054567810 */ /* 0x000fe40007f5e0ff */
[----:B------:R-:W-:-:S02]  /*1c330*/  LOP3.LUT R12, R13, R12, RZ, 0x3c, !PT ;  /* 0x0000000c0d0c7212 */ /* 0x000fc400078e3cff */
[C---:B-----5:R-:W-:Y:S02]  /*1c340*/  IADD3 R134, P1, R84.reuse, 0x8020, RZ ;  /* 0x0000802054867810 */ /* 0x060fe40007f3e0ff */
[----:B------:R-:W-:Y:S01]  /*1c350*/  LOP3.LUT R82, R83, R82, RZ, 0x3c, !PT ;  /* 0x0000005253527212 */ /* 0x000fe200078e3cff */
[--C-:B------:R-:W-:Y:S01]  /*1c360*/  IMAD.X R83, RZ, RZ, R85.reuse, P3 ;  /* 0x000000ffff537224 */ /* 0x100fe200018e0655 */
[----:B------:R-:W-:Y:S02]  /*1c370*/  IADD3 R130, P6, R84, 0x8040, RZ ;  /* 0x0000804054827810 */ /* 0x000fe40007fde0ff */
[----:B------:R-:W-:Y:S02]  /*1c380*/  IADD3.X R13, RZ, R85, RZ, P5, !PT ;  /* 0x00000055ff0d7210 */ /* 0x000fe40002ffe4ff */
[----:B------:R-:W-:Y:S01]  /*1c390*/  MOV R14, R14 ;  /* 0x0000000e000e7202 */ /* 0x000fe20000000f00 */
[----:B0-----:R-:W-:Y:S01]  /*1c3a0*/  IMAD.X R81, RZ, RZ, R85, P4 ;  /* 0x000000ffff517224 */ /* 0x001fe200020e0655 */
[----:B------:R-:W-:-:S02]  /*1c3b0*/  F2FP.F16.F32.PACK_AB R8, R41, R40 ;  /* 0x000000282908723e */ /* 0x000fc400000000ff */
[----:B------:R-:W-:Y:S02]  /*1c3c0*/  F2FP.F16.F32.PACK_AB R9, R43, R42 ;  /* 0x0000002a2b09723e */ /* 0x000fe400000000ff */
[----:B------:R-:W-:Y:S02]  /*1c3d0*/  F2FP.F16.F32.PACK_AB R10, R45, R44 ;  /* 0x0000002c2d0a723e */ /* 0x000fe400000000ff */
[----:B------:R-:W-:Y:S02]  /*1c3e0*/  F2FP.F16.F32.PACK_AB R11, R47, R46 ;  /* 0x0000002e2f0b723e */ /* 0x000fe400000000ff */
[----:B------:R-:W-:Y:S02]  /*1c3f0*/  SHF.R.U64 R139, R139, 0x3, RZ ;  /* 0x000000038b8b7819 */ /* 0x000fe400000012ff */
[----:B------:R-:W-:Y:S02]  /*1c400*/  IADD3 R132, P5, R84, 0x8060, RZ ;  /* 0x0000806054847810 */ /* 0x000fe40007fbe0ff */
[----:B------:R-:W-:-:S02]  /*1c410*/  LOP3.LUT R80, R0, R80, RZ, 0x3c, !PT ;  /* 0x0000005000507212 */ /* 0x000fc400078e3cff */
[----:B------:R-:W-:Y:S02]  /*1c420*/  LOP3.LUT R87, R86, 0x380, RZ, 0xc0, !PT ;  /* 0x0000038056577812 */ /* 0x000fe400078ec0ff */
[----:B------:R-:W-:Y:S01]  /*1c430*/  LOP3.LUT R135, R134, 0x380, RZ, 0xc0, !PT ;  /* 0x0000038086877812 */ /* 0x000fe200078ec0ff */
[----:B------:R0:W-:Y:S01]  /*1c440*/  STSM.16.M88.4 [R14], R8 ;  /* 0x000000080e007844 */ /* 0x0001e20000000200 */
[----:B------:R-:W-:Y:S02]  /*1c450*/  LOP3.LUT R131, R130, 0x380, RZ, 0xc0, !PT ;  /* 0x0000038082837812 */ /* 0x000fe400078ec0ff */
[----:B------:R-:W-:Y:S01]  /*1c460*/  LOP3.LUT R138, R139, R138, RZ, 0x3c, !PT ;  /* 0x0000008a8b8a7212 */ /* 0x000fe200078e3cff */
[----:B------:R-:W-:Y:S01]  /*1c470*/  IMAD.X R139, RZ, RZ, R85, P0 ;  /* 0x000000ffff8b7224 */ /* 0x000fe200000e0655 */
[----:B------:R-:W-:Y:S02]  /*1c480*/  LOP3.LUT R133, R132, 0x380, RZ, 0xc0, !PT ;  /* 0x0000038084857812 */ /* 0x000fe400078ec0ff */
[----:B------:R-:W-:-:S02]  /*1c490*/  MOV R3, R12 ;  /* 0x0000000c00037202 */ /* 0x000fc40000000f00 */
[----:B------:R-:W-:Y:S02]  /*1c4a0*/  SHF.R.U64 R87, R87, 0x3, RZ ;  /* 0x0000000357577819 */ /* 0x000fe400000012ff */
[----:B------:R-:W-:Y:S02]  /*1c4b0*/  MOV R136, R136 ;  /* 0x0000008800887202 */ /* 0x000fe40000000f00 */
[----:B------:R-:W-:Y:S02]  /*1c4c0*/  F2FP.F16.F32.PACK_AB R12, R49, R48 ;  /* 0x00000030310c723e */ /* 0x000fe400000000ff */
[----:B------:R-:W-:Y:S02]  /*1c4d0*/  F2FP.F16.F32.PACK_AB R13, R51, R50 ;  /* 0x00000032330d723e */ /* 0x000fe400000000ff */
[----:B0-----:R-:W-:Y:S02]  /*1c4e0*/  F2FP.F16.F32.PACK_AB R14, R53, R52 ;  /* 0x00000034350e723e */ /* 0x001fe400000000ff */
[----:B------:R-:W-:-:S02]  /*1c4f0*/  F2FP.F16.F32.PACK_AB R15, R55, R54 ;  /* 0x00000036370f723e */ /* 0x000fc400000000ff */
[----:B--2---:R-:W-:Y:S02]  /*1c500*/  MOV R4, R80 ;  /* 0x0000005000047202 */ /* 0x004fe40000000f00 */
[----:B------:R-:W-:Y:S02]  /*1c510*/  MOV R0, R82 ;  /* 0x0000005200007202 */ /* 0x000fe40000000f00 */
[----:B------:R-:W-:Y:S02]  /*1c520*/  SHF.R.U64 R135, R135, 0x3, RZ ;  /* 0x0000000387877819 */ /* 0x000fe400000012ff */
[----:B------:R-:W-:Y:S02]  /*1c530*/  F2FP.F16.F32.PACK_AB R80, R57, R56 ;  /* 0x000000383950723e */ /* 0x000fe400000000ff */
[----:B------:R-:W-:Y:S02]  /*1c540*/  F2FP.F16.F32.PACK_AB R81, R59, R58 ;  /* 0x0000003a3b51723e */ /* 0x000fe400000000ff */
[----:B------:R-:W-:-:S02]  /*1c550*/  F2FP.F16.F32.PACK_AB R82, R61, R60 ;  /* 0x0000003c3d52723e */ /* 0x000fc400000000ff */
[----:B------:R-:W-:Y:S02]  /*1c560*/  F2FP.F16.F32.PACK_AB R83, R63, R62 ;  /* 0x0000003e3f53723e */ /* 0x000fe400000000ff */
[----:B------:R-:W-:Y:S02]  /*1c570*/  SHF.R.U64 R131, R131, 0x3, RZ ;  /* 0x0000000383837819 */ /* 0x000fe400000012ff */
[----:B------:R-:W-:Y:S01]  /*1c580*/  SHF.R.U64 R133, R133, 0x3, RZ ;  /* 0x0000000385857819 */ /* 0x000fe200000012ff */
[----:B------:R0:W-:Y:S01]  /*1c590*/  STSM.16.M88.4 [R136], R12 ;  /* 0x0000000c88007844 */ /* 0x0001e20000000200 */
[----:B------:R-:W-:Y:S02]  /*1c5a0*/  LOP3.LUT R86, R87, R86, RZ, 0x3c, !PT ;  /* 0x0000005657567212 */ /* 0x000fe400078e3cff */
[----:B------:R-:W-:Y:S01]  /*1c5b0*/  LOP3.LUT R134, R135, R134, RZ, 0x3c, !PT ;  /* 0x0000008687867212 */ /* 0x000fe200078e3cff */
[----:B------:R-:W-:Y:S01]  /*1c5c0*/  IMAD.X R135, RZ, RZ, R85, P1 ;  /* 0x000000ffff877224 */ /* 0x000fe200008e0655 */
[----:B------:R-:W-:Y:S01]  /*1c5d0*/  MOV R138, R138 ;  /* 0x0000008a008a7202 */ /* 0x000fe20000000f00 */
[----:B------:R2:W-:Y:S01]  /*1c5e0*/  STSM.16.M88.4 [R3], R80 ;  /* 0x0000005003007844 */ /* 0x0005e20000000200 */
[----:B------:R-:W-:-:S02]  /*1c5f0*/  IADD3.X R87, RZ, R85, RZ, P2, !PT ;  /* 0x00000055ff577210 */ /* 0x000fc400017fe4ff */
[----:B------:R-:W-:Y:S02]  /*1c600*/  F2FP.F16.F32.PACK_AB R8, R65, R64 ;  /* 0x000000404108723e */ /* 0x000fe400000000ff */
[----:B------:R-:W-:Y:S02]  /*1c610*/  F2FP.F16.F32.PACK_AB R9, R67, R66 ;  /* 0x000000424309723e */ /* 0x000fe400000000ff */
[----:B------:R-:W-:Y:S02]  /*1c620*/  F2FP.F16.F32.PACK_AB R10, R69, R68 ;  /* 0x00000044450a723e */ /* 0x000fe400000000ff */
[----:B------:R-:W-:Y:S02]  /*1c630*/  F2FP.F16.F32.PACK_AB R11, R71, R70 ;  /* 0x00000046470b723e */ /* 0x000fe400000000ff */
[----:B------:R-:W-:Y:S01]  /*1c640*/  LOP3.LUT R130, R131, R130, RZ, 0x3c, !PT ;  /* 0x0000008283827212 */ /* 0x000fe200078e3cff */
[----:B------:R-:W-:Y:S01]  /*1c650*/  IMAD.X R131, RZ, RZ, R85, P6 ;  /* 0x000000ffff837224 */ /* 0x000fe200030e0655 */
[----:B0-----:R-:W-:-:S02]  /*1c660*/  F2FP.F16.F32.PACK_AB R12, R73, R72 ;  /* 0x00000048490c723e */ /* 0x001fc400000000ff */
[----:B------:R-:W-:Y:S02]  /*1c670*/  F2FP.F16.F32.PACK_AB R13, R75, R74 ;  /* 0x0000004a4b0d723e */ /* 0x000fe400000000ff */
[----:B------:R-:W-:Y:S02]  /*1c680*/  F2FP.F16.F32.PACK_AB R14, R77, R76 ;  /* 0x0000004c4d0e723e */ /* 0x000fe400000000ff */
[----:B------:R-:W-:Y:S02]  /*1c690*/  F2FP.F16.F32.PACK_AB R15, R79, R78 ;  /* 0x0000004e4f0f723e */ /* 0x000fe400000000ff */
[----:B------:R-:W-:Y:S01]  /*1c6a0*/  LOP3.LUT R132, R133, R132, RZ, 0x3c, !PT ;  /* 0x0000008485847212 */ /* 0x000fe200078e3cff */
[----:B------:R-:W-:Y:S01]  /*1c6b0*/  IMAD.X R133, RZ, RZ, R85, P5 ;  /* 0x000000ffff857224 */ /* 0x000fe200028e0655 */
[----:B--2---:R-:W-:Y:S02]  /*1c6c0*/  F2FP.F16.F32.PACK_AB R80, R21, R20 ;  /* 0x000000141550723e */ /* 0x004fe400000000ff */
[----:B------:R-:W-:-:S02]  /*1c6d0*/  F2FP.F16.F32.PACK_AB R81, R123, R122 ;  /* 0x0000007a7b51723e */ /* 0x000fc400000000ff */
[----:B------:R-:W-:Y:S02]  /*1c6e0*/  F2FP.F16.F32.PACK_AB R82, R121, R120 ;  /* 0x000000787952723e */ /* 0x000fe400000000ff */
[----:B------:R-:W-:Y:S01]  /*1c6f0*/  F2FP.F16.F32.PACK_AB R83, R125, R124 ;  /* 0x0000007c7d53723e */ /* 0x000fe200000000ff */
[----:B------:R0:W-:Y:S01]  /*1c700*/  STSM.16.M88.4 [R138], R8 ;  /* 0x000000088a007844 */ /* 0x0001e20000000200 */
[----:B------:R-:W-:Y:S02]  /*1c710*/  MOV R136, R86 ;  /* 0x0000005600887202 */ /* 0x000fe40000000f00 */
[----:B------:R-:W-:Y:S01]  /*1c720*/  F2FP.F16.F32.PACK_AB R84, R89, R88 ;  /* 0x000000585954723e */ /* 0x000fe200000000ff */
[----:B------:R2:W-:Y:S01]  /*1c730*/  STSM.16.M88.4 [R4], R12 ;  /* 0x0000000c04007844 */ /* 0x0005e20000000200 */
[----:B------:R-:W-:Y:S02]  /*1c740*/  F2FP.F16.F32.PACK_AB R85, R91, R90 ;  /* 0x0000005a5b55723e */ /* 0x000fe400000000ff */
[----:B------:R-:W-:-:S02]  /*1c750*/  F2FP.F16.F32.PACK_AB R86, R93, R92 ;  /* 0x0000005c5d56723e */ /* 0x000fc400000000ff */
[----:B------:R-:W-:Y:S01]  /*1c760*/  F2FP.F16.F32.PACK_AB R87, R95, R94 ;  /* 0x0000005e5f57723e */ /* 0x000fe200000000ff */
[----:B------:R3:W-:Y:S01]  /*1c770*/  STSM.16.M88.4 [R0], R80 ;  /* 0x0000005000007844 */ /* 0x0007e20000000200 */
[----:B------:R-:W-:Y:S02]  /*1c780*/  MOV R134, R134 ;  /* 0x0000008600867202 */ /* 0x000fe40000000f00 */
[----:B------:R-:W-:Y:S02]  /*1c790*/  MOV R130, R130 ;  /* 0x0000008200827202 */ /* 0x000fe40000000f00 */
[----:B0-----:R-:W-:Y:S02]  /*1c7a0*/  F2FP.F16.F32.PACK_AB R8, R97, R96 ;  /* 0x000000606108723e */ /* 0x001fe400000000ff */
[----:B------:R-:W-:Y:S02]  /*1c7b0*/  F2FP.F16.F32.PACK_AB R9, R99, R98 ;  /* 0x000000626309723e */ /* 0x000fe400000000ff */
[----:B------:R-:W-:-:S02]  /*1c7c0*/  F2FP.F16.F32.PACK_AB R10, R101, R100 ;  /* 0x00000064650a723e */ /* 0x000fc400000000ff */
[----:B------:R-:W-:Y:S02]  /*1c7d0*/  F2FP.F16.F32.PACK_AB R11, R103, R102 ;  /* 0x00000066670b723e */ /* 0x000fe400000000ff */
[----:B--2---:R-:W-:Y:S02]  /*1c7e0*/  F2FP.F16.F32.PACK_AB R12, R105, R104 ;  /* 0x00000068690c723e */ /* 0x004fe400000000ff */
[----:B------:R-:W-:Y:S02]  /*1c7f0*/  F2FP.F16.F32.PACK_AB R13, R107, R106 ;  /* 0x0000006a6b0d723e */ /* 0x000fe400000000ff */
[----:B------:R-:W-:Y:S02]  /*1c800*/  F2FP.F16.F32.PACK_AB R14, R109, R108 ;  /* 0x0000006c6d0e723e */ /* 0x000fe400000000ff */
[----:B------:R-:W-:Y:S02]  /*1c810*/  F2FP.F16.F32.PACK_AB R15, R111, R110 ;  /* 0x0000006e6f0f723e */ /* 0x000fe400000000ff */
[----:B------:R-:W-:-:S02]  /*1c820*/  MOV R132, R132 ;  /* 0x0000008400847202 */ /* 0x000fc40000000f00 */
[----:B---3--:R-:W-:Y:S02]  /*1c830*/  F2FP.F16.F32.PACK_AB R80, R113, R112 ;  /* 0x000000707150723e */ /* 0x008fe400000000ff */
[----:B------:R-:W-:Y:S02]  /*1c840*/  F2FP.F16.F32.PACK_AB R81, R115, R114 ;  /* 0x000000727351723e */ /* 0x000fe400000000ff */
[----:B------:R-:W-:Y:S02]  /*1c850*/  F2FP.F16.F32.PACK_AB R82, R117, R116 ;  /* 0x000000747552723e */ /* 0x000fe400000000ff */
[----:B------:R-:W-:Y:S01]  /*1c860*/  F2FP.F16.F32.PACK_AB R83, R119, R118 ;  /* 0x000000767753723e */ /* 0x000fe200000000ff */
[----:B------:R4:W-:Y:S04]  /*1c870*/  STSM.16.M88.4 [R136], R84 ;  /* 0x0000005488007844 */ /* 0x0009e80000000200 */
[----:B------:R0:W-:Y:S04]  /*1c880*/  STSM.16.M88.4 [R134], R8 ;  /* 0x0000000886007844 */ /* 0x0001e80000000200 */
[----:B------:R-:W-:Y:S04]  /*1c890*/  STSM.16.M88.4 [R130], R12 ;  /* 0x0000000c82007844 */ /* 0x000fe80000000200 */
[----:B------:R2:W-:Y:S01]  /*1c8a0*/  STSM.16.M88.4 [R132], R80 ;  /* 0x0000005084007844 */ /* 0x0005e20000000200 */
[----:B------:R-:W-:-:S02]  /*1c8b0*/  ISETP.NE.U32.AND P0, PT, RZ, UR6, PT ;  /* 0x00000006ff007c0c */ /* 0x000fc4000bf05070 */
[----:B----4-:R-:W-:Y:S02]  /*1c8c0*/  IADD3 R84, P1, R145, UR6, RZ ;  /* 0x0000000691547c10 */ /* 0x010fe4000ff3e0ff */
[----:B------:R-:W-:Y:S01]  /*1c8d0*/  MOV R0, RZ ;  /* 0x000000ff00007202 */ /* 0x000fe20000000f00 */
[----:B------:R-:W-:Y:S01]  /*1c8e0*/  IMAD.MOV.U32 R133, RZ, RZ, 0x9b8 ;  /* 0x000009b8ff857424 */ /* 0x000fe200078e00ff */
[----:B------:R-:W-:Y:S01]  /*1c8f0*/  BAR.SYNC.DEFER_BLOCKING 0x1, 0x100 ;  /* 0x0044000000007b1d */ /* 0x000fe20000010000 */
[----:B------:R-:W-:Y:S02]  /*1c900*/  ISETP.NE.AND.EX P0, PT, RZ, UR7, PT, P0 ;  /* 0x00000007ff007c0c */ /* 0x000fe4000bf05300 */
[----:B------:R-:W-:-:S05]  /*1c910*/  IADD3.X R85, R144, UR7, RZ, P1, !PT ;  /* 0x0000000790557c10 */ /* 0x000fca0008ffe4ff */
[----:B------:R-:W3:Y:S01]  /*1c920*/  LDC R86, c[0x0][0xbe8] ;  /* 0x0002fa00ff567b82 */ /* 0x000ee20000000800 */
[----:B0-----:R-:W4:Y:S07]  /*1c930*/  LDL R134, [R1+0x54] ;  /* 0x0000540001867983 */ /* 0x001f2e0000100800 */
[----:B--2---:R-:W0:Y:S01]  /*1c940*/  LDC.64 R80, c[0x0][0xba8] ;  /* 0x0002ea00ff507b82 */ /* 0x004e220000000a00 */
[----:B------:R-:W2:Y:S01]  /*1c950*/  @P0 LDG.E R0, desc[UR60][R84.64] ;  /* 0x0000003c54000981 */ /* 0x000ea2000c1e1900 */
[----:B------:R-:W-:-:S04]  /*1c960*/  ISETP.NE.U32.AND P1, PT, RZ, UR4, PT ;  /* 0x00000004ff007c0c */ /* 0x000fc8000bf25070 */
[----:B------:R-:W-:-:S13]  /*1c970*/  ISETP.NE.AND.EX P1, PT, RZ, UR5, PT, P1 ;  /* 0x00000005ff007c0c */ /* 0x000fda000bf25310 */
[----:B------:R-:W-:Y:S01]  /*1c980*/  @P1 IADD3 R8, P2, R145, UR4, RZ ;  /* 0x0000000491081c10 */ /* 0x000fe2000ff5e0ff */
[----:B------:R-:W-:-:S03]  /*1c990*/  ULDC UR4, c[0x0][0xa88] ;  /* 0x0002a20000047ab9 */ /* 0x000fc60000000800 */
[----:B------:R-:W-:Y:S01]  /*1c9a0*/  @P1 IADD3.X R9, R144, UR5, RZ, P2, !PT ;  /* 0x0000000590091c10 */ /* 0x000fe200097fe4ff */
[----:B------:R-:W-:Y:S01]  /*1c9b0*/  IMAD.U32 R83, RZ, RZ, UR4 ;  /* 0x00000004ff537e24 */ /* 0x000fe2000f8e00ff */
[----:B------:R-:W-:Y:S01]  /*1c9c0*/  ISETP.NE.AND P2, PT, R143, RZ, PT ;  /* 0x000000ff8f00720c */ /* 0x000fe20003f45270 */
[----:B------:R-:W-:-:S03]  /*1c9d0*/  ULDC UR4, c[0x0][0xad4] ;  /* 0x0002b50000047ab9 */ /* 0x000fc60000000800 */
[----:B------:R-:W-:Y:S01]  /*1c9e0*/  SEL R3, R143, UR4, P2 ;  /* 0x000000048f037c07 */ /* 0x000fe20009000000 */
[----:B------:R1:W5:Y:S03]  /*1c9f0*/  @P1 LDG.E R83, desc[UR60][R8.64] ;  /* 0x0000003c08531981 */ /* 0x000366000c1e1900 */
[----:B------:R-:W-:-:S04]  /*1ca00*/  ISETP.GT.AND P3, PT, R3, 0x1, PT ;  /* 0x000000010300780c */ /* 0x000fc80003f64270 */
[----:B------:R-:W-:-:S04]  /*1ca10*/  SEL R133, R133, 0x978, P3 ;  /* 0x0000097885857807 */ /* 0x000fc80001800000 */
[----:B------:R-:W0:Y:S08]  /*1ca20*/  LDC.64 R10, c[0x0][R133+0x220] ;  /* 0x00008800850a7b82 */ /* 0x000e300000000a00 */
[----:B------:R-:W0:Y:S01]  /*1ca30*/  LDC.64 R12, c[0x0][R133+0x218] ;  /* 0x00008600850c7b82 */ /* 0x000e220000000a00 */
[----:B---3--:R-:W-:-:S07]  /*1ca40*/  ISETP.NE.AND P4, PT, R86, 0x1, PT ;  /* 0x000000015600780c */ /* 0x008fce0003f85270 */
[----:B------:R-:W3:Y:S01]  /*1ca50*/  LDC.64 R14, c[0x0][R133+0x228] ;  /* 0x00008a00850e7b82 */ /* 0x000ee20000000a00 */
[----:B------:R-:W-:-:S07]  /*1ca60*/  ISETP.NE.U32.AND P2, PT, RZ, UR6, PT ;  /* 0x00000006ff007c0c */ /* 0x000fce000bf45070 */
[----:B-1----:R-:W1:Y:S01]  /*1ca70*/  LDC.64 R8, c[0x0][R133+0x210] ;  /* 0x0000840085087b82 */ /* 0x002e620000000a00 */
[----:B------:R-:W-:-:S07]  /*1ca80*/  ISETP.NE.AND.EX P2, PT, RZ, UR7, PT, P2 ;  /* 0x00000007ff007c0c */ /* 0x000fce000bf45320 */
[----:B------:R-:W1:Y:S01]  /*1ca90*/  @P4 LDC R4, c[0x0][0xbec] ;  /* 0x0002fb00ff044b82 */ /* 0x000e620000000800 */
[----:B------:R-:W-:-:S07]  /*1caa0*/  SEL R3, R142, RZ, !P2 ;  /* 0x000000ff8e037207 */ /* 0x000fce0005000000 */
[----:B------:R-:W1:Y:S01]  /*1cab0*/  @P4 LDC R87, c[0x0][0xbf0] ;  /* 0x0002fc00ff574b82 */ /* 0x000e620000000800 */
[----:B------:R-:W-:Y:S01]  /*1cac0*/  SEL R131, R141, RZ, !P2 ;  /* 0x000000ff8d837207 */ /* 0x000fe20005000000 */
[----:B0-----:R-:W-:-:S06]  /*1cad0*/  IMAD R130, R11, R3, RZ ;  /* 0x000000030b827224 */ /* 0x001fcc00078e02ff */
[----:B------:R-:W0:Y:S01]  /*1cae0*/  @!P3 LDC R80, c[0x0][0xb50] ;  /* 0x0002d400ff50bb82 */ /* 0x000e220000000800 */
[C---:B------:R-:W-:Y:S02]  /*1caf0*/  IMAD R130, R10.reuse, R131, R130 ;  /* 0x000000830a827224 */ /* 0x040fe400078e0282 */
[----:B------:R-:W-:-:S05]  /*1cb00*/  IMAD.WIDE.U32 R10, R10, R3, RZ ;  /* 0x000000030a0a7225 */ /* 0x000fca00078e00ff */
[----:B------:R-:W0:Y:S01]  /*1cb10*/  @!P3 LDC R81, c[0x0][0xb54] ;  /* 0x0002d500ff51bb82 */ /* 0x000e220000000800 */
[-C--:B------:R-:W-:Y:S02]  /*1cb20*/  IMAD R131, R13, R197.reuse, RZ ;  /* 0x000000c50d837224 */ /* 0x080fe400078e02ff */
[----:B------:R-:W-:-:S04]  /*1cb30*/  IMAD.WIDE.U32 R12, R12, R197, RZ ;  /* 0x000000c50c0c7225 */ /* 0x000fc800078e00ff */
[----:B------:R-:W-:Y:S02]  /*1cb40*/  IMAD.IADD R82, R140, 0x1, R226 ;  /* 0x000000018c527824 */ /* 0x000fe400078e02e2 */
[----:B------:R-:W-:Y:S01]  /*1cb50*/  IMAD.IADD R130, R11, 0x1, R130 ;  /* 0x000000010b827824 */ /* 0x000fe200078e0282 */
[----:B------:R-:W-:Y:S02]  /*1cb60*/  IADD3 R131, R13, R131, RZ ;  /* 0x000000830d837210 */ /* 0x000fe40007ffe0ff */
[----:B----4-:R-:W-:-:S05]  /*1cb70*/  SEL R132, R134, RZ, P3 ;  /* 0x000000ff86847207 */ /* 0x010fca0001800000 */
[-C--:B---3--:R-:W-:Y:S02]  /*1cb80*/  IMAD R13, R15, R132.reuse, RZ ;  /* 0x000000840f0d7224 */ /* 0x088fe400078e02ff */
[----:B------:R-:W-:Y:S01]  /*1cb90*/  IMAD.WIDE.U32 R14, R14, R132, RZ ;  /* 0x000000840e0e7225 */ /* 0x000fe200078e00ff */
[----:B--2---:R-:W-:-:S03]  /*1cba0*/  IADD3 R11, P2, P5, R10, R12, R0 ;  /* 0x0000000c0a0b7210 */ /* 0x004fc60007d5e000 */
[----:B-1----:R-:W-:-:S04]  /*1cbb0*/  @P4 IMAD.HI.U32 R12, R82, R4, RZ ;  /* 0x00000004520c4227 */ /* 0x002fc800078e00ff */
[----:B------:R-:W-:Y:S01]  /*1cbc0*/  IMAD.MOV.U32 R10, RZ, RZ, R82 ;  /* 0x000000ffff0a7224 */ /* 0x000fe200078e0052 */
[----:B------:R-:W-:Y:S02]  /*1cbd0*/  @P4 SHF.R.U32.HI R10, RZ, R87, R12 ;  /* 0x00000057ff0a4219 */ /* 0x000fe4000001160c */
[----:B------:R-:W-:-:S03]  /*1cbe0*/  SHF.R.S32.HI R4, RZ, 0x1f, R0 ;  /* 0x0000001fff047819 */ /* 0x000fc60000011400 */
[----:B------:R-:W-:Y:S01]  /*1cbf0*/  IMAD.MOV R87, RZ, RZ, -R10 ;  /* 0x000000ffff577224 */ /* 0x000fe200078e0a0a */
[----:B------:R-:W-:Y:S02]  /*1cc00*/  IADD3.X R130, R130, R131, R4, P2, P5 ;  /* 0x0000008382827210 */ /* 0x000fe400017ea404 */
[----:B------:R-:W-:Y:S02]  /*1cc10*/  IADD3 R12, R15, R13, RZ ;  /* 0x0000000d0f0c7210 */ /* 0x000fe40007ffe0ff */
[----:B------:R-:W-:Y:S01]  /*1cc20*/  IADD3 R14, P2, P5, R10, R11, R14 ;  /* 0x0000000b0a0e7210 */ /* 0x000fe20007d5e00e */
[----:B------:R-:W-:Y:S01]  /*1cc30*/  IMAD R11, R86, R87, R82 ;  /* 0x00000057560b7224 */ /* 0x000fe200078e0252 */
[----:B------:R-:W-:-:S04]  /*1cc40*/  SHF.R.S32.HI R13, RZ, 0x1f, R10 ;  /* 0x0000001fff0d7819 */ /* 0x000fc8000001140a */
[----:B------:R-:W-:Y:S01]  /*1cc50*/  IADD3.X R15, R13, R130, R12, P2, P5 ;  /* 0x000000820d0f7210 */ /* 0x000fe200017ea40c */
[-C--:B------:R-:W-:Y:S01]  /*1cc60*/  IMAD R9, R9, R11.reuse, RZ ;  /* 0x0000000b09097224 */ /* 0x080fe200078e02ff */
[----:B------:R-:W-:Y:S01]  /*1cc70*/  SHF.R.S32.HI R13, RZ, 0x1f, R11 ;  /* 0x0000001fff0d7819 */ /* 0x000fe2000001140b */
[----:B------:R-:W-:-:S04]  /*1cc80*/  IMAD.WIDE.U32 R14, R8, R11, R14 ;  /* 0x0000000b080e7225 */ /* 0x000fc800078e000e */
[----:B------:R-:W-:Y:S01]  /*1cc90*/  IMAD R9, R8, R13, R9 ;  /* 0x0000000d08097224 */ /* 0x000fe200078e0209 */
[----:B0-----:R-:W-:-:S03]  /*1cca0*/  LEA R13, P2, R14, R80, 0x2 ;  /* 0x000000500e0d7211 */ /* 0x001fc600078410ff */
[----:B------:R-:W-:-:S05]  /*1ccb0*/  IMAD.IADD R8, R15, 0x1, R9 ;  /* 0x000000010f087824 */ /* 0x000fca00078e0209 */
[----:B------:R-:W-:Y:S01]  /*1ccc0*/  LEA.HI.X R14, R14, R81, R8, 0x2, P2 ;  /* 0x000000510e0e7211 */ /* 0x000fe200010f1408 */
[----:B------:R-:W-:Y:S06]  /*1ccd0*/  @P1 BRA `(.L_x_2881) ;  /* 0x0000000000101947 */ /* 0x000fec0003800000 */
[----:B------:R-:W-:Y:S05]  /*1cce0*/  @!P0 BRA `(.L_x_2881) ;  /* 0x00000000000c8947 */ /* 0x000fea0003800000 */
[----:B------:R-:W2:Y:S04]  /*1ccf0*/  LDG.E R8, desc[UR60][R84.64] ;  /* 0x0000003c54087981 */ /* 0x000ea8000c1e1900 */
[----:B-----5:R-:W2:Y:S02]  /*1cd00*/  LDG.E R83, desc[UR60][R84.64+0x4] ;  /* 0x0000043c54537981 */ /* 0x020ea4000c1e1900 */
[----:B--2---:R-:W-:-:S07]  /*1cd10*/  IMAD.IADD R83, R83, 0x1, -R8 ;  /* 0x0000000153537824 */ /* 0x004fce00078e0a08 */
.L_x_2881:
        /* <DEDUP_REMOVED lines=8> */
[----:B---3--:R-:W-:-:S04]  /*1cda0*/  LOP3.LUT P0, RZ, R15, 0x3, RZ, 0xc0, !PT ;  /* 0x000000030fff7812 */ /* 0x008fc8000780c0ff */
[C---:B------:R-:W-:Y:S02]  /*1cdb0*/  IADD3 R81, R12.reuse, 0x8, RZ ;  /* 0x000000080c517810 */ /* 0x040fe40007ffe0ff */
[-C--:B------:R-:W-:Y:S02]  /*1cdc0*/  ISETP.GE.OR P1, PT, R12, R80.reuse, P0 ;  /* 0x000000500c00720c */ /* 0x080fe40000726670 */
[----:B------:R-:W-:-:S11]  /*1cdd0*/  ISETP.GE.OR P0, PT, R81, R80, P0 ;  /* 0x000000505100720c */ /* 0x000fd60000706670 */
        /* <DEDUP_REMOVED lines=8> */
[----:B0-----:R-:W-:-:S05]  /*1ce60*/  VIADD R8, R8, 0xffffff80 ;  /* 0xffffff8008087836 */ /* 0x001fca0000000000 */
[----:B------:R-:W-:-:S04]  /*1ce70*/  SHF.R.S32.HI R9, RZ, 0x1f, R8 ;  /* 0x0000001fff097819 */ /* 0x000fc80000011408 */
[----:B------:R-:W-:-:S04]  /*1ce80*/  LEA.HI R9, R9, R8, RZ, 0x3 ;  /* 0x0000000809097211 */ /* 0x000fc800078f18ff */
[----:B------:R-:W-:Y:S02]  /*1ce90*/  LOP3.LUT R11, R9, 0xfffffff8, RZ, 0xc0, !PT ;  /* 0xfffffff8090b7812 */ /* 0x000fe400078ec0ff */
[----:B------:R-:W-:-:S03]  /*1cea0*/  SHF.R.S32.HI R65, RZ, 0x3, R9 ;  /* 0x00000003ff417819 */ /* 0x000fc60000011409 */
[----:B------:R-:W-:-:S04]  /*1ceb0*/  IMAD.IADD R64, R8, 0x1, -R11 ;  /* 0x0000000108407824 */ /* 0x000fc800078e0a0b */
[----:B------:R-:W-:Y:S02]  /*1cec0*/  IMAD.SHL.U32 R68, R64, 0x8, RZ ;  /* 0x0000000840447824 */ /* 0x000fe400078e00ff */
[----:B------:R-:W-:-:S03]  /*1ced0*/  IMAD R67, R0, UR5, R21 ;  /* 0x0000000500437c24 */ /* 0x000fc6000f8e0215 */
[----:B------:R-:W-:Y:S01]  /*1cee0*/  LEA R9, R65, R68, 0x6 ;  /* 0x0000004441097211 */ /* 0x000fe200078e30ff */
[----:B------:R-:W-:Y:S01]  /*1cef0*/  IMAD.WIDE.U32 R20, R0, UR4, RZ ;  /* 0x0000000400147c25 */ /* 0x000fe2000f8e00ff */
[----:B------:R-:W-:-:S03]  /*1cf00*/  ULDC.64 UR4, c[0x0][0xae8] ;  /* 0x0002ba0000047ab9 */ /* 0x000fc60000000a00 */
[----:B------:R-:W-:Y:S01]  /*1cf10*/  IMAD.WIDE R126, R9, 0x2, R126 ;  /* 0x00000002097e7825 */ /* 0x000fe200078e027e */
[----:B------:R-:W-:-:S03]  /*1cf20*/  IADD3 R21, R21, R67, RZ ;  /* 0x0000004315157210 */ /* 0x000fc60007ffe0ff */
[----:B------:R-:W-:Y:S01]  /*1cf30*/  IMAD R67, R64, 0x20, R65 ;  /* 0x0000002040437824 */ /* 0x000fe200078e0241 */
[C---:B------:R-:W-:Y:S02]  /*1cf40*/  IADD3 R13, P3, R126.reuse, 0x1000, RZ ;  /* 0x000010007e0d7810 */ /* 0x040fe40007f7e0ff */
[C---:B------:R-:W-:Y:S02]  /*1cf50*/  IADD3 R25, P2, R126.reuse, 0x2000, RZ ;  /* 0x000020007e197810 */ /* 0x040fe40007f5e0ff */
[C---:B------:R-:W-:Y:S02]  /*1cf60*/  IADD3 R29, P6, R126.reuse, 0x3000, RZ ;  /* 0x000030007e1d7810 */ /* 0x040fe40007fde0ff */
[C---:B------:R-:W-:Y:S02]  /*1cf70*/  IADD3 R33, P5, R126.reuse, 0x4000, RZ ;  /* 0x000040007e217810 */ /* 0x040fe40007fbe0ff */
[----:B------:R-:W-:Y:S01]  /*1cf80*/  IADD3 R37, P1, R126, 0x5000, RZ ;  /* 0x000050007e257810 */ /* 0x000fe20007f3e0ff */
[----:B------:R-:W-:Y:S01]  /*1cf90*/  IMAD.IADD R64, R226, 0x1, R67 ;  /* 0x00000001e2407824 */ /* 0x000fe200078e0243 */
[----:B------:R-:W-:Y:S01]  /*1cfa0*/  LOP3.LUT R12, R13, 0x380, RZ, 0xc0, !PT ;  /* 0x000003800d0c7812 */ /* 0x000fe200078ec0ff */
[----:B------:R-:W-:Y:S01]  /*1cfb0*/  IMAD.WIDE.U32 R20, R197, UR4, R20 ;  /* 0x00000004c5147c25 */ /* 0x000fe2000f8e0014 */
[----:B------:R-:W-:-:S02]  /*1cfc0*/  LOP3.LUT R24, R25, 0x380, RZ, 0xc0, !PT ;  /* 0x0000038019187812 */ /* 0x000fc400078ec0ff */
[----:B------:R-:W-:Y:S02]  /*1cfd0*/  LOP3.LUT R28, R29, 0x380, RZ, 0xc0, !PT ;  /* 0x000003801d1c7812 */ /* 0x000fe400078ec0ff */
[----:B------:R-:W-:Y:S02]  /*1cfe0*/  LOP3.LUT R32, R33, 0x380, RZ, 0xc0, !PT ;  /* 0x0000038021207812 */ /* 0x000fe400078ec0ff */
[----:B------:R-:W-:Y:S01]  /*1cff0*/  LOP3.LUT R36, R37, 0x380, RZ, 0xc0, !PT ;  /* 0x0000038025247812 */ /* 0x000fe200078ec0ff */
[----:B-1----:R-:W-:Y:S01]  /*1d000*/  @P4 IMAD.HI.U32 R0, R64, R69, RZ ;  /* 0x0000004540004227 */ /* 0x002fe200078e00ff */
[----:B------:R-:W-:Y:S02]  /*1d010*/  SHF.R.S32.HI R4, RZ, 0x1f, R3 ;  /* 0x0000001fff047819 */ /* 0x000fe40000011403 */
[----:B------:R-:W-:Y:S01]  /*1d020*/  SHF.R.U64 R12, R12, 0x3, RZ ;  /* 0x000000030c0c7819 */ /* 0x000fe200000012ff */
[----:B------:R-:W-:Y:S01]  /*1d030*/  IMAD R21, R197, UR5, R21 ;  /* 0x00000005c5157c24 */ /* 0x000fe2000f8e0215 */
[----:B------:R-:W-:Y:S01]  /*1d040*/  SHF.R.U64 R24, R24, 0x3, RZ ;  /* 0x0000000318187819 */ /* 0x000fe200000012ff */
[----:B------:R-:W-:Y:S01]  /*1d050*/  ULDC.64 UR4, c[0x0][0xaf0] ;  /* 0x0002bc0000047ab9 */ /* 0x000fe20000000a00 */
[----:B------:R-:W-:-:S02]  /*1d060*/  SHF.R.U64 R28, R28, 0x3, RZ ;  /* 0x000000031c1c7819 */ /* 0x000fc400000012ff */
[----:B------:R-:W-:Y:S02]  /*1d070*/  SHF.R.U64 R32, R32, 0x3, RZ ;  /* 0x0000000320207819 */ /* 0x000fe400000012ff */
[----:B------:R-:W-:Y:S01]  /*1d080*/  SHF.R.U64 R36, R36, 0x3, RZ ;  /* 0x0000000324247819 */ /* 0x000fe200000012ff */
[----:B------:R-:W-:Y:S01]  /*1d090*/  IMAD.MOV.U32 R67, RZ, RZ, R64 ;  /* 0x000000ffff437224 */ /* 0x000fe200078e0040 */
[----:B------:R-:W-:Y:S01]  /*1d0a0*/  LOP3.LUT R12, R12, R13, RZ, 0x3c, !PT ;  /* 0x0000000d0c0c7212 */ /* 0x000fe200078e3cff */
[----:B------:R-:W-:Y:S01]  /*1d0b0*/  IMAD R4, R4, UR4, RZ ;  /* 0x0000000404047c24 */ /* 0x000fe2000f8e02ff */
        /* <DEDUP_REMOVED lines=8> */
[----:B------:R-:W-:-:S02]  /*1d140*/  IADD3.X R33, RZ, R127, RZ, P5, !PT ;  /* 0x0000007fff217210 */ /* 0x000fc40002ffe4ff */
[----:B--2---:R-:W-:Y:S02]  /*1d150*/  @P4 SHF.R.U32.HI R67, RZ, R71, R0 ;  /* 0x00000047ff434219 */ /* 0x004fe40000011600 */
[C---:B------:R-:W-:Y:S01]  /*1d160*/  IADD3 R41, P0, R126.reuse, 0x6000, RZ ;  /* 0x000060007e297810 */ /* 0x040fe20007f1e0ff */
[C---:B------:R-:W-:Y:S01]  /*1d170*/  IMAD R69, R3.reuse, UR5, R4 ;  /* 0x0000000503457c24 */ /* 0x040fe2000f8e0204 */
[C---:B------:R-:W-:Y:S01]  /*1d180*/  IADD3 R45, P3, R126.reuse, 0x7000, RZ ;  /* 0x000070007e2d7810 */ /* 0x040fe20007f7e0ff */
[----:B------:R-:W-:Y:S01]  /*1d190*/  IMAD.WIDE.U32 R20, R3, UR4, R20 ;  /* 0x0000000403147c25 */ /* 0x000fe2000f8e0014 */
[C---:B------:R-:W-:Y:S01]  /*1d1a0*/  IADD3 R49, P2, R126.reuse, 0x8000, RZ ;  /* 0x000080007e317810 */ /* 0x040fe20007f5e0ff */
[----:B------:R-:W-:Y:S01]  /*1d1b0*/  ULDC.64 UR4, c[0x0][0xae0] ;  /* 0x0002b80000047ab9 */ /* 0x000fe20000000a00 */
[C---:B------:R-:W-:Y:S01]  /*1d1c0*/  IADD3 R53, P6, R126.reuse, 0x9000, RZ ;  /* 0x000090007e357810 */ /* 0x040fe20007fde0ff */
[----:B------:R-:W5:Y:S01]  /*1d1d0*/  LD.E.128 R12, desc[UR60][R12.64] ;  /* 0x0000003c0c0c7980 */ /* 0x000f62000c101d00 */
[----:B------:R-:W-:-:S02]  /*1d1e0*/  IADD3 R57, P5, R126, 0xa000, RZ ;  /* 0x0000a0007e397810 */ /* 0x000fc40007fbe0ff */
[----:B------:R-:W-:Y:S01]  /*1d1f0*/  IADD3 R9, P1, R126, 0xb000, RZ ;  /* 0x0000b0007e097810 */ /* 0x000fe20007f3e0ff */
[----:B------:R-:W5:Y:S01]  /*1d200*/  LD.E.128 R24, desc[UR60][R24.64] ;  /* 0x0000003c18187980 */ /* 0x000f62000c101d00 */
[----:B------:R-:W-:Y:S02]  /*1d210*/  SHF.R.S32.HI R0, RZ, 0x1f, R67 ;  /* 0x0000001fff007819 */ /* 0x000fe40000011443 */
[----:B------:R-:W-:Y:S01]  /*1d220*/  IADD3 R3, -R67, RZ, RZ ;  /* 0x000000ff43037210 */ /* 0x000fe20007ffe1ff */
        /* <DEDUP_REMOVED lines=9> */
[----:B------:R-:W-:Y:S02]  /*1d2c0*/  LOP3.LUT R8, R9, 0x380, RZ, 0xc0, !PT ;  /* 0x0000038009087812 */ /* 0x000fe400078ec0ff */
[----:B------:R-:W-:Y:S01]  /*1d2d0*/  LOP3.LUT R11, R126, 0x380, RZ, 0xc0, !PT ;  /* 0x000003807e0b7812 */ /* 0x000fe200078ec0ff */
[----:B------:R-:W-:Y:S01]  /*1d2e0*/  IMAD R0, R0, UR4, RZ ;  /* 0x0000000400007c24 */ /* 0x000fe2000f8e02ff */
[----:B------:R-:W-:Y:S01]  /*1d2f0*/  SHF.R.U64 R40, R40, 0x3, RZ ;  /* 0x0000000328287819 */ /* 0x000fe200000012ff */
[----:B------:R-:W-:Y:S01]  /*1d300*/  IMAD R3, R86, R3, R64 ;  /* 0x0000000356037224 */ /* 0x000fe200078e0240 */
[----:B------:R-:W-:Y:S01]  /*1d310*/  SHF.R.U64 R44, R44, 0x3, RZ ;  /* 0x000000032c2c7819 */ /* 0x000fe200000012ff */
[----:B------:R-:W5:Y:S01]  /*1d320*/  LD.E.128 R36, desc[UR60][R36.64] ;  /* 0x0000003c24247980 */ /* 0x000f62000c101d00 */
[----:B------:R-:W-:Y:S02]  /*1d330*/  SHF.R.U64 R48, R48, 0x3, RZ ;  /* 0x0000000330307819 */ /* 0x000fe400000012ff */
[----:B------:R-:W-:-:S02]  /*1d340*/  SHF.R.U64 R52, R52, 0x3, RZ ;  /* 0x0000000334347819 */ /* 0x000fc400000012ff */
[----:B------:R-:W-:Y:S02]  /*1d350*/  SHF.R.U64 R56, R56, 0x3, RZ ;  /* 0x0000000338387819 */ /* 0x000fe400000012ff */
        /* <DEDUP_REMOVED lines=41> */
[----:B------:R-:W-:Y:S01]  /*1d5f0*/  VIADD R0, R2, 0x30820 ;  /* 0x0003082002007836 */ /* 0x000fe20000000000 */
[C---:B------:R-:W-:Y:S01]  /*1d600*/  IADD3 R3, R71.reuse, 0x20, RZ ;  /* 0x0000002047037810 */ /* 0x040fe20007ffe0ff */
[----:B------:R-:W-:-:S03]  /*1d610*/  VIADD R65, R71, 0x40 ;  /* 0x0000004047417836 */ /* 0x000fc60000000000 */
[----:B------:R-:W-:Y:S01]  /*1d620*/  PRMT R0, RZ, 0x654, R0 ;  /* 0x00000654ff007816 */ /* 0x000fe20000000000 */
[C---:B------:R-:W-:Y:S01]  /*1d630*/  VIADD R72, R68.reuse, 0x80 ;  /* 0x0000008044487836 */ /* 0x040fe20000000000 */
[-C--:B------:R-:W-:Y:S01]  /*1d640*/  ISETP.GE.AND P1, PT, R3, R80.reuse, PT ;  /* 0x000000500300720c */ /* 0x080fe20003f26270 */
[----:B-1----:R0:W1:Y:S01]  /*1d650*/  SHFL.IDX PT, R67, R4, RZ, 0x181f ;  /* 0x00181fff04437589 */ /* 0x00206200000e0000 */
[----:B------:R-:W-:Y:S01]  /*1d660*/  IADD3 R70, R68, 0x40, RZ ;  /* 0x0000004044467810 */ /* 0x000fe20007ffe0ff */
[----:B------:R-:W-:Y:S02]  /*1d670*/  BSSY B1, `(.L_x_2883) ;  /* 0x0000015000017945 */ /* 0x000fe40003800000 */
[----:B------:R0:W2:Y:S01]  /*1d680*/  SHFL.IDX PT, R3, R69, RZ, 0x181f ;  /* 0x00181fff45037589 */ /* 0x0000a200000e0000 */
[----:B------:R3:W-:Y:S01]  /*1d690*/  SYNCS.ARRIVE.TRANS64.RED.A1T0 RZ, [R0+URZ], RZ ;  /* 0x000000ff00ff79a7 */ /* 0x0007e2000810043f */
[----:B------:R-:W-:Y:S02]  /*1d6a0*/  ISETP.GE.AND P0, PT, R65, R80, PT ;  /* 0x000000504100720c */ /* 0x000fe40003f06270 */
[----:B------:R-:W-:-:S02]  /*1d6b0*/  SHF.R.S32.HI R73, RZ, 0x1f, R68 ;  /* 0x0000001fff497819 */ /* 0x000fc40000011444 */
        /* <DEDUP_REMOVED lines=16> */
.L_x_2884:
[----:B------:R-:W-:Y:S05]  /*1d7c0*/  BSYNC B1 ;  /* 0x0000000000017941 */ /* 0x000fea0003800000 */
.L_x_2883:
        /* <DEDUP_REMOVED lines=17> */
.L_x_2886:
[----:B------:R-:W-:Y:S05]  /*1d8e0*/  BSYNC B1 ;  /* 0x0000000000017941 */ /* 0x000fea0003800000 */
.L_x_2885:
        /* <DEDUP_REMOVED lines=17> */
.L_x_2888:
[----:B------:R-:W-:Y:S05]  /*1da00*/  BSYNC B1 ;  /* 0x0000000000017941 */ /* 0x000fea0003800000 */
.L_x_2887:
[----:B0-----:R-:W-:Y:S01]  /*1da10*/  VIADD R3, R71, 0x60 ;  /* 0x0000006047037836 */ /* 0x001fe20000000000 */
[----:B--23--:R-:W3:Y:S04]  /*1da20*/  SHFL.IDX PT, R69, R69, 0x3, 0x181f ;  /* 0x00781f0045457f89 */ /* 0x00cee800000e0000 */
[----:B------:R-:W-:Y:S01]  /*1da30*/  ISETP.GE.AND P0, PT, R3, R80, PT ;  /* 0x000000500300720c */ /* 0x000fe20003f06270 */
[----:B----4-:R0:W2:-:S12]  /*1da40*/  SHFL.IDX PT, R13, R4, 0x3, 0x181f ;  /* 0x00781f00040d7f89 */ /* 0x01009800000e0000 */
[----:B0-----:R-:W-:Y:S05]  /*1da50*/  @P0 BRA `(.L_x_2889) ;  /* 0x0000002000980947 */ /* 0x001fea0003800000 */
[----:B------:R-:W-:Y:S02]  /*1da60*/  ULDC UR4, c[0x0][0xac8] ;  /* 0x0002b20000047ab9 */ /* 0x000fe40000000800 */
[----:B------:R-:W-:Y:S02]  /*1da70*/  ISETP.GE.AND P2, PT, R68, UR4, PT ;  /* 0x0000000444007c0c */ /* 0x000fe4000bf46270 */
[----:B------:R-:W-:-:S11]  /*1da80*/  ISETP.GE.AND P3, PT, R70, UR4, PT ;  /* 0x0000000446007c0c */ /* 0x000fd6000bf66270 */
[-C--:B--2---:R-:W-:Y:S02]  /*1da90*/  @!P2 LEA R8, P0, R68, R13.reuse, 0x1 ;  /* 0x0000000d4408a211 */ /* 0x084fe400078008ff */
[----:B------:R-:W-:Y:S02]  /*1daa0*/  @!P3 LEA R10, P1, R70, R13, 0x1 ;  /* 0x0000000d460ab211 */ /* 0x000fe400078208ff */
[-C--:B---3--:R-:W-:Y:S02]  /*1dab0*/  @!P2 LEA.HI.X R9, R68, R69.reuse, R73, 0x1, P0 ;  /* 0x000000454409a211 */ /* 0x088fe400000f0c49 */
        /* <DEDUP_REMOVED lines=9> */
.L_x_2882:
[----:B------:R-:W1:Y:S01]  /*1db50*/  @P4 LDC R13, c[0x0][0xbec] ;  /* 0x0002fb00ff0d4b82 */ /* 0x000e620000000800 */
[----:B------:R-:W-:Y:S01]  /*1db60*/  ULDC.64 UR4, c[0x0][0xb08] ;  /* 0x0002c20000047ab9 */ /* 0x000fe20000000a00 */
[----:B------:R-:W-:Y:S01]  /*1db70*/  ULDC.64 UR6, c[0x0][0xb30] ;  /* 0x0002cc0000067ab9 */ /* 0x000fe20000000a00 */
[----:B0-----:R-:W-:Y:S01]  /*1db80*/  IMAD R11, R4, UR4, RZ ;  /* 0x00000004040b7c24 */ /* 0x001fe2000f8e02ff */
[----:B------:R-:W-:Y:S01]  /*1db90*/  ISETP.GE.AND P0, PT, R12, R80, PT ;  /* 0x000000500c00720c */ /* 0x000fe20003f06270 */
[C---:B------:R-:W-:Y:S01]  /*1dba0*/  IMAD.WIDE.U32 R8, R0.reuse, UR4, RZ ;  /* 0x0000000400087c25 */ /* 0x040fe2000f8e00ff */
[C---:B------:R-:W-:Y:S01]  /*1dbb0*/  IADD3 R84, R229.reuse, 0xa8, RZ ;  /* 0x000000a8e5547810 */ /* 0x040fe20007ffe0ff */
[----:B------:R-:W-:Y:S01]  /*1dbc0*/  BSSY B1, `(.L_x_2890) ;  /* 0x00000cb000017945 */ /* 0x000fe20003800000 */
[----:B------:R-:W0:Y:S01]  /*1dbd0*/  @P4 LDC R4, c[0x0][0xbf0] ;  /* 0x0002fc00ff044b82 */ /* 0x000e220000000800 */
[----:B------:R-:W-:Y:S01]  /*1dbe0*/  IMAD R11, R0, UR5, R11 ;  /* 0x00000005000b7c24 */ /* 0x000fe2000f8e020b */
[----:B------:R-:W-:Y:S01]  /*1dbf0*/  ULDC.64 UR4, c[0x0][0xb38] ;  /* 0x0002ce0000047ab9 */ /* 0x000fe20000000a00 */
[----:B------:R-:W-:Y:S01]  /*1dc00*/  SHF.R.S32.HI R0, RZ, 0x1f, R3 ;  /* 0x0000001fff007819 */ /* 0x000fe20000011403 */
[C---:B------:R-:W-:Y:S01]  /*1dc10*/  VIADD R128, R229.reuse, 0x90 ;  /* 0x00000090e5807836 */ /* 0x040fe20000000000 */
[----:B------:R-:W-:Y:S01]  /*1dc20*/  IADD3 R126, R229, 0x98, RZ ;  /* 0x00000098e57e7810 */ /* 0x000fe20007ffe0ff */
[----:B------:R-:W-:Y:S01]  /*1dc30*/  IMAD.IADD R9, R9, 0x1, R11 ;  /* 0x0000000109097824 */ /* 0x000fe200078e020b */
[C---:B------:R-:W-:Y:S01]  /*1dc40*/  IADD3 R130, R229.reuse, 0x88, RZ ;  /* 0x00000088e5827810 */ /* 0x040fe20007ffe0ff */
[C---:B------:R-:W-:Y:S01]  /*1dc50*/  VIADD R132, R229.reuse, 0x80 ;  /* 0x00000080e5847836 */ /* 0x040fe20000000000 */
[----:B------:R-:W-:Y:S01]  /*1dc60*/  IADD3 R138, R229, 0x68, RZ ;  /* 0x00000068e58a7810 */ /* 0x000fe20007ffe0ff */
[----:B------:R-:W-:Y:S01]  /*1dc70*/  IMAD.WIDE.U32 R8, R197, UR4, R8 ;  /* 0x00000004c5087c25 */ /* 0x000fe2000f8e0008 */
[----:B------:R-:W-:-:S02]  /*1dc80*/  IADD3 R142, R229, 0x58, RZ ;  /* 0x00000058e58e7810 */ /* 0x000fc40007ffe0ff */
[----:B------:R-:W-:Y:S01]  /*1dc90*/  IADD3 R146, R229, 0x48, RZ ;  /* 0x00000048e5927810 */ /* 0x000fe20007ffe0ff */
[----:B------:R-:W-:Y:S01]  /*1dca0*/  IMAD R9, R197, UR5, R9 ;  /* 0x00000005c5097c24 */ /* 0x000fe2000f8e0209 */
[----:B------:R-:W-:Y:S01]  /*1dcb0*/  ULDC.64 UR4, c[0x0][0xb40] ;  /* 0x0002d00000047ab9 */ /* 0x000fe20000000a00 */
[----:B-1----:R-:W-:Y:S01]  /*1dcc0*/  @P4 IMAD.HI.U32 R13, R82, R13, RZ ;  /* 0x0000000d520d4227 */ /* 0x002fe200078e00ff */
[C---:B------:R-:W-:Y:S02]  /*1dcd0*/  IADD3 R152, R229.reuse, 0x30, RZ ;  /* 0x00000030e5987810 */ /* 0x040fe40007ffe0ff */
[----:B------:R-:W-:Y:S01]  /*1dce0*/  IADD3 R158, R229, 0x18, RZ ;  /* 0x00000018e59e7810 */ /* 0x000fe20007ffe0ff */
[----:B------:R-:W-:Y:S01]  /*1dcf0*/  IMAD R0, R0, UR4, RZ ;  /* 0x0000000400007c24 */ /* 0x000fe2000f8e02ff */
[----:B------:R-:W-:Y:S01]  /*1dd00*/  SHF.R.S32.HI R84, RZ, 0x1f, R84 ;  /* 0x0000001fff547819 */ /* 0x000fe20000011454 */
[----:B------:R-:W-:Y:S01]  /*1dd10*/  IMAD.WIDE.U32 R8, R3, UR4, R8 ;  /* 0x0000000403087c25 */ /* 0x000fe2000f8e0008 */
[----:B------:R-:W-:-:S02]  /*1dd20*/  SHF.R.S32.HI R126, RZ, 0x1f, R126 ;  /* 0x0000001fff7e7819 */ /* 0x000fc4000001147e */
[----:B------:R-:W-:Y:S01]  /*1dd30*/  SHF.R.S32.HI R128, RZ, 0x1f, R128 ;  /* 0x0000001fff807819 */ /* 0x000fe20000011480 */
[----:B------:R-:W-:Y:S01]  /*1dd40*/  IMAD R11, R3, UR5, R0 ;  /* 0x00000005030b7c24 */ /* 0x000fe2000f8e0200 */
[----:B------:R-:W-:Y:S01]  /*1dd50*/  MOV R3, R82 ;  /* 0x0000005200037202 */ /* 0x000fe20000000f00 */
[----:B------:R-:W-:Y:S01]  /*1dd60*/  ULDC.64 UR4, c[0x0][0xb48] ;  /* 0x0002d20000047ab9 */ /* 0x000fe20000000a00 */
[----:B0-----:R-:W-:Y:S01]  /*1dd70*/  @P4 SHF.R.U32.HI R3, RZ, R4, R13 ;  /* 0x00000004ff034219 */ /* 0x001fe2000001160d */
[----:B------:R-:W-:Y:S01]  /*1dd80*/  IMAD.IADD R9, R9, 0x1, R11 ;  /* 0x0000000109097824 */ /* 0x000fe200078e020b */
[----:B------:R-:W-:Y:S01]  /*1dd90*/  IADD3 R4, R2, 0x30820, RZ ;  /* 0x0003082002047810 */ /* 0x000fe20007ffe0ff */
[----:B------:R-:W-:Y:S01]  /*1dda0*/  VIADD R136, R229, 0x70 ;  /* 0x00000070e5887836 */ /* 0x000fe20000000000 */
[--C-:B------:R-:W-:Y:S01]  /*1ddb0*/  SHF.R.S32.HI R0, RZ, 0x1f, R3.reuse ;  /* 0x0000001fff007819 */ /* 0x100fe20000011403 */
[----:B------:R-:W-:Y:S01]  /*1ddc0*/  IMAD.MOV R11, RZ, RZ, -R3 ;  /* 0x000000ffff0b7224 */ /* 0x000fe200078e0a03 */
[----:B------:R-:W-:Y:S01]  /*1ddd0*/  PRMT R4, RZ, 0x654, R4 ;  /* 0x00000654ff047816 */ /* 0x000fe20000000004 */
[----:B------:R-:W-:Y:S01]  /*1dde0*/  IMAD.WIDE.U32 R8, R134, UR4, R8 ;  /* 0x0000000486087c25 */ /* 0x000fe2000f8e0008 */
[----:B------:R-:W-:-:S02]  /*1ddf0*/  SHF.R.S32.HI R130, RZ, 0x1f, R130 ;  /* 0x0000001fff827819 */ /* 0x000fc40000011482 */
[----:B------:R0:W-:Y:S01]  /*1de00*/  SYNCS.ARRIVE.TRANS64.RED.A1T0 RZ, [R4+URZ], RZ ;  /* 0x000000ff04ff79a7 */ /* 0x0001e2000810043f */
[----:B------:R-:W-:Y:S01]  /*1de10*/  IMAD R11, R86, R11, R82 ;  /* 0x0000000b560b7224 */ /* 0x000fe200078e0252 */
[----:B------:R-:W-:Y:S01]  /*1de20*/  SHF.R.S32.HI R132, RZ, 0x1f, R132 ;  /* 0x0000001fff847819 */ /* 0x000fe20000011484 */
[----:B------:R-:W-:Y:S01]  /*1de30*/  IMAD R0, R0, UR6, RZ ;  /* 0x0000000600007c24 */ /* 0x000fe2000f8e02ff */
[----:B------:R-:W-:Y:S01]  /*1de40*/  SHF.R.S32.HI R136, RZ, 0x1f, R136 ;  /* 0x0000001fff887819 */ /* 0x000fe20000011488 */
[----:B------:R-:W-:Y:S01]  /*1de50*/  IMAD R9, R134, UR5, R9 ;  /* 0x0000000586097c24 */ /* 0x000fe2000f8e0209 */
[----:B------:R-:W-:Y:S01]  /*1de60*/  ULDC.64 UR4, c[0x0][0xb28] ;  /* 0x0002ca0000047ab9 */ /* 0x000fe20000000a00 */
[C---:B------:R-:W-:Y:S01]  /*1de70*/  IMAD R13, R3.reuse, UR7, R0 ;  /* 0x00000007030d7c24 */ /* 0x040fe2000f8e0200 */
[----:B------:R-:W-:Y:S01]  /*1de80*/  SHF.R.S32.HI R0, RZ, 0x1f, R11 ;  /* 0x0000001fff007819 */ /* 0x000fe2000001140b */
[----:B------:R-:W-:Y:S01]  /*1de90*/  IMAD.WIDE.U32 R8, R3, UR6, R8 ;  /* 0x0000000603087c25 */ /* 0x000fe2000f8e0008 */
[----:B------:R-:W-:-:S02]  /*1dea0*/  IADD3 R134, R229, 0x78, RZ ;  /* 0x00000078e5867810 */ /* 0x000fc40007ffe0ff */
[----:B------:R-:W-:Y:S01]  /*1deb0*/  SHF.R.S32.HI R138, RZ, 0x1f, R138 ;  /* 0x0000001fff8a7819 */ /* 0x000fe2000001148a */
[----:B------:R-:W-:Y:S01]  /*1dec0*/  IMAD R0, R0, UR4, RZ ;  /* 0x0000000400007c24 */ /* 0x000fe2000f8e02ff */
[----:B------:R-:W-:Y:S01]  /*1ded0*/  SHF.R.S32.HI R134, RZ, 0x1f, R134 ;  /* 0x0000001fff867819 */ /* 0x000fe20000011486 */
[----:B------:R-:W-:Y:S01]  /*1dee0*/  IMAD.IADD R9, R9, 0x1, R13 ;  /* 0x0000000109097824 */ /* 0x000fe200078e020d */
[----:B------:R-:W-:Y:S01]  /*1def0*/  SHF.R.S32.HI R142, RZ, 0x1f, R142 ;  /* 0x0000001fff8e7819 */ /* 0x000fe2000001148e */
[C---:B------:R-:W-:Y:S01]  /*1df00*/  IMAD R3, R11.reuse, UR5, R0 ;  /* 0x000000050b037c24 */ /* 0x040fe2000f8e0200 */
[----:B------:R-:W-:Y:S01]  /*1df10*/  SHF.R.S32.HI R146, RZ, 0x1f, R146 ;  /* 0x0000001fff927819 */ /* 0x000fe20000011492 */
[----:B------:R-:W-:Y:S01]  /*1df20*/  IMAD.WIDE.U32 R8, R11, UR4, R8 ;  /* 0x000000040b087c25 */ /* 0x000fe2000f8e0008 */
[----:B------:R-:W-:Y:S01]  /*1df30*/  ULDC.64 UR4, c[0x0][0xb00] ;  /* 0x0002c00000047ab9 */ /* 0x000fe20000000a00 */
[----:B------:R-:W-:Y:S02]  /*1df40*/  IADD3 R149, R229, 0x38, RZ ;  /* 0x00000038e5957810 */ /* 0x000fe40007ffe0ff */
[----:B------:R-:W-:Y:S01]  /*1df50*/  IMAD.IADD R3, R9, 0x1, R3 ;  /* 0x0000000109037824 */ /* 0x000fe200078e0203 */
[C---:B------:R-:W-:Y:S01]  /*1df60*/  LEA R0, P1, R8.reuse, UR4, 0x2 ;  /* 0x0000000408007c11 */ /* 0x040fe2000f8210ff */
[C---:B------:R-:W-:Y:S01]  /*1df70*/  VIADD R86, R229.reuse, 0xa0 ;  /* 0x000000a0e5567836 */ /* 0x040fe20000000000 */
[----:B------:R-:W-:Y:S01]  /*1df80*/  SHF.R.S32.HI R152, RZ, 0x1f, R152 ;  /* 0x0000001fff987819 */ /* 0x000fe20000011498 */
[C---:B------:R-:W-:Y:S01]  /*1df90*/  VIADD R140, R229.reuse, 0x60 ;  /* 0x00000060e58c7836 */ /* 0x040fe20000000000 */
[----:B------:R-:W-:Y:S01]  /*1dfa0*/  LEA.HI.X R3, R8, UR5, R3, 0x2, P1 ;  /* 0x0000000508037c11 */ /* 0x000fe200088f1403 */
        /* <DEDUP_REMOVED lines=17> */
[C---:B------:R-:W-:Y:S01]  /*1e0c0*/  IADD3 R155, R229.reuse, 0x20, RZ ;  /* 0x00000020e59b7810 */ /* 0x040fe20007ffe0ff */
        /* <DEDUP_REMOVED lines=18> */
[C---:B------:R-:W-:Y:S02]  /*1e1f0*/  VIADD R151, R229.reuse, 0x30 ;  /* 0x00000030e5977836 */ /* 0x040fe40000000000 */
[C---:B------:R-:W-:Y:S02]  /*1e200*/  VIADD R153, R229.reuse, 0x28 ;  /* 0x00000028e5997836 */ /* 0x040fe40000000000 */
[C---:B------:R-:W-:Y:S02]  /*1e210*/  VIADD R157, R229.reuse, 0x18 ;  /* 0x00000018e59d7836 */ /* 0x040fe40000000000 */
[----:B------:R-:W-:Y:S01]  /*1e220*/  VIADD R159, R229, 0x10 ;  /* 0x00000010e59f7836 */ /* 0x000fe20000000000 */
[----:B012---:R-:W-:Y:S06]  /*1e230*/  @P0 BRA `(.L_x_2891) ;  /* 0x00000004008c0947 */ /* 0x007fec0003800000 */
[----:B------:R-:W-:Y:S02]  /*1e240*/  ULDC UR4, c[0x0][0xac8] ;  /* 0x0002b20000047ab9 */ /* 0x000fe40000000800 */
[----:B------:R-:W-:Y:S02]  /*1e250*/  ISETP.GE.AND P0, PT, R229, UR4, PT ;  /* 0x00000004e5007c0c */ /* 0x000fe4000bf06270 */
[----:B------:R-:W-:Y:S02]  /*1e260*/  ISETP.GE.AND P5, PT, R161, UR4, PT ;  /* 0x00000004a1007c0c */ /* 0x000fe4000bfa6270 */
[----:B------:R-:W-:Y:S02]  /*1e270*/  ISETP.GE.AND P4, PT, R159, UR4, PT ;  /* 0x000000049f007c0c */ /* 0x000fe4000bf86270 */
[----:B------:R-:W-:-:S07]  /*1e280*/  ISETP.GE.AND P3, PT, R157, UR4, PT ;  /* 0x000000049d007c0c */ /* 0x000fce000bf66270 */
        /* <DEDUP_REMOVED lines=8> */
[----:B0-----:R-:W-:Y:S01]  /*1e310*/  @!P5 LEA R10, P1, R161, R8, 0x2 ;  /* 0x00000008a10ad211 */ /* 0x001fe200078210ff */
[----:B------:R-:W-:-:S03]  /*1e320*/  VIADD R25, R229, 0xb8 ;  /* 0x000000b8e5197836 */ /* 0x000fc60000000000 */
[----:B------:R-:W-:Y:S02]  /*1e330*/  @!P5 LEA.HI.X R11, R161, R9, R162, 0x2, P1 ;  /* 0x00000009a10bd211 */ /* 0x000fe400008f14a2 */
[----:B------:R-:W-:Y:S02]  /*1e340*/  ISETP.GE.AND P1, PT, R153, UR4, PT ;  /* 0x0000000499007c0c */ /* 0x000fe4000bf26270 */
[----:B------:R-:W-:Y:S01]  /*1e350*/  SHF.R.S32.HI R4, RZ, 0x1f, R25 ;  /* 0x0000001fff047819 */ /* 0x000fe20000011419 */
[----:B------:R0:W-:Y:S04]  /*1e360*/  @!P5 ST.E.64 desc[UR60][R10.64], R28 ;  /* 0x0000001c0a00d985 */ /* 0x0001e8000c101b3c */
[----:B------:R1:W-:Y:S01]  /*1e370*/  @!P4 ST.E.64 desc[UR60][R12.64], R32 ;  /* 0x000000200c00c985 */ /* 0x0003e2000c101b3c */
[----:B------:R-:W-:-:S03]  /*1e380*/  ISETP.GE.AND P4, PT, R147, UR4, PT ;  /* 0x0000000493007c0c */ /* 0x000fc6000bf86270 */
[----:B------:R2:W-:Y:S01]  /*1e390*/  @!P3 ST.E.64 desc[UR60][R14.64], R36 ;  /* 0x000000240e00b985 */ /* 0x0005e2000c101b3c */
[----:B------:R-:W-:Y:S02]  /*1e3a0*/  ISETP.GE.AND P3, PT, R149, UR4, PT ;  /* 0x0000000495007c0c */ /* 0x000fe4000bf66270 */
[-C--:B0-----:R-:W-:Y:S02]  /*1e3b0*/  @!P0 LEA R10, P6, R155, R8.reuse, 0x2 ;  /* 0x000000089b0a8211 */ /* 0x081fe400078c10ff */
[----:B------:R-:W-:Y:S02]  /*1e3c0*/  SHF.R.S32.HI R29, RZ, 0x1f, R82 ;  /* 0x0000001fff1d7819 */ /* 0x000fe40000011452 */
[-C--:B-1----:R-:W-:Y:S02]  /*1e3d0*/  @!P1 LEA R12, P5, R153, R8.reuse, 0x2 ;  /* 0x00000008990c9211 */ /* 0x082fe400078a10ff */
[----:B------:R-:W-:Y:S02]  /*1e3e0*/  @!P0 LEA.HI.X R11, R155, R9, R156, 0x2, P6 ;  /* 0x000000099b0b8211 */ /* 0x000fe400030f149c */
[----:B--2---:R-:W-:-:S02]  /*1e3f0*/  @!P2 LEA R14, P6, R151, R8, 0x2 ;  /* 0x00000008970ea211 */ /* 0x004fc400078c10ff */
[-C--:B------:R-:W-:Y:S01]  /*1e400*/  @!P1 LEA.HI.X R13, R153, R9.reuse, R154, 0x2, P5 ;  /* 0x00000009990d9211 */ /* 0x080fe200028f149a */
[----:B------:R0:W-:Y:S01]  /*1e410*/  @!P0 ST.E.64 desc[UR60][R10.64], R40 ;  /* 0x000000280a008985 */ /* 0x0001e2000c101b3c */
[----:B------:R-:W-:Y:S02]  /*1e420*/  ISETP.GE.AND P5, PT, R145, UR4, PT ;  /* 0x0000000491007c0c */ /* 0x000fe4000bfa6270 */
[----:B------:R-:W-:Y:S01]  /*1e430*/  @!P2 LEA.HI.X R15, R151, R9, R152, 0x2, P6 ;  /* 0x00000009970fa211 */ /* 0x000fe200030f1498 */
[----:B------:R1:W-:Y:S01]  /*1e440*/  @!P1 ST.E.64 desc[UR60][R12.64], R44 ;  /* 0x0000002c0c009985 */ /* 0x0003e2000c101b3c */
[----:B------:R-:W-:Y:S02]  /*1e450*/  ISETP.GE.AND P0, PT, R143, UR4, PT ;  /* 0x000000048f007c0c */ /* 0x000fe4000bf06270 */
[----:B------:R-:W-:Y:S01]  /*1e460*/  ISETP.GE.AND P1, PT, R141, UR4, PT ;  /* 0x000000048d007c0c */ /* 0x000fe2000bf26270 */
[----:B------:R2:W-:Y:S01]  /*1e470*/  @!P2 ST.E.64 desc[UR60][R14.64], R48 ;  /* 0x000000300e00a985 */ /* 0x0005e2000c101b3c */
[----:B0-----:R-:W-:-:S02]  /*1e480*/  @!P3 LEA R10, P6, R149, R8, 0x2 ;  /* 0x00000008950ab211 */ /* 0x001fc400078c10ff */
[-C--:B-1----:R-:W-:Y:S02]  /*1e490*/  @!P4 LEA R12, P2, R147, R8.reuse, 0x2 ;  /* 0x00000008930cc211 */ /* 0x082fe400078410ff */
[-C--:B------:R-:W-:Y:S02]  /*1e4a0*/  @!P3 LEA.HI.X R11, R149, R9.reuse, R150, 0x2, P6 ;  /* 0x00000009950bb211 */ /* 0x080fe400030f1496 */
        /* <DEDUP_REMOVED lines=40> */
[----:B--2---:R-:W-:Y:S01]  /*1e730*/  @!P1 LEA R14, P3, R127, R8, 0x2 ;  /* 0x000000087f0e9211 */ /* 0x004fe200078610ff */
        /* <DEDUP_REMOVED lines=19> */
.L_x_2891:
[----:B------:R-:W-:Y:S05]  /*1e870*/  BSYNC B1 ;  /* 0x0000000000017941 */ /* 0x000fea0003800000 */
.L_x_2890:
        /* <DEDUP_REMOVED lines=11> */
[----:B--2---:R-:W-:Y:S02]  /*1e930*/  @!P2 LEA R10, P0, R161, R8, 0x2 ;  /* 0x00000008a10aa211 */ /* 0x004fe400078010ff */
        /* <DEDUP_REMOVED lines=77> */
[C---:B-1----:R-:W-:Y:S02]  /*1ee10*/  @!P2 LEA R26, P6, R82.reuse, R8, 0x2 ;  /* 0x00000008521aa211 */ /* 0x042fe400078c10ff */
[-C--:B------:R-:W-:Y:S01]  /*1ee20*/  @!P4 LEA.HI.X R21, R85, R9.reuse, R86, 0x2, P1 ;  /* 0x000000095515c211 */ /* 0x080fe200008f1456 */
[----:B------:R4:W-:Y:S01]  /*1ee30*/  @!P5 ST.E.64 desc[UR60][R14.64], R102 ;  /* 0x000000660e00d985 */ /* 0x0009e2000c101b3c */
[-C--:B------:R-:W-:Y:S02]  /*1ee40*/  @!P3 LEA.HI.X R25, R83, R9.reuse, R84, 0x2, P0 ;  /* 0x000000095319b211 */ /* 0x080fe400000f1454 */
[----:B------:R-:W-:Y:S01]  /*1ee50*/  @!P2 LEA.HI.X R27, R82, R9, R3, 0x2, P6 ;  /* 0x00000009521ba211 */ /* 0x000fe200030f1403 */
[----:B------:R4:W-:Y:S01]  /*1ee60*/  @!P4 ST.E.64 desc[UR60][R20.64], R106 ;  /* 0x0000006a1400c985 */ /* 0x0009e2000c101b3c */
[----:B------:R-:W-:-:S03]  /*1ee70*/  IADD3 R3, R229, 0xb8, RZ ;  /* 0x000000b8e5037810 */ /* 0x000fc60007ffe0ff */
[----:B------:R4:W-:Y:S01]  /*1ee80*/  @!P3 ST.E.64 desc[UR60][R24.64], R110 ;  /* 0x0000006e1800b985 */ /* 0x0009e2000c101b3c */
[----:B------:R-:W-:-:S03]  /*1ee90*/  ISETP.GE.AND P0, PT, R3, UR4, PT ;  /* 0x0000000403007c0c */ /* 0x000fc6000bf06270 */
[----:B------:R4:W-:Y:S10]  /*1eea0*/  @!P2 ST.E.64 desc[UR60][R26.64], R114 ;  /* 0x000000721a00a985 */ /* 0x0009f4000c101b3c */
[----:B------:R-:W-:Y:S05]  /*1eeb0*/  @P0 BRA `(.L_x_2889) ;  /* 0x0000000c00800947 */ /* 0x000fea0003800000 */
[----:B------:R-:W-:Y:S02]  /*1eec0*/  LEA R8, P0, R3, R8, 0x2 ;  /* 0x0000000803087211 */ /* 0x000fe400078010ff */
[----:B------:R-:W-:-:S04]  /*1eed0*/  SHF.R.S32.HI R0, RZ, 0x1f, R3 ;  /* 0x0000001fff007819 */ /* 0x000fc80000011403 */
[----:B------:R-:W-:-:S05]  /*1eee0*/  LEA.HI.X R9, R3, R9, R0, 0x2, P0 ;  /* 0x0000000903097211 */ /* 0x000fca00000f1400 */
[----:B------:R0:W-:Y:S01]  /*1eef0*/  ST.E.64 desc[UR60][R8.64], R118 ;  /* 0x0000007608007985 */ /* 0x0001e2000c101b3c */
[----:B------:R-:W-:Y:S05]  /*1ef00*/  BRA `(.L_x_2889) ;  /* 0x0000000c006c7947 */ /* 0x000fea0003800000 */
.L_x_2880:
[----:B--2---:R-:W2:Y:S01]  /*1ef10*/  LDL.LU R4, [R1+0x48] ;  /* 0x0000480001047983 */ /* 0x004ea20000300800 */
[----:B------:R-:W-:Y:S01]  /*1ef20*/  ULDC.64 UR6, c[0x0][0xc08] ;  /* 0x0003020000067ab9 */ /* 0x000fe20000000a00 */
[----:B------:R-:W-:Y:S02]  /*1ef30*/  ULDC.64 UR4, c[0x0][0xc00] ;  /* 0x0003000000047ab9 */ /* 0x000fe40000000a00 */
[----:B0-----:R-:W3:Y:S04]  /*1ef40*/  LDL.LU R0, [R1+0x4c] ;  /* 0x00004c0001007983 */ /* 0x001ee80000300800 */
[----:B------:R-:W4:Y:S01]  /*1ef50*/  LDL R12, [R1+0x40] ;  /* 0x00004000010c7983 */ /* 0x000f220000100800 */
[----:B------:R-:W-:Y:S01]  /*1ef60*/  ISETP.NE.U32.AND P1, PT, RZ, UR6, PT ;  /* 0x00000006ff007c0c */ /* 0x000fe2000bf25070 */
[----:B------:R-:W-:Y:S01]  /*1ef70*/  IMAD.MOV.U32 R3, RZ, RZ, RZ ;  /* 0x000000ffff037224 */ /* 0x000fe200078e00ff */
[----:B------:R-:W-:-:S02]  /*1ef80*/  ISETP.NE.U32.AND P0, PT, RZ, UR4, PT ;  /* 0x00000004ff007c0c */ /* 0x000fc4000bf05070 */
[----:B------:R-:W-:Y:S02]  /*1ef90*/  ISETP.NE.AND.EX P1, PT, RZ, UR7, PT, P1 ;  /* 0x00000007ff007c0c */ /* 0x000fe4000bf25310 */
[----:B------:R-:W-:Y:S01]  /*1efa0*/  ISETP.NE.AND.EX P0, PT, RZ, UR5, PT, P0 ;  /* 0x00000005ff007c0c */ /* 0x000fe2000bf05300 */
[----:B------:R-:W0:Y:S01]  /*1efb0*/  S2R R35, SR_TID.X ;  /* 0x0000000000237919 */ /* 0x000e220000002100 */
[----:B--2---:R-:W-:-:S04]  /*1efc0*/  IADD3 R8, P2, R4, UR4, RZ ;  /* 0x0000000404087c10 */ /* 0x004fc8000ff5e0ff */
[----:B---3--:R-:W-:-:S05]  /*1efd0*/  IADD3.X R9, R0, UR5, RZ, P2, !PT ;  /* 0x0000000500097c10 */ /* 0x008fca00097fe4ff */
[----:B------:R-:W-:Y:S01]  /*1efe0*/  @P1 IADD3 R10, P2, R4, UR6, RZ ;  /* 0x00000006040a1c10 */ /* 0x000fe2000ff5e0ff */
[----:B------:R-:W-:Y:S01]  /*1eff0*/  ULDC UR4, c[0x0][0xa88] ;  /* 0x0002a20000047ab9 */ /* 0x000fe20000000800 */
[----:B------:R2:W5:Y:S02]  /*1f000*/  @P0 LDG.E R3, desc[UR60][R8.64] ;  /* 0x0000003c08030981 */ /* 0x000564000c1e1900 */
[----:B------:R-:W-:Y:S01]  /*1f010*/  @P1 IADD3.X R11, R0, UR7, RZ, P2, !PT ;  /* 0x00000007000b1c10 */ /* 0x000fe200097fe4ff */
[----:B------:R-:W-:-:S06]  /*1f020*/  IMAD.U32 R0, RZ, RZ, UR4 ;  /* 0x00000004ff007e24 */ /* 0x000fcc000f8e00ff */
[----:B------:R2:W5:Y:S01]  /*1f030*/  @P1 LDG.E R0, desc[UR60][R10.64] ;  /* 0x0000003c0a001981 */ /* 0x000562000c1e1900 */
[----:B----4-:R-:W-:Y:S02]  /*1f040*/  ISETP.NE.AND P2, PT, R12, RZ, PT ;  /* 0x000000ff0c00720c */ /* 0x010fe40003f45270 */
[----:B0-----:R-:W-:-:S04]  /*1f050*/  IADD3 R4, R35, -0x80, RZ ;  /* 0xffffff8023047810 */ /* 0x001fc80007ffe0ff */
[----:B------:R-:W-:-:S07]  /*1f060*/  ISETP.GT.AND P3, PT, R4, 0x7f, PT ;  /* 0x0000007f0400780c */ /* 0x000fce0003f64270 */
[----:B------:R-:W0:Y:S02]  /*1f070*/  @!P2 LDC R12, c[0x0][0xad4] ;  /* 0x0002b500ff0cab82 */ /* 0x000e240000000800 */
[----:B0-----:R2:W-:Y:S01]  /*1f080*/  @!P2 STL [R1+0x40], R12 ;  /* 0x0000400c0100a387 */ /* 0x0015e20000100800 */
[----:B------:R-:W-:Y:S01]  /*1f090*/  ISETP.GT.AND P2, PT, R12, 0x1, PT ;  /* 0x000000010c00780c */ /* 0x000fe20003f44270 */
[----:B------:R-:W-:-:S12]  /*1f0a0*/  @P1 BRA `(.L_x_2892) ;  /* 0x0000000000101947 */ /* 0x000fd80003800000 */
[----:B------:R-:W-:Y:S05]  /*1f0b0*/  @!P0 BRA `(.L_x_2892) ;  /* 0x00000000000c8947 */ /* 0x000fea0003800000 */
[----:B--2---:R-:W2:Y:S04]  /*1f0c0*/  LDG.E R11, desc[UR60][R8.64] ;  /* 0x0000003c080b7981 */ /* 0x004ea8000c1e1900 */
[----:B-----5:R-:W2:Y:S02]  /*1f0d0*/  LDG.E R0, desc[UR60][R8.64+0x4] ;  /* 0x0000043c08007981 */ /* 0x020ea4000c1e1900 */
[----:B--2---:R-:W-:-:S07]  /*1f0e0*/  IMAD.IADD R0, R0, 0x1, -R11 ;  /* 0x0000000100007824 */ /* 0x004fce00078e0a0b */
.L_x_2892:
[----:B--2---:R-:W2:Y:S04]  /*1f0f0*/  LDL.LU R8, [R1+0x44] ;  /* 0x0000440001087983 */ /* 0x004ea80000300800 */
[----:B------:R-:W3:Y:S01]  /*1f100*/  LDL.LU R4, [R1+0x5c] ;  /* 0x00005c0001047983 */ /* 0x000ee20000300800 */
[----:B------:R-:W-:Y:S01]  /*1f110*/  BSSY B1, `(.L_x_2893) ;  /* 0x0000036000017945 */ /* 0x000fe20003800000 */
[----:B-----5:R-:W-:Y:S02]  /*1f120*/  SHF.R.S32.HI R28, RZ, 0x1f, R3 ;  /* 0x0000001fff1c7819 */ /* 0x020fe40000011403 */
[----:B--2---:R-:W-:Y:S02]  /*1f130*/  SEL R33, R8, RZ, !P0 ;  /* 0x000000ff08217207 */ /* 0x004fe40004000000 */
[----:B---3--:R-:W-:Y:S01]  /*1f140*/  SEL R30, R4, RZ, !P0 ;  /* 0x000000ff041e7207 */ /* 0x008fe20004000000 */
[----:B------:R-:W-:Y:S06]  /*1f150*/  @P3 BRA `(.L_x_2894) ;  /* 0x0000000000c43947 */ /* 0x000fec0003800000 */
[----:B------:R-:W0:Y:S01]  /*1f160*/  LDC R37, c[0x0][0xbe8] ;  /* 0x0002fa00ff257b82 */ /* 0x000e220000000800 */
[----:B------:R-:W-:Y:S01]  /*1f170*/  IADD3 R35, R226, -0x80, R35 ;  /* 0xffffff80e2237810 */ /* 0x000fe20007ffe023 */
[----:B0-----:R-:W-:-:S05]  /*1f180*/  IMAD R4, R0, R37, RZ ;  /* 0x0000002500047224 */ /* 0x001fca00078e02ff */
[----:B------:R-:W-:-:S13]  /*1f190*/  ISETP.GE.AND P0, PT, R35, R4, PT ;  /* 0x000000042300720c */ /* 0x000fda0003f06270 */
[----:B------:R-:W-:Y:S05]  /*1f1a0*/  @P0 BRA `(.L_x_2894) ;  /* 0x0000000000b00947 */ /* 0x000fea0003800000 */
[----:B------:R-:W2:Y:S01]  /*1f1b0*/  LDL.LU R32, [R1+0x54] ;  /* 0x0000540001207983 */ /* 0x000ea20000300800 */
[----:B------:R-:W-:Y:S01]  /*1f1c0*/  IMAD.MOV.U32 R26, RZ, RZ, 0x9b8 ;  /* 0x000009b8ff1a7424 */ /* 0x000fe200078e00ff */
[----:B------:R-:W-:Y:S01]  /*1f1d0*/  ISETP.GT.AND P0, PT, R12, 0x1, PT ;  /* 0x000000010c00780c */ /* 0x000fe20003f04270 */
[----:B------:R-:W0:Y:S01]  /*1f1e0*/  LDC.64 R8, c[0x0][0xba8] ;  /* 0x0002ea00ff087b82 */ /* 0x000e220000000a00 */
[----:B------:R-:W-:Y:S02]  /*1f1f0*/  ISETP.NE.AND P1, PT, R37, 0x1, PT ;  /* 0x000000012500780c */ /* 0x000fe40003f25270 */
[----:B------:R-:W-:Y:S02]  /*1f200*/  SEL R26, R26, 0x978, P0 ;  /* 0x000009781a1a7807 */ /* 0x000fe40000000000 */
[----:B------:R-:W-:-:S03]  /*1f210*/  MOV R27, R35 ;  /* 0x00000023001b7202 */ /* 0x000fc60000000f00 */
[----:B------:R-:W3:Y:S08]  /*1f220*/  LDC.64 R20, c[0x0][R26+0x220] ;  /* 0x000088001a147b82 */ /* 0x000ef00000000a00 */
[----:B------:R-:W4:Y:S08]  /*1f230*/  LDC.64 R24, c[0x0][R26+0x218] ;  /* 0x000086001a187b82 */ /* 0x000f300000000a00 */
[----:B------:R-:W5:Y:S08]  /*1f240*/  LDC.64 R12, c[0x0][R26+0x228] ;  /* 0x00008a001a0c7b82 */ /* 0x000f700000000a00 */
[----:B------:R-:W1:Y:S08]  /*1f250*/  @P1 LDC R4, c[0x0][0xbec] ;  /* 0x0002fb00ff041b82 */ /* 0x000e700000000800 */
[----:B------:R-:W5:Y:S08]  /*1f260*/  LDC.64 R10, c[0x0][R26+0x210] ;  /* 0x000084001a0a7b82 */ /* 0x000f700000000a00 */
[----:B------:R-:W5:Y:S01]  /*1f270*/  @P1 LDC R31, c[0x0][0xbf0] ;  /* 0x0002fc00ff1f1b82 */ /* 0x000f620000000800 */
[----:B-1----:R-:W-:-:S07]  /*1f280*/  @P1 IMAD.HI.U32 R4, R35, R4, RZ ;  /* 0x0000000423041227 */ /* 0x002fce00078e00ff */
[----:B0-----:R-:W0:Y:S01]  /*1f290*/  @!P0 LDC R8, c[0x0][0xb50] ;  /* 0x0002d400ff088b82 */ /* 0x001e220000000800 */
[-C--:B---3--:R-:W-:Y:S02]  /*1f2a0*/  IMAD R21, R21, R33.reuse, RZ ;  /* 0x0000002115157224 */ /* 0x088fe400078e02ff */
[----:B------:R-:W-:-:S05]  /*1f2b0*/  IMAD.WIDE.U32 R14, R20, R33, RZ ;  /* 0x00000021140e7225 */ /* 0x000fca00078e00ff */
[----:B------:R-:W1:Y:S01]  /*1f2c0*/  @!P0 LDC R9, c[0x0][0xb54] ;  /* 0x0002d500ff098b82 */ /* 0x000e620000000800 */
[-C--:B----4-:R-:W-:Y:S02]  /*1f2d0*/  IMAD R29, R25, R197.reuse, RZ ;  /* 0x000000c5191d7224 */ /* 0x090fe400078e02ff */
[----:B------:R-:W-:Y:S01]  /*1f2e0*/  IMAD.WIDE.U32 R24, R24, R197, RZ ;  /* 0x000000c518187225 */ /* 0x000fe200078e00ff */
[----:B-----5:R-:W-:-:S03]  /*1f2f0*/  @P1 SHF.R.U32.HI R27, RZ, R31, R4 ;  /* 0x0000001fff1b1219 */ /* 0x020fc60000011604 */
[----:B------:R-:W-:Y:S01]  /*1f300*/  IMAD R31, R20, R30, R21 ;  /* 0x0000001e141f7224 */ /* 0x000fe200078e0215 */
[----:B------:R-:W-:Y:S01]  /*1f310*/  IADD3 R24, P1, P3, R14, R24, R3 ;  /* 0x000000180e187210 */ /* 0x000fe20007b3e003 */
[----:B------:R-:W-:Y:S02]  /*1f320*/  IMAD.IADD R29, R25, 0x1, R29 ;  /* 0x00000001191d7824 */ /* 0x000fe400078e021d */
[----:B------:R-:W-:Y:S01]  /*1f330*/  IMAD.MOV R4, RZ, RZ, -R27 ;  /* 0x000000ffff047224 */ /* 0x000fe200078e0a1b */
[----:B------:R-:W-:-:S03]  /*1f340*/  IADD3 R31, R15, R31, RZ ;  /* 0x0000001f0f1f7210 */ /* 0x000fc60007ffe0ff */
[----:B------:R-:W-:Y:S01]  /*1f350*/  IMAD R15, R37, R4, R35 ;  /* 0x00000004250f7224 */ /* 0x000fe200078e0223 */
[----:B------:R-:W-:Y:S02]  /*1f360*/  IADD3.X R4, R31, R29, R28, P1, P3 ;  /* 0x0000001d1f047210 */ /* 0x000fe40000fe641c */
[----:B--2---:R-:W-:-:S05]  /*1f370*/  SEL R21, R32, RZ, P0 ;  /* 0x000000ff20157207 */ /* 0x004fca0000000000 */
[-C--:B------:R-:W-:Y:S02]  /*1f380*/  IMAD R25, R13, R21.reuse, RZ ;  /* 0x000000150d197224 */ /* 0x080fe400078e02ff */
[----:B------:R-:W-:Y:S01]  /*1f390*/  IMAD.WIDE.U32 R12, R12, R21, RZ ;  /* 0x000000150c0c7225 */ /* 0x000fe200078e00ff */
[----:B------:R-:W-:-:S03]  /*1f3a0*/  SHF.R.S32.HI R21, RZ, 0x1f, R15 ;  /* 0x0000001fff157819 */ /* 0x000fc6000001140f */
[----:B------:R-:W-:Y:S01]  /*1f3b0*/  IMAD.IADD R25, R13, 0x1, R25 ;  /* 0x000000010d197824 */ /* 0x000fe200078e0219 */
[----:B------:R-:W-:Y:S02]  /*1f3c0*/  IADD3 R12, P0, P1, R27, R24, R12 ;  /* 0x000000181b0c7210 */ /* 0x000fe4000791e00c */
[----:B------:R-:W-:-:S04]  /*1f3d0*/  SHF.R.S32.HI R27, RZ, 0x1f, R27 ;  /* 0x0000001fff1b7819 */ /* 0x000fc8000001141b */
[----:B------:R-:W-:Y:S01]  /*1f3e0*/  IADD3.X R13, R27, R4, R25, P0, P1 ;  /* 0x000000041b0d7210 */ /* 0x000fe200007e2419 */
[----:B------:R-:W-:-:S04]  /*1f3f0*/  IMAD R4, R11, R15, RZ ;  /* 0x0000000f0b047224 */ /* 0x000fc800078e02ff */
[C---:B------:R-:W-:Y:S02]  /*1f400*/  IMAD R21, R10.reuse, R21, R4 ;  /* 0x000000150a157224 */ /* 0x040fe400078e0204 */
[----:B------:R-:W-:-:S04]  /*1f410*/  IMAD.WIDE.U32 R10, R10, R15, R12 ;  /* 0x0000000f0a0a7225 */ /* 0x000fc800078e000c */
[----:B------:R-:W-:Y:S01]  /*1f420*/  IMAD.IADD R4, R11, 0x1, R21 ;  /* 0x000000010b047824 */ /* 0x000fe200078e0215 */
[C---:B0-----:R-:W-:Y:S02]  /*1f430*/  LEA R8, P0, R10.reuse, R8, 0x2 ;  /* 0x000000080a087211 */ /* 0x041fe400078010ff */
[----:B------:R-:W-:Y:S02]  /*1f440*/  MOV R11, 0xff800000 ;  /* 0xff800000000b7802 */ /* 0x000fe40000000f00 */
[----:B-1----:R-:W-:-:S05]  /*1f450*/  LEA.HI.X R9, R10, R9, R4, 0x2, P0 ;  /* 0x000000090a097211 */ /* 0x002fca00000f1404 */
[----:B------:R0:W-:Y:S04]  /*1f460*/  STG.E desc[UR60][R8.64], R11 ;  /* 0x0000000b08007986 */ /* 0x0001e8000c10193c */
.L_x_2894:
[----:B------:R-:W-:Y:S05]  /*1f470*/  BSYNC B1 ;  /* 0x0000000000017941 */ /* 0x000fea0003800000 */
.L_x_2893:
[----:B------:R-:W-:Y:S05]  /*1f480*/  @P2 BRA `(.L_x_2889) ;  /* 0x00000008000c2947 */ /* 0x000fea0003800000 */
[----:B------:R-:W2:Y:S01]  /*1f490*/  S2R R4, SR_TID.X ;  /* 0x0000000000047919 */ /* 0x000ea20000002100 */
[----:B------:R-:W3:Y:S01]  /*1f4a0*/  LDC R15, c[0x0][0xbe8] ;  /* 0x0002fa00ff0f7b82 */ /* 0x000ee20000000800 */
[----:B------:R-:W-:Y:S01]  /*1f4b0*/  ULDC.64 UR4, c[0x0][0xaa0] ;  /* 0x0002a80000047ab9 */ /* 0x000fe20000000a00 */
[----:B------:R-:W-:Y:S01]  /*1f4c0*/  BSSY B1, `(.L_x_2895) ;  /* 0x0000049000017945 */ /* 0x000fe20003800000 */
[----:B---3--:R-:W-:Y:S01]  /*1f4d0*/  ISETP.NE.AND P0, PT, R15, 0x1, PT ;  /* 0x000000010f00780c */ /* 0x008fe20003f05270 */
[----:B--2---:R-:W-:Y:S02]  /*1f4e0*/  VIADD R10, R4, 0xffffff80 ;  /* 0xffffff80040a7836 */ /* 0x004fe40000000000 */
[----:B------:R-:W-:-:S03]  /*1f4f0*/  IMAD R4, R28, UR4, RZ ;  /* 0x000000041c047c24 */ /* 0x000fc6000f8e02ff */
[----:B0-----:R-:W-:-:S07]  /*1f500*/  SHF.R.S32.HI R9, RZ, 0x1f, R10 ;  /* 0x0000001fff097819 */ /* 0x001fce000001140a */
[----:B------:R-:W0:Y:S01]  /*1f510*/  @P0 LDC R13, c[0x0][0xbec] ;  /* 0x0002fb00ff0d0b82 */ /* 0x000e220000000800 */
[----:B------:R-:W-:Y:S01]  /*1f520*/  IMAD R11, R3, UR5, R4 ;  /* 0x00000005030b7c24 */ /* 0x000fe2000f8e0204 */
[----:B------:R-:W-:Y:S01]  /*1f530*/  LEA.HI R4, R9, R10, RZ, 0x3 ;  /* 0x0000000a09047211 */ /* 0x000fe200078f18ff */
[----:B------:R-:W-:Y:S01]  /*1f540*/  IMAD.WIDE.U32 R8, R3, UR4, RZ ;  /* 0x0000000403087c25 */ /* 0x000fe2000f8e00ff */
[----:B------:R-:W-:Y:S02]  /*1f550*/  ULDC.64 UR4, c[0x0][0xae8] ;  /* 0x0002ba0000047ab9 */ /* 0x000fe40000000a00 */
[----:B------:R-:W-:Y:S02]  /*1f560*/  LOP3.LUT R3, R4, 0xfffffff8, RZ, 0xc0, !PT ;  /* 0xfffffff804037812 */ /* 0x000fe400078ec0ff */
[----:B------:R-:W2:Y:S01]  /*1f570*/  @P0 LDC R21, c[0x0][0xbf0] ;  /* 0x0002fc00ff150b82 */ /* 0x000ea20000000800 */
[----:B------:R-:W-:Y:S01]  /*1f580*/  SHF.R.S32.HI R25, RZ, 0x3, R4 ;  /* 0x00000003ff197819 */ /* 0x000fe20000011404 */
[----:B------:R-:W-:Y:S01]  /*1f590*/  IMAD.IADD R9, R9, 0x1, R11 ;  /* 0x0000000109097824 */ /* 0x000fe200078e020b */
[----:B------:R-:W-:Y:S01]  /*1f5a0*/  IADD3 R14, R10, -R3, RZ ;  /* 0x800000030a0e7210 */ /* 0x000fe20007ffe0ff */
[----:B------:R-:W-:-:S04]  /*1f5b0*/  IMAD.WIDE.U32 R8, R197, UR4, R8 ;  /* 0x00000004c5087c25 */ /* 0x000fc8000f8e0008 */
[----:B------:R-:W-:Y:S02]  /*1f5c0*/  IMAD R3, R14, 0x20, R25 ;  /* 0x000000200e037824 */ /* 0x000fe400078e0219 */
[----:B------:R-:W-:Y:S01]  /*1f5d0*/  IMAD R9, R197, UR5, R9 ;  /* 0x00000005c5097c24 */ /* 0x000fe2000f8e0209 */
[----:B------:R-:W-:Y:S01]  /*1f5e0*/  ULDC.64 UR4, c[0x0][0xaf0] ;  /* 0x0002bc0000047ab9 */ /* 0x000fe20000000a00 */
[----:B------:R-:W-:Y:S02]  /*1f5f0*/  IMAD.IADD R12, R226, 0x1, R3 ;  /* 0x00000001e20c7824 */ /* 0x000fe400078e0203 */
[----:B------:R-:W-:Y:S02]  /*1f600*/  IMAD R10, R30, UR4, RZ ;  /* 0x000000041e0a7c24 */ /* 0x000fe4000f8e02ff */
[----:B0-----:R-:W-:Y:S01]  /*1f610*/  @P0 IMAD.HI.U32 R4, R12, R13, RZ ;  /* 0x0000000d0c040227 */ /* 0x001fe200078e00ff */
[----:B------:R-:W-:-:S03]  /*1f620*/  MOV R3, R12 ;  /* 0x0000000c00037202 */ /* 0x000fc60000000f00 */
[C---:B------:R-:W-:Y:S02]  /*1f630*/  IMAD R11, R33.reuse, UR5, R10 ;  /* 0x00000005210b7c24 */ /* 0x040fe4000f8e020a */
[----:B------:R-:W-:Y:S01]  /*1f640*/  IMAD.WIDE.U32 R8, R33, UR4, R8 ;  /* 0x0000000421087c25 */ /* 0x000fe2000f8e0008 */
[----:B--2---:R-:W-:Y:S01]  /*1f650*/  @P0 SHF.R.U32.HI R3, RZ, R21, R4 ;  /* 0x00000015ff030219 */ /* 0x004fe20000011604 */
[----:B------:R-:W-:Y:S02]  /*1f660*/  ULDC.64 UR4, c[0x0][0xae0] ;  /* 0x0002b80000047ab9 */ /* 0x000fe40000000a00 */
[----:B------:R-:W-:Y:S01]  /*1f670*/  IMAD.IADD R9, R9, 0x1, R11 ;  /* 0x0000000109097824 */ /* 0x000fe200078e020b */
        /* <DEDUP_REMOVED lines=13> */
[C---:B------:R-:W-:Y:S01]  /*1f750*/  IADD3 R3, R226.reuse, 0x40, RZ ;  /* 0x00000040e2037810 */ /* 0x040fe20007ffe0ff */
[----:B------:R-:W-:Y:S01]  /*1f760*/  IMAD.WIDE.U32 R8, R11, UR4, R8 ;  /* 0x000000040b087c25 */ /* 0x000fe2000f8e0008 */
[-C--:B------:R-:W-:Y:S02]  /*1f770*/  ISETP.GE.AND P2, PT, R226, R15.reuse, PT ;  /* 0x0000000fe200720c */ /* 0x080fe40003f46270 */
[-C--:B------:R-:W-:Y:S01]  /*1f780*/  ISETP.GE.AND P1, PT, R3, R15.reuse, PT ;  /* 0x0000000f0300720c */ /* 0x080fe20003f26270 */
[----:B------:R-:W-:Y:S01]  /*1f790*/  IMAD R13, R11, UR5, R4 ;  /* 0x000000050b0d7c24 */ /* 0x000fe2000f8e0204 */
[----:B------:R-:W-:Y:S01]  /*1f7a0*/  ULDC.64 UR4, c[0x0][0xa80] ;  /* 0x0002a00000047ab9 */ /* 0x000fe20000000a00 */
[----:B------:R-:W-:Y:S01]  /*1f7b0*/  IMAD.SHL.U32 R11, R14, 0x8, RZ ;  /* 0x000000080e0b7824 */ /* 0x000fe200078e00ff */
[----:B------:R-:W-:Y:S01]  /*1f7c0*/  LEA R4, P3, R8, UR4, 0x1 ;  /* 0x0000000408047c11 */ /* 0x000fe2000f8608ff */
[----:B------:R-:W-:Y:S01]  /*1f7d0*/  IMAD.IADD R3, R9, 0x1, R13 ;  /* 0x0000000109037824 */ /* 0x000fe200078e020d */
[----:B------:R-:W-:Y:S01]  /*1f7e0*/  ISETP.GE.AND P0, PT, R0, R15, PT ;  /* 0x0000000f0000720c */ /* 0x000fe20003f06270 */
[C---:B------:R-:W-:Y:S01]  /*1f7f0*/  VIADD R21, R11.reuse, 0x80 ;  /* 0x000000800b157836 */ /* 0x040fe20000000000 */
[----:B------:R-:W-:-:S02]  /*1f800*/  IADD3 R13, R11, 0x40, RZ ;  /* 0x000000400b0d7810 */ /* 0x000fc40007ffe0ff */
[----:B------:R-:W-:Y:S02]  /*1f810*/  LEA.HI.X R3, R8, UR5, R3, 0x1, P3 ;  /* 0x0000000508037c11 */ /* 0x000fe400098f0c03 */
[----:B------:R0:W2:Y:S01]  /*1f820*/  SHFL.IDX PT, R8, R4, RZ, 0x181f ;  /* 0x00181fff04087589 */ /* 0x0000a200000e0000 */
[----:B------:R-:W-:Y:S02]  /*1f830*/  SHF.R.S32.HI R12, RZ, 0x1f, R11 ;  /* 0x0000001fff0c7819 */ /* 0x000fe4000001140b */
[----:B------:R-:W-:Y:S01]  /*1f840*/  SHF.R.S32.HI R10, RZ, 0x1f, R13 ;  /* 0x0000001fff0a7819 */ /* 0x000fe2000001140d */
[----:B------:R0:W3:Y:S01]  /*1f850*/  SHFL.IDX PT, R0, R3, RZ, 0x181f ;  /* 0x00181fff03007589 */ /* 0x0000e200000e0000 */
[----:B------:R-:W-:Y:S01]  /*1f860*/  SHF.R.S32.HI R14, RZ, 0x1f, R21 ;  /* 0x0000001fff0e7819 */ /* 0x000fe20000011415 */
[----:B------:R-:W-:Y:S06]  /*1f870*/  @P2 BRA `(.L_x_2896) ;  /* 0x0000000000342947 */ /* 0x000fec0003800000 */
[----:B------:R-:W-:Y:S02]  /*1f880*/  ULDC UR4, c[0x0][0xac8] ;  /* 0x0002b20000047ab9 */ /* 0x000fe40000000800 */
[----:B------:R-:W-:Y:S02]  /*1f890*/  ISETP.GE.AND P4, PT, R11, UR4, PT ;  /* 0x000000040b007c0c */ /* 0x000fe4000bf86270 */
[----:B------:R-:W-:Y:S02]  /*1f8a0*/  ISETP.GE.AND P3, PT, R13, UR4, PT ;  /* 0x000000040d007c0c */ /* 0x000fe4000bf66270 */
[----:B------:R-:W-:-:S09]  /*1f8b0*/  ISETP.GE.AND P2, PT, R21, UR4, PT ;  /* 0x0000000415007c0c */ /* 0x000fd2000bf46270 */
[-C--:B--2---:R-:W-:Y:S02]  /*1f8c0*/  @!P4 LEA R24, P6, R11, R8.reuse, 0x1 ;  /* 0x000000080b18c211 */ /* 0x084fe400078c08ff */
[----:B------:R-:W-:Y:S02]  /*1f8d0*/  @!P3 LEA R26, P5, R13, R8, 0x1 ;  /* 0x000000080d1ab211 */ /* 0x000fe400078a08ff */
[----:B---3--:R-:W-:Y:S02]  /*1f8e0*/  @!P4 LEA.HI.X R25, R11, R0, R12, 0x1, P6 ;  /* 0x000000000b19c211 */ /* 0x008fe400030f0c0c */
[----:B------:R-:W-:Y:S02]  /*1f8f0*/  @!P2 LEA R8, P6, R21, R8, 0x1 ;  /* 0x000000081508a211 */ /* 0x000fe400078c08ff */
[-C--:B------:R-:W-:Y:S01]  /*1f900*/  @!P3 LEA.HI.X R27, R13, R0.reuse, R10, 0x1, P5 ;  /* 0x000000000d1bb211 */ /* 0x080fe200028f0c0a */
[----:B------:R4:W-:Y:S01]  /*1f910*/  @!P4 ST.E.128 desc[UR60][R24.64], RZ ;  /* 0x000000ff1800c985 */ /* 0x0009e2000c101d3c */
[----:B------:R-:W-:-:S03]  /*1f920*/  @!P2 LEA.HI.X R9, R21, R0, R14, 0x1, P6 ;  /* 0x000000001509a211 */ /* 0x000fc600030f0c0e */
[----:B------:R4:W-:Y:S04]  /*1f930*/  @!P3 ST.E.128 desc[UR60][R26.64], RZ ;  /* 0x000000ff1a00b985 */ /* 0x0009e8000c101d3c */
[----:B------:R4:W-:Y:S02]  /*1f940*/  @!P2 ST.E.128 desc[UR60][R8.64], RZ ;  /* 0x000000ff0800a985 */ /* 0x0009e4000c101d3c */
.L_x_2896:
[----:B------:R-:W-:Y:S05]  /*1f950*/  BSYNC B1 ;  /* 0x0000000000017941 */ /* 0x000fea0003800000 */
.L_x_2895:
[----:B---3--:R3:W0:Y:S01]  /*1f960*/  SHFL.IDX PT, R0, R3, 0x1, 0x181f ;  /* 0x00381f0003007f89 */ /* 0x00862200000e0000 */
[----:B------:R-:W-:Y:S03]  /*1f970*/  BSSY B1, `(.L_x_2897) ;  /* 0x0000010000017945 */ /* 0x000fe60003800000 */
[----:B--2-4-:R3:W2:Y:S01]  /*1f980*/  SHFL.IDX PT, R8, R4, 0x1, 0x181f ;  /* 0x00381f0004087f89 */ /* 0x0146a200000e0000 */
[----:B------:R-:W-:Y:S05]  /*1f990*/  @P0 BRA `(.L_x_2898) ;  /* 0x0000000000340947 */ /* 0x000fea0003800000 */
        /* <DEDUP_REMOVED lines=13> */
.L_x_2898:
[----:B------:R-:W-:Y:S05]  /*1fa70*/  BSYNC B1 ;  /* 0x0000000000017941 */ /* 0x000fea0003800000 */
.L_x_2897:
[----:B0-----:R0:W0:Y:S01]  /*1fa80*/  SHFL.IDX PT, R0, R3, 0x2, 0x181f ;  /* 0x00581f0003007f89 */ /* 0x00102200000e0000 */
[----:B------:R-:W-:Y:S03]  /*1fa90*/  BSSY B1, `(.L_x_2899) ;  /* 0x0000010000017945 */ /* 0x000fe60003800000 */
[----:B--2-4-:R2:W4:Y:S01]  /*1faa0*/  SHFL.IDX PT, R8, R4, 0x2, 0x181f ;  /* 0x00581f0004087f89 */ /* 0x01452200000e0000 */
        /* <DEDUP_REMOVED lines=14> */
.L_x_2900:
[----:B------:R-:W-:Y:S05]  /*1fb90*/  BSYNC B1 ;  /* 0x0000000000017941 */ /* 0x000fea0003800000 */
.L_x_2899:
[----:B0-----:R-:W-:Y:S01]  /*1fba0*/  VIADD R0, R226, 0x60 ;  /* 0x00000060e2007836 */ /* 0x001fe20000000000 */
[----:B---3--:R-:W0:Y:S04]  /*1fbb0*/  SHFL.IDX PT, R3, R3, 0x3, 0x181f ;  /* 0x00781f0003037f89 */ /* 0x008e2800000e0000 */
[----:B------:R-:W-:Y:S01]  /*1fbc0*/  ISETP.GE.AND P0, PT, R0, R15, PT ;  /* 0x0000000f0000720c */ /* 0x000fe20003f06270 */
[----:B--2---:R-:W2:-:S12]  /*1fbd0*/  SHFL.IDX PT, R4, R4, 0x3, 0x181f ;  /* 0x00781f0004047f89 */ /* 0x004e9800000e0000 */
[----:B------:R-:W-:Y:S05]  /*1fbe0*/  @P0 BRA `(.L_x_2889) ;  /* 0x0000000000340947 */ /* 0x000fea0003800000 */
[----:B------:R-:W-:Y:S02]  /*1fbf0*/  ULDC UR4, c[0x0][0xac8] ;  /* 0x0002b20000047ab9 */ /* 0x000fe40000000800 */
[----:B------:R-:W-:Y:S02]  /*1fc00*/  ISETP.GE.AND P3, PT, R11, UR4, PT ;  /* 0x000000040b007c0c */ /* 0x000fe4000bf66270 */
[----:B------:R-:W-:Y:S02]  /*1fc10*/  ISETP.GE.AND P4, PT, R13, UR4, PT ;  /* 0x000000040d007c0c */ /* 0x000fe4000bf86270 */
[----:B------:R-:W-:-:S09]  /*1fc20*/  ISETP.GE.AND P5, PT, R21, UR4, PT ;  /* 0x0000000415007c0c */ /* 0x000fd2000bfa6270 */
[-C--:B--2---:R-:W-:Y:S02]  /*1fc30*/  @!P3 LEA R24, P0, R11, R4.reuse, 0x1 ;  /* 0x000000040b18b211 */ /* 0x084fe400078008ff */
[-C--:B------:R-:W-:Y:S02]  /*1fc40*/  @!P4 LEA R26, P1, R13, R4.reuse, 0x1 ;  /* 0x000000040d1ac211 */ /* 0x080fe400078208ff */
[----:B----4-:R-:W-:Y:S02]  /*1fc50*/  @!P5 LEA R8, P2, R21, R4, 0x1 ;  /* 0x000000041508d211 */ /* 0x010fe400078408ff */
[-C--:B0-----:R-:W-:Y:S02]  /*1fc60*/  @!P3 LEA.HI.X R25, R11, R3.reuse, R12, 0x1, P0 ;  /* 0x000000030b19b211 */ /* 0x081fe400000f0c0c */
[-C--:B------:R-:W-:Y:S02]  /*1fc70*/  @!P4 LEA.HI.X R27, R13, R3.reuse, R10, 0x1, P1 ;  /* 0x000000030d1bc211 */ /* 0x080fe400008f0c0a */
[----:B------:R-:W-:Y:S01]  /*1fc80*/  @!P5 LEA.HI.X R9, R21, R3, R14, 0x1, P2 ;  /* 0x000000031509d211 */ /* 0x000fe200010f0c0e */
[----:B------:R0:W-:Y:S04]  /*1fc90*/  @!P3 ST.E.128 desc[UR60][R24.64], RZ ;  /* 0x000000ff1800b985 */ /* 0x0001e8000c101d3c */
[----:B------:R0:W-:Y:S04]  /*1fca0*/  @!P4 ST.E.128 desc[UR60][R26.64], RZ ;  /* 0x000000ff1a00c985 */ /* 0x0001e8000c101d3c */
[----:B------:R0:W-:Y:S02]  /*1fcb0*/  @!P5 ST.E.128 desc[UR60][R8.64], RZ ;  /* 0x000000ff0800d985 */ /* 0x0001e4000c101d3c */
.L_x_2889:
[----:B------:R-:W-:Y:S05]  /*1fcc0*/  BSYNC B0 ;  /* 0x0000000000007941 */ /* 0x000fea0003800000 */
.L_x_2879:
[----:B------:R-:W-:Y:S02]  /*1fcd0*/  ULDC UR4, c[0x0][0xc3c] ;  /* 0x00030f0000047ab9 */ /* 0x000fe40000000800 */
[----:B------:R-:W-:-:S13]  /*1fce0*/  ISETP.GE.AND P0, PT, R7, UR4, PT ;  /* 0x0000000407007c0c */ /* 0x000fda000bf06270 */
[----:B------:R-:W-:Y:S05]  /*1fcf0*/  @!P0 BRA `(.L_x_2901) ;  /* 0xfffffe1400ac8947 */ /* 0x000fea000383ffff */
[----:B------:R-:W-:Y:S05]  /*1fd00*/  BRA `(.L_x_2658) ;  /* 0x0000007c00607947 */ /* 0x000fea0003800000 */
.L_x_2656:
[----:B------:R-:W-:-:S08]  /*1fd10*/  NOP ;  /* 0x0000000000007918 */ /* 0x000fd00000000000 */
[----:B0-----:R-:W0:-:S00]  /*1fd20*/  USETMAXREG.DEALLOC.CTAPOOL 0x28 ;  /* 0x00000028000079c8 */ /* 0x001e0000080e0500 */
[----:B0-----:R-:W2:Y:S01]  /*1fd30*/  LDL.LU R3, [R1] ;  /* 0x0000000001037983 */ /* 0x001ea20000300800 */
[----:B------:R-:W-:Y:S02]  /*1fd40*/  LOP3.LUT R2, R2, 0x3, RZ, 0xc0, !PT ;  /* 0x0000000302027812 */ /* 0x000fe400078ec0ff */
[----:B------:R-:W-:-:S04]  /*1fd50*/  MOV R7, RZ ;  /* 0x000000ff00077202 */ /* 0x000fc80000000f00 */
        /* <DEDUP_REMOVED lines=13> */
.L_x_2902:
[----:B------:R-:W-:Y:S01]  /*1fe30*/  LOP3.LUT R6, R0, 0x1f, RZ, 0xc0, !PT ;  /* 0x0000001f00067812 */ /* 0x000fe200078ec0ff */
[----:B------:R-:W-:Y:S01]  /*1fe40*/  ULDC UR4, c[0x0][0xc3c] ;  /* 0x00030f0000047ab9 */ /* 0x000fe20000000800 */
[----:B------:R-:W-:Y:S01]  /*1fe50*/  IMAD.MOV.U32 R8, RZ, RZ, RZ ;  /* 0x000000ffff087224 */ /* 0x000fe200078e00ff */
        /* <DEDUP_REMOVED lines=32> */
[----:B------:R-:W0:Y:S02]  /*20060*/  SHFL.IDX PT, R9, R2, 0x1f, 0x1f ;  /* 0x03e01f0002097f89 */ /* 0x000e2400000e0000 */
[----:B0-----:R-:W-:-:S05]  /*20070*/  IMAD R9, R9, UR5, RZ ;  /* 0x0000000509097c24 */ /* 0x001fca000f8e02ff */
[----:B-1----:R-:W-:Y:S01]  /*20080*/  ISETP.GT.AND P6, PT, R9, UR6, PT ;  /* 0x0000000609007c0c */ /* 0x002fe2000bfc4270 */
[----:B------:R-:W-:-:S12]  /*20090*/  IMAD.MOV.U32 R4, RZ, RZ, R9 ;  /* 0x000000ffff047224 */ /* 0x000fd800078e0009 */
[----:B------:R-:W-:Y:S05]  /*200a0*/  @P6 BRA `(.L_x_2904) ;  /* 0x0000000000a06947 */ /* 0x000fea0003800000 */
[----:B------:R-:W-:Y:S01]  /*200b0*/  IMAD.MOV.U32 R9, RZ, RZ, R4 ;  /* 0x000000ffff097224 */ /* 0x000fe200078e0004 */
[----:B------:R-:W-:Y:S01]  /*200c0*/  UMOV UR4, URZ ;  /* 0x0000003f00047c82 */ /* 0x000fe20008000000 */
[----:B------:R-:W-:-:S05]  /*200d0*/  ULDC UR5, c[0x0][0xc38] ;  /* 0x00030e0000057ab9 */ /* 0x000fca0000000800 */
.L_x_2906:
[----:B------:R-:W0:Y:S01]  /*200e0*/  LDC R2, c[0x0][0xc3c] ;  /* 0x00030f00ff027b82 */ /* 0x000e220000000800 */
[----:B------:R-:W-:Y:S01]  /*200f0*/  UIADD3 UR4, UR4, 0x1f, URZ ;  /* 0x0000001f04047890 */ /* 0x000fe2000fffe03f */
[----:B------:R-:W-:Y:S02]  /*20100*/  ULDC UR7, c[0x0][0xc3c] ;  /* 0x00030f0000077ab9 */ /* 0x000fe40000000800 */
[----:B------:R-:W-:-:S03]  /*20110*/  MOV R19, UR7 ;  /* 0x0000000700137c02 */ /* 0x000fc60008000f00 */
[----:B0-----:R-:W-:-:S13]  /*20120*/  ISETP.LE.AND P6, PT, R2, UR4, PT ;  /* 0x0000000402007c0c */ /* 0x001fda000bfc3270 */
[----:B------:R-:W-:Y:S05]  /*20130*/  @P6 BRA `(.L_x_2905) ;  /* 0x0000000800a86947 */ /* 0x000fea0003800000 */
[----:B------:R-:W-:Y:S01]  /*20140*/  VIADD R11, R6, UR4 ;  /* 0x00000004060b7c36 */ /* 0x000fe20008000000 */
[----:B------:R-:W-:Y:S01]  /*20150*/  MOV R8, RZ ;  /* 0x000000ff00087202 */ /* 0x000fe20000000f00 */
[----:B------:R-:W-:-:S03]  /*20160*/  IMAD.MOV.U32 R7, RZ, RZ, RZ ;  /* 0x000000ffff077224 */ /* 0x000fc600078e00ff */
        /* <DEDUP_REMOVED lines=25> */
[----:B------:R-:W-:-:S04]  /*20300*/  IADD3 R9, R4, R9, RZ ;  /* 0x0000000904097210 */ /* 0x000fc80007ffe0ff */
[----:B------:R-:W-:-:S13]  /*20310*/  ISETP.GT.AND P6, PT, R9, UR6, PT ;  /* 0x0000000609007c0c */ /* 0x000fda000bfc4270 */
[----:B------:R-:W-:Y:S05]  /*20320*/  @!P6 BRA `(.L_x_2906) ;  /* 0xfffffffc006ce947 */ /* 0x000fea000383ffff */
.L_x_2904:
        /* <DEDUP_REMOVED lines=13> */
.L_x_2907:
        /* <DEDUP_REMOVED lines=14> */
[----:B0-----:R-:W-:Y:S01]  /*204e0*/  IMAD.MOV.U32 R2, RZ, RZ, RZ ;  /* 0x000000ffff027224 */ /* 0x001fe200078e00ff */
[----:B-1----:R-:W-:-:S05]  /*204f0*/  IADD3 R11, RZ, -R3, RZ ;  /* 0x80000003ff0b7210 */ /* 0x002fca0007ffe0ff */
        /* <DEDUP_REMOVED lines=16> */
[----:B------:R-:W-:-:S05]  /*20600*/  @P0 IADD3 R2, R2, 0x1, RZ ;  /* 0x0000000102020810 */ /* 0x000fca0007ffe0ff */
[----:B------:R-:W-:Y:S02]  /*20610*/  IMAD.MOV.U32 R13, RZ, RZ, R2 ;  /* 0x000000ffff0d7224 */ /* 0x000fe400078e0002 */
[----:B0-----:R-:W-:-:S03]  /*20620*/  IMAD.MOV R2, RZ, RZ, -R3 ;  /* 0x000000ffff027224 */ /* 0x001fc600078e0a03 */
[----:B------:R-:W-:Y:S01]  /*20630*/  @!P2 IADD3 R13, -R13, RZ, RZ ;  /* 0x000000ff0d0da210 */ /* 0x000fe20007ffe1ff */
[----:B------:R-:W-:Y:S01]  /*20640*/  IMAD R9, R2, R5, RZ ;  /* 0x0000000502097224 */ /* 0x000fe200078e02ff */
[----:B------:R-:W-:Y:S01]  /*20650*/  @!P1 LOP3.LUT R13, RZ, R7, RZ, 0x33, !PT ;  /* 0x00000007ff0d9212 */ /* 0x000fe200078e33ff */
[----:B------:R-:W-:-:S03]  /*20660*/  IMAD.MOV.U32 R2, RZ, RZ, RZ ;  /* 0x000000ffff027224 */ /* 0x000fc600078e00ff */
[----:B------:R-:W-:Y:S01]  /*20670*/  IABS R10, R13 ;  /* 0x0000000d000a7213 */ /* 0x000fe20000000000 */
[----:B------:R-:W-:-:S03]  /*20680*/  IMAD.HI.U32 R2, R3, R9, R2 ;  /* 0x0000000903027227 */ /* 0x000fc600078e0002 */
[----:B------:R-:W-:Y:S01]  /*20690*/  MOV R3, R10 ;  /* 0x0000000a00037202 */ /* 0x000fe20000000f00 */
[----:B------:R-:W-:-:S04]  /*206a0*/  IMAD.MOV.U32 R10, RZ, RZ, R12 ;  /* 0x000000ffff0a7224 */ /* 0x000fc800078e000c */
        /* <DEDUP_REMOVED lines=12> */
[----:B------:R-:W-:-:S04]  /*20770*/  @!P1 LOP3.LUT R2, RZ, R8, RZ, 0x33, !PT ;  /* 0x00000008ff029212 */ /* 0x000fc800078e33ff */
[----:B------:R-:W-:-:S05]  /*20780*/  IADD3 R3, -R2, RZ, RZ ;  /* 0x000000ff02037210 */ /* 0x000fca0007ffe1ff */
[C---:B------:R-:W-:Y:S02]  /*20790*/  IMAD R18, R8.reuse, R3, R13 ;  /* 0x0000000308127224 */ /* 0x040fe400078e020d */
[----:B------:R-:W-:Y:S02]  /*207a0*/  IMAD R3, R8, 0x1000000, R2 ;  /* 0x0100000008037824 */ /* 0x000fe400078e0202 */
[----:B------:R-:W-:-:S03]  /*207b0*/  IMAD R2, R7, R5, R4 ;  /* 0x0000000507027224 */ /* 0x000fc600078e0204 */
[----:B------:R-:W-:Y:S01]  /*207c0*/  LEA R18, R18, R3, 0x10 ;  /* 0x0000000312127211 */ /* 0x000fe200078e80ff */
[----:B------:R-:W-:Y:S06]  /*207d0*/  BRA `(.L_x_2909) ;  /* 0x0000000000f47947 */ /* 0x000fec0003800000 */
.L_x_2908:
[----:B0-----:R-:W0:Y:S02]  /*207e0*/  LDC.64 R2, c[0x0][0xc90] ;  /* 0x00032400ff027b82 */ /* 0x001e240000000a00 */
[----:B0-----:R-:W-:-:S05]  /*207f0*/  IMAD.WIDE R2, R19, 0x4, R2 ;  /* 0x0000000413027825 */ /* 0x001fca00078e0202 */
[----:B------:R0:W2:Y:S01]  /*20800*/  LDG.E R13, desc[UR60][R2.64] ;  /* 0x0000003c020d7981 */ /* 0x0000a2000c1e1900 */
[----:B------:R-:W-:Y:S02]  /*20810*/  IABS R15, R4 ;  /* 0x00000004000f7213 */ /* 0x000fe40000000000 */
[----:B0-----:R-:W-:Y:S01]  /*20820*/  MOV R2, RZ ;  /* 0x000000ff00027202 */ /* 0x001fe20000000f00 */
        /* <DEDUP_REMOVED lines=24> */
[----:B------:R-:W-:-:S03]  /*209b0*/  IMAD.MOV R2, RZ, RZ, -R2 ;  /* 0x000000ffff027224 */ /* 0x000fc600078e0a02 */
[----:B------:R-:W-:Y:S01]  /*209c0*/  IADD3 R8, -R9, RZ, RZ ;  /* 0x000000ff09087210 */ /* 0x000fe20007ffe1ff */
[----:B------:R-:W-:Y:S02]  /*209d0*/  IMAD R4, R5, R2, R4 ;  /* 0x0000000205047224 */ /* 0x000fe400078e0204 */
[----:B------:R-:W-:Y:S01]  /*209e0*/  IMAD.MOV.U32 R2, RZ, RZ, RZ ;  /* 0x000000ffff027224 */ /* 0x000fe200078e00ff */
[----:B------:R-:W-:Y:S02]  /*209f0*/  VIADDMNMX R8, R8, UR5, R13, PT ;  /* 0x0000000508087c46 */ /* 0x000fe4000b80010d */
[----:B------:R-:W-:Y:S02]  /*20a00*/  IADD3 R9, R9, 0x1000000, R4 ;  /* 0x0100000009097810 */ /* 0x000fe40007ffe004 */
[-C--:B------:R-:W-:Y:S01]  /*20a10*/  IABS R12, R8.reuse ;  /* 0x00000008000c7213 */ /* 0x080fe20000000000 */
[----:B------:R-:W-:Y:S01]  /*20a20*/  IMAD.MOV R18, RZ, RZ, -R8 ;  /* 0x000000ffff127224 */ /* 0x000fe200078e0a08 */
[----:B------:R-:W-:-:S02]  /*20a30*/  IABS R13, R8 ;  /* 0x00000008000d7213 */ /* 0x000fc40000000000 */
        /* <DEDUP_REMOVED lines=8> */
[----:B------:R-:W-:Y:S01]  /*20ac0*/  IMAD.HI.U32 R2, R3, R5, R2 ;  /* 0x0000000503027227 */ /* 0x000fe200078e0002 */
[----:B------:R-:W-:-:S05]  /*20ad0*/  IADD3 R3, RZ, -R13, RZ ;  /* 0x8000000dff037210 */ /* 0x000fca0007ffe0ff */
        /* <DEDUP_REMOVED lines=13> */
.L_x_2909:
[----:B------:R-:W-:-:S04]  /*20bb0*/  LOP3.LUT R2, RZ, R2, RZ, 0x33, !PT ;  /* 0x00000002ff027212 */ /* 0x000fc800078e33ff */
[----:B------:R-:W-:Y:S01]  /*20bc0*/  IADD3 R17, R7, R2, RZ ;  /* 0x0000000207117210 */ /* 0x000fe20007ffe0ff */
[----:B------:R-:W-:Y:S06]  /*20bd0*/  BRA `(.L_x_2910) ;  /* 0x00000000000c7947 */ /* 0x000fec0003800000 */
.L_x_2905:
[----:B------:R-:W-:Y:S01]  /*20be0*/  IMAD.MOV.U32 R17, RZ, RZ, RZ ;  /* 0x000000ffff117224 */ /* 0x000fe200078e00ff */
[----:B------:R-:W-:Y:S01]  /*20bf0*/  MOV R18, RZ ;  /* 0x000000ff00127202 */ /* 0x000fe20000000f00 */
[----:B------:R-:W-:-:S07]  /*20c00*/  IMAD.U32 R16, RZ, RZ, UR6 ;  /* 0x00000006ff107e24 */ /* 0x000fce000f8e00ff */
.L_x_2910:
[----:B------:R-:W-:-:S13]  /*20c10*/  ISETP.NE.AND P0, PT, R6, RZ, PT ;  /* 0x000000ff0600720c */ /* 0x000fda0003f05270 */
[----:B------:R-:W0:Y:S01]  /*20c20*/  @!P0 S2R R3, SR_CgaCtaId ;  /* 0x0000000000038919 */ /* 0x000e220000008800 */
[----:B------:R-:W-:-:S04]  /*20c30*/  @!P0 MOV R2, 0x400 ;  /* 0x0000040000028802 */ /* 0x000fc80000000f00 */
[----:B0-----:R-:W-:-:S05]  /*20c40*/  @!P0 LEA R2, R3, R2, 0x18 ;  /* 0x0000000203028211 */ /* 0x001fca00078ec0ff */
[----:B------:R2:W-:Y:S01]  /*20c50*/  @!P0 STS.128 [R2+0x308d0], R16 ;  /* 0x0308d01002008388 */ /* 0x0005e20000000c00 */
[----:B------:R-:W-:Y:S06]  /*20c60*/  BAR.ARV 0x5, 0x180 ;  /* 0x0146000000007b1d */ /* 0x000fec0000002000 */
.L_x_2903:
[----:B------:R3:W-:Y:S01]  /*20c70*/  STL [R1+0x28], RZ ;  /* 0x000028ff01007387 */ /* 0x0007e20000100800 */
[----:B------:R-:W-:Y:S01]  /*20c80*/  ULDC UR4, c[0x0][0xc3c] ;  /* 0x00030f0000047ab9 */ /* 0x000fe20000000800 */
[----:B------:R-:W-:Y:S01]  /*20c90*/  IMAD.MOV.U32 R28, RZ, RZ, 0x1 ;  /* 0x00000001ff1c7424 */ /* 0x000fe200078e00ff */
[----:B-1----:R-:W-:Y:S01]  /*20ca0*/  ISETP.GE.AND P0, PT, R19, UR4, PT ;  /* 0x0000000413007c0c */ /* 0x002fe2000bf06270 */
[----:B------:R-:W-:-:S12]  /*20cb0*/  IMAD.MOV.U32 R26, RZ, RZ, RZ ;  /* 0x000000ffff1a7224 */ /* 0x000fd800078e00ff */
[----:B---3--:R-:W-:Y:S05]  /*20cc0*/  @P0 BRA `(.L_x_2911) ;  /* 0x00000068008c0947 */ /* 0x008fea0003800000 */
[----:B--2---:R-:W2:Y:S01]  /*20cd0*/  LDL R2, [R1+0x6c] ;  /* 0x00006c0001027983 */ /* 0x004ea20000100800 */
[----:B------:R-:W1:Y:S01]  /*20ce0*/  S2UR UR5, SR_CgaCtaId ;  /* 0x00000000000579c3 */ /* 0x000e620000008800 */
[----:B------:R-:W-:Y:S01]  /*20cf0*/  SHF.L.U32 R32, R0, 0x3, RZ ;  /* 0x0000000300207819 */ /* 0x000fe200000006ff */
[----:B------:R-:W-:Y:S01]  /*20d00*/  BSSY B8, `(.L_x_2911) ;  /* 0x000069f000087945 */ /* 0x000fe20003800000 */
[----:B------:R3:W-:Y:S01]  /*20d10*/  STL [R1+0x28], RZ ;  /* 0x000028ff01007387 */ /* 0x0007e20000100800 */
[----:B------:R-:W-:Y:S02]  /*20d20*/  MOV R29, 0x1 ;  /* 0x00000001001d7802 */ /* 0x000fe40000000f00 */
[----:B------:R-:W-:Y:S02]  /*20d30*/  CS2R R26, SRZ ;  /* 0x00000000001a7805 */ /* 0x000fe4000001ff00 */
[C---:B0-----:R-:W-:Y:S01]  /*20d40*/  LOP3.LUT R3, R32.reuse, 0x1f8, RZ, 0xc0, !PT ;  /* 0x000001f820037812 */ /* 0x041fe200078ec0ff */
[----:B------:R-:W-:Y:S01]  /*20d50*/  IMAD.MOV.U32 R28, RZ, RZ, 0x1 ;  /* 0x00000001ff1c7424 */ /* 0x000fe200078e00ff */
[----:B------:R-:W-:Y:S01]  /*20d60*/  LOP3.LUT R32, R32, 0x38, RZ, 0xc0, !PT ;  /* 0x0000003820207812 */ /* 0x000fe200078ec0ff */
[----:B------:R-:W-:Y:S01]  /*20d70*/  ULDC.64 UR36, c[0x0][0x198] ;  /* 0x0000660000247ab9 */ /* 0x000fe20000000a00 */
[----:B------:R-:W-:Y:S01]  /*20d80*/  LOP3.LUT R3, R3, 0x38, R0, 0x78, !PT ;  /* 0x0000003803037812 */ /* 0x000fe200078e7800 */
[----:B------:R-:W-:Y:S01]  /*20d90*/  ULDC UR38, c[0x0][0xc] ;  /* 0x0000030000267ab9 */ /* 0x000fe20000000800 */
[----:B------:R-:W-:-:S02]  /*20da0*/  LOP3.LUT R35, R32, 0x40, RZ, 0xfc, !PT ;  /* 0x0000004020237812 */ /* 0x000fc400078efcff */
[----:B------:R-:W-:Y:S02]  /*20db0*/  LOP3.LUT R33, R32, 0x80, RZ, 0xfc, !PT ;  /* 0x0000008020217812 */ /* 0x000fe400078efcff */
[----:B--2---:R-:W-:Y:S02]  /*20dc0*/  R2UR UR4, R2 ;  /* 0x00000000020472ca */ /* 0x004fe400000e0000 */
[C---:B------:R-:W-:Y:S01]  /*20dd0*/  LOP3.LUT R2, R0.reuse, 0x7f, RZ, 0xc0, !PT ;  /* 0x0000007f00027812 */ /* 0x040fe200078ec0ff */
[----:B------:R-:W-:-:S04]  /*20de0*/  IMAD.SHL.U32 R0, R0, 0x10, RZ ;  /* 0x0000001000007824 */ /* 0x000fc800078e00ff */
[----:B------:R-:W-:Y:S01]  /*20df0*/  IMAD.SHL.U32 R36, R2, 0x8, RZ ;  /* 0x0000000802247824 */ /* 0x000fe200078e00ff */
[----:B------:R-:W-:-:S04]  /*20e00*/  SHF.R.U32.HI R2, RZ, 0x3, R2 ;  /* 0x00000003ff027819 */ /* 0x000fc80000011602 */
[----:B------:R-:W-:Y:S01]  /*20e10*/  LOP3.LUT R36, R3, 0x200, R36, 0xf8, !PT ;  /* 0x0000020003247812 */ /* 0x000fe200078ef824 */
[----:B------:R-:W-:Y:S01]  /*20e20*/  ULOP3.LUT UR39, UR4, 0x2, URZ, 0xfc, !UPT ;  /* 0x0000000204277892 */ /* 0x000fe2000f8efc3f */
[----:B------:R-:W-:Y:S02]  /*20e30*/  LOP3.LUT R0, R2, 0x70, R0, 0xf8, !PT ;  /* 0x0000007002007812 */ /* 0x000fe400078ef800 */
[----:B------:R-:W-:Y:S02]  /*20e40*/  UMOV UR4, 0x400 ;  /* 0x0000040000047882 */ /* 0x000fe40000000000 */
[----:B-1----:R-:W-:-:S06]  /*20e50*/  ULEA UR4, UR5, UR4, 0x18 ;  /* 0x0000000405047291 */ /* 0x002fcc000f8ec03f */
[----:B------:R-:W-:-:S05]  /*20e60*/  IMAD.U32 R22, RZ, RZ, UR4 ;  /* 0x00000004ff167e24 */ /* 0x000fca000f8e00ff */
[----:B---3--:R-:W-:-:S07]  /*20e70*/  LEA R37, R36, R22, 0x1 ;  /* 0x0000001624257211 */ /* 0x008fce00078e08ff */
.L_x_3018:
[----:B0-----:R-:W0:Y:S02]  /*20e80*/  LDC.64 R30, c[0x0][0xc88] ;  /* 0x00032200ff1e7b82 */ /* 0x001e240000000a00 */
[----:B0-----:R-:W-:-:S06]  /*20e90*/  IMAD.WIDE R30, R19, 0x4, R30 ;  /* 0x00000004131e7825 */ /* 0x001fcc00078e021e */
[----:B--2---:R-:W2:Y:S01]  /*20ea0*/  LDG.E R30, desc[UR60][R30.64] ;  /* 0x0000003c1e1e7981 */ /* 0x004ea2000c1e1900 */
[----:B------:R-:W-:Y:S05]  /*20eb0*/  YIELD ;  /* 0x0000000000007946 */ /* 0x000fea0003800000 */
[----:B------:R-:W-:Y:S01]  /*20ec0*/  ULDC.64 UR4, c[0x0][0xa28] ;  /* 0x00028a0000047ab9 */ /* 0x000fe20000000a00 */
[----:B------:R-:W-:Y:S01]  /*20ed0*/  ULDC.64 UR8, c[0x0][0xa18] ;  /* 0x0002860000087ab9 */ /* 0x000fe20000000a00 */
[----:B------:R-:W-:Y:S01]  /*20ee0*/  ISETP.NE.U32.AND P0, PT, RZ, UR4, PT ;  /* 0x00000004ff007c0c */ /* 0x000fe2000bf05070 */
[----:B------:R-:W-:Y:S01]  /*20ef0*/  IMAD.MOV.U32 R12, RZ, RZ, RZ ;  /* 0x000000ffff0c7224 */ /* 0x000fe200078e00ff */
[----:B------:R-:W-:-:S02]  /*20f00*/  ULDC.64 UR6, c[0x0][0xa10] ;  /* 0x0002840000067ab9 */ /* 0x000fc40000000a00 */
[----:B------:R-:W-:Y:S02]  /*20f10*/  ISETP.NE.AND.EX P0, PT, RZ, UR5, PT, P0 ;  /* 0x00000005ff007c0c */ /* 0x000fe4000bf05300 */
[----:B------:R-:W-:-:S04]  /*20f20*/  ISETP.NE.U32.AND P2, PT, RZ, UR8, PT ;  /* 0x00000008ff007c0c */ /* 0x000fc8000bf45070 */
[----:B------:R-:W-:Y:S02]  /*20f30*/  ISETP.NE.AND.EX P2, PT, RZ, UR9, PT, P2 ;  /* 0x00000009ff007c0c */ /* 0x000fe4000bf45320 */
[----:B------:R-:W-:Y:S02]  /*20f40*/  MOV R34, RZ ;  /* 0x000000ff00227202 */ /* 0x000fe40000000f00 */
[----:B--2---:R-:W-:-:S03]  /*20f50*/  SHF.R.S32.HI R0, RZ, 0x1f, R30 ;  /* 0x0000001fff007819 */ /* 0x004fc6000001141e */
        /* <DEDUP_REMOVED lines=8> */
[----:B------:R-:W-:Y:S01]  /*20fe0*/  ISETP.NE.U32.AND P1, PT, RZ, UR6, PT ;  /* 0x00000006ff007c0c */ /* 0x000fe2000bf25070 */
[----:B0-----:R-:W-:Y:S01]  /*20ff0*/  IMAD.MOV.U32 R0, RZ, RZ, RZ ;  /* 0x000000ffff007224 */ /* 0x001fe200078e00ff */
[----:B------:R-:W-:Y:S02]  /*21000*/  ISETP.NE.AND.EX P0, PT, RZ, UR5, PT, P0 ;  /* 0x00000005ff007c0c */ /* 0x000fe4000bf05300 */
[----:B------:R-:W-:Y:S02]  /*21010*/  ISETP.NE.AND.EX P1, PT, RZ, UR7, PT, P1 ;  /* 0x00000007ff007c0c */ /* 0x000fe4000bf25310 */
[C---:B------:R-:W-:Y:S02]  /*21020*/  IADD3 R4, P4, R23.reuse, UR6, RZ ;  /* 0x0000000617047c10 */ /* 0x040fe4000ff9e0ff */
[----:B-1----:R-:W-:Y:S01]  /*21030*/  IADD3 R2, P3, R23, UR4, RZ ;  /* 0x0000000417027c10 */ /* 0x002fe2000ff7e0ff */
[----:B------:R-:W-:Y:S01]  /*21040*/  ULDC UR4, c[0x0][0x288] ;  /* 0x0000a20000047ab9 */ /* 0x000fe20000000800 */
[----:B------:R-:W-:-:S02]  /*21050*/  IADD3.X R5, R24, UR7, RZ, P4, !PT ;  /* 0x0000000718057c10 */ /* 0x000fc4000a7fe4ff */
[C---:B------:R-:W-:Y:S02]  /*21060*/  IADD3.X R3, R24.reuse, UR5, RZ, P3, !PT ;  /* 0x0000000518037c10 */ /* 0x040fe40009ffe4ff */
[----:B------:R-:W-:Y:S01]  /*21070*/  @P2 IADD3 R6, P3, R23, UR8, RZ ;  /* 0x0000000817062c10 */ /* 0x000fe2000ff7e0ff */
[----:B------:R-:W-:Y:S01]  /*21080*/  IMAD.U32 R8, RZ, RZ, UR4 ;  /* 0x00000004ff087e24 */ /* 0x000fe2000f8e00ff */
[----:B------:R-:W-:Y:S01]  /*21090*/  ULDC.64 UR4, c[0x0][0x418] ;  /* 0x0001060000047ab9 */ /* 0x000fe20000000a00 */
[----:B------:R-:W5:Y:S01]  /*210a0*/  @P0 LDG.E R34, desc[UR60][R2.64] ;  /* 0x0000003c02220981 */ /* 0x000f62000c1e1900 */
[----:B------:R-:W-:-:S03]  /*210b0*/  @P2 IADD3.X R7, R24, UR9, RZ, P3, !PT ;  /* 0x0000000918072c10 */ /* 0x000fc60009ffe4ff */
        /* <DEDUP_REMOVED lines=9> */
[----:B0-----:R-:W-:Y:S02]  /*21150*/  IMAD.U32 R6, RZ, RZ, UR5 ;  /* 0x00000005ff067e24 */ /* 0x001fe4000f8e00ff */
[----:B------:R-:W-:Y:S01]  /*21160*/  IMAD.U32 R9, RZ, RZ, UR4 ;  /* 0x00000004ff097e24 */ /* 0x000fe2000f8e00ff */
[----:B---3--:R0:W-:Y:S01]  /*21170*/  STL [R1+0x18], R8 ;  /* 0x0000180801007387 */ /* 0x0081e20000100800 */
[----:B------:R-:W-:-:S03]  /*21180*/  MOV R11, R8 ;  /* 0x00000008000b7202 */ /* 0x000fc60000000f00 */
[----:B--2---:R0:W-:Y:S01]  /*21190*/  STL [R1+0xc], R12 ;  /* 0x00000c0c01007387 */ /* 0x0041e20000100800 */
[----:B------:R-:W-:Y:S05]  /*211a0*/  @P2 BRA `(.L_x_2912) ;  /* 0x0000000000142947 */ /* 0x000fea0003800000 */
[----:B------:R-:W-:Y:S05]  /*211b0*/  @!P0 BRA `(.L_x_2912) ;  /* 0x0000000000108947 */ /* 0x000fea0003800000 */
[----:B0-----:R-:W2:Y:S04]  /*211c0*/  LDG.E R8, desc[UR60][R2.64] ;  /* 0x0000003c02087981 */ /* 0x001ea8000c1e1900 */
[----:B------:R-:W2:Y:S02]  /*211d0*/  LDG.E R7, desc[UR60][R2.64+0x4] ;  /* 0x0000043c02077981 */ /* 0x000ea4000c1e1900 */
[----:B--2---:R-:W-:-:S05]  /*211e0*/  IADD3 R11, -R8, R7, RZ ;  /* 0x00000007080b7210 */ /* 0x004fca0007ffe1ff */
[----:B------:R1:W-:Y:S02]  /*211f0*/  STL [R1+0x18], R11 ;  /* 0x0000180b01007387 */ /* 0x0003e40000100800 */
.L_x_2912:
[----:B------:R-:W-:Y:S01]  /*21200*/  ULDC.64 UR4, c[0x0][0xa20] ;  /* 0x0002880000047ab9 */ /* 0x000fe20000000a00 */
[C---:B------:R-:W-:Y:S01]  /*21210*/  LOP3.LUT R2, R18.reuse, 0xff000000, RZ, 0xc0, !PT ;  /* 0xff00000012027812 */ /* 0x040fe200078ec0ff */
[----:B------:R-:W-:Y:S01]  /*21220*/  IMAD.MOV.U32 R31, RZ, RZ, R30 ;  /* 0x000000ffff1f7224 */ /* 0x000fe200078e001e */
[----:B------:R-:W-:Y:S02]  /*21230*/  ISETP.NE.U32.AND P0, PT, RZ, UR4, PT ;  /* 0x00000004ff007c0c */ /* 0x000fe4000bf05070 */
[----:B------:R-:W-:Y:S02]  /*21240*/  SHF.R.U32.HI R3, RZ, 0x8, R2 ;  /* 0x00000008ff037819 */ /* 0x000fe40000011602 */
[----:B------:R-:W-:Y:S02]  /*21250*/  ISETP.NE.AND.EX P0, PT, RZ, UR5, PT, P0 ;  /* 0x00000005ff007c0c */ /* 0x000fe4000bf05300 */
[C---:B0-----:R-:W-:Y:S02]  /*21260*/  LOP3.LUT R8, R18.reuse, 0xff0000, RZ, 0xc0, !PT ;  /* 0x00ff000012087812 */ /* 0x041fe400078ec0ff */
[----:B------:R-:W-:-:S02]  /*21270*/  LOP3.LUT R18, R18, 0xffff, RZ, 0xc0, !PT ;  /* 0x0000ffff12127812 */ /* 0x000fc400078ec0ff */
[----:B------:R-:W-:-:S07]  /*21280*/  LEA.HI R8, R8, R3, RZ, 0x10 ;  /* 0x0000000308087211 */ /* 0x000fce00078f80ff */
[----:B------:R-:W-:Y:S05]  /*21290*/  @!P0 BRA `(.L_x_2913) ;  /* 0x0000000000108947 */ /* 0x000fea0003800000 */
[----:B------:R-:W-:-:S04]  /*212a0*/  IADD3 R2, P0, R23, UR4, RZ ;  /* 0x0000000417027c10 */ /* 0x000fc8000ff1e0ff */
[----:B------:R-:W-:-:S05]  /*212b0*/  IADD3.X R3, R24, UR5, RZ, P0, !PT ;  /* 0x0000000518037c10 */ /* 0x000fca00087fe4ff */
[----:B------:R0:W5:Y:S01]  /*212c0*/  LDG.E R9, desc[UR60][R2.64] ;  /* 0x0000003c02097981 */ /* 0x000162000c1e1900 */
[----:B------:R-:W-:Y:S05]  /*212d0*/  BRA `(.L_x_2914) ;  /* 0x0000000000247947 */ /* 0x000fea0003800000 */
.L_x_2913:
        /* <DEDUP_REMOVED lines=8> */
[----:B--2---:R-:W-:-:S07]  /*21360*/  IMAD.IADD R9, R10, 0x1, -R9 ;  /* 0x000000010a097824 */ /* 0x004fce00078e0a09 */
.L_x_2914:
[----:B0-----:R-:W2:Y:S01]  /*21370*/  @P1 LDG.E R2, desc[UR60][R4.64] ;  /* 0x0000003c04021981 */ /* 0x001ea2000c1e1900 */
[----:B------:R-:W0:Y:S03]  /*21380*/  LDC R3, c[0x0][0x448] ;  /* 0x00011200ff037b82 */ /* 0x000e260000000800 */
[----:B------:R3:W2:Y:S01]  /*21390*/  @P1 LDG.E R5, desc[UR60][R4.64+0x4] ;  /* 0x0000043c04051981 */ /* 0x0006a2000c1e1900 */
[----:B-----5:R-:W-:Y:S01]  /*213a0*/  IADD3 R9, -R12, R9, RZ ;  /* 0x000000090c097210 */ /* 0x020fe20007ffe1ff */
[----:B------:R-:W-:Y:S01]  /*213b0*/  BSSY B0, `(.L_x_2915) ;  /* 0x0000037000007945 */ /* 0x000fe20003800000 */
[----:B------:R-:W-:Y:S02]  /*213c0*/  LOP3.LUT R20, R8, 0xff, RZ, 0xc0, !PT ;  /* 0x000000ff08147812 */ /* 0x000fe400078ec0ff */
[----:B0-----:R-:W-:-:S13]  /*213d0*/  ISETP.NE.AND P0, PT, R3, 0x1, PT ;  /* 0x000000010300780c */ /* 0x001fda0003f05270 */
[----:B---3--:R-:W0:Y:S08]  /*213e0*/  @P0 LDC R4, c[0x0][0x44c] ;  /* 0x00011300ff040b82 */ /* 0x008e300000000800 */
[----:B------:R-:W3:Y:S01]  /*213f0*/  @P0 LDC R3, c[0x0][0x450] ;  /* 0x00011400ff030b82 */ /* 0x000ee20000000800 */
[----:B--2---:R-:W-:Y:S01]  /*21400*/  @P1 IADD3 R6, -R2, R5, RZ ;  /* 0x0000000502061210 */ /* 0x004fe20007ffe1ff */
[----:B------:R-:W-:-:S04]  /*21410*/  IMAD.SHL.U32 R2, R17, 0x80, RZ ;  /* 0x0000008011027824 */ /* 0x000fc800078e00ff */
[----:B------:R-:W-:-:S04]  /*21420*/  VIADD R2, R2, 0x7f ;  /* 0x0000007f02027836 */ /* 0x000fc80000000000 */
[----:B0-----:R-:W-:-:S05]  /*21430*/  @P0 IMAD.HI.U32 R4, R2, R4, RZ ;  /* 0x0000000402040227 */ /* 0x001fca00078e00ff */
[----:B---3--:R-:W-:Y:S01]  /*21440*/  @P0 SHF.R.U32.HI R2, RZ, R3, R4 ;  /* 0x00000003ff020219 */ /* 0x008fe20000011604 */
[----:B------:R-:W-:Y:S01]  /*21450*/  IMAD.IADD R3, R9, 0x1, R6 ;  /* 0x0000000109037824 */ /* 0x000fe200078e0206 */
[----:B------:R-:W-:-:S03]  /*21460*/  SHF.R.U32.HI R4, RZ, 0x10, R8 ;  /* 0x00000010ff047819 */ /* 0x000fc60000011608 */
[C---:B------:R-:W-:Y:S01]  /*21470*/  VIADD R5, R3.reuse, 0x5f ;  /* 0x0000005f03057836 */ /* 0x040fe20000000000 */
[----:B------:R-:W-:Y:S01]  /*21480*/  IADD3 R7, R3, 0x60, -R11 ;  /* 0x0000006003077810 */ /* 0x000fe20007ffe80b */
[----:B------:R0:W-:Y:S02]  /*21490*/  STL [R1+0x4], R3 ;  /* 0x0000040301007387 */ /* 0x0001e40000100800 */
[----:B------:R-:W-:Y:S01]  /*214a0*/  IMAD.HI R5, R5, 0x2aaaaaab, RZ ;  /* 0x2aaaaaab05057827 */ /* 0x000fe200078e02ff */
[----:B------:R-:W-:-:S05]  /*214b0*/  IADD3 R2, R7, R2, RZ ;  /* 0x0000000207027210 */ /* 0x000fca0007ffe0ff */
[----:B------:R-:W-:Y:S01]  /*214c0*/  IMAD.HI R2, R2, 0x2aaaaaab, RZ ;  /* 0x2aaaaaab02027827 */ /* 0x000fe200078e02ff */
[----:B0-----:R-:W-:-:S04]  /*214d0*/  SHF.R.U32.HI R3, RZ, 0x1f, R5 ;  /* 0x0000001fff037819 */ /* 0x001fc80000011605 */
[----:B------:R-:W-:Y:S02]  /*214e0*/  LEA.HI.SX32 R5, R5, R3, 0x1c ;  /* 0x0000000305057211 */ /* 0x000fe400078fe2ff */
[----:B------:R-:W-:-:S04]  /*214f0*/  SHF.R.U32.HI R3, RZ, 0x1f, R2 ;  /* 0x0000001fff037819 */ /* 0x000fc80000011602 */
[----:B------:R-:W-:Y:S01]  /*21500*/  LEA.HI.SX32 R3, R2, R3, 0x1c ;  /* 0x0000000302037211 */ /* 0x000fe200078fe2ff */
[----:B------:R-:W-:-:S03]  /*21510*/  IMAD.MOV.U32 R2, RZ, RZ, RZ ;  /* 0x000000ffff027224 */ /* 0x000fc600078e00ff */
[----:B------:R-:W-:-:S04]  /*21520*/  VIMNMX R10, R5, R3, PT ;  /* 0x00000003050a7248 */ /* 0x000fc80003fe0100 */
[----:B------:R-:W-:-:S13]  /*21530*/  ISETP.GE.AND P0, PT, R10, 0x1, PT ;  /* 0x000000010a00780c */ /* 0x000fda0003f06270 */
[----:B------:R-:W-:Y:S05]  /*21540*/  @!P0 BRA `(.L_x_2916) ;  /* 0x0000000000748947 */ /* 0x000fea0003800000 */
[----:B------:R-:W-:Y:S01]  /*21550*/  ISETP.NE.AND P0, PT, R4, RZ, PT ;  /* 0x000000ff0400720c */ /* 0x000fe20003f05270 */
[----:B------:R-:W-:-:S03]  /*21560*/  ULDC UR4, c[0x0][0x9f0] ;  /* 0x00027c0000047ab9 */ /* 0x000fc60000000800 */
[----:B------:R-:W-:-:S04]  /*21570*/  SEL R8, R4, UR4, P0 ;  /* 0x0000000404087c07 */ /* 0x000fc80008000000 */
[----:B-1----:R-:W-:Y:S02]  /*21580*/  IABS R11, R8 ;  /* 0x00000008000b7213 */ /* 0x002fe40000000000 */
[----:B------:R-:W-:Y:S02]  /*21590*/  IADD3 R12, R8, -0x1, R10 ;  /* 0xffffffff080c7810 */ /* 0x000fe40007ffe00a */
[----:B------:R-:W0:Y:S08]  /*215a0*/  I2F.RP R2, R11 ;  /* 0x0000000b00027306 */ /* 0x000e300000209400 */
[----:B0-----:R-:W0:Y:S02]  /*215b0*/  MUFU.RCP R2, R2 ;  /* 0x0000000200027308 */ /* 0x001e240000001000 */
[----:B0-----:R-:W-:-:S06]  /*215c0*/  VIADD R2, R2, 0xffffffe ;  /* 0x0ffffffe02027836 */ /* 0x001fcc0000000000 */
[----:B------:R0:W1:Y:S02]  /*215d0*/  F2I.FTZ.U32.TRUNC.NTZ R3, R2 ;  /* 0x0000000200037305 */ /* 0x000064000021f000 */
[----:B0-----:R-:W-:-:S04]  /*215e0*/  LOP3.LUT R2, R12, R8, RZ, 0x3c, !PT ;  /* 0x000000080c027212 */ /* 0x001fc800078e3cff */
[----:B------:R-:W-:Y:S02]  /*215f0*/  ISETP.GE.AND P3, PT, R2, RZ, PT ;  /* 0x000000ff0200720c */ /* 0x000fe40003f66270 */
[----:B-1----:R-:W-:-:S05]  /*21600*/  IADD3 R2, RZ, -R3, RZ ;  /* 0x80000003ff027210 */ /* 0x002fca0007ffe0ff */
[----:B------:R-:W-:Y:S02]  /*21610*/  IMAD R13, R2, R11, RZ ;  /* 0x0000000b020d7224 */ /* 0x000fe400078e02ff */
[----:B------:R-:W-:-:S04]  /*21620*/  IMAD.MOV.U32 R2, RZ, RZ, RZ ;  /* 0x000000ffff027224 */ /* 0x000fc800078e00ff */
[----:B------:R-:W-:Y:S01]  /*21630*/  IMAD.HI.U32 R13, R3, R13, R2 ;  /* 0x0000000d030d7227 */ /* 0x000fe200078e0002 */
[----:B------:R-:W-:Y:S02]  /*21640*/  IABS R2, R8 ;  /* 0x0000000800027213 */ /* 0x000fe40000000000 */
[----:B------:R-:W-:-:S03]  /*21650*/  IABS R3, R12 ;  /* 0x0000000c00037213 */ /* 0x000fc60000000000 */
[----:B------:R-:W-:-:S05]  /*21660*/  IMAD.MOV R2, RZ, RZ, -R2 ;  /* 0x000000ffff027224 */ /* 0x000fca00078e0a02 */
[----:B------:R-:W-:Y:S01]  /*21670*/  MOV R12, R2 ;  /* 0x00000002000c7202 */ /* 0x000fe20000000f00 */
        /* <DEDUP_REMOVED lines=8> */
[----:B------:R-:W-:Y:S01]  /*21700*/  @!P3 IMAD.MOV R2, RZ, RZ, -R2 ;  /* 0x000000ffff02b224 */ /* 0x000fe200078e0a02 */
[----:B------:R-:W-:-:S07]  /*21710*/  @!P2 LOP3.LUT R2, RZ, R8, RZ, 0x33, !PT ;  /* 0x00000008ff02a212 */ /* 0x000fce00078e33ff */
.L_x_2916:
[----:B------:R-:W-:Y:S05]  /*21720*/  BSYNC B0 ;  /* 0x0000000000007941 */ /* 0x000fea0003800000 */
.L_x_2915:
        /* <DEDUP_REMOVED lines=12> */
[----:B------:R-:W-:Y:S02]  /*217f0*/  @P0 SHF.R.U32.HI R2, RZ, 0x1f, R8 ;  /* 0x0000001fff020819 */ /* 0x000fe40000011608 */
[----:B------:R-:W-:Y:S02]  /*21800*/  MOV R3, R6 ;  /* 0x0000000600037202 */ /* 0x000fe40000000f00 */
        /* <DEDUP_REMOVED lines=10> */
[----:B------:R0:W2:Y:S02]  /*218b0*/  SHFL.IDX PT, R14, R8, RZ, 0x1f ;  /* 0x00001fff080e7589 */ /* 0x0000a400000e0000 */
.L_x_3086:
[----:B--2---:R-:W-:Y:S02]  /*218c0*/  ISETP.NE.AND P0, PT, R14, RZ, PT ;  /* 0x000000ff0e00720c */ /* 0x004fe40003f05270 */
[----:B------:R-:W-:-:S11]  /*218d0*/  PLOP3.LUT P6, PT, PT, PT, PT, 0x8, 0x0 ;  /* 0x000000000000781c */ /* 0x000fd60003fce170 */
[----:B------:R-:W-:Y:S05]  /*218e0*/  @P0 BRA `(.L_x_2920) ;  /* 0x00000000000c0947 */ /* 0x000fea0003800000 */
[----:B------:R-:W-:-:S03]  /*218f0*/  UMOV UR4, 0xffffffff ;  /* 0xffffffff00047882 */ /* 0x000fc60000000000 */
[----:B------:R-:W-:Y:S05]  /*21900*/  BRA.DIV UR4, `(.L_x_2921) ;  /* 0x0000007604247947 */ /* 0x000fea000b800000 */
[----:B------:R-:W-:-:S13]  /*21910*/  ELECT P6, URZ, PT ;  /* 0x00000000003f782f */ /* 0x000fda00038c0000 */
.L_x_2920:
[----:B0-----:R-:W2:Y:S01]  /*21920*/  LDL R8, [R1+0x28] ;  /* 0x0000280001087983 */ /* 0x001ea20000100800 */
[----:B------:R-:W-:Y:S01]  /*21930*/  BSSY B1, `(.L_x_2922) ;  /* 0x0000008000017945 */ /* 0x000fe20003800000 */
[----:B--2---:R-:W-:-:S05]  /*21940*/  VIADD R8, R8, 0x1 ;  /* 0x0000000108087836 */ /* 0x004fca0000000000 */
[----:B------:R-:W-:-:S04]  /*21950*/  LEA.HI R9, R8, R8, RZ, 0x1 ;  /* 0x0000000808097211 */ /* 0x000fc800078f08ff */
[----:B------:R-:W-:-:S05]  /*21960*/  LOP3.LUT R9, R9, 0xfffffffe, RZ, 0xc0, !PT ;  /* 0xfffffffe09097812 */ /* 0x000fca00078ec0ff */
[----:B------:R-:W-:-:S05]  /*21970*/  IMAD.IADD R8, R8, 0x1, -R9 ;  /* 0x0000000108087824 */ /* 0x000fca00078e0a09 */
[----:B------:R-:W-:-:S04]  /*21980*/  SHF.L.U32 R8, R8, 0x1f, RZ ;  /* 0x0000001f08087819 */ /* 0x000fc800000006ff */
[----:B------:R-:W0:Y:S02]  /*21990*/  SYNCS.PHASECHK.TRANS64.TRYWAIT P0, [R22+URZ+0x30820], R8 ;  /* 0x03082008160075a7 */ /* 0x000e24000800017f */
[----:B0-----:R-:W-:Y:S05]  /*219a0*/  @!P0 BRA `(.L_x_2923) ;  /* 0x00000074001c8947 */ /* 0x001fea0003800000 */
.L_x_3089:
[----:B------:R-:W-:Y:S05]  /*219b0*/  BSYNC B1 ;  /* 0x0000000000017941 */ /* 0x000fea0003800000 */
.L_x_2922:
[----:B------:R-:W-:Y:S04]  /*219c0*/  BSSY B1, `(.L_x_2924) ;  /* 0x000008c000017945 */ /* 0x000fe80003800000 */
[----:B------:R-:W-:Y:S05]  /*219d0*/  @!P6 BRA `(.L_x_2925) ;  /* 0x000000080028e947 */ /* 0x000fea0003800000 */
[----:B------:R-:W-:Y:S01]  /*219e0*/  LEA R12, R27, R22, 0x3 ;  /* 0x000000161b0c7211 */ /* 0x000fe200078e18ff */
[----:B------:R-:W2:Y:S01]  /*219f0*/  S2R R9, SR_TID.X ;  /* 0x0000000000097919 */ /* 0x000ea20000002100 */
[----:B-1----:R-:W-:Y:S01]  /*21a00*/  SHF.L.U32 R11, R29, 0x1f, RZ ;  /* 0x0000001f1d0b7819 */ /* 0x002fe200000006ff */
[----:B------:R-:W-:Y:S03]  /*21a10*/  BSSY B2, `(.L_x_2926) ;  /* 0x0000005000027945 */ /* 0x000fe60003800000 */
[----:B------:R-:W1:Y:S01]  /*21a20*/  SYNCS.PHASECHK.TRANS64.TRYWAIT P0, [R12+URZ+0x308a0], R11 ;  /* 0x0308a00b0c0075a7 */ /* 0x000e62000800017f */
[----:B--2---:R-:W-:-:S04]  /*21a30*/  LOP3.LUT R9, R9, 0x7f, RZ, 0xc0, !PT ;  /* 0x0000007f09097812 */ /* 0x004fc800078ec0ff */
[----:B------:R-:W-:Y:S01]  /*21a40*/  ISETP.NE.AND P1, PT, R9, RZ, PT ;  /* 0x000000ff0900720c */ /* 0x000fe20003f25270 */
[----:B-1----:R-:W-:-:S12]  /*21a50*/  @!P0 BRA `(.L_x_2927) ;  /* 0x0000007400048947 */ /* 0x002fd80003800000 */
.L_x_3090:
[----:B------:R-:W-:Y:S05]  /*21a60*/  BSYNC B2 ;  /* 0x0000000000027941 */ /* 0x000fea0003800000 */
.L_x_2926:
        /* <DEDUP_REMOVED lines=9> */
.L_x_2929:
[----:B------:R-:W-:Y:S05]  /*21b00*/  BSYNC B2 ;  /* 0x0000000000027941 */ /* 0x000fea0003800000 */
.L_x_2928:
[----:B0-----:R-:W-:Y:S01]  /*21b10*/  IMAD.MOV.U32 R8, RZ, RZ, RZ ;  /* 0x000000ffff087224 */ /* 0x001fe200078e00ff */
[----:B------:R-:W-:Y:S01]  /*21b20*/  UIADD3 UR4, UP0, UR36, 0x570, URZ ;  /* 0x0000057024047890 */ /* 0x000fe2000ff1e03f */
[----:B------:R-:W-:Y:S01]  /*21b30*/  IMAD R9, R3, 0x60, R0 ;  /* 0x0000006003097824 */ /* 0x000fe200078e0200 */
[----:B------:R-:W-:Y:S01]  /*21b40*/  PLOP3.LUT P0, PT, PT, PT, PT, 0x80, 0x0 ;  /* 0x000000000000781c */ /* 0x000fe20003f0f070 */
[----:B------:R-:W-:Y:S01]  /*21b50*/  IMAD R10, R27, 0x9000, R22 ;  /* 0x000090001b0a7824 */ /* 0x000fe200078e0216 */
[----:B------:R-:W-:Y:S01]  /*21b60*/  R2UR UR10, R8 ;  /* 0x00000000080a72ca */ /* 0x000fe200000e0000 */
[----:B------:R-:W-:Y:S01]  /*21b70*/  VIADD R8, R12, 0x30890 ;  /* 0x000308900c087836 */ /* 0x000fe20000000000 */
[----:B------:R-:W-:Y:S01]  /*21b80*/  IADD3 R9, R9, -0x60, RZ ;  /* 0xffffffa009097810 */ /* 0x000fe20007ffe0ff */
[----:B------:R-:W-:Y:S01]  /*21b90*/  VIADD R13, R10, 0x1e400 ;  /* 0x0001e4000a0d7836 */ /* 0x000fe20000000000 */
[----:B------:R-:W-:Y:S01]  /*21ba0*/  UIADD3.X UR5, URZ, UR37, URZ, UP0, !UPT ;  /* 0x000000253f057290 */ /* 0x000fe200087fe43f */
[----:B------:R-:W-:Y:S01]  /*21bb0*/  UMOV UR6, 0x0 ;  /* 0x0000000000067882 */ /* 0x000fe20000000000 */
[----:B------:R-:W-:-:S10]  /*21bc0*/  UMOV UR7, 0x12f00000 ;  /* 0x12f0000000077882 */ /* 0x000fd40000000000 */
.L_x_2930:
        /* <DEDUP_REMOVED lines=16> */
.L_x_2931:
        /* <DEDUP_REMOVED lines=12> */
[----:B------:R-:W-:Y:S01]  /*21d90*/  UMOV UR6, 0x0 ;  /* 0x0000000000067882 */ /* 0x000fe20000000000 */
[----:B------:R-:W-:Y:S01]  /*21da0*/  IADD3 R13, R10, 0x24400, RZ ;  /* 0x000244000a0d7810 */ /* 0x000fe20007ffe0ff */
[----:B------:R-:W-:Y:S01]  /*21db0*/  UMOV UR7, 0x12f00000 ;  /* 0x12f0000000077882 */ /* 0x000fe20000000000 */
[----:B------:R-:W-:-:S15]  /*21dc0*/  R2UR UR10, R21 ;  /* 0x00000000150a72ca */ /* 0x000fde00000e0000 */
.L_x_2932:
        /* <DEDUP_REMOVED lines=13> */
.L_x_3091:
[----:B------:R-:W-:Y:S05]  /*21ea0*/  BSYNC B2 ;  /* 0x0000000000027941 */ /* 0x000fea0003800000 */
.L_x_2933:
[----:B------:R-:W-:Y:S01]  /*21eb0*/  BSSY B2, `(.L_x_2935) ;  /* 0x000000b000027945 */ /* 0x000fe20003800000 */
[----:B------:R-:W-:Y:S02]  /*21ec0*/  IMAD.MOV.U32 R14, RZ, RZ, 0x0 ;  /* 0x00000000ff0e7424 */ /* 0x000fe400078e00ff */
[----:B------:R-:W-:Y:S01]  /*21ed0*/  IMAD.MOV.U32 R15, RZ, RZ, 0x12f00000 ;  /* 0x12f00000ff0f7424 */ /* 0x000fe200078e00ff */
[----:B------:R-:W-:Y:S06]  /*21ee0*/  @P1 BRA `(.L_x_2936) ;  /* 0x00000000001c1947 */ /* 0x000fec0003800000 */
[----:B------:R-:W2:Y:S01]  /*21ef0*/  S2R R13, SR_TID.X ;  /* 0x00000000000d7919 */ /* 0x000ea20000002100 */
[----:B------:R-:W-:-:S04]  /*21f00*/  MOV R8, 0x9000 ;  /* 0x0000900000087802 */ /* 0x000fc80000000f00 */
[----:B------:R3:W-:Y:S01]  /*21f10*/  SYNCS.ARRIVE.TRANS64 RZ, [R12+URZ+0x308b0], R8 ;  /* 0x0308b0080cff79a7 */ /* 0x0007e2000800003f */
[----:B--2---:R-:W-:-:S04]  /*21f20*/  LOP3.LUT R13, R13, 0x1f, RZ, 0xc0, !PT ;  /* 0x0000001f0d0d7812 */ /* 0x004fc800078ec0ff */
[----:B------:R-:W-:-:S13]  /*21f30*/  ISETP.NE.AND P0, PT, R13, RZ, PT ;  /* 0x000000ff0d00720c */ /* 0x000fda0003f05270 */
[----:B---3--:R-:W-:Y:S05]  /*21f40*/  @!P0 BRA `(.L_x_2936) ;  /* 0x0000000000048947 */ /* 0x008fea0003800000 */
[----:B------:R-:W-:Y:S01]  /*21f50*/  BPT.TRAP 0x1 ;  /* 0x000000040000795c */ /* 0x000fe20000300000 */
.L_x_2936:
[----:B------:R-:W-:Y:S05]  /*21f60*/  BSYNC B2 ;  /* 0x0000000000027941 */ /* 0x000fea0003800000 */
.L_x_2935:
[----:B------:R-:W-:Y:S01]  /*21f70*/  R2UR UR6, R14 ;  /* 0x000000000e0672ca */ /* 0x000fe200000e0000 */
[----:B------:R-:W-:Y:S01]  /*21f80*/  IMAD.MOV.U32 R8, RZ, RZ, RZ ;  /* 0x000000ffff087224 */ /* 0x000fe200078e00ff */
[----:B------:R-:W-:Y:S01]  /*21f90*/  R2UR UR7, R15 ;  /* 0x000000000f0772ca */ /* 0x000fe200000e0000 */
[----:B------:R-:W-:Y:S01]  /*21fa0*/  UIADD3 UR4, UP0, UR36, 0x670, URZ ;  /* 0x0000067024047890 */ /* 0x000fe2000ff1e03f */
[----:B------:R-:W-:Y:S01]  /*21fb0*/  PLOP3.LUT P0, PT, PT, PT, PT, 0x80, 0x0 ;  /* 0x000000000000781c */ /* 0x000fe20003f0f070 */
[----:B01----:R-:W-:Y:S01]  /*21fc0*/  VIADD R12, R12, 0x308b0 ;  /* 0x000308b00c0c7836 */ /* 0x003fe20000000000 */
[----:B------:R-:W-:Y:S01]  /*21fd0*/  R2UR UR10, R8 ;  /* 0x00000000080a72ca */ /* 0x000fe200000e0000 */
[----:B------:R-:W-:Y:S01]  /*21fe0*/  UIADD3.X UR5, URZ, UR37, URZ, UP0, !UPT ;  /* 0x000000253f057290 */ /* 0x000fe200087fe43f */
[----:B------:R-:W-:-:S13]  /*21ff0*/  IADD3 R8, R10, 0x400, RZ ;  /* 0x000004000a087810 */ /* 0x000fda0007ffe0ff */
.L_x_2937:
        /* <DEDUP_REMOVED lines=15> */
.L_x_2938:
        /* <DEDUP_REMOVED lines=15> */
.L_x_2939:
        /* <DEDUP_REMOVED lines=10> */
.L_x_2925:
[----:B------:R-:W-:Y:S05]  /*22280*/  BSYNC B1 ;  /* 0x0000000000017941 */ /* 0x000fea0003800000 */
.L_x_2924:
        /* <DEDUP_REMOVED lines=9> */
.L_x_2956:
[----:B------:R-:W-:Y:S05]  /*22320*/  YIELD ;  /* 0x0000000000007946 */ /* 0x000fea0003800000 */
[----:B------:R-:W-:Y:S04]  /*22330*/  BSSY B1, `(.L_x_2940) ;  /* 0x000008b000017945 */ /* 0x000fe80003800000 */
[----:B------:R-:W-:Y:S05]  /*22340*/  @!P6 BRA `(.L_x_2941) ;  /* 0x000000080024e947 */ /* 0x000fea0003800000 */
[----:B-1----:R-:W-:Y:S01]  /*22350*/  IMAD R11, R27, 0x8, R22 ;  /* 0x000000081b0b7824 */ /* 0x002fe200078e0216 */
[----:B------:R-:W-:Y:S01]  /*22360*/  SHF.L.U32 R10, R29, 0x1f, RZ ;  /* 0x0000001f1d0a7819 */ /* 0x000fe200000006ff */
[----:B------:R-:W1:Y:S01]  /*22370*/  S2R R3, SR_TID.X ;  /* 0x0000000000037919 */ /* 0x000e620000002100 */
[----:B------:R-:W-:Y:S02]  /*22380*/  BSSY B2, `(.L_x_2942) ;  /* 0x0000005000027945 */ /* 0x000fe40003800000 */
[----:B------:R-:W2:Y:S01]  /*22390*/  SYNCS.PHASECHK.TRANS64.TRYWAIT P1, [R11+URZ+0x308a0], R10 ;  /* 0x0308a00a0b0075a7 */ /* 0x000ea2000802017f */
[----:B-1----:R-:W-:-:S04]  /*223a0*/  LOP3.LUT R3, R3, 0x7f, RZ, 0xc0, !PT ;  /* 0x0000007f03037812 */ /* 0x002fc800078ec0ff */
[----:B------:R-:W-:Y:S01]  /*223b0*/  ISETP.NE.AND P2, PT, R3, RZ, PT ;  /* 0x000000ff0300720c */ /* 0x000fe20003f45270 */
[----:B--2---:R-:W-:-:S12]  /*223c0*/  @!P1 BRA `(.L_x_2943) ;  /* 0x0000006800d09947 */ /* 0x004fd80003800000 */
.L_x_3092:
[----:B------:R-:W-:Y:S05]  /*223d0*/  BSYNC B2 ;  /* 0x0000000000027941 */ /* 0x000fea0003800000 */
.L_x_2942:
        /* <DEDUP_REMOVED lines=9> */
.L_x_2945:
[----:B------:R-:W-:Y:S05]  /*22470*/  BSYNC B2 ;  /* 0x0000000000027941 */ /* 0x000fea0003800000 */
.L_x_2944:
        /* <DEDUP_REMOVED lines=11> */
.L_x_2946:
        /* <DEDUP_REMOVED lines=13> */
[----:B------:R-:W-:Y:S02]  /*22600*/  UMOV UR7, 0x12f00000 ;  /* 0x12f0000000077882 */ /* 0x000fe40000000000 */
[----:B------:R-:W-:Y:S01]  /*22610*/  R2UR UR10, R13 ;  /* 0x000000000d0a72ca */ /* 0x000fe200000e0000 */
[----:B------:R-:W-:-:S14]  /*22620*/  VIADD R13, R9, 0x21400 ;  /* 0x00021400090d7836 */ /* 0x000fdc0000000000 */
.L_x_2947:
        /* <DEDUP_REMOVED lines=16> */
.L_x_2948:
        /* <DEDUP_REMOVED lines=13> */
.L_x_3093:
[----:B------:R-:W-:Y:S05]  /*22800*/  BSYNC B2 ;  /* 0x0000000000027941 */ /* 0x000fea0003800000 */
.L_x_2949:
        /* <DEDUP_REMOVED lines=11> */
.L_x_2952:
[----:B------:R-:W-:Y:S05]  /*228c0*/  BSYNC B2 ;  /* 0x0000000000027941 */ /* 0x000fea0003800000 */
.L_x_2951:
        /* <DEDUP_REMOVED lines=8> */
.L_x_2953:
        /* <DEDUP_REMOVED lines=11> */
[----:B------:R-:W-:Y:S01]  /*22a00*/  R2UR UR6, R14 ;  /* 0x000000000e0672ca */ /* 0x000fe200000e0000 */
[----:B------:R-:W-:Y:S01]  /*22a10*/  VIADD R3, R9, 0x3400 ;  /* 0x0000340009037836 */ /* 0x000fe20000000000 */
[----:B------:R-:W-:Y:S02]  /*22a20*/  R2UR UR7, R15 ;  /* 0x000000000f0772ca */ /* 0x000fe400000e0000 */
[----:B------:R-:W-:Y:S02]  /*22a30*/  R2UR UR10, R10 ;  /* 0x000000000a0a72ca */ /* 0x000fe400000e0000 */
[----:B------:R-:W-:-:S13]  /*22a40*/  PLOP3.LUT P1, PT, PT, PT, PT, 0x80, 0x0 ;  /* 0x000000000000781c */ /* 0x000fda0003f2f070 */
.L_x_2954:
        /* <DEDUP_REMOVED lines=10> */
[----:B------:R-:W-:Y:S02]  /*22af0*/  R2UR UR10, R25 ;  /* 0x00000000190a72ca */ /* 0x000fe400000e0000 */
[----:B------:R-:W-:Y:S02]  /*22b00*/  R2UR UR6, R14 ;  /* 0x000000000e0672ca */ /* 0x000fe400000e0000 */
[----:B------:R-:W-:Y:S02]  /*22b10*/  R2UR UR7, R15 ;  /* 0x000000000f0772ca */ /* 0x000fe400000e0000 */
[----:B------:R-:W-:Y:S02]  /*22b20*/  PLOP3.LUT P1, PT, PT, PT, PT, 0x80, 0x0 ;  /* 0x000000000000781c */ /* 0x000fe40003f2f070 */
[----:B------:R-:W-:-:S11]  /*22b30*/  IADD3 R9, R9, 0x6400, RZ ;  /* 0x0000640009097810 */ /* 0x000fd60007ffe0ff */
.L_x_2955:
        /* <DEDUP_REMOVED lines=10> */
.L_x_2941:
[----:B------:R-:W-:Y:S05]  /*22be0*/  BSYNC B1 ;  /* 0x0000000000017941 */ /* 0x000fea0003800000 */
.L_x_2940:
[C---:B------:R-:W-:Y:S01]  /*22bf0*/  ISETP.GT.AND P2, PT, R12.reuse, R6, PT ;  /* 0x000000060c00720c */ /* 0x040fe20003f44270 */
[----:B------:R-:W-:Y:S02]  /*22c00*/  VIADD R27, R27, 0x1 ;  /* 0x000000011b1b7836 */ /* 0x000fe40000000000 */
[----:B------:R-:W-:-:S03]  /*22c10*/  VIADD R12, R12, 0xffffffff ;  /* 0xffffffff0c0c7836 */ /* 0x000fc60000000000 */
[----:B------:R-:W-:-:S04]  /*22c20*/  ISETP.NE.AND P1, PT, R27, 0x2, PT ;  /* 0x000000021b00780c */ /* 0x000fc80003f25270 */
[----:B------:R-:W-:Y:S02]  /*22c30*/  SEL R3, RZ, 0x1, P1 ;  /* 0x00000001ff037807 */ /* 0x000fe40000800000 */
[----:B------:R-:W-:Y:S02]  /*22c40*/  SEL R27, R27, RZ, P1 ;  /* 0x000000ff1b1b7207 */ /* 0x000fe40000800000 */
[----:B------:R-:W-:Y:S01]  /*22c50*/  LOP3.LUT R29, R29, R3, RZ, 0x3c, !PT ;  /* 0x000000031d1d7212 */ /* 0x000fe200078e3cff */
[----:B------:R-:W-:Y:S06]  /*22c60*/  @P2 BRA `(.L_x_2956) ;  /* 0xfffffff400ac2947 */ /* 0x000fec000383ffff */
.L_x_2918:
[----:B------:R-:W-:Y:S05]  /*22c70*/  BSYNC B0 ;  /* 0x0000000000007941 */ /* 0x000fea0003800000 */
.L_x_2917:
[----:B------:R-:W2:Y:S01]  /*22c80*/  LDC R0, c[0x0][0x448] ;  /* 0x00011200ff007b82 */ /* 0x000ea20000000800 */
[----:B------:R-:W-:Y:S01]  /*22c90*/  LEA R2, R17, 0x7f, 0x7 ;  /* 0x0000007f11027811 */ /* 0x000fe200078e38ff */
[----:B------:R-:W-:Y:S06]  /*22ca0*/  @!P0 WARPSYNC.ALL ;  /* 0x0000000000008948 */ /* 0x000fec0003800000 */
[----:B------:R-:W-:Y:S01]  /*22cb0*/  @!P0 BAR.SYNC.DEFER_BLOCKING 0xc, 0x180 ;  /* 0x0306000000008b1d */ /* 0x000fe20000010000 */
[----:B------:R-:W-:-:S05]  /*22cc0*/  ISETP.NE.AND P2, PT, R4, RZ, PT ;  /* 0x000000ff0400720c */ /* 0x000fca0003f45270 */
[----:B------:R-:W-:Y:S08]  /*22cd0*/  BSSY B0, `(.L_x_2957) ;  /* 0x0000029000007945 */ /* 0x000ff00003800000 */
[----:B------:R-:W3:Y:S01]  /*22ce0*/  @!P2 LDC R4, c[0x0][0x9f0] ;  /* 0x00027c00ff04ab82 */ /* 0x000ee20000000800 */
[----:B--2---:R-:W-:-:S13]  /*22cf0*/  ISETP.NE.AND P1, PT, R0, 0x1, PT ;  /* 0x000000010000780c */ /* 0x004fda0003f25270 */
[----:B------:R-:W2:Y:S08]  /*22d00*/  @P1 LDC R3, c[0x0][0x44c] ;  /* 0x00011300ff031b82 */ /* 0x000eb00000000800 */
[----:B------:R-:W4:Y:S01]  /*22d10*/  @P1 LDC R0, c[0x0][0x450] ;  /* 0x00011400ff001b82 */ /* 0x000f220000000800 */
[----:B--2---:R-:W-:-:S05]  /*22d20*/  @P1 IMAD.HI.U32 R3, R2, R3, RZ ;  /* 0x0000000302031227 */ /* 0x004fca00078e00ff */
[----:B----4-:R-:W-:Y:S01]  /*22d30*/  @P1 SHF.R.U32.HI R2, RZ, R0, R3 ;  /* 0x00000000ff021219 */ /* 0x010fe20000011603 */
[----:B------:R-:W-:-:S03]  /*22d40*/  IMAD.MOV.U32 R0, RZ, RZ, RZ ;  /* 0x000000ffff007224 */ /* 0x000fc600078e00ff */
[----:B------:R-:W-:-:S05]  /*22d50*/  IADD3 R2, R7, R2, RZ ;  /* 0x0000000207027210 */ /* 0x000fca0007ffe0ff */
[----:B------:R-:W-:-:S05]  /*22d60*/  IMAD.HI R2, R2, 0x2aaaaaab, RZ ;  /* 0x2aaaaaab02027827 */ /* 0x000fca00078e02ff */
[----:B------:R-:W-:-:S04]  /*22d70*/  SHF.R.U32.HI R3, RZ, 0x1f, R2 ;  /* 0x0000001fff037819 */ /* 0x000fc80000011602 */
[----:B------:R-:W-:-:S04]  /*22d80*/  LEA.HI.SX32 R2, R2, R3, 0x1c ;  /* 0x0000000302027211 */ /* 0x000fc800078fe2ff */
[----:B------:R-:W-:-:S04]  /*22d90*/  VIMNMX R5, R5, R2, PT ;  /* 0x0000000205057248 */ /* 0x000fc80003fe0100 */
[----:B------:R-:W-:-:S13]  /*22da0*/  ISETP.GE.AND P1, PT, R5, 0x1, PT ;  /* 0x000000010500780c */ /* 0x000fda0003f26270 */
[----:B---3--:R-:W-:Y:S05]  /*22db0*/  @!P1 BRA `(.L_x_2958) ;  /* 0x0000000000689947 */ /* 0x008fea0003800000 */
[-C--:B------:R-:W-:Y:S02]  /*22dc0*/  IABS R0, R4.reuse ;  /* 0x0000000400007213 */ /* 0x080fe40000000000 */
[----:B------:R-:W-:Y:S02]  /*22dd0*/  IABS R7, R4 ;  /* 0x0000000400077213 */ /* 0x000fe40000000000 */
[----:B0-----:R-:W0:Y:S03]  /*22de0*/  I2F.RP R8, R0 ;  /* 0x0000000000087306 */ /* 0x001e260000209400 */
[----:B------:R-:W-:-:S05]  /*22df0*/  IMAD.MOV R7, RZ, RZ, -R7 ;  /* 0x000000ffff077224 */ /* 0x000fca00078e0a07 */
[----:B0-----:R-:W0:Y:S02]  /*22e00*/  MUFU.RCP R8, R8 ;  /* 0x0000000800087308 */ /* 0x001e240000001000 */
[----:B0-----:R-:W-:-:S06]  /*22e10*/  VIADD R9, R8, 0xffffffe ;  /* 0x0ffffffe08097836 */ /* 0x001fcc0000000000 */
[----:B------:R-:W0:Y:S02]  /*22e20*/  F2I.FTZ.U32.TRUNC.NTZ R3, R9 ;  /* 0x0000000900037305 */ /* 0x000e24000021f000 */
[----:B0-----:R-:W-:-:S05]  /*22e30*/  IADD3 R2, RZ, -R3, RZ ;  /* 0x80000003ff027210 */ /* 0x001fca0007ffe0ff */
[----:B------:R-:W-:Y:S02]  /*22e40*/  IMAD R6, R2, R0, RZ ;  /* 0x0000000002067224 */ /* 0x000fe400078e02ff */
[----:B------:R-:W-:-:S04]  /*22e50*/  IMAD.MOV.U32 R2, RZ, RZ, RZ ;  /* 0x000000ffff027224 */ /* 0x000fc800078e00ff */
        /* <DEDUP_REMOVED lines=16> */
.L_x_2958:
[----:B------:R-:W-:Y:S05]  /*22f60*/  BSYNC B0 ;  /* 0x0000000000007941 */ /* 0x000fea0003800000 */
.L_x_2957:
[-C--:B------:R-:W-:Y:S01]  /*22f70*/  IMAD R3, R20, R0.reuse, RZ ;  /* 0x0000000014037224 */ /* 0x080fe200078e02ff */
        /* <DEDUP_REMOVED lines=23> */
.L_x_2960:
        /* <DEDUP_REMOVED lines=8> */
[----:B------:R-:W-:Y:S01]  /*23170*/  MOV R4, UR6 ;  /* 0x0000000600047c02 */ /* 0x000fe20008000f00 */
[----:B------:R-:W-:Y:S01]  /*23180*/  IMAD.U32 R5, RZ, RZ, UR7 ;  /* 0x00000007ff057e24 */ /* 0x000fe2000f8e00ff */
[----:B------:R-:W2:Y:S01]  /*23190*/  LDC.64 R2, c[0x4][R2] ;  /* 0x0100000002027b82 */ /* 0x000ea20000000a00 */
[----:B------:R-:W-:Y:S01]  /*231a0*/  IMAD.U32 R6, RZ, RZ, UR8 ;  /* 0x00000008ff067e24 */ /* 0x000fe2000f8e00ff */
[----:B------:R-:W-:Y:S01]  /*231b0*/  MOV R7, UR9 ;  /* 0x0000000900077c02 */ /* 0x000fe20008000f00 */
[----:B------:R-:W-:Y:S01]  /*231c0*/  IMAD.U32 R10, RZ, RZ, UR4 ;  /* 0x00000004ff0a7e24 */ /* 0x000fe2000f8e00ff */
[----:B0-----:R-:W-:Y:S01]  /*231d0*/  MOV R8, 0x70 ;  /* 0x0000007000087802 */ /* 0x001fe20000000f00 */
[----:B-1----:R-:W-:-:S02]  /*231e0*/  IMAD.U32 R11, RZ, RZ, UR5 ;  /* 0x00000005ff0b7e24 */ /* 0x002fc4000f8e00ff */
[----:B------:R-:W-:Y:S02]  /*231f0*/  IMAD.MOV.U32 R12, RZ, RZ, 0x1 ;  /* 0x00000001ff0c7424 */ /* 0x000fe400078e00ff */
[----:B------:R-:W-:-:S07]  /*23200*/  IMAD.MOV.U32 R13, RZ, RZ, RZ ;  /* 0x000000ffff0d7224 */ /* 0x000fce00078e00ff */
[----:B------:R-:W-:-:S07]  /*23210*/  LEPC R20, `(.L_x_2963) ;  /* 0x000000001014794e */ /* 0x000fce0000000000 */
[----:B--2---:R-:W-:Y:S05]  /*23220*/  CALL.ABS.NOINC R2 ;  /* 0x0000000002007343 */ /* 0x004fea0003c00000 */
.L_x_2963:
[----:B------:R-:W-:Y:S05]  /*23230*/  BSYNC B6 ;  /* 0x0000000000067941 */ /* 0x000fea0003800000 */
.L_x_2962:
        /* <DEDUP_REMOVED lines=11> */
[----:B------:R-:W-:Y:S01]  /*232f0*/  IMAD.U32 R5, RZ, RZ, UR7 ;  /* 0x00000007ff057e24 */ /* 0x000fe2000f8e00ff */
[----:B-1----:R-:W-:Y:S01]  /*23300*/  MOV R11, UR5 ;  /* 0x00000005000b7c02 */ /* 0x002fe20008000f00 */
[----:B------:R-:W-:Y:S01]  /*23310*/  IMAD.U32 R7, RZ, RZ, UR9 ;  /* 0x00000009ff077e24 */ /* 0x000fe2000f8e00ff */
[----:B------:R-:W-:Y:S01]  /*23320*/  MOV R13, RZ ;  /* 0x000000ff000d7202 */ /* 0x000fe20000000f00 */
[----:B------:R-:W-:-:S02]  /*23330*/  IMAD.U32 R10, RZ, RZ, UR4 ;  /* 0x00000004ff0a7e24 */ /* 0x000fc4000f8e00ff */
[----:B0-----:R-:W-:Y:S02]  /*23340*/  IMAD.MOV.U32 R8, RZ, RZ, 0x70 ;  /* 0x00000070ff087424 */ /* 0x001fe400078e00ff */
[----:B--2---:R-:W-:-:S07]  /*23350*/  IMAD.MOV.U32 R12, RZ, RZ, 0x1 ;  /* 0x00000001ff0c7424 */ /* 0x004fce00078e00ff */
[----:B------:R-:W-:-:S07]  /*23360*/  LEPC R20, `(.L_x_2966) ;  /* 0x000000001014794e */ /* 0x000fce0000000000 */
[----:B---3--:R-:W-:Y:S05]  /*23370*/  CALL.ABS.NOINC R2 ;  /* 0x0000000002007343 */ /* 0x008fea0003c00000 */
.L_x_2966:
        /* <DEDUP_REMOVED lines=9> */
[----:B------:R-:W-:Y:S01]  /*23410*/  MOV R13, RZ ;  /* 0x000000ff000d7202 */ /* 0x000fe20000000f00 */
[----:B------:R-:W-:-:S02]  /*23420*/  IMAD.U32 R10, RZ, RZ, UR8 ;  /* 0x00000008ff0a7e24 */ /* 0x000fc4000f8e00ff */
[----:B------:R-:W-:Y:S02]  /*23430*/  IMAD.MOV.U32 R8, RZ, RZ, 0x70 ;  /* 0x00000070ff087424 */ /* 0x000fe400078e00ff */
[----:B0-----:R-:W-:-:S07]  /*23440*/  IMAD.MOV.U32 R12, RZ, RZ, 0x1 ;  /* 0x00000001ff0c7424 */ /* 0x001fce00078e00ff */
[----:B------:R-:W-:-:S07]  /*23450*/  LEPC R20, `(.L_x_2965) ;  /* 0x000000001014794e */ /* 0x000fce0000000000 */
[----:B-1----:R-:W-:Y:S05]  /*23460*/  CALL.ABS.NOINC R2 ;  /* 0x0000000002007343 */ /* 0x002fea0003c00000 */
.L_x_2965:
[----:B------:R-:W-:Y:S05]  /*23470*/  BSYNC B6 ;  /* 0x0000000000067941 */ /* 0x000fea0003800000 */
.L_x_2964:
[----:B------:R-:W2:Y:S01]  /*23480*/  LDL R25, [R1+0x1c] ;  /* 0x00001c0001197983 */ /* 0x000ea20000100800 */
[----:B------:R-:W-:Y:S01]  /*23490*/  ULDC.64 UR4, c[0x0][0x9f8] ;  /* 0x00027e0000047ab9 */ /* 0x000fe20000000a00 */
[----:B------:R-:W3:Y:S02]  /*234a0*/  LDC R0, c[0x0][0x430] ;  /* 0x00010c00ff007b82 */ /* 0x000ee40000000800 */
[----:B0-----:R-:W4:Y:S01]  /*234b0*/  LDL R8, [R1+0x4] ;  /* 0x0000040001087983 */ /* 0x001f220000100800 */
        /* <DEDUP_REMOVED lines=12> */
[----:B---3--:R-:W-:-:S13]  /*23580*/  ISETP.NE.AND P1, PT, R0, 0x1, PT ;  /* 0x000000010000780c */ /* 0x008fda0003f25270 */
[----:B------:R-:W3:Y:S01]  /*23590*/  @P1 LDC R6, c[0x0][0x438] ;  /* 0x00010e00ff061b82 */ /* 0x000ee20000000800 */
[----:B0-----:R-:W-:-:S05]  /*235a0*/  IMAD.SHL.U32 R21, R21, 0x10, RZ ;  /* 0x0000001015157824 */ /* 0x001fca00078e00ff */
[----:B------:R-:W-:Y:S02]  /*235b0*/  LOP3.LUT R21, R4, 0x70, R21, 0xf8, !PT ;  /* 0x0000007004157812 */ /* 0x000fe400078ef815 */
[----:B------:R-:W0:Y:S01]  /*235c0*/  @P1 LDC R4, c[0x0][0x434] ;  /* 0x00010d00ff041b82 */ /* 0x000e220000000800 */
[----:B------:R-:W-:Y:S01]  /*235d0*/  ISETP.GE.AND P3, PT, R32, UR4, PT ;  /* 0x0000000420007c0c */ /* 0x000fe2000bf66270 */
[----:B------:R-:W-:Y:S01]  /*235e0*/  UMOV UR5, 0xffffffff ;  /* 0xffffffff00057882 */ /* 0x000fe20000000000 */
[----:B--2---:R-:W-:-:S04]  /*235f0*/  VIADD R25, R25, 0xffffffff ;  /* 0xffffffff19197836 */ /* 0x004fc80000000000 */
[----:B------:R-:W-:-:S05]  /*23600*/  IMAD R5, R25, 0x60, R21 ;  /* 0x0000006019057824 */ /* 0x000fca00078e0215 */
[----:B----4-:R-:W-:-:S04]  /*23610*/  ISETP.GE.AND P0, PT, R5, R8, PT ;  /* 0x000000080500720c */ /* 0x010fc80003f06270 */
[----:B------:R-:W-:Y:S02]  /*23620*/  ISETP.GT.U32.OR P0, PT, R21, 0x5f, P0 ;  /* 0x0000005f1500780c */ /* 0x000fe40000704470 */
[----:B------:R-:W-:-:S11]  /*23630*/  IADD3 R5, R5, R7, RZ ;  /* 0x0000000705057210 */ /* 0x000fd60007ffe0ff */
[----:B-1----:R-:W1:Y:S01]  /*23640*/  @!P0 LDC.64 R2, c[0x0][0x428] ;  /* 0x00010a00ff028b82 */ /* 0x002e620000000a00 */
[----:B0-----:R-:W-:-:S04]  /*23650*/  @P1 IMAD.HI.U32 R7, R5, R4, RZ ;  /* 0x0000000405071227 */ /* 0x001fc800078e00ff */
[----:B------:R-:W-:Y:S01]  /*23660*/  IMAD.MOV.U32 R4, RZ, RZ, R5 ;  /* 0x000000ffff047224 */ /* 0x000fe200078e0005 */
[----:B---3--:R-:W-:Y:S02]  /*23670*/  @P1 SHF.R.U32.HI R4, RZ, R6, R7 ;  /* 0x00000006ff041219 */ /* 0x008fe40000011607 */
[----:B------:R-:W-:-:S03]  /*23680*/  SHF.R.S32.HI R8, RZ, 0x1f, R31 ;  /* 0x0000001fff087819 */ /* 0x000fc6000001141f */
[----:B------:R-:W-:-:S04]  /*23690*/  IMAD.MOV R6, RZ, RZ, -R4 ;  /* 0x000000ffff067224 */ /* 0x000fc800078e0a04 */
[----:B------:R-:W-:Y:S01]  /*236a0*/  IMAD R0, R0, R6, R5 ;  /* 0x0000000600007224 */ /* 0x000fe200078e0205 */
[--C-:B------:R-:W-:Y:S01]  /*236b0*/  @!P0 SHF.R.S32.HI R5, RZ, 0x1f, R4.reuse ;  /* 0x0000001fff058819 */ /* 0x100fe20000011404 */
[-C--:B-1----:R-:W-:Y:S02]  /*236c0*/  @!P0 IMAD R6, R8, R2.reuse, RZ ;  /* 0x0000000208068224 */ /* 0x082fe400078e02ff */
[----:B------:R-:W-:-:S04]  /*236d0*/  @!P0 IMAD.WIDE.U32 R4, R31, R2, R4 ;  /* 0x000000021f048225 */ /* 0x000fc800078e0004 */
[----:B------:R-:W-:Y:S02]  /*236e0*/  @!P0 IMAD R6, R31, R3, R6 ;  /* 0x000000031f068224 */ /* 0x000fe400078e0206 */
[----:B------:R-:W0:Y:S03]  /*236f0*/  @!P0 LDC.64 R2, c[0x0][0x418] ;  /* 0x00010600ff028b82 */ /* 0x000e260000000a00 */
[----:B------:R-:W-:Y:S01]  /*23700*/  @!P0 IADD3 R6, R5, R6, RZ ;  /* 0x0000000605068210 */ /* 0x000fe20007ffe0ff */
[----:B------:R-:W-:Y:S01]  /*23710*/  IMAD.U32 R5, RZ, RZ, UR39 ;  /* 0x00000027ff057e24 */ /* 0x000fe2000f8e00ff */
        /* <DEDUP_REMOVED lines=16> */
[----:B------:R-:W-:-:S04]  /*23820*/  @P1 LOP3.LUT R20, R20, 0x2, RZ, 0xfc, !PT ;  /* 0x0000000214141812 */ /* 0x000fc800078efcff */
[----:B------:R-:W-:Y:S01]  /*23830*/  @P0 LOP3.LUT R20, R20, 0x1, RZ, 0xfc, !PT ;  /* 0x0000000114140812 */ /* 0x000fe200078efcff */
[----:B------:R0:W-:Y:S04]  /*23840*/  STL [R1+0x10], R8 ;  /* 0x0000100801007387 */ /* 0x0001e80000100800 */
[----:B------:R0:W-:Y:S01]  /*23850*/  STL [R1], R20 ;  /* 0x0000001401007387 */ /* 0x0001e20000100800 */
[----:B------:R-:W-:Y:S05]  /*23860*/  BRA.DIV UR5, `(.L_x_2967) ;  /* 0x0000005605d07947 */ /* 0x000fea000b800000 */
.L_x_3096:
[----:B------:R-:W-:Y:S05]  /*23870*/  @!P2 BRA `(.L_x_2968) ;  /* 0x000000000004a947 */ /* 0x000fea0003800000 */
[----:B------:R-:W-:Y:S01]  /*23880*/  BPT.TRAP 0x1 ;  /* 0x000000040000795c */ /* 0x000fe20000300000 */
.L_x_2968:
[----:B------:R-:W-:Y:S01]  /*23890*/  SHF.R.S32.HI R5, RZ, 0x1f, R0 ;  /* 0x0000001fff057819 */ /* 0x000fe20000011400 */
[----:B------:R-:W-:Y:S01]  /*238a0*/  ULDC.64 UR4, c[0x0][0x328] ;  /* 0x0000ca0000047ab9 */ /* 0x000fe20000000a00 */
[----:B------:R-:W-:Y:S01]  /*238b0*/  ULDC.64 UR6, c[0x0][0x318] ;  /* 0x0000c60000067ab9 */ /* 0x000fe20000000a00 */
[----:B------:R-:W-:Y:S02]  /*238c0*/  BSSY B0, `(.L_x_2969) ;  /* 0x0000014000007945 */ /* 0x000fe40003800000 */
[----:B0-----:R-:W-:-:S04]  /*238d0*/  IMAD R3, R5, UR4, RZ ;  /* 0x0000000405037c24 */ /* 0x001fc8000f8e02ff */
        /* <DEDUP_REMOVED lines=18> */
.L_x_3097:
[----:B------:R-:W-:Y:S05]  /*23a00*/  BSYNC B0 ;  /* 0x0000000000007941 */ /* 0x000fea0003800000 */
.L_x_2969:
        /* <DEDUP_REMOVED lines=14> */
[----:B------:R-:W-:Y:S01]  /*23af0*/  IMAD R6, R6, UR4, RZ ;  /* 0x0000000406067c24 */ /* 0x000fe2000f8e02ff */
[----:B------:R-:W-:Y:S01]  /*23b00*/  IADD3 R3, R3, R5, RZ ;  /* 0x0000000503037210 */ /* 0x000fe20007ffe0ff */
[----:B------:R-:W-:Y:S02]  /*23b10*/  IMAD R5, R26, 0x4800, R36 ;  /* 0x000048001a057824 */ /* 0x000fe400078e0224 */
[C---:B------:R-:W-:Y:S02]  /*23b20*/  IMAD R6, R4.reuse, UR5, R6 ;  /* 0x0000000504067c24 */ /* 0x040fe4000f8e0206 */
[----:B------:R-:W-:Y:S01]  /*23b30*/  IMAD.WIDE.U32 R2, R4, UR4, R2 ;  /* 0x0000000404027c25 */ /* 0x000fe2000f8e0002 */
[----:B------:R-:W-:-:S03]  /*23b40*/  ULDC.64 UR4, c[0x0][0x308] ;  /* 0x0000c20000047ab9 */ /* 0x000fc60000000a00 */
[----:B------:R-:W-:Y:S02]  /*23b50*/  IMAD.IADD R3, R3, 0x1, R6 ;  /* 0x0000000103037824 */ /* 0x000fe400078e0206 */
[----:B---3--:R-:W-:Y:S02]  /*23b60*/  IMAD R6, R25, -0x60, R9 ;  /* 0xffffffa019067824 */ /* 0x008fe400078e0209 */
[----:B------:R-:W-:Y:S01]  /*23b70*/  IMAD.WIDE.U32 R2, R18, UR4, R2 ;  /* 0x0000000412027c25 */ /* 0x000fe2000f8e0002 */
[----:B------:R-:W-:-:S03]  /*23b80*/  UMOV UR4, 0xffffffff ;  /* 0xffffffff00047882 */ /* 0x000fc60000000000 */
[----:B------:R-:W-:Y:S01]  /*23b90*/  IMAD R0, R18, UR5, R3 ;  /* 0x0000000512007c24 */ /* 0x000fe2000f8e0203 */
[----:B------:R-:W-:Y:S01]  /*23ba0*/  LEA R4, P0, R2, UR6, 0x1 ;  /* 0x0000000602047c11 */ /* 0x000fe2000f8008ff */
[----:B------:R-:W-:-:S03]  /*23bb0*/  IMAD.IADD R6, R6, 0x1, -R8 ;  /* 0x0000000106067824 */ /* 0x000fc600078e0a08 */
[----:B------:R-:W-:Y:S02]  /*23bc0*/  LEA.HI.X R0, R2, UR7, R0, 0x1, P0 ;  /* 0x0000000702007c11 */ /* 0x000fe400080f0c00 */
        /* <DEDUP_REMOVED lines=16> */
[----:B------:R-:W-:-:S03]  /*23cd0*/  @P1 LEA R8, R5, R22, 0x1 ;  /* 0x0000001605081211 */ /* 0x000fc600078e08ff */
        /* <DEDUP_REMOVED lines=47> */
.L_x_3111:
        /* <DEDUP_REMOVED lines=12> */
.L_x_2972:
[----:B------:R-:W-:Y:S02]  /*24090*/  PLOP3.LUT P1, PT, P1, P0, PT, 0xa2, 0x0 ;  /* 0x000000000000781c */ /* 0x000fe40000f21472 */
[----:B------:R-:W-:-:S08]  /*240a0*/  @P0 R2UR P1, UR4, R7 ;  /* 0x00000000070402ca */ /* 0x000fd00000020000 */
[----:B------:R-:W-:-:S05]  /*240b0*/  @P0 PLOP3.LUT P0, PT, P1, PT, PT, 0x80, 0x0 ;  /* 0x000000000000081c */ /* 0x000fca0000f0f070 */
[----:B------:R-:W-:Y:S01]  /*240c0*/  @!P1 SYNCS.ARRIVE.TRANS64.RED.A0T1 RZ, [UR4+0x30830], RZ ;  /* 0x030830ffffff99a7 */ /* 0x000fe20008200404 */
[----:B------:R-:W-:Y:S07]  /*240d0*/  @!P1 ARRIVES.LDGSTSBAR.64.TRANSCNT [UR4+0x30830] ;  /* 0x03083000ff0099b0 */ /* 0x000fee0008000a84 */
[----:B------:R-:W-:Y:S05]  /*240e0*/  @P0 BRA.U.ANY `(.L_x_2972) ;  /* 0xfffffffd00e80947 */ /* 0x000fea000393ffff */
[----:B------:R-:W-:Y:S01]  /*240f0*/  NOP ;  /* 0x0000000000007918 */ /* 0x000fe20000000000 */
[----:B------:R-:W2:Y:S02]  /*24100*/  LDL R0, [R1] ;  /* 0x0000000001007983 */ /* 0x000ea40000100800 */
[----:B--2---:R-:W-:-:S13]  /*24110*/  LOP3.LUT P2, RZ, R0, 0x10, RZ, 0xc0, !PT ;  /* 0x0000001000ff7812 */ /* 0x004fda000784c0ff */
[----:B------:R-:W-:Y:S05]  /*24120*/  @!P2 BRA `(.L_x_2973) ;  /* 0x000000000004a947 */ /* 0x000fea0003800000 */
[----:B------:R-:W-:Y:S01]  /*24130*/  BPT.TRAP 0x1 ;  /* 0x000000040000795c */ /* 0x000fe20000300000 */
.L_x_2973:
        /* <DEDUP_REMOVED lines=8> */
[----:B------:R-:W-:-:S02]  /*241c0*/  IADD3 R2, R22, 0x12400, RZ ;  /* 0x0001240016027810 */ /* 0x000fc40007ffe0ff */
[----:B------:R-:W-:Y:S01]  /*241d0*/  ISETP.NE.AND.EX P0, PT, RZ, UR7, PT, P0 ;  /* 0x00000007ff007c0c */ /* 0x000fe2000bf05300 */
[----:B------:R-:W-:Y:S01]  /*241e0*/  BSSY B6, `(.L_x_2974) ;  /* 0x000001b000067945 */ /* 0x000fe20003800000 */
[----:B------:R-:W-:Y:S02]  /*241f0*/  SHF.R.S32.HI R0, RZ, 0x1f, R34 ;  /* 0x0000001fff007819 */ /* 0x000fe40000011422 */
[----:B------:R-:W-:-:S03]  /*24200*/  SEL R30, R30, RZ, !P0 ;  /* 0x000000ff1e1e7207 */ /* 0x000fc60004000000 */
[----:B------:R-:W-:-:S04]  /*24210*/  IMAD R0, R0, UR4, RZ ;  /* 0x0000000400007c24 */ /* 0x000fc8000f8e02ff */
        /* <DEDUP_REMOVED lines=11> */
[----:B0-----:R-:W-:Y:S01]  /*242d0*/  IMAD.U32 R4, RZ, RZ, UR4 ;  /* 0x00000004ff047e24 */ /* 0x001fe2000f8e00ff */
[----:B------:R-:W-:Y:S01]  /*242e0*/  MOV R5, UR5 ;  /* 0x0000000500057c02 */ /* 0x000fe20008000f00 */
[----:B------:R-:W0:Y:S01]  /*242f0*/  LDC.64 R2, c[0x4][R2] ;  /* 0x0100000002027b82 */ /* 0x000e220000000a00 */
[----:B------:R-:W-:Y:S01]  /*24300*/  IMAD.U32 R6, RZ, RZ, UR6 ;  /* 0x00000006ff067e24 */ /* 0x000fe2000f8e00ff */
[----:B------:R-:W-:Y:S01]  /*24310*/  MOV R10, UR8 ;  /* 0x00000008000a7c02 */ /* 0x000fe20008000f00 */
[----:B-1----:R-:W-:Y:S01]  /*24320*/  IMAD.U32 R7, RZ, RZ, UR7 ;  /* 0x00000007ff077e24 */ /* 0x002fe2000f8e00ff */
[----:B------:R-:W-:Y:S01]  /*24330*/  MOV R12, 0x1 ;  /* 0x00000001000c7802 */ /* 0x000fe20000000f00 */
[----:B------:R-:W-:-:S02]  /*24340*/  IMAD.U32 R11, RZ, RZ, UR9 ;  /* 0x00000009ff0b7e24 */ /* 0x000fc4000f8e00ff */
[----:B------:R-:W-:Y:S02]  /*24350*/  IMAD.MOV.U32 R8, RZ, RZ, 0x70 ;  /* 0x00000070ff087424 */ /* 0x000fe400078e00ff */
[----:B------:R-:W-:-:S07]  /*24360*/  IMAD.MOV.U32 R13, RZ, RZ, RZ ;  /* 0x000000ffff0d7224 */ /* 0x000fce00078e00ff */
[----:B------:R-:W-:-:S07]  /*24370*/  LEPC R20, `(.L_x_2975) ;  /* 0x000000001014794e */ /* 0x000fce0000000000 */
[----:B0-----:R-:W-:Y:S05]  /*24380*/  CALL.ABS.NOINC R2 ;  /* 0x0000000002007343 */ /* 0x001fea0003c00000 */
.L_x_2975:
[----:B------:R-:W-:Y:S05]  /*24390*/  BSYNC B6 ;  /* 0x0000000000067941 */ /* 0x000fea0003800000 */
.L_x_2974:
[----:B------:R-:W2:Y:S01]  /*243a0*/  LDL.LU R20, [R1+0x2c] ;  /* 0x00002c0001147983 */ /* 0x000ea20000300800 */
[----:B------:R-:W-:Y:S01]  /*243b0*/  ULDC.64 UR4, c[0x0][0x2d8] ;  /* 0x0000b60000047ab9 */ /* 0x000fe20000000a00 */
[----:B------:R-:W3:Y:S02]  /*243c0*/  LDC R6, c[0x0][0x448] ;  /* 0x00011200ff067b82 */ /* 0x000ee40000000800 */
[----:B0-----:R-:W4:Y:S04]  /*243d0*/  LDL.LU.64 R2, [R1+0x20] ;  /* 0x0000200001027983 */ /* 0x001f280000300a00 */
[----:B------:R0:W5:Y:S01]  /*243e0*/  LDL R9, [R1+0x18] ;  /* 0x0000180001097983 */ /* 0x0001620000100800 */
[----:B---3--:R-:W-:-:S13]  /*243f0*/  ISETP.NE.AND P0, PT, R6, 0x1, PT ;  /* 0x000000010600780c */ /* 0x008fda0003f05270 */
[----:B-1----:R-:W1:Y:S01]  /*24400*/  @P0 LDC R7, c[0x0][0x44c] ;  /* 0x00011300ff070b82 */ /* 0x002e620000000800 */
[----:B----4-:R-:W-:Y:S02]  /*24410*/  IMAD.MOV.U32 R3, RZ, RZ, R34 ;  /* 0x000000ffff037224 */ /* 0x010fe400078e0022 */
        /* <DEDUP_REMOVED lines=8> */
[----:B--2---:R-:W-:-:S04]  /*244a0*/  LOP3.LUT R20, R20, 0x7f, RZ, 0xc0, !PT ;  /* 0x0000007f14147812 */ /* 0x004fc800078ec0ff */
[----:B------:R-:W-:Y:S02]  /*244b0*/  SHF.R.U32.HI R21, RZ, 0x3, R20 ;  /* 0x00000003ff157819 */ /* 0x000fe40000011614 */
[----:B------:R-:W2:Y:S01]  /*244c0*/  S2R R20, SR_TID.X ;  /* 0x0000000000147919 */ /* 0x000ea20000002100 */
[----:B------:R-:W-:Y:S02]  /*244d0*/  IADD3 R3, R3, R0, RZ ;  /* 0x0000000003037210 */ /* 0x000fe40007ffe0ff */
[----:B------:R-:W3:Y:S01]  /*244e0*/  @P0 LDC R0, c[0x0][0x450] ;  /* 0x00011400ff000b82 */ /* 0x000ee20000000800 */
[----:B--2---:R-:W-:-:S05]  /*244f0*/  IMAD.SHL.U32 R20, R20, 0x10, RZ ;  /* 0x0000001014147824 */ /* 0x004fca00078e00ff */
[----:B------:R-:W-:-:S05]  /*24500*/  LOP3.LUT R20, R21, 0x70, R20, 0xf8, !PT ;  /* 0x0000007015147812 */ /* 0x000fca00078ef814 */
[----:B------:R-:W-:-:S04]  /*24510*/  IMAD R5, R17, 0x80, R20 ;  /* 0x0000008011057824 */ /* 0x000fc800078e0214 */
[----:B-1----:R-:W-:Y:S01]  /*24520*/  @P0 IMAD.HI.U32 R7, R5, R7, RZ ;  /* 0x0000000705070227 */ /* 0x002fe200078e00ff */
[----:B------:R-:W-:-:S04]  /*24530*/  MOV R4, R5 ;  /* 0x0000000500047202 */ /* 0x000fc80000000f00 */
[----:B---3--:R-:W-:Y:S01]  /*24540*/  @P0 SHF.R.U32.HI R4, RZ, R0, R7 ;  /* 0x00000000ff040219 */ /* 0x008fe20000011607 */
[----:B------:R-:W1:Y:S04]  /*24550*/  S2R R20, SR_TID.X ;  /* 0x0000000000147919 */ /* 0x000e680000002100 */
        /* <DEDUP_REMOVED lines=16> */
[----:B-1----:R-:W-:Y:S02]  /*24660*/  LOP3.LUT R20, R20, 0x7f, RZ, 0xc0, !PT ;  /* 0x0000007f14147812 */ /* 0x002fe400078ec0ff */
[----:B------:R-:W-:Y:S01]  /*24670*/  LEA.HI.X R4, R2, UR5, R3, 0x1, P0 ;  /* 0x0000000502047c11 */ /* 0x000fe200080f0c03 */
[----:B------:R-:W-:Y:S01]  /*24680*/  UMOV UR5, 0xffffffff ;  /* 0xffffffff00057882 */ /* 0x000fe20000000000 */
[----:B------:R-:W-:-:S02]  /*24690*/  ISETP.GE.AND P3, PT, R32, UR4, PT ;  /* 0x0000000420007c0c */ /* 0x000fc4000bf66270 */
[----:B------:R-:W-:Y:S02]  /*246a0*/  ISETP.GE.AND P2, PT, R35, UR4, PT ;  /* 0x0000000423007c0c */ /* 0x000fe4000bf46270 */
[----:B------:R-:W-:Y:S02]  /*246b0*/  ISETP.GE.AND P0, PT, R33, UR4, PT ;  /* 0x0000000421007c0c */ /* 0x000fe4000bf06270 */
[----:B------:R-:W-:Y:S01]  /*246c0*/  SHF.R.U32.HI R8, RZ, 0x3, R20 ;  /* 0x00000003ff087819 */ /* 0x000fe20000011614 */
[----:B0-----:R-:W-:Y:S10]  /*246d0*/  BRA.DIV UR5, `(.L_x_2976) ;  /* 0x0000005205b07947 */ /* 0x001ff4000b800000 */
[----:B------:R-:W0:Y:S01]  /*246e0*/  SHFL.IDX PT, R14, R0, RZ, 0x181f ;  /* 0x00181fff000e7589 */ /* 0x000e2200000e0000 */
[----:B-----5:R-:W-:Y:S02]  /*246f0*/  IMAD R5, R9, R6, RZ ;  /* 0x0000000609057224 */ /* 0x020fe400078e02ff */
[----:B------:R-:W-:Y:S01]  /*24700*/  IMAD R17, R17, 0x80, R8 ;  /* 0x0000008011117824 */ /* 0x000fe200078e0208 */
[----:B------:R-:W1:Y:S03]  /*24710*/  SHFL.IDX PT, R2, R4, RZ, 0x181f ;  /* 0x00181fff04027589 */ /* 0x000e6600000e0000 */
[C---:B------:R-:W-:Y:S01]  /*24720*/  VIADD R6, R17.reuse, 0x10 ;  /* 0x0000001011067836 */ /* 0x040fe20000000000 */
[----:B------:R-:W-:-:S13]  /*24730*/  ISETP.GE.AND P1, PT, R17, R5, PT ;  /* 0x000000051100720c */ /* 0x000fda0003f26270 */
[----:B0-----:R-:W-:-:S05]  /*24740*/  @!P1 LEA R14, P4, R32, R14, 0x1 ;  /* 0x0000000e200e9211 */ /* 0x001fca00078808ff */
[----:B-1----:R-:W-:Y:S01]  /*24750*/  @!P1 IMAD.X R3, RZ, RZ, R2, P4 ;  /* 0x000000ffff039224 */ /* 0x002fe200020e0602 */
[----:B------:R-:W-:Y:S02]  /*24760*/  @!P1 MOV R2, R14 ;  /* 0x0000000e00029202 */ /* 0x000fe40000000f00 */
        /* <DEDUP_REMOVED lines=70> */
.L_x_3128:
        /* <DEDUP_REMOVED lines=12> */
.L_x_2978:
[----:B------:R-:W-:Y:S05]  /*24c90*/  BSYNC B0 ;  /* 0x0000000000007941 */ /* 0x000fea0003800000 */
.L_x_2977:
[----:B------:R-:W-:Y:S01]  /*24ca0*/  NOP ;  /* 0x0000000000007918 */ /* 0x000fe20000000000 */
[----:B------:R-:W-:-:S13]  /*24cb0*/  PLOP3.LUT P0, PT, PT, PT, PT, 0x80, 0x0 ;  /* 0x000000000000781c */ /* 0x000fda0003f0f070 */
.L_x_2979:
        /* <DEDUP_REMOVED lines=20> */
.L_x_3129:
[----:B------:R-:W-:Y:S05]  /*24e00*/  BSYNC B0 ;  /* 0x0000000000007941 */ /* 0x000fea0003800000 */
.L_x_2980:
[----:B------:R-:W3:Y:S01]  /*24e10*/  LDL R0, [R1+0x8] ;  /* 0x0000080001007983 */ /* 0x000ee20000100800 */
        /* <DEDUP_REMOVED lines=10> */
.L_x_2996:
[----:B------:R-:W3:Y:S01]  /*24ec0*/  LDL R2, [R1] ;  /* 0x0000000001027983 */ /* 0x000ee20000100800 */
[----:B------:R-:W1:Y:S03]  /*24ed0*/  LDC R7, c[0x0][0x430] ;  /* 0x00010c00ff077b82 */ /* 0x000e660000000800 */
[----:B------:R-:W4:Y:S04]  /*24ee0*/  LDL R4, [R1+0xc] ;  /* 0x00000c0001047983 */ /* 0x000f280000100800 */
[----:B------:R-:W2:Y:S01]  /*24ef0*/  LDL R8, [R1+0x10] ;  /* 0x0000100001087983 */ /* 0x000ea20000100800 */
[----:B------:R-:W0:Y:S02]  /*24f00*/  S2R R0, SR_TID.X ;  /* 0x0000000000007919 */ /* 0x000e240000002100 */
[----:B0-----:R-:W-:-:S02]  /*24f10*/  LOP3.LUT R0, R0, 0x7f, RZ, 0xc0, !PT ;  /* 0x0000007f00007812 */ /* 0x001fc400078ec0ff */
[----:B-1----:R-:W-:-:S13]  /*24f20*/  ISETP.NE.AND P0, PT, R7, 0x1, PT ;  /* 0x000000010700780c */ /* 0x002fda0003f05270 */
[----:B------:R-:W0:Y:S01]  /*24f30*/  @P0 LDC R3, c[0x0][0x438] ;  /* 0x00010e00ff030b82 */ /* 0x000e220000000800 */
[----:B---3--:R-:W-:Y:S02]  /*24f40*/  LOP3.LUT P4, RZ, R2, 0x10, RZ, 0xc0, !PT ;  /* 0x0000001002ff7812 */ /* 0x008fe4000788c0ff */
[----:B------:R-:W-:Y:S02]  /*24f50*/  SHF.R.U32.HI R2, RZ, 0x3, R0 ;  /* 0x00000003ff027819 */ /* 0x000fe40000011600 */
[----:B------:R-:W1:Y:S01]  /*24f60*/  S2R R0, SR_TID.X ;  /* 0x0000000000007919 */ /* 0x000e620000002100 */
[----:B----4-:R-:W-:Y:S01]  /*24f70*/  IMAD R9, R6, 0x60, R4 ;  /* 0x0000006006097824 */ /* 0x010fe200078e0204 */
[----:B-1----:R-:W-:-:S04]  /*24f80*/  SHF.L.U32 R0, R0, 0x4, RZ ;  /* 0x0000000400007819 */ /* 0x002fc800000006ff */
[----:B------:R-:W-:Y:S02]  /*24f90*/  LOP3.LUT R0, R2, 0x70, R0, 0xf8, !PT ;  /* 0x0000007002007812 */ /* 0x000fe400078ef800 */
[----:B------:R-:W1:Y:S02]  /*24fa0*/  @P0 LDC R2, c[0x0][0x434] ;  /* 0x00010d00ff020b82 */ /* 0x000e640000000800 */
[C---:B------:R-:W-:Y:S01]  /*24fb0*/  ISETP.GT.U32.AND P5, PT, R0.reuse, 0x5f, PT ;  /* 0x0000005f0000780c */ /* 0x040fe20003fa4070 */
[----:B------:R-:W-:-:S12]  /*24fc0*/  IMAD.IADD R9, R0, 0x1, R9 ;  /* 0x0000000100097824 */ /* 0x000fd800078e0209 */
[----:B------:R-:W2:Y:S01]  /*24fd0*/  @!P5 LDC.64 R4, c[0x0][0x428] ;  /* 0x00010a00ff04db82 */ /* 0x000ea20000000a00 */
[----:B------:R-:W-:Y:S02]  /*24fe0*/  IMAD.MOV.U32 R0, RZ, RZ, R9 ;  /* 0x000000ffff007224 */ /* 0x000fe400078e0009 */
[----:B-1----:R-:W-:-:S05]  /*24ff0*/  @P0 IMAD.HI.U32 R2, R9, R2, RZ ;  /* 0x0000000209020227 */ /* 0x002fca00078e00ff */
[----:B0-----:R-:W-:-:S04]  /*25000*/  @P0 SHF.R.U32.HI R0, RZ, R3, R2 ;  /* 0x00000003ff000219 */ /* 0x001fc80000011602 */
[----:B------:R-:W-:Y:S02]  /*25010*/  @!P5 SHF.R.S32.HI R3, RZ, 0x1f, R0 ;  /* 0x0000001fff03d819 */ /* 0x000fe40000011400 */
[----:B------:R-:W-:Y:S01]  /*25020*/  @!P5 MOV R2, R0 ;  /* 0x000000000002d202 */ /* 0x000fe20000000f00 */
[----:B--2---:R-:W-:-:S04]  /*25030*/  @!P5 IMAD R8, R8, R4, RZ ;  /* 0x000000040808d224 */ /* 0x004fc800078e02ff */
        /* <DEDUP_REMOVED lines=19> */
.L_x_2984:
[----:B------:R-:W-:Y:S01]  /*25170*/  LEA R7, R26, R22, 0x3 ;  /* 0x000000161a077211 */ /* 0x000fe200078e18ff */
[----:B------:R-:W-:Y:S01]  /*25180*/  BSSY B1, `(.L_x_2985) ;  /* 0x0000004000017945 */ /* 0x000fe20003800000 */
[----:B------:R-:W-:-:S04]  /*25190*/  SHF.L.U32 R2, R28, 0x1f, RZ ;  /* 0x0000001f1c027819 */ /* 0x000fc800000006ff */
[----:B------:R-:W0:Y:S02]  /*251a0*/  SYNCS.PHASECHK.TRANS64.TRYWAIT P0, [R7+URZ+0x30840], R2 ;  /* 0x03084002070075a7 */ /* 0x000e24000800017f */
[----:B0-----:R-:W-:Y:S05]  /*251b0*/  @!P0 BRA `(.L_x_2986) ;  /* 0x0000005000a88947 */ /* 0x001fea0003800000 */
.L_x_3130:
[----:B------:R-:W-:Y:S05]  /*251c0*/  BSYNC B1 ;  /* 0x0000000000017941 */ /* 0x000fea0003800000 */
.L_x_2985:
        /* <DEDUP_REMOVED lines=24> */
[----:B------:R-:W2:Y:S01]  /*25350*/  LDL R3, [R1] ;  /* 0x0000000001037983 */ /* 0x000ea20000100800 */
[----:B------:R-:W-:Y:S01]  /*25360*/  SHF.L.U32 R4, R32, 0x1, RZ ;  /* 0x0000000120047819 */ /* 0x000fe200000006ff */
[----:B------:R-:W-:Y:S02]  /*25370*/  IMAD R5, R5, 0x2, R22 ;  /* 0x0000000205057824 */ /* 0x000fe400078e0216 */
        /* <DEDUP_REMOVED lines=37> */
[----:B-12---:R0:W2:Y:S02]  /*255d0*/  SHFL.IDX PT, R2, R8, 0x5, 0x181f ;  /* 0x00b81f0008027f89 */ /* 0x0060a400000e0000 */
.L_x_3144:
        /* <DEDUP_REMOVED lines=12> */
.L_x_2988:
[----:B------:R-:W-:Y:S02]  /*256a0*/  PLOP3.LUT P4, PT, P4, P0, PT, 0xa2, 0x0 ;  /* 0x000000000000781c */ /* 0x000fe40002781472 */
[----:B------:R-:W-:-:S08]  /*256b0*/  @P0 R2UR P4, UR4, R7 ;  /* 0x00000000070402ca */ /* 0x000fd00000080000 */
[----:B------:R-:W-:-:S05]  /*256c0*/  @P0 PLOP3.LUT P0, PT, P4, PT, PT, 0x80, 0x0 ;  /* 0x000000000000081c */ /* 0x000fca000270f070 */
[----:B------:R-:W-:Y:S01]  /*256d0*/  @!P4 SYNCS.ARRIVE.TRANS64.RED.A0T1 RZ, [UR4+0x30830], RZ ;  /* 0x030830ffffffc9a7 */ /* 0x000fe20008200404 */
[----:B------:R-:W-:Y:S07]  /*256e0*/  @!P4 ARRIVES.LDGSTSBAR.64.TRANSCNT [UR4+0x30830] ;  /* 0x03083000ff00c9b0 */ /* 0x000fee0008000a84 */
[----:B------:R-:W-:Y:S05]  /*256f0*/  @P0 BRA.U.ANY `(.L_x_2988) ;  /* 0xfffffffd00e80947 */ /* 0x000fea000393ffff */
[----:B------:R-:W-:Y:S01]  /*25700*/  NOP ;  /* 0x0000000000007918 */ /* 0x000fe20000000000 */
[----:B-1----:R-:W2:Y:S02]  /*25710*/  LDL R2, [R1] ;  /* 0x0000000001027983 */ /* 0x002ea40000100800 */
[----:B--2---:R-:W-:-:S13]  /*25720*/  LOP3.LUT P5, RZ, R2, 0x10, RZ, 0xc0, !PT ;  /* 0x0000001002ff7812 */ /* 0x004fda00078ac0ff */
[----:B------:R-:W-:Y:S05]  /*25730*/  @!P5 BRA `(.L_x_2989) ;  /* 0x000000000004d947 */ /* 0x000fea0003800000 */
[----:B------:R-:W-:Y:S01]  /*25740*/  BPT.TRAP 0x1 ;  /* 0x000000040000795c */ /* 0x000fe20000300000 */
.L_x_2989:
[----:B------:R1:W-:Y:S01]  /*25750*/  SYNCS.ARRIVE.TRANS64.A1T0 RZ, [R7+URZ+0x30830], RZ ;  /* 0x030830ff07ff79a7 */ /* 0x0003e2000810003f */
[----:B------:R-:W-:Y:S05]  /*25760*/  @!P5 BRA `(.L_x_2990) ;  /* 0x000000000004d947 */ /* 0x000fea0003800000 */
[----:B------:R-:W-:Y:S01]  /*25770*/  BPT.TRAP 0x1 ;  /* 0x000000040000795c */ /* 0x000fe20000300000 */
.L_x_2990:
[----:B------:R-:W-:Y:S01]  /*25780*/  SHF.L.U32 R2, R17, 0x1f, RZ ;  /* 0x0000001f11027819 */ /* 0x000fe200000006ff */
[----:B0-----:R-:W-:Y:S01]  /*25790*/  IMAD R6, R10, 0x8, R22 ;  /* 0x000000080a067824 */ /* 0x001fe200078e0216 */
[----:B------:R-:W-:Y:S03]  /*257a0*/  BSSY B1, `(.L_x_2991) ;  /* 0x0000003000017945 */ /* 0x000fe60003800000 */
[----:B------:R-:W0:Y:S02]  /*257b0*/  SYNCS.PHASECHK.TRANS64.TRYWAIT P0, [R6+URZ+0x30860], R2 ;  /* 0x03086002060075a7 */ /* 0x000e24000800017f */
[----:B0-----:R-:W-:Y:S05]  /*257c0*/  @!P0 BRA `(.L_x_2992) ;  /* 0x0000005400348947 */ /* 0x001fea0003800000 */
.L_x_3145:
[----:B------:R-:W-:Y:S05]  /*257d0*/  BSYNC B1 ;  /* 0x0000000000017941 */ /* 0x000fea0003800000 */
.L_x_2991:
[----:B------:R-:W1:Y:S01]  /*257e0*/  LDL R5, [R1+0x4] ;  /* 0x0000040001057983 */ /* 0x000e620000100800 */
[----:B------:R-:W2:Y:S01]  /*257f0*/  S2R R3, SR_TID.X ;  /* 0x0000000000037919 */ /* 0x000ea20000002100 */
[----:B------:R-:W-:Y:S01]  /*25800*/  UMOV UR4, 0xffffffff ;  /* 0xffffffff00047882 */ /* 0x000fe20000000000 */
[----:B--2---:R-:W-:-:S04]  /*25810*/  LOP3.LUT R3, R3, 0x7f, RZ, 0xc0, !PT ;  /* 0x0000007f03037812 */ /* 0x004fc800078ec0ff */
[----:B------:R-:W-:Y:S01]  /*25820*/  SHF.R.U32.HI R3, RZ, 0x3, R3 ;  /* 0x00000003ff037819 */ /* 0x000fe20000011603 */
[----:B-1----:R-:W-:Y:S02]  /*25830*/  IMAD R7, R30, -0x60, R5 ;  /* 0xffffffa01e077824 */ /* 0x002fe400078e0205 */
[----:B------:R-:W-:-:S03]  /*25840*/  IMAD R5, R10, 0x4800, R36 ;  /* 0x000048000a057824 */ /* 0x000fc600078e0224 */
        /* <DEDUP_REMOVED lines=47> */
[----:B0-----:R-:W-:-:S04]  /*25b40*/  IADD3 R2, P0, R2, R4, RZ ;  /* 0x0000000402027210 */ /* 0x001fc80007f1e0ff */
[----:B-1----:R-:W-:Y:S02]  /*25b50*/  IADD3.X R3, RZ, R3, RZ, P0, !PT ;  /* 0x00000003ff037210 */ /* 0x002fe400007fe4ff */
[----:B------:R-:W-:-:S13]  /*25b60*/  ISETP.LT.OR P0, PT, R7, 0x41, P3 ;  /* 0x000000410700780c */ /* 0x000fda0001f01670 */
[----:B------:R1:W-:Y:S01]  /*25b70*/  LDGSTS.E.BYPASS.LTC128B.128 [R5+0x2400], desc[UR60][R2.64], !P0 ;  /* 0x0240000002057fae */ /* 0x0003e2000c101d7c */
[----:B------:R-:W-:-:S13]  /*25b80*/  ISETP.LT.OR P0, PT, R7, 0x41, P2 ;  /* 0x000000410700780c */ /* 0x000fda0001701670 */
[----:B------:R1:W-:Y:S01]  /*25b90*/  LDGSTS.E.BYPASS.LTC128B.128 [R5+0x5400], desc[UR60][R2.64+0x80], !P0 ;  /* 0x0540008002057fae */ /* 0x0003e2000c101d7c */
[----:B------:R-:W-:-:S13]  /*25ba0*/  ISETP.LT.OR P0, PT, R7, 0x41, P1 ;  /* 0x000000410700780c */ /* 0x000fda0000f01670 */
[----:B--2---:R1:W-:Y:S02]  /*25bb0*/  LDGSTS.E.BYPASS.LTC128B.128 [R5+0x8400], desc[UR60][R2.64+0x100], !P0 ;  /* 0x0840010002057fae */ /* 0x0043e4000c101d7c */
.L_x_3159:
        /* <DEDUP_REMOVED lines=29> */
.L_x_2994:
        /* <DEDUP_REMOVED lines=11> */
.L_x_2995:
[----:B------:R-:W2:Y:S01]  /*25e40*/  LDL R0, [R1+0x8] ;  /* 0x0000080001007983 */ /* 0x000ea20000100800 */
[----:B------:R0:W-:Y:S01]  /*25e50*/  SYNCS.ARRIVE.TRANS64.A1T0 RZ, [R6+URZ+0x30850], RZ ;  /* 0x030850ff06ff79a7 */ /* 0x0001e2000810003f */
[----:B------:R-:W-:Y:S01]  /*25e60*/  IMAD.MOV.U32 R10, RZ, RZ, R26 ;  /* 0x000000ffff0a7224 */ /* 0x000fe200078e001a */
[----:B------:R-:W-:Y:S01]  /*25e70*/  MOV R17, R28 ;  /* 0x0000001c00117202 */ /* 0x000fe20000000f00 */
[----:B------:R-:W-:Y:S02]  /*25e80*/  IMAD.MOV.U32 R30, RZ, RZ, R25 ;  /* 0x000000ffff1e7224 */ /* 0x000fe400078e0019 */
[C---:B0-----:R-:W-:Y:S01]  /*25e90*/  VIADD R6, R25.reuse, 0xffffffff ;  /* 0xffffffff19067836 */ /* 0x041fe20000000000 */
[----:B--2---:R-:W-:-:S13]  /*25ea0*/  ISETP.GT.AND P0, PT, R25, R0, PT ;  /* 0x000000001900720c */ /* 0x004fda0003f04270 */
[----:B------:R-:W-:Y:S05]  /*25eb0*/  @P0 BRA `(.L_x_2996) ;  /* 0xfffffff000000947 */ /* 0x000fea000383ffff */
.L_x_2983:
[----:B------:R-:W-:Y:S05]  /*25ec0*/  BSYNC B0 ;  /* 0x0000000000007941 */ /* 0x000fea0003800000 */
.L_x_2982:
        /* <DEDUP_REMOVED lines=17> */
.L_x_2998:
[----:B------:R-:W-:Y:S05]  /*25fe0*/  BSYNC B0 ;  /* 0x0000000000007941 */ /* 0x000fea0003800000 */
.L_x_2997:
[----:B------:R-:W3:Y:S02]  /*25ff0*/  LDL R0, [R1] ;  /* 0x0000000001007983 */ /* 0x000ee40000100800 */
[----:B---3--:R-:W-:-:S13]  /*26000*/  LOP3.LUT P0, RZ, R0, 0x10, RZ, 0xc0, !PT ;  /* 0x0000001000ff7812 */ /* 0x008fda000780c0ff */
[----:B------:R-:W-:Y:S05]  /*26010*/  @!P0 BRA `(.L_x_2999) ;  /* 0x0000000000048947 */ /* 0x000fea0003800000 */
[----:B------:R-:W-:Y:S01]  /*26020*/  BPT.TRAP 0x1 ;  /* 0x000000040000795c */ /* 0x000fe20000300000 */
.L_x_2999:
[----:B------:R-:W3:Y:S01]  /*26030*/  LDL.LU R2, [R1+0x4] ;  /* 0x0000040001027983 */ /* 0x000ee20000300800 */
[----:B------:R-:W-:Y:S01]  /*26040*/  IMAD R0, R26, 0x8, R22 ;  /* 0x000000081a007824 */ /* 0x000fe200078e0216 */
[----:B0-----:R-:W-:Y:S01]  /*26050*/  SHF.L.U32 R3, R28, 0x1f, RZ ;  /* 0x0000001f1c037819 */ /* 0x001fe200000006ff */
[----:B------:R-:W-:Y:S03]  /*26060*/  BSSY B0, `(.L_x_3000) ;  /* 0x0000004000007945 */ /* 0x000fe60003800000 */
[----:B------:R-:W0:Y:S01]  /*26070*/  SYNCS.PHASECHK.TRANS64.TRYWAIT P0, [R0+URZ+0x30860], R3 ;  /* 0x03086003000075a7 */ /* 0x000e22000800017f */
[----:B---3--:R-:W-:Y:S01]  /*26080*/  IMAD R6, R25, -0x60, R2 ;  /* 0xffffffa019067824 */ /* 0x008fe200078e0202 */
[----:B0-----:R-:W-:Y:S06]  /*26090*/  @!P0 BRA `(.L_x_3001) ;  /* 0x0000005400248947 */ /* 0x001fec0003800000 */
.L_x_3160:
[----:B------:R-:W-:Y:S05]  /*260a0*/  BSYNC B0 ;  /* 0x0000000000007941 */ /* 0x000fea0003800000 */
.L_x_3000:
        /* <DEDUP_REMOVED lines=18> */
[----:B------:R-:W1:Y:S02]  /*261d0*/  SHFL.IDX PT, R14, R23, 0x1, 0x181f ;  /* 0x00381f00170e7f89 */ /* 0x000e6400000e0000 */
[----:B0-----:R-:W-:Y:S02]  /*261e0*/  IADD3.X R3, RZ, R3, RZ, P0, !PT ;  /* 0x00000003ff037210 */ /* 0x001fe400007fe4ff */
[----:B------:R-:W-:-:S03]  /*261f0*/  ISETP.GE.AND P0, PT, R33, UR4, PT ;  /* 0x0000000421007c0c */ /* 0x000fc6000bf06270 */
        /* <DEDUP_REMOVED lines=44> */
.L_x_3174:
        /* <DEDUP_REMOVED lines=13> */
.L_x_3003:
[----:B------:R-:W-:Y:S02]  /*26590*/  PLOP3.LUT P1, PT, P1, P0, PT, 0xa2, 0x0 ;  /* 0x000000000000781c */ /* 0x000fe40000f21472 */
[----:B------:R-:W-:-:S08]  /*265a0*/  @P0 R2UR P1, UR4, R0 ;  /* 0x00000000000402ca */ /* 0x000fd00000020000 */
[----:B------:R-:W-:-:S05]  /*265b0*/  @P0 PLOP3.LUT P0, PT, P1, PT, PT, 0x80, 0x0 ;  /* 0x000000000000081c */ /* 0x000fca0000f0f070 */
[----:B------:R-:W-:Y:S01]  /*265c0*/  @!P1 SYNCS.ARRIVE.TRANS64.RED.A0T1 RZ, [UR4+0x30850], RZ ;  /* 0x030850ffffff99a7 */ /* 0x000fe20008200404 */
[----:B------:R-:W-:Y:S07]  /*265d0*/  @!P1 ARRIVES.LDGSTSBAR.64.TRANSCNT [UR4+0x30850] ;  /* 0x03085000ff0099b0 */ /* 0x000fee0008000a84 */
[----:B------:R-:W-:Y:S05]  /*265e0*/  @P0 BRA.U.ANY `(.L_x_3003) ;  /* 0xfffffffd00e80947 */ /* 0x000fea000393ffff */
[----:B------:R-:W-:Y:S01]  /*265f0*/  NOP ;  /* 0x0000000000007918 */ /* 0x000fe20000000000 */
[----:B0-----:R-:W2:Y:S02]  /*26600*/  LDL R2, [R1] ;  /* 0x0000000001027983 */ /* 0x001ea40000100800 */
[----:B--2---:R-:W-:-:S13]  /*26610*/  LOP3.LUT P2, RZ, R2, 0x10, RZ, 0xc0, !PT ;  /* 0x0000001002ff7812 */ /* 0x004fda000784c0ff */
[----:B------:R-:W-:Y:S05]  /*26620*/  @!P2 BRA `(.L_x_3004) ;  /* 0x000000000004a947 */ /* 0x000fea0003800000 */
[----:B------:R-:W-:Y:S01]  /*26630*/  BPT.TRAP 0x1 ;  /* 0x000000040000795c */ /* 0x000fe20000300000 */
.L_x_3004:
[----:B------:R2:W-:Y:S01]  /*26640*/  SYNCS.ARRIVE.TRANS64.A1T0 RZ, [R0+URZ+0x30850], RZ ;  /* 0x030850ff00ff79a7 */ /* 0x0005e2000810003f */
[----:B------:R-:W-:-:S04]  /*26650*/  IADD3 R26, R26, 0x1, RZ ;  /* 0x000000011a1a7810 */ /* 0x000fc80007ffe0ff */
[----:B------:R-:W-:-:S04]  /*26660*/  ISETP.NE.AND P0, PT, R26, 0x2, PT ;  /* 0x000000021a00780c */ /* 0x000fc80003f05270 */
[----:B------:R-:W-:Y:S02]  /*26670*/  SEL R3, RZ, 0x1, P0 ;  /* 0x00000001ff037807 */ /* 0x000fe40000000000 */
[----:B------:R-:W-:Y:S02]  /*26680*/  SEL R26, R26, RZ, P0 ;  /* 0x000000ff1a1a7207 */ /* 0x000fe40000000000 */
[----:B--2---:R-:W-:-:S07]  /*26690*/  LOP3.LUT R28, R28, R3, RZ, 0x3c, !PT ;  /* 0x000000031c1c7212 */ /* 0x004fce00078e3cff */
.L_x_2961:
[----:B------:R-:W-:Y:S05]  /*266a0*/  BSYNC B7 ;  /* 0x0000000000077941 */ /* 0x000fea0003800000 */
.L_x_2959:
[----:B------:R-:W2:Y:S02]  /*266b0*/  LDL R0, [R1] ;  /* 0x0000000001007983 */ /* 0x000ea40000100800 */
[----:B--2---:R-:W-:-:S13]  /*266c0*/  LOP3.LUT P0, RZ, R0, 0x20, RZ, 0xc0, !PT ;  /* 0x0000002000ff7812 */ /* 0x004fda000780c0ff */
[----:B------:R-:W-:Y:S05]  /*266d0*/  @!P0 BRA `(.L_x_3005) ;  /* 0x0000000000248947 */ /* 0x000fea0003800000 */
[----:B------:R-:W-:Y:S05]  /*266e0*/  WARPSYNC.ALL ;  /* 0x0000000000007948 */ /* 0x000fea0003800000 */
[----:B------:R-:W2:Y:S08]  /*266f0*/  S2UR UR5, SR_CgaCtaId ;  /* 0x00000000000579c3 */ /* 0x000eb00000008800 */
[----:B------:R-:W-:Y:S06]  /*26700*/  BAR.SYNC.DEFER_BLOCKING 0x5, 0x180 ;  /* 0x0146000000007b1d */ /* 0x000fec0000010000 */
[----:B------:R-:W-:-:S02]  /*26710*/  UMOV UR4, 0x400 ;  /* 0x0000040000047882 */ /* 0x000fc40000000000 */
[----:B--2---:R-:W-:-:S06]  /*26720*/  ULEA UR4, UR5, UR4, 0x18 ;  /* 0x0000000405047291 */ /* 0x004fcc000f8ec03f */
[----:B0-----:R-:W-:-:S05]  /*26730*/  IMAD.U32 R22, RZ, RZ, UR4 ;  /* 0x00000004ff167e24 */ /* 0x001fca000f8e00ff */
[----:B------:R2:W3:Y:S01]  /*26740*/  LDS.128 R16, [R22+0x308d0] ;  /* 0x0308d00016107984 */ /* 0x0004e20000000c00 */
[----:B------:R-:W-:Y:S06]  /*26750*/  BAR.ARV 0x4, 0x180 ;  /* 0x0106000000007b1d */ /* 0x000fec0000002000 */
[----:B------:R-:W-:Y:S05]  /*26760*/  BRA `(.L_x_3006) ;  /* 0x0000000c00d47947 */ /* 0x000fea0003800000 */
.L_x_3005:
[----:B0-----:R-:W0:Y:S01]  /*26770*/  S2R R8, SR_TID.X ;  /* 0x0000000000087919 */ /* 0x001e220000002100 */
        /* <DEDUP_REMOVED lines=8> */
[----:B------:R-:W2:Y:S01]  /*26800*/  @!P1 LDC.64 R4, c[0x0][0xc78] ;  /* 0x00031e00ff049b82 */ /* 0x000ea20000000a00 */
[----:B0-----:R-:W-:-:S05]  /*26810*/  @!P1 IMAD.WIDE R2, R7, 0x4, R2 ;  /* 0x0000000407029825 */ /* 0x001fca00078e0202 */
        /* <DEDUP_REMOVED lines=9> */
[----:B------:R-:W-:Y:S01]  /*268b0*/  SHFL.IDX PT, R7, R16, 0x1, 0x1f ;  /* 0x00201f0010077f89 */ /* 0x000fe200000e0000 */
[----:B------:R-:W-:Y:S01]  /*268c0*/  ISETP.GE.U32.AND P5, PT, R8, 0x10, PT ;  /* 0x000000100800780c */ /* 0x000fe20003fa6070 */
[----:B---3--:R-:W-:Y:S01]  /*268d0*/  @!P1 IMAD.MOV.U32 R17, RZ, RZ, R6 ;  /* 0x000000ffff119224 */ /* 0x008fe200078e0006 */
[----:B------:R-:W-:-:S02]  /*268e0*/  MOV R6, RZ ;  /* 0x000000ff00067202 */ /* 0x000fc40000000f00 */
[----:B--2---:R-:W-:Y:S02]  /*268f0*/  @!P1 MOV R4, R5 ;  /* 0x0000000500049202 */ /* 0x004fe40000000f00 */
        /* <DEDUP_REMOVED lines=17> */
[----:B------:R0:W2:Y:S02]  /*26a10*/  SHFL.IDX PT, R14, R2, 0x1f, 0x1f ;  /* 0x03e01f00020e7f89 */ /* 0x0000a400000e0000 */
.L_x_3184:
[----:B------:R-:W-:Y:S02]  /*26a20*/  ULDC UR4, c[0x0][0xc38] ;  /* 0x00030e0000047ab9 */ /* 0x000fe40000000800 */
[----:B------:R-:W-:-:S04]  /*26a30*/  IMAD.U32 R5, RZ, RZ, UR4 ;  /* 0x00000004ff057e24 */ /* 0x000fc8000f8e00ff */
[----:B--2---:R-:W-:-:S04]  /*26a40*/  IMAD R14, R14, R5, RZ ;  /* 0x000000050e0e7224 */ /* 0x004fc800078e02ff */
[----:B------:R-:W-:-:S05]  /*26a50*/  IMAD.IADD R7, R7, 0x1, R14 ;  /* 0x0000000107077824 */ /* 0x000fca00078e020e */
[----:B------:R-:W-:-:S13]  /*26a60*/  ISETP.GT.AND P6, PT, R7, R0, PT ;  /* 0x000000000700720c */ /* 0x000fda0003fc4270 */
[----:B------:R-:W-:Y:S05]  /*26a70*/  @P6 BRA `(.L_x_3008) ;  /* 0x0000000000a46947 */ /* 0x000fea0003800000 */
.L_x_3011:
        /* <DEDUP_REMOVED lines=10> */
[----:B------:R-:W2:Y:S01]  /*26b20*/  @!P6 LDC.64 R4, c[0x0][0xc78] ;  /* 0x00031e00ff04eb82 */ /* 0x000ea20000000a00 */
[----:B0-----:R-:W-:-:S05]  /*26b30*/  @!P6 IMAD.WIDE R2, R9, 0x4, R2 ;  /* 0x000000040902e825 */ /* 0x001fca00078e0202 */
[----:B------:R2:W3:Y:S02]  /*26b40*/  @!P6 LDG.E R17, desc[UR60][R2.64] ;  /* 0x0000003c0211e981 */ /* 0x0004e4000c1e1900 */
[----:B--2---:R-:W-:Y:S01]  /*26b50*/  @!P6 IMAD.WIDE R2, R9, 0x4, R4 ;  /* 0x000000040902e825 */ /* 0x004fe200078e0204 */
[----:B------:R-:W-:-:S06]  /*26b60*/  MOV R4, RZ ;  /* 0x000000ff00047202 */ /* 0x000fcc0000000f00 */
[----:B------:R-:W3:Y:S01]  /*26b70*/  @!P6 LDG.E R4, desc[UR60][R2.64] ;  /* 0x0000003c0204e981 */ /* 0x000ee2000c1e1900 */
[----:B------:R-:W-:Y:S01]  /*26b80*/  UMOV UR4, 0xffffffff ;  /* 0xffffffff00047882 */ /* 0x000fe20000000000 */
[----:B---3--:R-:W-:Y:S02]  /*26b90*/  IMAD R13, R4, R17, RZ ;  /* 0x00000011040d7224 */ /* 0x008fe400078e02ff */
        /* <DEDUP_REMOVED lines=17> */
.L_x_3192:
[----:B------:R-:W-:Y:S02]  /*26cb0*/  ULDC UR4, c[0x0][0xc38] ;  /* 0x00030e0000047ab9 */ /* 0x000fe40000000800 */
[----:B------:R-:W-:-:S05]  /*26cc0*/  MOV R5, UR4 ;  /* 0x0000000400057c02 */ /* 0x000fca0008000f00 */
[----:B--2---:R-:W-:-:S04]  /*26cd0*/  IMAD R14, R14, R5, RZ ;  /* 0x000000050e0e7224 */ /* 0x004fc800078e02ff */
[----:B------:R-:W-:-:S05]  /*26ce0*/  IMAD.IADD R7, R14, 0x1, R7 ;  /* 0x000000010e077824 */ /* 0x000fca00078e0207 */
[----:B------:R-:W-:-:S13]  /*26cf0*/  ISETP.GT.AND P6, PT, R7, R0, PT ;  /* 0x000000000700720c */ /* 0x000fda0003fc4270 */
[----:B------:R-:W-:Y:S05]  /*26d00*/  @!P6 BRA `(.L_x_3011) ;  /* 0xfffffffc005ce947 */ /* 0x000fea000383ffff */
.L_x_3008:
[----:B------:R-:W-:Y:S01]  /*26d10*/  IMAD.IADD R7, R7, 0x1, -R14 ;  /* 0x0000000107077824 */ /* 0x000fe200078e0a0e */
[----:B------:R-:W-:-:S03]  /*26d20*/  UMOV UR4, 0xffffffff ;  /* 0xffffffff00047882 */ /* 0x000fc60000000000 */
[----:B------:R-:W-:-:S05]  /*26d30*/  IMAD R3, R2, R5, R7 ;  /* 0x0000000502037224 */ /* 0x000fca00078e0207 */
[----:B------:R-:W-:Y:S01]  /*26d40*/  ISETP.GT.AND P6, PT, R3, R0, PT ;  /* 0x000000000300720c */ /* 0x000fe20003fc4270 */
[----:B------:R-:W-:-:S12]  /*26d50*/  BRA.DIV UR4, `(.L_x_3012) ;  /* 0x0000005a04007947 */ /* 0x000fd8000b800000 */
[----:B------:R-:W-:-:S04]  /*26d60*/  VOTE.ANY R3, PT, !P6 ;  /* 0x0000000000037806 */ /* 0x000fc800070e0100 */
[----:B------:R-:W2:Y:S02]  /*26d70*/  POPC R12, R3 ;  /* 0x00000003000c7309 */ /* 0x000ea40000000000 */
[----:B--2---:R2:W3:Y:S01]  /*26d80*/  SHFL.IDX PT, R17, R17, R12, 0x1f ;  /* 0x00001f0c11117589 */ /* 0x0044e200000e0000 */
[----:B------:R-:W-:-:S03]  /*26d90*/  IADD3 R19, R12, R19, RZ ;  /* 0x000000130c137210 */ /* 0x000fc60007ffe0ff */
[----:B------:R2:W4:Y:S04]  /*26da0*/  SHFL.IDX PT, R4, R4, R12, 0x1f ;  /* 0x00001f0c04047589 */ /* 0x00052800000e0000 */
.L_x_3197:
[----:B------:R-:W-:-:S13]  /*26db0*/  ISETP.NE.AND P0, PT, R3, RZ, PT ;  /* 0x000000ff0300720c */ /* 0x000fda0003f05270 */
[----:B------:R-:W-:Y:S05]  /*26dc0*/  @!P0 BRA `(.L_x_3013) ;  /* 0x0000000000108947 */ /* 0x000fea0003800000 */
[----:B------:R-:W-:Y:S01]  /*26dd0*/  UMOV UR4, 0xffffffff ;  /* 0xffffffff00047882 */ /* 0x000fe20000000000 */
[----:B--2---:R-:W-:Y:S02]  /*26de0*/  VIADD R12, R12, 0xffffffff ;  /* 0xffffffff0c0c7836 */ /* 0x004fe40000000000 */
[----:B------:R-:W-:Y:S05]  /*26df0*/  BRA.DIV UR4, `(.L_x_3014) ;  /* 0x0000005a04347947 */ /* 0x000fea000b800000 */
[----:B------:R2:W0:Y:S02]  /*26e00*/  SHFL.IDX PT, R6, R2, R12, 0x1f ;  /* 0x00001f0c02067589 */ /* 0x00042400000e0000 */
.L_x_3013:
[----:B----4-:R-:W-:Y:S01]  /*26e10*/  ISETP.NE.AND P0, PT, R4, 0x1, PT ;  /* 0x000000010400780c */ /* 0x010fe20003f05270 */
[----:B0-----:R-:W-:-:S04]  /*26e20*/  IMAD R16, R6, R5, R7 ;  /* 0x0000000506107224 */ /* 0x001fc800078e0207 */
[----:B------:R-:W-:-:S08]  /*26e30*/  IMAD.IADD R0, R0, 0x1, -R16 ;  /* 0x0000000100007824 */ /* 0x000fd000078e0a10 */
[----:B------:R-:W-:Y:S05]  /*26e40*/  @!P0 BRA `(.L_x_3015) ;  /* 0x0000000000dc8947 */ /* 0x000fea0003800000 */
[----:B---3--:R-:W-:Y:S02]  /*26e50*/  IABS R5, R17 ;  /* 0x0000001100057213 */ /* 0x008fe40000000000 */
[----:B------:R-:W-:Y:S02]  /*26e60*/  IABS R6, R4 ;  /* 0x0000000400067213 */ /* 0x000fe40000000000 */
[----:B------:R-:W0:Y:S08]  /*26e70*/  I2F.RP R7, R5 ;  /* 0x0000000500077306 */ /* 0x000e300000209400 */
[----:B------:R-:W3:Y:S08]  /*26e80*/  I2F.RP R8, R6 ;  /* 0x0000000600087306 */ /* 0x000ef00000209400 */
[----:B0-----:R-:W2:Y:S08]  /*26e90*/  MUFU.RCP R7, R7 ;  /* 0x0000000700077308 */ /* 0x001eb00000001000 */
[----:B---3--:R-:W-:Y:S01]  /*26ea0*/  MUFU.RCP R8, R8 ;  /* 0x0000000800087308 */ /* 0x008fe20000001000 */
[----:B--2---:R-:W-:-:S02]  /*26eb0*/  IADD3 R2, R7, 0xffffffe, RZ ;  /* 0x0ffffffe07027810 */ /* 0x004fc40007ffe0ff */
[----:B------:R-:W-:-:S05]  /*26ec0*/  IABS R7, R17 ;  /* 0x0000001100077213 */ /* 0x000fca0000000000 */
[----:B------:R0:W2:Y:S02]  /*26ed0*/  F2I.FTZ.U32.TRUNC.NTZ R3, R2 ;  /* 0x0000000200037305 */ /* 0x0000a4000021f000 */
[----:B0-----:R-:W-:Y:S02]  /*26ee0*/  IMAD.MOV.U32 R2, RZ, RZ, RZ ;  /* 0x000000ffff027224 */ /* 0x001fe400078e00ff */
[----:B--2---:R-:W-:-:S04]  /*26ef0*/  IMAD.MOV R10, RZ, RZ, -R3 ;  /* 0x000000ffff0a7224 */ /* 0x004fc800078e0a03 */
        /* <DEDUP_REMOVED lines=18> */
[----:B------:R-:W-:Y:S02]  /*27020*/  @P0 IADD3 R7, R7, 0x1, RZ ;  /* 0x0000000107070810 */ /* 0x000fe40007ffe0ff */
[----:B------:R-:W-:Y:S02]  /*27030*/  ISETP.GE.AND P2, PT, R2, RZ, PT ;  /* 0x000000ff0200720c */ /* 0x000fe40003f46270 */
[----:B------:R-:W-:-:S05]  /*27040*/  IABS R3, R4 ;  /* 0x0000000400037213 */ /* 0x000fca0000000000 */
[----:B------:R-:W-:-:S06]  /*27050*/  IMAD.MOV R3, RZ, RZ, -R3 ;  /* 0x000000ffff037224 */ /* 0x000fcc00078e0a03 */
        /* <DEDUP_REMOVED lines=17> */
[----:B------:R-:W-:Y:S01]  /*27170*/  IMAD R4, R4, R2, R7 ;  /* 0x0000000204047224 */ /* 0x000fe200078e0207 */
[----:B------:R-:W-:-:S03]  /*27180*/  IADD3 R2, -R7, RZ, RZ ;  /* 0x000000ff07027210 */ /* 0x000fc60007ffe1ff */
[----:B------:R-:W-:Y:S02]  /*27190*/  IMAD R18, R4, 0x10000, R5 ;  /* 0x0001000004127824 */ /* 0x000fe400078e0205 */
[----:B------:R-:W-:Y:S01]  /*271a0*/  IMAD R2, R17, R2, R0 ;  /* 0x0000000211027224 */ /* 0x000fe200078e0200 */
[----:B------:R-:W-:Y:S06]  /*271b0*/  BRA `(.L_x_3016) ;  /* 0x0000000000f07947 */ /* 0x000fec0003800000 */
.L_x_3015:
[----:B--2---:R-:W0:Y:S02]  /*271c0*/  LDC.64 R2, c[0x0][0xc90] ;  /* 0x00032400ff027b82 */ /* 0x004e240000000a00 */
[----:B0-----:R-:W-:-:S05]  /*271d0*/  IMAD.WIDE R2, R19, 0x4, R2 ;  /* 0x0000000413027825 */ /* 0x001fca00078e0202 */
[----:B------:R0:W3:Y:S02]  /*271e0*/  LDG.E R6, desc[UR60][R2.64] ;  /* 0x0000003c02067981 */ /* 0x0000e4000c1e1900 */
[----:B0-----:R-:W-:Y:S02]  /*271f0*/  IMAD.MOV.U32 R2, RZ, RZ, RZ ;  /* 0x000000ffff027224 */ /* 0x001fe400078e00ff */
[----:B---3--:R-:W-:-:S05]  /*27200*/  IMAD R7, R17, R6, RZ ;  /* 0x0000000611077224 */ /* 0x008fca00078e02ff */
[----:B------:R-:W-:-:S04]  /*27210*/  IABS R4, R7 ;  /* 0x0000000700047213 */ /* 0x000fc80000000000 */
[----:B------:R-:W0:Y:S08]  /*27220*/  I2F.RP R8, R4 ;  /* 0x0000000400087306 */ /* 0x000e300000209400 */
[----:B0-----:R-:W0:Y:S02]  /*27230*/  MUFU.RCP R8, R8 ;  /* 0x0000000800087308 */ /* 0x001e240000001000 */
[----:B0-----:R-:W-:-:S06]  /*27240*/  VIADD R9, R8, 0xffffffe ;  /* 0x0ffffffe08097836 */ /* 0x001fcc0000000000 */
[----:B------:R-:W1:Y:S02]  /*27250*/  F2I.FTZ.U32.TRUNC.NTZ R3, R9 ;  /* 0x0000000900037305 */ /* 0x000e64000021f000 */
[----:B-1----:R-:W-:-:S05]  /*27260*/  IADD3 R11, RZ, -R3, RZ ;  /* 0x80000003ff0b7210 */ /* 0x002fca0007ffe0ff */
        /* <DEDUP_REMOVED lines=17> */
[----:B------:R-:W-:Y:S01]  /*27380*/  IMAD R4, R6, R2, RZ ;  /* 0x0000000206047224 */ /* 0x000fe200078e02ff */
[----:B------:R-:W-:-:S03]  /*27390*/  IADD3 R2, -R2, RZ, RZ ;  /* 0x000000ff02027210 */ /* 0x000fc60007ffe1ff */
        /* <DEDUP_REMOVED lines=30> */
.L_x_3016:
[----:B------:R-:W-:-:S04]  /*27580*/  LOP3.LUT R2, RZ, R2, RZ, 0x33, !PT ;  /* 0x00000002ff027212 */ /* 0x000fc800078e33ff */
[----:B------:R-:W-:Y:S01]  /*27590*/  IADD3 R17, R17, R2, RZ ;  /* 0x0000000211117210 */ /* 0x000fe20007ffe0ff */
[----:B------:R-:W-:Y:S06]  /*275a0*/  BRA `(.L_x_3017) ;  /* 0x00000000001c7947 */ /* 0x000fec0003800000 */
.L_x_3009:
[----:B------:R-:W-:Y:S01]  /*275b0*/  UMOV UR4, URZ ;  /* 0x0000003f00047c82 */ /* 0x000fe20008000000 */
[----:B------:R-:W-:Y:S01]  /*275c0*/  UMOV UR5, URZ ;  /* 0x0000003f00057c82 */ /* 0x000fe20008000000 */
[----:B------:R-:W-:Y:S01]  /*275d0*/  ULDC UR6, c[0x0][0xc3c] ;  /* 0x00030f0000067ab9 */ /* 0x000fe20000000800 */
[----:B------:R-:W-:Y:S01]  /*275e0*/  IMAD.MOV.U32 R16, RZ, RZ, R0 ;  /* 0x000000ffff107224 */ /* 0x000fe200078e0000 */
[----:B------:R-:W-:Y:S01]  /*275f0*/  MOV R18, UR5 ;  /* 0x0000000500127c02 */ /* 0x000fe20008000f00 */
[----:B------:R-:W-:Y:S02]  /*27600*/  IMAD.U32 R17, RZ, RZ, UR4 ;  /* 0x00000004ff117e24 */ /* 0x000fe4000f8e00ff */
[----:B------:R-:W-:-:S07]  /*27610*/  IMAD.U32 R19, RZ, RZ, UR6 ;  /* 0x00000006ff137e24 */ /* 0x000fce000f8e00ff */
.L_x_3017:
        /* <DEDUP_REMOVED lines=10> */
.L_x_3006:
[----:B------:R-:W-:Y:S02]  /*276c0*/  ULDC UR4, c[0x0][0xc3c] ;  /* 0x00030f0000047ab9 */ /* 0x000fe40000000800 */
[----:B---3--:R-:W-:-:S13]  /*276d0*/  ISETP.GE.AND P0, PT, R19, UR4, PT ;  /* 0x0000000413007c0c */ /* 0x008fda000bf06270 */
[----:B------:R-:W-:Y:S05]  /*276e0*/  @!P0 BRA `(.L_x_3018) ;  /* 0xffffff9400e48947 */ /* 0x000fea000383ffff */
[----:B------:R-:W-:Y:S05]  /*276f0*/  BSYNC B8 ;  /* 0x0000000000087941 */ /* 0x000fea0003800000 */
.L_x_2911:
[----:B------:R-:W3:Y:S01]  /*27700*/  LDL.LU R0, [R1+0x28] ;  /* 0x0000280001007983 */ /* 0x000ee20000300800 */
[----:B------:R-:W-:Y:S01]  /*27710*/  BSSY B0, `(.L_x_3019) ;  /* 0x000000b000007945 */ /* 0x000fe20003800000 */
[----:B------:R-:W4:Y:S01]  /*27720*/  S2R R5, SR_CgaCtaId ;  /* 0x0000000000057919 */ /* 0x000f220000008800 */
[----:B---3--:R-:W-:-:S05]  /*27730*/  VIADD R0, R0, 0x1 ;  /* 0x0000000100007836 */ /* 0x008fca0000000000 */
[----:B--2---:R-:W-:-:S04]  /*27740*/  LEA.HI R2, R0, R0, RZ, 0x1 ;  /* 0x0000000000027211 */ /* 0x004fc800078f08ff */
[----:B0-----:R-:W-:Y:S02]  /*27750*/  LOP3.LUT R3, R2, 0xfffffffe, RZ, 0xc0, !PT ;  /* 0xfffffffe02037812 */ /* 0x001fe400078ec0ff */
[----:B------:R-:W-:Y:S02]  /*27760*/  MOV R2, 0x400 ;  /* 0x0000040000027802 */ /* 0x000fe40000000f00 */
[----:B------:R-:W-:Y:S02]  /*27770*/  IADD3 R0, R0, -R3, RZ ;  /* 0x8000000300007210 */ /* 0x000fe40007ffe0ff */
[----:B----4-:R-:W-:Y:S02]  /*27780*/  LEA R7, R5, R2, 0x18 ;  /* 0x0000000205077211 */ /* 0x010fe400078ec0ff */
[----:B------:R-:W-:-:S04]  /*27790*/  SHF.L.U32 R0, R0, 0x1f, RZ ;  /* 0x0000001f00007819 */ /* 0x000fc800000006ff */
[----:B------:R-:W0:Y:S02]  /*277a0*/  SYNCS.PHASECHK.TRANS64.TRYWAIT P0, [R7+URZ+0x30820], R0 ;  /* 0x03082000070075a7 */ /* 0x000e24000800017f */
[----:B0-----:R-:W-:Y:S05]  /*277b0*/  @!P0 BRA `(.L_x_3020) ;  /* 0x0000004c00ec8947 */ /* 0x001fea0003800000 */
.L_x_3200:
[----:B------:R-:W-:Y:S05]  /*277c0*/  BSYNC B0 ;  /* 0x0000000000007941 */ /* 0x000fea0003800000 */
.L_x_3019:
[----:B------:R-:W-:-:S03]  /*277d0*/  UMOV UR4, 0xffffffff ;  /* 0xffffffff00047882 */ /* 0x000fc60000000000 */
[----:B------:R-:W-:Y:S05]  /*277e0*/  BRA.DIV UR4, `(.L_x_3021) ;  /* 0x0000004e04f47947 */ /* 0x000fea000b800000 */
[----:B0-----:R-:W0:Y:S02]  /*277f0*/  S2R R0, SR_TID.X ;  /* 0x0000000000007919 */ /* 0x001e240000002100 */
[----:B0-----:R-:W-:-:S04]  /*27800*/  SHF.R.U32.HI R0, RZ, 0x5, R0 ;  /* 0x00000005ff007819 */ /* 0x001fc80000011600 */
[----:B------:R-:W-:-:S05]  /*27810*/  LOP3.LUT R0, R0, 0x3, RZ, 0xc0, !PT ;  /* 0x0000000300007812 */ /* 0x000fca00078ec0ff */
[----:B------:R0:W2:Y:S02]  /*27820*/  SHFL.IDX PT, R14, R0, RZ, 0x1f ;  /* 0x00001fff000e7589 */ /* 0x0000a400000e0000 */
.L_x_3203:
[----:B--2---:R-:W-:-:S13]  /*27830*/  ISETP.NE.AND P0, PT, R14, RZ, PT ;  /* 0x000000ff0e00720c */ /* 0x004fda0003f05270 */
[----:B------:R-:W-:Y:S05]  /*27840*/  @P0 BRA `(.L_x_2658) ;  /* 0x0000000000900947 */ /* 0x000fea0003800000 */
[----:B------:R-:W-:-:S03]  /*27850*/  UMOV UR4, 0xffffffff ;  /* 0xffffffff00047882 */ /* 0x000fc60000000000 */
[----:B------:R-:W-:Y:S05]  /*27860*/  BRA.DIV UR4, `(.L_x_3022) ;  /* 0x0000005204087947 */ /* 0x000fea000b800000 */
[----:B------:R-:W-:-:S13]  /*27870*/  ELECT P6, URZ, PT ;  /* 0x00000000003f782f */ /* 0x000fda00038c0000 */
.L_x_3206:
[----:B------:R-:W-:Y:S05]  /*27880*/  @!P6 BRA `(.L_x_2658) ;  /* 0x000000000080e947 */ /* 0x000fea0003800000 */
[----:B0-----:R-:W2:Y:S02]  /*27890*/  LDL R0, [R1+0x6c] ;  /* 0x00006c0001007983 */ /* 0x001ea40000100800 */
[----:B--2---:R-:W-:-:S13]  /*278a0*/  R2UR UR4, R0 ;  /* 0x00000000000472ca */ /* 0x004fda00000e0000 */
[----:B------:R-:W-:-:S06]  /*278b0*/  ULOP3.LUT UR4, UR4, 0x2, URZ, 0xfc, !UPT ;  /* 0x0000000204047892 */ /* 0x000fcc000f8efc3f */
[----:B------:R-:W-:-:S05]  /*278c0*/  IMAD.U32 R0, RZ, RZ, UR4 ;  /* 0x00000004ff007e24 */ /* 0x000fca000f8e00ff */
[----:B------:R-:W-:-:S13]  /*278d0*/  ISETP.NE.AND P0, PT, R0, 0x3, PT ;  /* 0x000000030000780c */ /* 0x000fda0003f05270 */
[----:B------:R-:W-:Y:S05]  /*278e0*/  @!P0 BRA `(.L_x_3023) ;  /* 0x0000000000048947 */ /* 0x000fea0003800000 */
[----:B------:R-:W-:Y:S01]  /*278f0*/  BPT.TRAP 0x1 ;  /* 0x000000040000795c */ /* 0x000fe20000300000 */
.L_x_3023:
[----:B------:R-:W-:Y:S01]  /*27900*/  IMAD R5, R26, 0x8, R7 ;  /* 0x000000081a057824 */ /* 0x000fe200078e0207 */
[----:B------:R-:W-:Y:S02]  /*27910*/  SHF.L.U32 R0, R28, 0x1f, RZ ;  /* 0x0000001f1c007819 */ /* 0x000fe400000006ff */
[----:B------:R-:W-:Y:S02]  /*27920*/  IADD3 R26, R26, 0x1, RZ ;  /* 0x000000011a1a7810 */ /* 0x000fe40007ffe0ff */
[----:B------:R-:W0:Y:S02]  /*27930*/  SYNCS.PHASECHK.TRANS64.TRYWAIT P1, [R5+URZ+0x30840], R0 ;  /* 0x03084000050075a7 */ /* 0x000e24000802017f */
[----:B------:R-:W-:-:S04]  /*27940*/  ISETP.NE.AND P2, PT, R26, 0x2, PT ;  /* 0x000000021a00780c */ /* 0x000fc80003f45270 */
[----:B------:R-:W-:Y:S01]  /*27950*/  SEL R3, RZ, 0x1, P2 ;  /* 0x00000001ff037807 */ /* 0x000fe20001000000 */
[----:B0-----:R-:W-:Y:S08]  /*27960*/  @!P1 BRA `(.L_x_3024) ;  /* 0x0000004c00e89947 */ /* 0x001ff00003800000 */
.L_x_3207:
[----:B------:R-:W-:Y:S02]  /*27970*/  SEL R26, R26, RZ, P2 ;  /* 0x000000ff1a1a7207 */ /* 0x000fe40001000000 */
[----:B------:R-:W-:Y:S01]  /*27980*/  LOP3.LUT R2, R28, R3, RZ, 0x3c, !PT ;  /* 0x000000031c027212 */ /* 0x000fe200078e3cff */
[----:B------:R-:W-:Y:S06]  /*27990*/  @!P0 BRA `(.L_x_3025) ;  /* 0x0000000000048947 */ /* 0x000fec0003800000 */
[----:B------:R-:W-:Y:S01]  /*279a0*/  BPT.TRAP 0x1 ;  /* 0x000000040000795c */ /* 0x000fe20000300000 */
.L_x_3025:
[----:B------:R-:W-:Y:S01]  /*279b0*/  IMAD R3, R26, 0x8, R7 ;  /* 0x000000081a037824 */ /* 0x000fe200078e0207 */
[----:B------:R-:W-:-:S04]  /*279c0*/  SHF.L.U32 R2, R2, 0x1f, RZ ;  /* 0x0000001f02027819 */ /* 0x000fc800000006ff */
[----:B------:R-:W2:Y:S02]  /*279d0*/  SYNCS.PHASECHK.TRANS64.TRYWAIT P1, [R3+URZ+0x30840], R2 ;  /* 0x03084002030075a7 */ /* 0x000ea4000802017f */
[----:B--2---:R-:W-:Y:S05]  /*279e0*/  @!P1 BRA `(.L_x_3026) ;  /* 0x0000004c00dc9947 */ /* 0x004fea0003800000 */
.L_x_3208:
[----:B------:R-:W-:Y:S05]  /*279f0*/  @!P0 BRA `(.L_x_3027) ;  /* 0x0000000000048947 */ /* 0x000fea0003800000 */
[----:B------:R-:W-:Y:S01]  /*27a00*/  BPT.TRAP 0x1 ;  /* 0x000000040000795c */ /* 0x000fe20000300000 */
.L_x_3027:
[----:B------:R-:W3:Y:S02]  /*27a10*/  SYNCS.PHASECHK.TRANS64.TRYWAIT P1, [R5+URZ+0x30860], R0 ;  /* 0x03086000050075a7 */ /* 0x000ee4000802017f */
[----:B---3--:R-:W-:Y:S05]  /*27a20*/  @!P1 BRA `(.L_x_3028) ;  /* 0x0000004c00e09947 */ /* 0x008fea0003800000 */
.L_x_3209:
[----:B------:R-:W-:Y:S05]  /*27a30*/  @!P0 BRA `(.L_x_3029) ;  /* 0x0000000000048947 */ /* 0x000fea0003800000 */
[----:B------:R-:W-:Y:S01]  /*27a40*/  BPT.TRAP 0x1 ;  /* 0x000000040000795c */ /* 0x000fe20000300000 */
.L_x_3029:
[----:B----4-:R4:W0:Y:S02]  /*27a50*/  SYNCS.PHASECHK.TRANS64.TRYWAIT P0, [R3+URZ+0x30860], R2 ;  /* 0x03086002030075a7 */ /* 0x010824000800017f */
[----:B0-----:R-:W-:Y:S05]  /*27a60*/  @!P0 NANOSLEEP.SYNCS 0x989680 ;  /* 0x009896800000895d */ /* 0x001fea0003900000 */
[----:B------:R-:W0:Y:S02]  /*27a70*/  @!P0 SYNCS.PHASECHK.TRANS64 P0, [R3+URZ+0x30860], R2 ;  /* 0x03086002030085a7 */ /* 0x000e24000800007f */
[----:B0-----:R-:W-:Y:S05]  /*27a80*/  @!P0 BRA `(.L_x_3029) ;  /* 0xfffffffc00f08947 */ /* 0x001fea000383ffff */
.L_x_2658:
[----:B------:R-:W-:Y:S05]  /*27a90*/  BSYNC B9 ;  /* 0x0000000000097941 */ /* 0x000fea0003800000 */
.L_x_2655:
[----:B------:R-:W-:Y:S05]  /*27aa0*/  EXIT ;  /* 0x000000000000794d */ /* 0x000fea0003800000 */
.L_x_2678:
[----:B0-----:R0:W1:Y:S02]  /*27ab0*/  SYNCS.PHASECHK.TRANS64.TRYWAIT P5, [R86+URZ+0x30890], R87 ;  /* 0x03089057560075a7 */ /* 0x00106400080a017f */
[----:B-1----:R-:W-:Y:S05]  /*27ac0*/  @!P5 NANOSLEEP.SYNCS 0x989680 ;  /* 0x009896800000d95d */ /* 0x002fea0003900000 */
[----:B------:R-:W1:Y:S02]  /*27ad0*/  @!P5 SYNCS.PHASECHK.TRANS64 P5, [R86+URZ+0x30890], R87 ;  /* 0x030890575600d5a7 */ /* 0x000e6400080a007f */
[----:B-1----:R-:W-:Y:S05]  /*27ae0*/  @!P5 BRA `(.L_x_2678) ;  /* 0xfffffffc00f0d947 */ /* 0x002fea000383ffff */
[----:B------:R-:W-:Y:S05]  /*27af0*/  BRA `(.L_x_3030) ;  /* 0xfffffdbc00f07947 */ /* 0x000fea000383ffff */
.L_x_2679:
        /* <DEDUP_REMOVED lines=8> */
.L_x_3032:
[----:B------:R-:W-:Y:S05]  /*27b80*/  BSYNC B1 ;  /* 0x0000000000017941 */ /* 0x000fea0003800000 */
.L_x_3031:
        /* <DEDUP_REMOVED lines=8> */
.L_x_3033:
[----:B------:R-:W-:Y:S01]  /*27c10*/  IMAD.MOV.U32 R11, RZ, RZ, R14 ;  /* 0x000000ffff0b7224 */ /* 0x000fe200078e000e */
[----:B------:R-:W-:Y:S06]  /*27c20*/  BRA `(.L_x_3034) ;  /* 0xfffffdbc00b87947 */ /* 0x000fec000383ffff */
.L_x_2704:
[----:B------:R-:W-:Y:S01]  /*27c30*/  BSSY B1, `(.L_x_3035) ;  /* 0x0000008000017945 */ /* 0x000fe20003800000 */
[----:B0---4-:R-:W-:Y:S01]  /*27c40*/  MOV R13, R116 ;  /* 0x00000074000d7202 */ /* 0x011fe20000000f00 */
[----:B------:R-:W-:Y:S01]  /*27c50*/  IMAD.MOV.U32 R12, RZ, RZ, 0x1 ;  /* 0x00000001ff0c7424 */ /* 0x000fe200078e00ff */
[----:B------:R-:W-:Y:S01]  /*27c60*/  MOV R15, 0xffffffff ;  /* 0xffffffff000f7802 */ /* 0x000fe20000000f00 */
[----:B---3--:R-:W-:-:S07]  /*27c70*/  IMAD.MOV.U32 R11, RZ, RZ, 0x1c1f ;  /* 0x00001c1fff0b7424 */ /* 0x008fce00078e00ff */
[----:B-12---:R-:W-:Y:S05]  /*27c80*/  WARPSYNC.COLLECTIVE R15, `(.L_x_3036) ;  /* 0x000000000f087348 */ /* 0x006fea0003c00000 */
[----:B------:R0:W3:Y:S02]  /*27c90*/  SHFL.IDX P6, R14, R13, R12, R11 ;  /* 0x0000000c0d0e7389 */ /* 0x0000e400000c000b */
[----:B0123--:R-:W-:Y:S01]  /*27ca0*/  ENDCOLLECTIVE ;  /* 0x000000000000791b */ /* 0x00ffe20003800000 */
.L_x_3036:
[----:B------:R-:W-:Y:S05]  /*27cb0*/  BSYNC B1 ;  /* 0x0000000000017941 */ /* 0x000fea0003800000 */
.L_x_3035:
        /* <DEDUP_REMOVED lines=8> */
.L_x_3037:
[----:B------:R-:W-:Y:S01]  /*27d40*/  MOV R117, R14 ;  /* 0x0000000e00757202 */ /* 0x000fe20000000f00 */
[----:B------:R-:W-:Y:S06]  /*27d50*/  BRA `(.L_x_3038) ;  /* 0xfffffdd000d87947 */ /* 0x000fec000383ffff */
.L_x_2734:
[----:B0-----:R0:W1:Y:S02]  /*27d60*/  SYNCS.PHASECHK.TRANS64.TRYWAIT P5, [R86+URZ+0x30890], R87 ;  /* 0x03089057560075a7 */ /* 0x00106400080a017f */
[----:B-1----:R-:W-:Y:S05]  /*27d70*/  @!P5 NANOSLEEP.SYNCS 0x989680 ;  /* 0x009896800000d95d */ /* 0x002fea0003900000 */
[----:B------:R-:W1:Y:S02]  /*27d80*/  @!P5 SYNCS.PHASECHK.TRANS64 P5, [R86+URZ+0x30890], R87 ;  /* 0x030890575600d5a7 */ /* 0x000e6400080a007f */
[----:B-1----:R-:W-:Y:S05]  /*27d90*/  @!P5 BRA `(.L_x_2734) ;  /* 0xfffffffc00f0d947 */ /* 0x002fea000383ffff */
[----:B------:R-:W-:Y:S05]  /*27da0*/  BRA `(.L_x_3039) ;  /* 0xfffffdf000bc7947 */ /* 0x000fea000383ffff */
.L_x_2735:
        /* <DEDUP_REMOVED lines=8> */
.L_x_3041:
[----:B------:R-:W-:Y:S05]  /*27e30*/  BSYNC B1 ;  /* 0x0000000000017941 */ /* 0x000fea0003800000 */
.L_x_3040:
        /* <DEDUP_REMOVED lines=8> */
.L_x_3042:
[----:B------:R-:W-:Y:S01]  /*27ec0*/  IMAD.MOV.U32 R11, RZ, RZ, R14 ;  /* 0x000000ffff0b7224 */ /* 0x000fe200078e000e */
[----:B------:R-:W-:Y:S06]  /*27ed0*/  BRA `(.L_x_3043) ;  /* 0xfffffdf0008c7947 */ /* 0x000fec000383ffff */
.L_x_2748:
        /* <DEDUP_REMOVED lines=8> */
.L_x_3045:
[----:B------:R-:W-:Y:S05]  /*27f60*/  BSYNC B1 ;  /* 0x0000000000017941 */ /* 0x000fea0003800000 */
.L_x_3044:
        /* <DEDUP_REMOVED lines=8> */
.L_x_3046:
[----:B------:R-:W-:Y:S01]  /*27ff0*/  IMAD.MOV.U32 R117, RZ, RZ, R14 ;  /* 0x000000ffff757224 */ /* 0x000fe200078e000e */
[----:B------:R-:W-:Y:S06]  /*28000*/  BRA `(.L_x_3047) ;  /* 0xfffffe0800047947 */ /* 0x000fec000383ffff */
.L_x_2761:
[----:B0-----:R0:W1:Y:S02]  /*28010*/  SYNCS.PHASECHK.TRANS64.TRYWAIT P3, [R86+URZ+0x30890], R87 ;  /* 0x03089057560075a7 */ /* 0x001064000806017f */
[----:B-1----:R-:W-:Y:S05]  /*28020*/  @!P3 NANOSLEEP.SYNCS 0x989680 ;  /* 0x009896800000b95d */ /* 0x002fea0003900000 */
[----:B------:R-:W1:Y:S02]  /*28030*/  @!P3 SYNCS.PHASECHK.TRANS64 P3, [R86+URZ+0x30890], R87 ;  /* 0x030890575600b5a7 */ /* 0x000e64000806007f */
[----:B-1----:R-:W-:Y:S05]  /*28040*/  @!P3 BRA `(.L_x_2761) ;  /* 0xfffffffc00f0b947 */ /* 0x002fea000383ffff */
[----:B------:R-:W-:Y:S05]  /*28050*/  BRA `(.L_x_3048) ;  /* 0xfffffe1c00bc7947 */ /* 0x000fea000383ffff */
.L_x_2762:
        /* <DEDUP_REMOVED lines=8> */
.L_x_3050:
[----:B------:R-:W-:Y:S05]  /*280e0*/  BSYNC B1 ;  /* 0x0000000000017941 */ /* 0x000fea0003800000 */
.L_x_3049:
        /* <DEDUP_REMOVED lines=8> */
.L_x_3051:
[----:B------:R-:W-:Y:S01]  /*28170*/  MOV R37, R14 ;  /* 0x0000000e00257202 */ /* 0x000fe20000000f00 */
[----:B------:R-:W-:Y:S06]  /*28180*/  BRA `(.L_x_3052) ;  /* 0xfffffe1c00d87947 */ /* 0x000fec000383ffff */
.L_x_2765:
[----:B------:R-:W-:Y:S01]  /*28190*/  BSSY B1, `(.L_x_3053) ;  /* 0x0000008000017945 */ /* 0x000fe20003800000 */
[----:B----4-:R-:W-:Y:S01]  /*281a0*/  IMAD.MOV.U32 R13, RZ, RZ, R35 ;  /* 0x000000ffff0d7224 */ /* 0x010fe200078e0023 */
[----:B------:R-:W-:Y:S01]  /*281b0*/  MOV R11, 0x1c1f ;  /* 0x00001c1f000b7802 */ /* 0x000fe20000000f00 */
[----:B------:R-:W-:Y:S02]  /*281c0*/  IMAD.MOV.U32 R12, RZ, RZ, 0x1 ;  /* 0x00000001ff0c7424 */ /* 0x000fe400078e00ff */
[----:B------:R-:W-:-:S07]  /*281d0*/  IMAD.MOV.U32 R15, RZ, RZ, -0x1 ;  /* 0xffffffffff0f7424 */ /* 0x000fce00078e00ff */
[----:B0123--:R-:W-:Y:S05]  /*281e0*/  WARPSYNC.COLLECTIVE R15, `(.L_x_3054) ;  /* 0x000000000f087348 */ /* 0x00ffea0003c00000 */
[----:B------:R4:W0:Y:S02]  /*281f0*/  SHFL.IDX P6, R14, R13, R12, R11 ;  /* 0x0000000c0d0e7389 */ /* 0x00082400000c000b */
[----:B01234-:R-:W-:Y:S01]  /*28200*/  ENDCOLLECTIVE ;  /* 0x000000000000791b */ /* 0x01ffe20003800000 */
.L_x_3054:
[----:B------:R-:W-:Y:S05]  /*28210*/  BSYNC B1 ;  /* 0x0000000000017941 */ /* 0x000fea0003800000 */
.L_x_3053:
        /* <DEDUP_REMOVED lines=8> */
.L_x_3055:
[----:B------:R-:W-:Y:S01]  /*282a0*/  IMAD.MOV.U32 R37, RZ, RZ, R14 ;  /* 0x000000ffff257224 */ /* 0x000fe200078e000e */
[----:B------:R-:W-:Y:S06]  /*282b0*/  BRA `(.L_x_3056) ;  /* 0xfffffe2000347947 */ /* 0x000fec000383ffff */
.L_x_2769:
[----:B---3--:R3:W0:Y:S02]  /*282c0*/  SYNCS.PHASECHK.TRANS64.TRYWAIT P2, [R86+URZ+0x308b0], R87 ;  /* 0x0308b057560075a7 */ /* 0x008624000804017f */
[----:B0-----:R-:W-:Y:S05]  /*282d0*/  @!P2 NANOSLEEP.SYNCS 0x989680 ;  /* 0x009896800000a95d */ /* 0x001fea0003900000 */
[----:B------:R-:W0:Y:S02]  /*282e0*/  @!P2 SYNCS.PHASECHK.TRANS64 P2, [R86+URZ+0x308b0], R87 ;  /* 0x0308b0575600a5a7 */ /* 0x000e24000804007f */
[----:B0-----:R-:W-:Y:S05]  /*282f0*/  @!P2 BRA `(.L_x_2769) ;  /* 0xfffffffc00f0a947 */ /* 0x001fea000383ffff */
[----:B------:R-:W-:Y:S05]  /*28300*/  BRA `(.L_x_3057) ;  /* 0xfffffe24000c7947 */ /* 0x000fea000383ffff */
.L_x_2789:
        /* <DEDUP_REMOVED lines=8> */
.L_x_3059:
[----:B------:R-:W-:Y:S05]  /*28390*/  BSYNC B1 ;  /* 0x0000000000017941 */ /* 0x000fea0003800000 */
.L_x_3058:
        /* <DEDUP_REMOVED lines=8> */
.L_x_3060:
[----:B------:R-:W-:Y:S01]  /*28420*/  MOV R13, R63 ;  /* 0x0000003f000d7202 */ /* 0x000fe20000000f00 */
[----:B------:R-:W-:-:S07]  /*28430*/  IMAD.MOV.U32 R8, RZ, RZ, R14 ;  /* 0x000000ffff087224 */ /* 0x000fce00078e000e */
[----:B------:R-:W-:Y:S05]  /*28440*/  WARPSYNC.COLLECTIVE R15, `(.L_x_3061) ;  /* 0x000000000f087348 */ /* 0x000fea0003c00000 */
[----:B------:R0:W1:Y:S02]  /*28450*/  SHFL.IDX P6, R14, R13, R12, R11 ;  /* 0x0000000c0d0e7389 */ /* 0x00006400000c000b */
[----:B01----:R-:W-:Y:S01]  /*28460*/  ENDCOLLECTIVE ;  /* 0x000000000000791b */ /* 0x003fe20003800000 */
.L_x_3061:
[----:B------:R-:W-:Y:S02]  /*28470*/  IMAD.MOV.U32 R13, RZ, RZ, R62 ;  /* 0x000000ffff0d7224 */ /* 0x000fe400078e003e */
[----:B------:R-:W-:-:S07]  /*28480*/  IMAD.MOV.U32 R9, RZ, RZ, R14 ;  /* 0x000000ffff097224 */ /* 0x000fce00078e000e */
[----:B------:R-:W-:Y:S05]  /*28490*/  WARPSYNC.COLLECTIVE R15, `(.L_x_3062) ;  /* 0x000000000f087348 */ /* 0x000fea0003c00000 */
[----:B------:R0:W1:Y:S02]  /*284a0*/  SHFL.IDX P6, R14, R13, R12, R11 ;  /* 0x0000000c0d0e7389 */ /* 0x00006400000c000b */
[----:B01----:R-:W-:Y:S01]  /*284b0*/  ENDCOLLECTIVE ;  /* 0x000000000000791b */ /* 0x003fe20003800000 */
.L_x_3062:
[----:B------:R-:W-:Y:S01]  /*284c0*/  MOV R30, R14 ;  /* 0x0000000e001e7202 */ /* 0x000fe20000000f00 */
[----:B------:R-:W-:Y:S06]  /*284d0*/  BRA `(.L_x_3063) ;  /* 0xfffffe3800087947 */ /* 0x000fec000383ffff */
.L_x_2792:
[----:B------:R-:W-:Y:S01]  /*284e0*/  BSSY B1, `(.L_x_3064) ;  /* 0x0000008000017945 */ /* 0x000fe20003800000 */
[----:B------:R-:W-:Y:S01]  /*284f0*/  IMAD.MOV.U32 R13, RZ, RZ, R0 ;  /* 0x000000ffff0d7224 */ /* 0x000fe200078e0000 */
[----:B------:R-:W-:Y:S01]  /*28500*/  MOV R11, 0x1c1f ;  /* 0x00001c1f000b7802 */ /* 0x000fe20000000f00 */
[----:B------:R-:W-:Y:S02]  /*28510*/  IMAD.MOV.U32 R12, RZ, RZ, 0x1 ;  /* 0x00000001ff0c7424 */ /* 0x000fe400078e00ff */
[----:B------:R-:W-:-:S07]  /*28520*/  IMAD.MOV.U32 R15, RZ, RZ, -0x1 ;  /* 0xffffffffff0f7424 */ /* 0x000fce00078e00ff */
[----:B0-23--:R-:W-:Y:S05]  /*28530*/  WARPSYNC.COLLECTIVE R15, `(.L_x_3065) ;  /* 0x000000000f087348 */ /* 0x00dfea0003c00000 */
[----:B------:R1:W4:Y:S02]  /*28540*/  SHFL.IDX P6, R14, R13, R12, R11 ;  /* 0x0000000c0d0e7389 */ /* 0x00032400000c000b */
[----:B01234-:R-:W-:Y:S01]  /*28550*/  ENDCOLLECTIVE ;  /* 0x000000000000791b */ /* 0x01ffe20003800000 */
.L_x_3065:
[----:B------:R-:W-:Y:S05]  /*28560*/  BSYNC B1 ;  /* 0x0000000000017941 */ /* 0x000fea0003800000 */
.L_x_3064:
        /* <DEDUP_REMOVED lines=8> */
.L_x_3066:
[----:B------:R-:W-:Y:S02]  /*285f0*/  IMAD.MOV.U32 R13, RZ, RZ, R63 ;  /* 0x000000ffff0d7224 */ /* 0x000fe400078e003f */
[----:B------:R-:W-:-:S07]  /*28600*/  IMAD.MOV.U32 R65, RZ, RZ, R14 ;  /* 0x000000ffff417224 */ /* 0x000fce00078e000e */
[----:B------:R-:W-:Y:S05]  /*28610*/  WARPSYNC.COLLECTIVE R15, `(.L_x_3067) ;  /* 0x000000000f087348 */ /* 0x000fea0003c00000 */
[----:B------:R0:W1:Y:S02]  /*28620*/  SHFL.IDX P6, R14, R13, R12, R11 ;  /* 0x0000000c0d0e7389 */ /* 0x00006400000c000b */
[----:B01----:R-:W-:Y:S01]  /*28630*/  ENDCOLLECTIVE ;  /* 0x000000000000791b */ /* 0x003fe20003800000 */
.L_x_3067:
[----:B------:R-:W-:Y:S01]  /*28640*/  IMAD.MOV.U32 R13, RZ, RZ, R62 ;  /* 0x000000ffff0d7224 */ /* 0x000fe200078e003e */
[----:B------:R-:W-:-:S07]  /*28650*/  MOV R63, R14 ;  /* 0x0000000e003f7202 */ /* 0x000fce0000000f00 */
[----:B------:R-:W-:Y:S05]  /*28660*/  WARPSYNC.COLLECTIVE R15, `(.L_x_3068) ;  /* 0x000000000f087348 */ /* 0x000fea0003c00000 */
[----:B------:R0:W1:Y:S02]  /*28670*/  SHFL.IDX P6, R14, R13, R12, R11 ;  /* 0x0000000c0d0e7389 */ /* 0x00006400000c000b */
[----:B01----:R-:W-:Y:S01]  /*28680*/  ENDCOLLECTIVE ;  /* 0x000000000000791b */ /* 0x003fe20003800000 */
.L_x_3068:
[----:B------:R-:W-:Y:S01]  /*28690*/  IMAD.MOV.U32 R62, RZ, RZ, R14 ;  /* 0x000000ffff3e7224 */ /* 0x000fe200078e000e */
[----:B------:R-:W-:Y:S06]  /*286a0*/  BRA `(.L_x_3069) ;  /* 0xfffffe3c00b47947 */ /* 0x000fec000383ffff */
.L_x_2796:
[----:B0-----:R0:W1:Y:S02]  /*286b0*/  SYNCS.PHASECHK.TRANS64.TRYWAIT P0, [R2+URZ+0x30800], R5 ;  /* 0x03080005020075a7 */ /* 0x001064000800017f */
[----:B-1----:R-:W-:Y:S05]  /*286c0*/  @!P0 NANOSLEEP.SYNCS 0x989680 ;  /* 0x009896800000895d */ /* 0x002fea0003900000 */
[----:B------:R-:W1:Y:S02]  /*286d0*/  @!P0 SYNCS.PHASECHK.TRANS64 P0, [R2+URZ+0x30800], R5 ;  /* 0x03080005020085a7 */ /* 0x000e64000800007f */
[----:B-1----:R-:W-:Y:S05]  /*286e0*/  @!P0 BRA `(.L_x_2796) ;  /* 0xfffffffc00f08947 */ /* 0x002fea000383ffff */
[----:B------:R-:W-:Y:S05]  /*286f0*/  BRA `(.L_x_3070) ;  /* 0xfffffe4400e47947 */ /* 0x000fea000383ffff */
.L_x_2820:
        /* <DEDUP_REMOVED lines=8> */
.L_x_3072:
[----:B------:R-:W-:Y:S05]  /*28780*/  BSYNC B1 ;  /* 0x0000000000017941 */ /* 0x000fea0003800000 */
.L_x_3071:
        /* <DEDUP_REMOVED lines=8> */
.L_x_3073:
[----:B------:R-:W-:Y:S01]  /*28810*/  IMAD.MOV.U32 R13, RZ, RZ, R61 ;  /* 0x000000ffff0d7224 */ /* 0x000fe200078e003d */
[----:B------:R-:W-:-:S07]  /*28820*/  MOV R4, R14 ;  /* 0x0000000e00047202 */ /* 0x000fce0000000f00 */
[----:B------:R-:W-:Y:S05]  /*28830*/  WARPSYNC.COLLECTIVE R15, `(.L_x_3074) ;  /* 0x000000000f087348 */ /* 0x000fea0003c00000 */
[----:B------:R0:W1:Y:S02]  /*28840*/  SHFL.IDX P6, R14, R13, R12, R11 ;  /* 0x0000000c0d0e7389 */ /* 0x00006400000c000b */
[----:B01----:R-:W-:Y:S01]  /*28850*/  ENDCOLLECTIVE ;  /* 0x000000000000791b */ /* 0x003fe20003800000 */
.L_x_3074:
[----:B------:R-:W-:Y:S01]  /*28860*/  MOV R13, R3 ;  /* 0x00000003000d7202 */ /* 0x000fe20000000f00 */
[----:B------:R-:W-:-:S07]  /*28870*/  IMAD.MOV.U32 R7, RZ, RZ, R14 ;  /* 0x000000ffff077224 */ /* 0x000fce00078e000e */
[----:B------:R-:W-:Y:S05]  /*28880*/  WARPSYNC.COLLECTIVE R15, `(.L_x_3075) ;  /* 0x000000000f087348 */ /* 0x000fea0003c00000 */
[----:B------:R0:W1:Y:S02]  /*28890*/  SHFL.IDX P6, R14, R13, R12, R11 ;  /* 0x0000000c0d0e7389 */ /* 0x00006400000c000b */
[----:B01----:R-:W-:Y:S01]  /*288a0*/  ENDCOLLECTIVE ;  /* 0x000000000000791b */ /* 0x003fe20003800000 */
.L_x_3075:
[----:B------:R-:W-:Y:S01]  /*288b0*/  IMAD.MOV.U32 R8, RZ, RZ, R14 ;  /* 0x000000ffff087224 */ /* 0x000fe200078e000e */
[----:B------:R-:W-:Y:S06]  /*288c0*/  BRA `(.L_x_3076) ;  /* 0xfffffe6800c07947 */ /* 0x000fec000383ffff */
.L_x_2823:
        /* <DEDUP_REMOVED lines=8> */
.L_x_3078:
[----:B------:R-:W-:Y:S05]  /*28950*/  BSYNC B1 ;  /* 0x0000000000017941 */ /* 0x000fea0003800000 */
.L_x_3077:
        /* <DEDUP_REMOVED lines=8> */
.L_x_3079:
[----:B------:R-:W-:Y:S01]  /*289e0*/  MOV R13, R61 ;  /* 0x0000003d000d7202 */ /* 0x000fe20000000f00 */
[----:B------:R-:W-:-:S07]  /*289f0*/  IMAD.MOV.U32 R20, RZ, RZ, R14 ;  /* 0x000000ffff147224 */ /* 0x000fce00078e000e */
[----:B------:R-:W-:Y:S05]  /*28a00*/  WARPSYNC.COLLECTIVE R15, `(.L_x_3080) ;  /* 0x000000000f087348 */ /* 0x000fea0003c00000 */
[----:B------:R0:W1:Y:S02]  /*28a10*/  SHFL.IDX P6, R14, R13, R12, R11 ;  /* 0x0000000c0d0e7389 */ /* 0x00006400000c000b */
[----:B01----:R-:W-:Y:S01]  /*28a20*/  ENDCOLLECTIVE ;  /* 0x000000000000791b */ /* 0x003fe20003800000 */
.L_x_3080:
[----:B------:R-:W-:Y:S02]  /*28a30*/  IMAD.MOV.U32 R13, RZ, RZ, R3 ;  /* 0x000000ffff0d7224 */ /* 0x000fe400078e0003 */
[----:B------:R-:W-:-:S07]  /*28a40*/  IMAD.MOV.U32 R61, RZ, RZ, R14 ;  /* 0x000000ffff3d7224 */ /* 0x000fce00078e000e */
[----:B------:R-:W-:Y:S05]  /*28a50*/  WARPSYNC.COLLECTIVE R15, `(.L_x_3081) ;  /* 0x000000000f087348 */ /* 0x000fea0003c00000 */
[----:B------:R0:W1:Y:S02]  /*28a60*/  SHFL.IDX P6, R14, R13, R12, R11 ;  /* 0x0000000c0d0e7389 */ /* 0x00006400000c000b */
[----:B01----:R-:W-:Y:S01]  /*28a70*/  ENDCOLLECTIVE ;  /* 0x000000000000791b */ /* 0x003fe20003800000 */
.L_x_3081:
[----:B------:R-:W-:Y:S01]  /*28a80*/  MOV R62, R14 ;  /* 0x0000000e003e7202 */ /* 0x000fe20000000f00 */
[----:B------:R-:W-:Y:S06]  /*28a90*/  BRA `(.L_x_3082) ;  /* 0xfffffe6c00e07947 */ /* 0x000fec000383ffff */
.L_x_2827:
[----:B0-----:R0:W1:Y:S02]  /*28aa0*/  SYNCS.PHASECHK.TRANS64.TRYWAIT P0, [R2+URZ+0x30800], R21 ;  /* 0x03080015020075a7 */ /* 0x001064000800017f */
[----:B-1----:R-:W-:Y:S05]  /*28ab0*/  @!P0 NANOSLEEP.SYNCS 0x989680 ;  /* 0x009896800000895d */ /* 0x002fea0003900000 */
[----:B------:R-:W1:Y:S02]  /*28ac0*/  @!P0 SYNCS.PHASECHK.TRANS64 P0, [R2+URZ+0x30800], R21 ;  /* 0x03080015020085a7 */ /* 0x000e64000800007f */
[----:B-1----:R-:W-:Y:S05]  /*28ad0*/  @!P0 BRA `(.L_x_2827) ;  /* 0xfffffffc00f08947 */ /* 0x002fea000383ffff */
[----:B------:R-:W-:Y:S05]  /*28ae0*/  BRA `(.L_x_3083) ;  /* 0xfffffe7400647947 */ /* 0x000fea000383ffff */
.L_x_2841:
[----:B-1----:R1:W2:Y:S02]  /*28af0*/  SYNCS.PHASECHK.TRANS64.TRYWAIT P1, [R8+URZ+0x30830], R3 ;  /* 0x03083003080075a7 */ /* 0x0022a4000802017f */
[----:B--2---:R-:W-:Y:S05]  /*28b00*/  @!P1 NANOSLEEP.SYNCS 0x989680 ;  /* 0x009896800000995d */ /* 0x004fea0003900000 */
[----:B------:R-:W2:Y:S02]  /*28b10*/  @!P1 SYNCS.PHASECHK.TRANS64 P1, [R8+URZ+0x30830], R3 ;  /* 0x03083003080095a7 */ /* 0x000ea4000802007f */
[----:B--2---:R-:W-:Y:S05]  /*28b20*/  @!P1 BRA `(.L_x_2841) ;  /* 0xfffffffc00f09947 */ /* 0x004fea000383ffff */
[----:B------:R-:W-:Y:S05]  /*28b30*/  BRA `(.L_x_2840) ;  /* 0xfffffe9c00c47947 */ /* 0x000fea000383ffff */
.L_x_2849:
[----:B-1----:R1:W2:Y:S02]  /*28b40*/  SYNCS.PHASECHK.TRANS64.TRYWAIT P1, [R0+URZ+0x30830], R3 ;  /* 0x03083003000075a7 */ /* 0x0022a4000802017f */
[----:B--2---:R-:W-:Y:S05]  /*28b50*/  @!P1 NANOSLEEP.SYNCS 0x989680 ;  /* 0x009896800000995d */ /* 0x004fea0003900000 */
[----:B------:R-:W2:Y:S02]  /*28b60*/  @!P1 SYNCS.PHASECHK.TRANS64 P1, [R0+URZ+0x30830], R3 ;  /* 0x03083003000095a7 */ /* 0x000ea4000802007f */
[----:B--2---:R-:W-:Y:S05]  /*28b70*/  @!P1 BRA `(.L_x_2849) ;  /* 0xfffffffc00f09947 */ /* 0x004fea000383ffff */
[----:B------:R-:W-:Y:S05]  /*28b80*/  BRA `(.L_x_2848) ;  /* 0xfffffec800507947 */ /* 0x000fea000383ffff */
.L_x_2854:
[----:B-1----:R1:W2:Y:S02]  /*28b90*/  SYNCS.PHASECHK.TRANS64.TRYWAIT P1, [R13+URZ+0x30850], R3 ;  /* 0x030850030d0075a7 */ /* 0x0022a4000802017f */
[----:B--2---:R-:W-:Y:S05]  /*28ba0*/  @!P1 NANOSLEEP.SYNCS 0x989680 ;  /* 0x009896800000995d */ /* 0x004fea0003900000 */
[----:B------:R-:W2:Y:S02]  /*28bb0*/  @!P1 SYNCS.PHASECHK.TRANS64 P1, [R13+URZ+0x30850], R3 ;  /* 0x030850030d0095a7 */ /* 0x000ea4000802007f */
[----:B--2---:R-:W-:Y:S05]  /*28bc0*/  @!P1 BRA `(.L_x_2854) ;  /* 0xfffffffc00f09947 */ /* 0x004fea000383ffff */
[----:B------:R-:W-:Y:S05]  /*28bd0*/  BRA `(.L_x_2853) ;  /* 0xfffffed400f47947 */ /* 0x000fea000383ffff */
.L_x_2864:
[----:B-1----:R1:W2:Y:S02]  /*28be0*/  SYNCS.PHASECHK.TRANS64.TRYWAIT P1, [R3+URZ+0x30830], R4 ;  /* 0x03083004030075a7 */ /* 0x0022a4000802017f */
[----:B--2---:R-:W-:Y:S05]  /*28bf0*/  @!P1 NANOSLEEP.SYNCS 0x989680 ;  /* 0x009896800000995d */ /* 0x004fea0003900000 */
[----:B------:R-:W2:Y:S02]  /*28c00*/  @!P1 SYNCS.PHASECHK.TRANS64 P1, [R3+URZ+0x30830], R4 ;  /* 0x03083004030095a7 */ /* 0x000ea4000802007f */
[----:B--2---:R-:W-:Y:S05]  /*28c10*/  @!P1 BRA `(.L_x_2864) ;  /* 0xfffffffc00f09947 */ /* 0x004fea000383ffff */
[----:B------:R-:W-:Y:S05]  /*28c20*/  BRA `(.L_x_2863) ;  /* 0xfffffef8004c7947 */ /* 0x000fea000383ffff */
.L_x_2869:
[----:B-1----:R1:W2:Y:S02]  /*28c30*/  SYNCS.PHASECHK.TRANS64.TRYWAIT P1, [R13+URZ+0x30850], R3 ;  /* 0x030850030d0075a7 */ /* 0x0022a4000802017f */
[----:B--2---:R-:W-:Y:S05]  /*28c40*/  @!P1 NANOSLEEP.SYNCS 0x989680 ;  /* 0x009896800000995d */ /* 0x004fea0003900000 */
[----:B------:R-:W2:Y:S02]  /*28c50*/  @!P1 SYNCS.PHASECHK.TRANS64 P1, [R13+URZ+0x30850], R3 ;  /* 0x030850030d0095a7 */ /* 0x000ea4000802007f */
[----:B--2---:R-:W-:Y:S05]  /*28c60*/  @!P1 BRA `(.L_x_2869) ;  /* 0xfffffffc00f09947 */ /* 0x004fea000383ffff */
[----:B------:R-:W-:Y:S05]  /*28c70*/  BRA `(.L_x_2868) ;  /* 0xffffff0400f07947 */ /* 0x000fea000383ffff */
.L_x_2877:
[----:B-1----:R1:W2:Y:S02]  /*28c80*/  SYNCS.PHASECHK.TRANS64.TRYWAIT P1, [R10+URZ+0x30850], R5 ;  /* 0x030850050a0075a7 */ /* 0x0022a4000802017f */
[----:B--2---:R-:W-:Y:S05]  /*28c90*/  @!P1 NANOSLEEP.SYNCS 0x989680 ;  /* 0x009896800000995d */ /* 0x004fea0003900000 */
[----:B------:R-:W2:Y:S02]  /*28ca0*/  @!P1 SYNCS.PHASECHK.TRANS64 P1, [R10+URZ+0x30850], R5 ;  /* 0x030850050a0095a7 */ /* 0x000ea4000802007f */
[----:B--2---:R-:W-:Y:S05]  /*28cb0*/  @!P1 BRA `(.L_x_2877) ;  /* 0xfffffffc00f09947 */ /* 0x004fea000383ffff */
[----:B------:R-:W-:Y:S05]  /*28cc0*/  BRA `(.L_x_2876) ;  /* 0xffffff2400cc7947 */ /* 0x000fea000383ffff */
.L_x_2919:
[----:B-1----:R-:W0:Y:S01]  /*28cd0*/  S2R R11, SR_TID.X ;  /* 0x00000000000b7919 */ /* 0x002e220000002100 */
[----:B------:R-:W-:Y:S01]  /*28ce0*/  BSSY B1, `(.L_x_3084) ;  /* 0x000000a000017945 */ /* 0x000fe20003800000 */
[----:B------:R-:W-:Y:S02]  /*28cf0*/  IMAD.MOV.U32 R12, RZ, RZ, RZ ;  /* 0x000000ffff0c7224 */ /* 0x000fe400078e00ff */
[----:B------:R-:W-:Y:S01]  /*28d00*/  IMAD.MOV.U32 R15, RZ, RZ, -0x1 ;  /* 0xffffffffff0f7424 */ /* 0x000fe200078e00ff */
[----:B0-----:R-:W-:-:S04]  /*28d10*/  SHF.R.U32.HI R11, RZ, 0x5, R11 ;  /* 0x00000005ff0b7819 */ /* 0x001fc8000001160b */
[----:B------:R-:W-:-:S05]  /*28d20*/  LOP3.LUT R11, R11, 0x3, RZ, 0xc0, !PT ;  /* 0x000000030b0b7812 */ /* 0x000fca00078ec0ff */
[----:B------:R-:W-:Y:S01]  /*28d30*/  IMAD.MOV.U32 R13, RZ, RZ, R11 ;  /* 0x000000ffff0d7224 */ /* 0x000fe200078e000b */
[----:B------:R-:W-:-:S07]  /*28d40*/  MOV R11, 0x1f ;  /* 0x0000001f000b7802 */ /* 0x000fce0000000f00 */
[----:B------:R-:W-:Y:S05]  /*28d50*/  WARPSYNC.COLLECTIVE R15, `(.L_x_3085) ;  /* 0x000000000f087348 */ /* 0x000fea0003c00000 */
[----:B------:R0:W1:Y:S02]  /*28d60*/  SHFL.IDX P6, R14, R13, R12, R11 ;  /* 0x0000000c0d0e7389 */ /* 0x00006400000c000b */
[----:B01----:R-:W-:Y:S01]  /*28d70*/  ENDCOLLECTIVE ;  /* 0x000000000000791b */ /* 0x003fe20003800000 */
.L_x_3085:
[----:B------:R-:W-:Y:S05]  /*28d80*/  BSYNC B1 ;  /* 0x0000000000017941 */ /* 0x000fea0003800000 */
.L_x_3084:
[----:B------:R-:W-:Y:S05]  /*28d90*/  BRA `(.L_x_3086) ;  /* 0xffffff8800c87947 */ /* 0x000fea000383ffff */
.L_x_2921:
[----:B------:R-:W-:Y:S01]  /*28da0*/  BSSY B1, `(.L_x_3087) ;  /* 0x0000006000017945 */ /* 0x000fe20003800000 */
[----:B------:R-:W-:-:S07]  /*28db0*/  IMAD.MOV.U32 R15, RZ, RZ, -0x1 ;  /* 0xffffffffff0f7424 */ /* 0x000fce00078e00ff */
[----:B01----:R-:W-:Y:S05]  /*28dc0*/  WARPSYNC.COLLECTIVE R15, `(.L_x_3088) ;  /* 0x000000000f0c7348 */ /* 0x003fea0003c00000 */
[----:B------:R-:W-:Y:S02]  /*28dd0*/  ELECT P6, UR62, PT ;  /* 0x00000000003e782f */ /* 0x000fe400038c0000 */
[----:B------:R-:W-:Y:S01]  /*28de0*/  MOV R14, UR62 ;  /* 0x0000003e000e7c02 */ /* 0x000fe20008000f00 */
[----:B01----:R-:W-:Y:S10]  /*28df0*/  ENDCOLLECTIVE ;  /* 0x000000000000791b */ /* 0x003ff40003800000 */
.L_x_3088:
[----:B------:R-:W-:Y:S05]  /*28e00*/  BSYNC B1 ;  /* 0x0000000000017941 */ /* 0x000fea0003800000 */
.L_x_3087:
[----:B------:R-:W-:Y:S05]  /*28e10*/  BRA `(.L_x_2920) ;  /* 0xffffff8800c07947 */ /* 0x000fea000383ffff */
.L_x_2923:
[----:B0-----:R0:W2:Y:S02]  /*28e20*/  SYNCS.PHASECHK.TRANS64.TRYWAIT P0, [R22+URZ+0x30820], R8 ;  /* 0x03082008160075a7 */ /* 0x0010a4000800017f */
[----:B--2---:R-:W-:Y:S05]  /*28e30*/  @!P0 NANOSLEEP.SYNCS 0x989680 ;  /* 0x009896800000895d */ /* 0x004fea0003900000 */
[----:B------:R-:W2:Y:S02]  /*28e40*/  @!P0 SYNCS.PHASECHK.TRANS64 P0, [R22+URZ+0x30820], R8 ;  /* 0x03082008160085a7 */ /* 0x000ea4000800007f */
[----:B--2---:R-:W-:Y:S05]  /*28e50*/  @!P0 BRA `(.L_x_2923) ;  /* 0xfffffffc00f08947 */ /* 0x004fea000383ffff */
[----:B------:R-:W-:Y:S05]  /*28e60*/  BRA `(.L_x_3089) ;  /* 0xffffff8800d07947 */ /* 0x000fea000383ffff */
.L_x_2927:
[----:B-1----:R1:W2:Y:S02]  /*28e70*/  SYNCS.PHASECHK.TRANS64.TRYWAIT P0, [R12+URZ+0x308a0], R11 ;  /* 0x0308a00b0c0075a7 */ /* 0x0022a4000800017f */
[----:B--2---:R-:W-:Y:S05]  /*28e80*/  @!P0 NANOSLEEP.SYNCS 0x989680 ;  /* 0x009896800000895d */ /* 0x004fea0003900000 */
[----:B------:R-:W2:Y:S02]  /*28e90*/  @!P0 SYNCS.PHASECHK.TRANS64 P0, [R12+URZ+0x308a0], R11 ;  /* 0x0308a00b0c0085a7 */ /* 0x000ea4000800007f */
[----:B--2---:R-:W-:Y:S05]  /*28ea0*/  @!P0 BRA `(.L_x_2927) ;  /* 0xfffffffc00f08947 */ /* 0x004fea000383ffff */
[----:B------:R-:W-:Y:S05]  /*28eb0*/  BRA `(.L_x_3090) ;  /* 0xffffff8800e87947 */ /* 0x000fea000383ffff */
.L_x_2934:
[----:B0-----:R0:W2:Y:S02]  /*28ec0*/  SYNCS.PHASECHK.TRANS64.TRYWAIT P0, [R12+URZ+0x308c0], R11 ;  /* 0x0308c00b0c0075a7 */ /* 0x0010a4000800017f */
[----:B--2---:R-:W-:Y:S05]  /*28ed0*/  @!P0 NANOSLEEP.SYNCS 0x989680 ;  /* 0x009896800000895d */ /* 0x004fea0003900000 */
[----:B------:R-:W2:Y:S02]  /*28ee0*/  @!P0 SYNCS.PHASECHK.TRANS64 P0, [R12+URZ+0x308c0], R11 ;  /* 0x0308c00b0c0085a7 */ /* 0x000ea4000800007f */
[----:B--2---:R-:W-:Y:S05]  /*28ef0*/  @!P0 BRA `(.L_x_2934) ;  /* 0xfffffffc00f08947 */ /* 0x004fea000383ffff */
[----:B------:R-:W-:Y:S05]  /*28f00*/  BRA `(.L_x_3091) ;  /* 0xffffff8c00e47947 */ /* 0x000fea000383ffff */
.L_x_2943:
[----:B-1----:R1:W2:Y:S02]  /*28f10*/  SYNCS.PHASECHK.TRANS64.TRYWAIT P1, [R11+URZ+0x308a0], R10 ;  /* 0x0308a00a0b0075a7 */ /* 0x0022a4000802017f */
[----:B--2---:R-:W-:Y:S05]  /*28f20*/  @!P1 NANOSLEEP.SYNCS 0x989680 ;  /* 0x009896800000995d */ /* 0x004fea0003900000 */
[----:B------:R-:W2:Y:S02]  /*28f30*/  @!P1 SYNCS.PHASECHK.TRANS64 P1, [R11+URZ+0x308a0], R10 ;  /* 0x0308a00a0b0095a7 */ /* 0x000ea4000802007f */
[----:B--2---:R-:W-:Y:S05]  /*28f40*/  @!P1 BRA `(.L_x_2943) ;  /* 0xfffffffc00f09947 */ /* 0x004fea000383ffff */
[----:B------:R-:W-:Y:S05]  /*28f50*/  BRA `(.L_x_3092) ;  /* 0xffffff94001c7947 */ /* 0x000fea000383ffff */
.L_x_2950:
[----:B0-----:R0:W2:Y:S02]  /*28f60*/  SYNCS.PHASECHK.TRANS64.TRYWAIT P1, [R11+URZ+0x308c0], R10 ;  /* 0x0308c00a0b0075a7 */ /* 0x0010a4000802017f */
[----:B--2---:R-:W-:Y:S05]  /*28f70*/  @!P1 NANOSLEEP.SYNCS 0x989680 ;  /* 0x009896800000995d */ /* 0x004fea0003900000 */
[----:B------:R-:W2:Y:S02]  /*28f80*/  @!P1 SYNCS.PHASECHK.TRANS64 P1, [R11+URZ+0x308c0], R10 ;  /* 0x0308c00a0b0095a7 */ /* 0x000ea4000802007f */
[----:B--2---:R-:W-:Y:S05]  /*28f90*/  @!P1 BRA `(.L_x_2950) ;  /* 0xfffffffc00f09947 */ /* 0x004fea000383ffff */
[----:B------:R-:W-:Y:S05]  /*28fa0*/  BRA `(.L_x_3093) ;  /* 0xffffff9800147947 */ /* 0x000fea000383ffff */
.L_x_2967:
[----:B0-----:R-:W0:Y:S01]  /*28fb0*/  S2R R8, SR_TID.X ;  /* 0x0000000000087919 */ /* 0x001e220000002100 */
[----:B------:R-:W-:Y:S01]  /*28fc0*/  BSSY B0, `(.L_x_3094) ;  /* 0x000000a000007945 */ /* 0x000fe20003800000 */
[----:B------:R-:W-:Y:S01]  /*28fd0*/  IMAD.MOV.U32 R12, RZ, RZ, RZ ;  /* 0x000000ffff0c7224 */ /* 0x000fe200078e00ff */
[----:B------:R-:W-:Y:S01]  /*28fe0*/  MOV R15, 0xffffffff ;  /* 0xffffffff000f7802 */ /* 0x000fe20000000f00 */
[----:B------:R-:W-:Y:S01]  /*28ff0*/  IMAD.MOV.U32 R11, RZ, RZ, 0x1f ;  /* 0x0000001fff0b7424 */ /* 0x000fe200078e00ff */
[----:B0-----:R-:W-:-:S04]  /*29000*/  SHF.R.U32.HI R8, RZ, 0x5, R8 ;  /* 0x00000005ff087819 */ /* 0x001fc80000011608 */
[----:B------:R-:W-:-:S04]  /*29010*/  LOP3.LUT R8, R8, 0x3, RZ, 0xc0, !PT ;  /* 0x0000000308087812 */ /* 0x000fc800078ec0ff */
[----:B------:R-:W-:-:S07]  /*29020*/  MOV R13, R8 ;  /* 0x00000008000d7202 */ /* 0x000fce0000000f00 */
[----:B-----5:R-:W-:Y:S05]  /*29030*/  WARPSYNC.COLLECTIVE R15, `(.L_x_3095) ;  /* 0x000000000f087348 */ /* 0x020fea0003c00000 */
[----:B------:R0:W1:Y:S02]  /*29040*/  SHFL.IDX P6, R14, R13, R12, R11 ;  /* 0x0000000c0d0e7389 */ /* 0x00006400000c000b */
[----:B01---5:R-:W-:Y:S01]  /*29050*/  ENDCOLLECTIVE ;  /* 0x000000000000791b */ /* 0x023fe20003800000 */
.L_x_3095:
[----:B------:R-:W-:Y:S05]  /*29060*/  BSYNC B0 ;  /* 0x0000000000007941 */ /* 0x000fea0003800000 */
.L_x_3094:
[----:B------:R-:W-:Y:S05]  /*29070*/  BRA `(.L_x_3096) ;  /* 0xffffffa400fc7947 */ /* 0x000fea000383ffff */
.L_x_2970:
[----:B0-----:R0:W1:Y:S02]  /*29080*/  SYNCS.PHASECHK.TRANS64.TRYWAIT P0, [R7+URZ+0x30840], R2 ;  /* 0x03084002070075a7 */ /* 0x001064000800017f */
[----:B-1----:R-:W-:Y:S05]  /*29090*/  @!P0 NANOSLEEP.SYNCS 0x989680 ;  /* 0x009896800000895d */ /* 0x002fea0003900000 */
[----:B------:R-:W1:Y:S02]  /*290a0*/  @!P0 SYNCS.PHASECHK.TRANS64 P0, [R7+URZ+0x30840], R2 ;  /* 0x03084002070085a7 */ /* 0x000e64000800007f */
[----:B-1----:R-:W-:Y:S05]  /*290b0*/  @!P0 BRA `(.L_x_2970) ;  /* 0xfffffffc00f08947 */ /* 0x002fea000383ffff */
[----:B------:R-:W-:Y:S05]  /*290c0*/  BRA `(.L_x_3097) ;  /* 0xffffffa8004c7947 */ /* 0x000fea000383ffff */
.L_x_2971:
        /* <DEDUP_REMOVED lines=8> */
.L_x_3099:
[----:B------:R-:W-:Y:S05]  /*29150*/  BSYNC B0 ;  /* 0x0000000000007941 */ /* 0x000fea0003800000 */
.L_x_3098:
[----:B------:R-:W-:Y:S01]  /*29160*/  MOV R13, R4 ;  /* 0x00000004000d7202 */ /* 0x000fe20000000f00 */
[----:B------:R-:W-:Y:S01]  /*29170*/  IMAD.MOV.U32 R12, RZ, RZ, RZ ;  /* 0x000000ffff0c7224 */ /* 0x000fe200078e00ff */
[----:B------:R-:W-:Y:S01]  /*29180*/  MOV R15, 0xffffffff ;  /* 0xffffffff000f7802 */ /* 0x000fe20000000f00 */
[----:B------:R-:W-:Y:S01]  /*29190*/  IMAD.MOV.U32 R11, RZ, RZ, 0x181f ;  /* 0x0000181fff0b7424 */ /* 0x000fe200078e00ff */
[----:B------:R-:W-:Y:S01]  /*291a0*/  @P0 LEA R8, R5, R22, 0x1 ;  /* 0x0000001605080211 */ /* 0x000fe200078e08ff */
[----:B------:R-:W-:-:S07]  /*291b0*/  IMAD.MOV.U32 R2, RZ, RZ, R14 ;  /* 0x000000ffff027224 */ /* 0x000fce00078e000e */
[----:B------:R-:W-:Y:S05]  /*291c0*/  WARPSYNC.COLLECTIVE R15, `(.L_x_3100) ;  /* 0x000000000f087348 */ /* 0x000fea0003c00000 */
[----:B------:R0:W1:Y:S02]  /*291d0*/  SHFL.IDX P6, R14, R13, R12, R11 ;  /* 0x0000000c0d0e7389 */ /* 0x00006400000c000b */
[----:B01----:R-:W-:Y:S01]  /*291e0*/  ENDCOLLECTIVE ;  /* 0x000000000000791b */ /* 0x003fe20003800000 */
.L_x_3100:
[----:B------:R-:W-:Y:S02]  /*291f0*/  IMAD.MOV.U32 R13, RZ, RZ, R0 ;  /* 0x000000ffff0d7224 */ /* 0x000fe400078e0000 */
[----:B------:R-:W-:Y:S02]  /*29200*/  IMAD.MOV.U32 R12, RZ, RZ, 0x1 ;  /* 0x00000001ff0c7424 */ /* 0x000fe400078e00ff */
[----:B------:R-:W-:-:S07]  /*29210*/  IMAD.MOV.U32 R3, RZ, RZ, R14 ;  /* 0x000000ffff037224 */ /* 0x000fce00078e000e */
[----:B------:R-:W-:Y:S05]  /*29220*/  WARPSYNC.COLLECTIVE R15, `(.L_x_3101) ;  /* 0x000000000f087348 */ /* 0x000fea0003c00000 */
[----:B------:R0:W1:Y:S02]  /*29230*/  SHFL.IDX P6, R14, R13, R12, R11 ;  /* 0x0000000c0d0e7389 */ /* 0x00006400000c000b */
[----:B01----:R-:W-:Y:S01]  /*29240*/  ENDCOLLECTIVE ;  /* 0x000000000000791b */ /* 0x003fe20003800000 */
.L_x_3101:
        /* <DEDUP_REMOVED lines=18> */
.L_x_3102:
[----:B------:R-:W-:Y:S01]  /*29370*/  IMAD.MOV.U32 R13, RZ, RZ, R0 ;  /* 0x000000ffff0d7224 */ /* 0x000fe200078e0000 */
[----:B------:R-:W-:Y:S01]  /*29380*/  MOV R12, 0x2 ;  /* 0x00000002000c7802 */ /* 0x000fe20000000f00 */
[----:B------:R-:W-:-:S07]  /*29390*/  IMAD.MOV.U32 R3, RZ, RZ, R14 ;  /* 0x000000ffff037224 */ /* 0x000fce00078e000e */
[----:B------:R-:W-:Y:S05]  /*293a0*/  WARPSYNC.COLLECTIVE R15, `(.L_x_3103) ;  /* 0x000000000f087348 */ /* 0x000fea0003c00000 */
[----:B------:R0:W1:Y:S02]  /*293b0*/  SHFL.IDX P6, R14, R13, R12, R11 ;  /* 0x0000000c0d0e7389 */ /* 0x00006400000c000b */
[----:B01----:R-:W-:Y:S01]  /*293c0*/  ENDCOLLECTIVE ;  /* 0x000000000000791b */ /* 0x003fe20003800000 */
.L_x_3103:
        /* <DEDUP_REMOVED lines=17> */
.L_x_3104:
[----:B------:R-:W-:Y:S01]  /*294e0*/  @P1 IMAD R8, R5, 0x2, R22 ;  /* 0x0000000205081824 */ /* 0x000fe200078e0216 */
[----:B------:R-:W-:Y:S01]  /*294f0*/  MOV R13, R0 ;  /* 0x00000000000d7202 */ /* 0x000fe20000000f00 */
[----:B------:R-:W-:Y:S01]  /*29500*/  IMAD.MOV.U32 R12, RZ, RZ, 0x3 ;  /* 0x00000003ff0c7424 */ /* 0x000fe200078e00ff */
[----:B------:R-:W-:-:S07]  /*29510*/  MOV R3, R14 ;  /* 0x0000000e00037202 */ /* 0x000fce0000000f00 */
[----:B------:R-:W-:Y:S05]  /*29520*/  WARPSYNC.COLLECTIVE R15, `(.L_x_3105) ;  /* 0x000000000f087348 */ /* 0x000fea0003c00000 */
[----:B------:R0:W1:Y:S02]  /*29530*/  SHFL.IDX P6, R14, R13, R12, R11 ;  /* 0x0000000c0d0e7389 */ /* 0x00006400000c000b */
[----:B01----:R-:W-:Y:S01]  /*29540*/  ENDCOLLECTIVE ;  /* 0x000000000000791b */ /* 0x003fe20003800000 */
.L_x_3105:
        /* <DEDUP_REMOVED lines=17> */
.L_x_3106:
[----:B------:R-:W-:Y:S01]  /*29660*/  @P1 LEA R8, R5, R22, 0x1 ;  /* 0x0000001605081211 */ /* 0x000fe200078e08ff */
[----:B------:R-:W-:Y:S02]  /*29670*/  IMAD.MOV.U32 R13, RZ, RZ, R0 ;  /* 0x000000ffff0d7224 */ /* 0x000fe400078e0000 */
[----:B------:R-:W-:Y:S02]  /*29680*/  IMAD.MOV.U32 R12, RZ, RZ, 0x4 ;  /* 0x00000004ff0c7424 */ /* 0x000fe400078e00ff */
[----:B------:R-:W-:-:S07]  /*29690*/  IMAD.MOV.U32 R3, RZ, RZ, R14 ;  /* 0x000000ffff037224 */ /* 0x000fce00078e000e */
[----:B------:R-:W-:Y:S05]  /*296a0*/  WARPSYNC.COLLECTIVE R15, `(.L_x_3107) ;  /* 0x000000000f087348 */ /* 0x000fea0003c00000 */
[----:B------:R0:W1:Y:S02]  /*296b0*/  SHFL.IDX P6, R14, R13, R12, R11 ;  /* 0x0000000c0d0e7389 */ /* 0x00006400000c000b */
[----:B01----:R-:W-:Y:S01]  /*296c0*/  ENDCOLLECTIVE ;  /* 0x000000000000791b */ /* 0x003fe20003800000 */
.L_x_3107:
        /* <DEDUP_REMOVED lines=17> */
.L_x_3108:
[----:B------:R-:W-:Y:S02]  /*297e0*/  @P1 IMAD R8, R5, 0x2, R22 ;  /* 0x0000000205081824 */ /* 0x000fe400078e0216 */
[----:B------:R-:W-:Y:S01]  /*297f0*/  IMAD.MOV.U32 R13, RZ, RZ, R0 ;  /* 0x000000ffff0d7224 */ /* 0x000fe200078e0000 */
[----:B------:R-:W-:Y:S01]  /*29800*/  MOV R12, 0x5 ;  /* 0x00000005000c7802 */ /* 0x000fe20000000f00 */
[----:B------:R-:W-:-:S07]  /*29810*/  IMAD.MOV.U32 R3, RZ, RZ, R14 ;  /* 0x000000ffff037224 */ /* 0x000fce00078e000e */
[----:B------:R-:W-:Y:S05]  /*29820*/  WARPSYNC.COLLECTIVE R15, `(.L_x_3109) ;  /* 0x000000000f087348 */ /* 0x000fea0003c00000 */
[----:B------:R0:W1:Y:S02]  /*29830*/  SHFL.IDX P6, R14, R13, R12, R11 ;  /* 0x0000000c0d0e7389 */ /* 0x00006400000c000b */
[----:B01----:R-:W-:Y:S01]  /*29840*/  ENDCOLLECTIVE ;  /* 0x000000000000791b */ /* 0x003fe20003800000 */
.L_x_3109:
        /* <DEDUP_REMOVED lines=14> */
.L_x_3110:
[----:B------:R-:W-:Y:S01]  /*29930*/  @!PT LDS RZ, [RZ] ;  /* 0x00000000fffff984 */ /* 0x000fe20000000800 */
[----:B------:R-:W-:Y:S01]  /*29940*/  @!PT LDS RZ, [RZ] ;  /* 0x00000000fffff984 */ /* 0x000fe20000000800 */
[----:B------:R-:W-:Y:S01]  /*29950*/  @!PT LDS RZ, [RZ] ;  /* 0x00000000fffff984 */ /* 0x000fe20000000800 */
[----:B------:R-:W-:Y:S04]  /*29960*/  @P1 LDGSTS.E.BYPASS.LTC128B.128 [R8+0x23400], desc[UR60][R2.64+0x80], !P3 ;  /* 0x2340008002081fae */ /* 0x000fe8000d901d7c */
[----:B------:R0:W-:Y:S02]  /*29970*/  @P1 LDGSTS.E.BYPASS.LTC128B.128 [R8+0x26400], desc[UR60][R2.64+0x100], !P2 ;  /* 0x2640010002081fae */ /* 0x0001e4000d101d7c */
[----:B0-----:R-:W-:Y:S01]  /*29980*/  MOV R2, R14 ;  /* 0x0000000e00027202 */ /* 0x001fe20000000f00 */
[----:B------:R-:W-:Y:S06]  /*29990*/  BRA `(.L_x_3111) ;  /* 0xffffffa4008c7947 */ /* 0x000fec000383ffff */
.L_x_2976:
[----:B------:R-:W-:Y:S01]  /*299a0*/  IMAD.MOV.U32 R13, RZ, RZ, R4 ;  /* 0x000000ffff0d7224 */ /* 0x000fe200078e0004 */
[----:B------:R-:W-:Y:S01]  /*299b0*/  MOV R11, 0x181f ;  /* 0x0000181f000b7802 */ /* 0x000fe20000000f00 */
[----:B------:R-:W-:Y:S02]  /*299c0*/  IMAD.MOV.U32 R12, RZ, RZ, RZ ;  /* 0x000000ffff0c7224 */ /* 0x000fe400078e00ff */
[----:B------:R-:W-:Y:S02]  /*299d0*/  IMAD.MOV.U32 R15, RZ, RZ, -0x1 ;  /* 0xffffffffff0f7424 */ /* 0x000fe400078e00ff */
[----:B-----5:R-:W-:Y:S02]  /*299e0*/  IMAD R5, R9, R6, RZ ;  /* 0x0000000609057224 */ /* 0x020fe400078e02ff */
[----:B------:R-:W-:-:S07]  /*299f0*/  IMAD R17, R17, 0x80, R8 ;  /* 0x0000008011117824 */ /* 0x000fce00078e0208 */
[----:B------:R-:W-:Y:S05]  /*29a00*/  WARPSYNC.COLLECTIVE R15, `(.L_x_3112) ;  /* 0x000000000f087348 */ /* 0x000fea0003c00000 */
[----:B------:R0:W1:Y:S02]  /*29a10*/  SHFL.IDX P6, R14, R13, R12, R11 ;  /* 0x0000000c0d0e7389 */ /* 0x00006400000c000b */
[----:B01----:R-:W-:Y:S01]  /*29a20*/  ENDCOLLECTIVE ;  /* 0x000000000000791b */ /* 0x003fe20003800000 */
.L_x_3112:
[C---:B------:R-:W-:Y:S01]  /*29a30*/  VIADD R6, R17.reuse, 0x10 ;  /* 0x0000001011067836 */ /* 0x040fe20000000000 */
[----:B------:R-:W-:Y:S02]  /*29a40*/  ISETP.GE.AND P1, PT, R17, R5, PT ;  /* 0x000000051100720c */ /* 0x000fe40003f26270 */
[----:B------:R-:W-:Y:S01]  /*29a50*/  MOV R13, R0 ;  /* 0x00000000000d7202 */ /* 0x000fe20000000f00 */
[----:B------:R-:W-:-:S10]  /*29a60*/  IMAD.MOV.U32 R2, RZ, RZ, R14 ;  /* 0x000000ffff027224 */ /* 0x000fd400078e000e */
[----:B------:R-:W-:Y:S05]  /*29a70*/  WARPSYNC.COLLECTIVE R15, `(.L_x_3113) ;  /* 0x000000000f087348 */ /* 0x000fea0003c00000 */
[----:B------:R0:W1:Y:S02]  /*29a80*/  SHFL.IDX P6, R14, R13, R12, R11 ;  /* 0x0000000c0d0e7389 */ /* 0x00006400000c000b */
[----:B01----:R-:W-:Y:S01]  /*29a90*/  ENDCOLLECTIVE ;  /* 0x000000000000791b */ /* 0x003fe20003800000 */
.L_x_3113:
        /* <DEDUP_REMOVED lines=8> */
.L_x_3114:
        /* <DEDUP_REMOVED lines=13> */
.L_x_3115:
        /* <DEDUP_REMOVED lines=8> */
.L_x_3116:
        /* <DEDUP_REMOVED lines=9> */
[----:B------:R-:W-:Y:S01]  /*29d00*/  VIADD R6, R17, 0x30 ;  /* 0x0000003011067836 */ /* 0x000fe20000000000 */
[----:B0-----:R-:W-:-:S11]  /*29d10*/  MOV R2, R14 ;  /* 0x0000000e00027202 */ /* 0x001fd60000000f00 */
[----:B------:R-:W-:Y:S05]  /*29d20*/  WARPSYNC.COLLECTIVE R15, `(.L_x_3117) ;  /* 0x000000000f087348 */ /* 0x000fea0003c00000 */
[----:B------:R0:W1:Y:S02]  /*29d30*/  SHFL.IDX P6, R14, R13, R12, R11 ;  /* 0x0000000c0d0e7389 */ /* 0x00006400000c000b */
[----:B01----:R-:W-:Y:S01]  /*29d40*/  ENDCOLLECTIVE ;  /* 0x000000000000791b */ /* 0x003fe20003800000 */
.L_x_3117:
        /* <DEDUP_REMOVED lines=8> */
.L_x_3118:
        /* <DEDUP_REMOVED lines=14> */
.L_x_3119:
        /* <DEDUP_REMOVED lines=8> */
.L_x_3120:
[----:B------:R-:W-:-:S05]  /*29f30*/  @!P1 MOV R3, R7 ;  /* 0x0000000700039202 */ /* 0x000fca0000000f00 */
        /* <DEDUP_REMOVED lines=13> */
.L_x_3121:
        /* <DEDUP_REMOVED lines=8> */
.L_x_3122:
        /* <DEDUP_REMOVED lines=14> */
.L_x_3123:
        /* <DEDUP_REMOVED lines=8> */
.L_x_3124:
        /* <DEDUP_REMOVED lines=13> */
.L_x_3125:
        /* <DEDUP_REMOVED lines=8> */
.L_x_3126:
[----:B------:R-:W-:-:S05]  /*2a340*/  @!P1 MOV R3, R7 ;  /* 0x0000000700039202 */ /* 0x000fca0000000f00 */
        /* <DEDUP_REMOVED lines=11> */
.L_x_3127:
[----:B------:R-:W-:Y:S05]  /*2a400*/  BRA `(.L_x_3128) ;  /* 0xffffffa400f07947 */ /* 0x000fea000383ffff */
.L_x_2981:
[----:B0-----:R0:W1:Y:S02]  /*2a410*/  SYNCS.PHASECHK.TRANS64.TRYWAIT P0, [R22+URZ+0x30820], R3 ;  /* 0x03082003160075a7 */ /* 0x001064000800017f */
[----:B-1----:R-:W-:Y:S05]  /*2a420*/  @!P0 NANOSLEEP.SYNCS 0x989680 ;  /* 0x009896800000895d */ /* 0x002fea0003900000 */
[----:B------:R-:W1:Y:S02]  /*2a430*/  @!P0 SYNCS.PHASECHK.TRANS64 P0, [R22+URZ+0x30820], R3 ;  /* 0x03082003160085a7 */ /* 0x000e64000800007f */
[----:B-1----:R-:W-:Y:S05]  /*2a440*/  @!P0 BRA `(.L_x_2981) ;  /* 0xfffffffc00f08947 */ /* 0x002fea000383ffff */
[----:B------:R-:W-:Y:S05]  /*2a450*/  BRA `(.L_x_3129) ;  /* 0xffffffa800687947 */ /* 0x000fea000383ffff */
.L_x_2986:
[----:B0-----:R0:W1:Y:S02]  /*2a460*/  SYNCS.PHASECHK.TRANS64.TRYWAIT P0, [R7+URZ+0x30840], R2 ;  /* 0x03084002070075a7 */ /* 0x001064000800017f */
[----:B-1----:R-:W-:Y:S05]  /*2a470*/  @!P0 NANOSLEEP.SYNCS 0x989680 ;  /* 0x009896800000895d */ /* 0x002fea0003900000 */
[----:B------:R-:W1:Y:S02]  /*2a480*/  @!P0 SYNCS.PHASECHK.TRANS64 P0, [R7+URZ+0x30840], R2 ;  /* 0x03084002070085a7 */ /* 0x000e64000800007f */
[----:B-1----:R-:W-:Y:S05]  /*2a490*/  @!P0 BRA `(.L_x_2986) ;  /* 0xfffffffc00f08947 */ /* 0x002fea000383ffff */
[----:B------:R-:W-:Y:S05]  /*2a4a0*/  BRA `(.L_x_3130) ;  /* 0xffffffac00447947 */ /* 0x000fea000383ffff */
.L_x_2987:
        /* <DEDUP_REMOVED lines=8> */
.L_x_3132:
[----:B------:R-:W-:Y:S05]  /*2a530*/  BSYNC B1 ;  /* 0x0000000000017941 */ /* 0x000fea0003800000 */
.L_x_3131:
[----:B------:R0:W-:Y:S04]  /*2a540*/  STL [R1+0x70], R0 ;  /* 0x0000700001007387 */ /* 0x0001e80000100800 */
[----:B0-----:R0:W5:Y:S01]  /*2a550*/  LDL.LU R0, [R1] ;  /* 0x0000000001007983 */ /* 0x0011620000300800 */
[----:B------:R-:W-:Y:S01]  /*2a560*/  IMAD.MOV.U32 R13, RZ, RZ, R8 ;  /* 0x000000ffff0d7224 */ /* 0x000fe200078e0008 */
[----:B------:R-:W-:Y:S01]  /*2a570*/  MOV R11, 0x181f ;  /* 0x0000181f000b7802 */ /* 0x000fe20000000f00 */
[----:B------:R-:W-:Y:S01]  /*2a580*/  IMAD.MOV.U32 R12, RZ, RZ, RZ ;  /* 0x000000ffff0c7224 */ /* 0x000fe200078e00ff */
[----:B------:R-:W-:Y:S01]  /*2a590*/  MOV R3, R14 ;  /* 0x0000000e00037202 */ /* 0x000fe20000000f00 */
[----:B------:R-:W-:Y:S01]  /*2a5a0*/  IMAD.MOV.U32 R15, RZ, RZ, -0x1 ;  /* 0xffffffffff0f7424 */ /* 0x000fe200078e00ff */
[----:B------:R-:W-:Y:S01]  /*2a5b0*/  SHF.L.U32 R4, R32, 0x1, RZ ;  /* 0x0000000120047819 */ /* 0x000fe200000006ff */
[----:B------:R-:W-:-:S07]  /*2a5c0*/  IMAD R5, R5, 0x2, R22 ;  /* 0x0000000205057824 */ /* 0x000fce00078e0216 */
[----:B0----5:R-:W-:Y:S05]  /*2a5d0*/  WARPSYNC.COLLECTIVE R15, `(.L_x_3133) ;  /* 0x000000000f087348 */ /* 0x021fea0003c00000 */
[----:B------:R1:W2:Y:S02]  /*2a5e0*/  SHFL.IDX P6, R14, R13, R12, R11 ;  /* 0x0000000c0d0e7389 */ /* 0x0002a400000c000b */
[----:B012--5:R-:W-:Y:S01]  /*2a5f0*/  ENDCOLLECTIVE ;  /* 0x000000000000791b */ /* 0x027fe20003800000 */
.L_x_3133:
[----:B------:R-:W-:Y:S01]  /*2a600*/  MOV R13, R6 ;  /* 0x00000006000d7202 */ /* 0x000fe20000000f00 */
[----:B------:R-:W-:Y:S02]  /*2a610*/  IMAD.MOV.U32 R12, RZ, RZ, 0x1 ;  /* 0x00000001ff0c7424 */ /* 0x000fe400078e00ff */
[----:B------:R-:W-:-:S07]  /*2a620*/  IMAD.MOV.U32 R2, RZ, RZ, R14 ;  /* 0x000000ffff027224 */ /* 0x000fce00078e000e */
[----:B------:R-:W-:Y:S05]  /*2a630*/  WARPSYNC.COLLECTIVE R15, `(.L_x_3134) ;  /* 0x000000000f087348 */ /* 0x000fea0003c00000 */
[----:B------:R0:W1:Y:S02]  /*2a640*/  SHFL.IDX P6, R14, R13, R12, R11 ;  /* 0x0000000c0d0e7389 */ /* 0x00006400000c000b */
[----:B01----:R-:W-:Y:S01]  /*2a650*/  ENDCOLLECTIVE ;  /* 0x000000000000791b */ /* 0x003fe20003800000 */
.L_x_3134:
[----:B------:R-:W-:-:S05]  /*2a660*/  IADD3 R2, P0, R2, R4, RZ ;  /* 0x0000000402027210 */ /* 0x000fca0007f1e0ff */
[----:B------:R-:W-:Y:S01]  /*2a670*/  IMAD.X R3, RZ, RZ, R3, P0 ;  /* 0x000000ffff037224 */ /* 0x000fe200000e0603 */
[----:B------:R-:W-:Y:S02]  /*2a680*/  MOV R13, R8 ;  /* 0x00000008000d7202 */ /* 0x000fe40000000f00 */
        /* <DEDUP_REMOVED lines=10> */
[----:B01----:R-:W-:-:S07]  /*2a730*/  IMAD.MOV.U32 R3, RZ, RZ, R14 ;  /* 0x000000ffff037224 */ /* 0x003fce00078e000e */
[----:B------:R-:W-:Y:S05]  /*2a740*/  WARPSYNC.COLLECTIVE R15, `(.L_x_3135) ;  /* 0x000000000f087348 */ /* 0x000fea0003c00000 */
[----:B------:R0:W1:Y:S02]  /*2a750*/  SHFL.IDX P6, R14, R13, R12, R11 ;  /* 0x0000000c0d0e7389 */ /* 0x00006400000c000b */
[----:B01----:R-:W-:Y:S01]  /*2a760*/  ENDCOLLECTIVE ;  /* 0x000000000000791b */ /* 0x003fe20003800000 */
.L_x_3135:
[----:B------:R-:W-:Y:S01]  /*2a770*/  MOV R13, R6 ;  /* 0x00000006000d7202 */ /* 0x000fe20000000f00 */
[----:B------:R-:W-:Y:S02]  /*2a780*/  IMAD.MOV.U32 R12, RZ, RZ, 0x2 ;  /* 0x00000002ff0c7424 */ /* 0x000fe400078e00ff */
[----:B------:R-:W-:-:S07]  /*2a790*/  IMAD.MOV.U32 R2, RZ, RZ, R14 ;  /* 0x000000ffff027224 */ /* 0x000fce00078e000e */
[----:B------:R-:W-:Y:S05]  /*2a7a0*/  WARPSYNC.COLLECTIVE R15, `(.L_x_3136) ;  /* 0x000000000f087348 */ /* 0x000fea0003c00000 */
[----:B------:R0:W1:Y:S02]  /*2a7b0*/  SHFL.IDX P6, R14, R13, R12, R11 ;  /* 0x0000000c0d0e7389 */ /* 0x00006400000c000b */
[----:B01----:R-:W-:Y:S01]  /*2a7c0*/  ENDCOLLECTIVE ;  /* 0x000000000000791b */ /* 0x003fe20003800000 */
.L_x_3136:
        /* <DEDUP_REMOVED lines=13> */
.L_x_3137:
[----:B------:R-:W-:Y:S01]  /*2a8a0*/  MOV R13, R6 ;  /* 0x00000006000d7202 */ /* 0x000fe20000000f00 */
[----:B------:R-:W-:Y:S02]  /*2a8b0*/  IMAD.MOV.U32 R12, RZ, RZ, 0x3 ;  /* 0x00000003ff0c7424 */ /* 0x000fe400078e00ff */
[----:B------:R-:W-:-:S07]  /*2a8c0*/  IMAD.MOV.U32 R2, RZ, RZ, R14 ;  /* 0x000000ffff027224 */ /* 0x000fce00078e000e */
[----:B------:R-:W-:Y:S05]  /*2a8d0*/  WARPSYNC.COLLECTIVE R15, `(.L_x_3138) ;  /* 0x000000000f087348 */ /* 0x000fea0003c00000 */
[----:B------:R0:W1:Y:S02]  /*2a8e0*/  SHFL.IDX P6, R14, R13, R12, R11 ;  /* 0x0000000c0d0e7389 */ /* 0x00006400000c000b */
[----:B01----:R-:W-:Y:S01]  /*2a8f0*/  ENDCOLLECTIVE ;  /* 0x000000000000791b */ /* 0x003fe20003800000 */
.L_x_3138:
        /* <DEDUP_REMOVED lines=13> */
.L_x_3139:
[----:B------:R-:W-:Y:S01]  /*2a9d0*/  MOV R13, R6 ;  /* 0x00000006000d7202 */ /* 0x000fe20000000f00 */
[----:B------:R-:W-:Y:S02]  /*2a9e0*/  IMAD.MOV.U32 R12, RZ, RZ, 0x4 ;  /* 0x00000004ff0c7424 */ /* 0x000fe400078e00ff */
[----:B------:R-:W-:-:S07]  /*2a9f0*/  IMAD.MOV.U32 R2, RZ, RZ, R14 ;  /* 0x000000ffff027224 */ /* 0x000fce00078e000e */
[----:B------:R-:W-:Y:S05]  /*2aa00*/  WARPSYNC.COLLECTIVE R15, `(.L_x_3140) ;  /* 0x000000000f087348 */ /* 0x000fea0003c00000 */
[----:B------:R0:W1:Y:S02]  /*2aa10*/  SHFL.IDX P6, R14, R13, R12, R11 ;  /* 0x0000000c0d0e7389 */ /* 0x00006400000c000b */
[----:B01----:R-:W-:Y:S01]  /*2aa20*/  ENDCOLLECTIVE ;  /* 0x000000000000791b */ /* 0x003fe20003800000 */
.L_x_3140:
        /* <DEDUP_REMOVED lines=13> */
.L_x_3141:
[----:B------:R-:W-:-:S05]  /*2ab00*/  IMAD.MOV.U32 R2, RZ, RZ, R14 ;  /* 0x000000ffff027224 */ /* 0x000fca00078e000e */
[----:B------:R-:W-:-:S05]  /*2ab10*/  IADD3 R2, P0, R2, R4, RZ ;  /* 0x0000000402027210 */ /* 0x000fca0007f1e0ff */
[----:B------:R-:W-:-:S05]  /*2ab20*/  IMAD.X R3, RZ, RZ, R34, P0 ;  /* 0x000000ffff037224 */ /* 0x000fca00000e0622 */
[----:B------:R-:W-:Y:S01]  /*2ab30*/  @!PT LDS RZ, [RZ] ;  /* 0x00000000fffff984 */ /* 0x000fe20000000800 */
[----:B------:R-:W-:Y:S01]  /*2ab40*/  @!PT LDS RZ, [RZ] ;  /* 0x00000000fffff984 */ /* 0x000fe20000000800 */
[----:B------:R-:W-:Y:S01]  /*2ab50*/  @!PT LDS RZ, [RZ] ;  /* 0x00000000fffff984 */ /* 0x000fe20000000800 */
[----:B------:R0:W-:Y:S01]  /*2ab60*/  LDGSTS.E.BYPASS.LTC128B.128 [R5+0x20400], desc[UR60][R2.64], !P1 ;  /* 0x2040000002057fae */ /* 0x0001e2000c901d7c */
[----:B------:R-:W-:-:S03]  /*2ab70*/  LOP3.LUT P1, RZ, R0, 0x40, RZ, 0xc0, !PT ;  /* 0x0000004000ff7812 */ /* 0x000fc6000782c0ff */
[----:B------:R0:W5:Y:S01]  /*2ab80*/  LDL.LU R0, [R1+0x70] ;  /* 0x0000700001007983 */ /* 0x0001620000300800 */
[----:B------:R-:W-:Y:S01]  /*2ab90*/  MOV R13, R6 ;  /* 0x00000006000d7202 */ /* 0x000fe20000000f00 */
[----:B------:R-:W-:Y:S02]  /*2aba0*/  IMAD.MOV.U32 R12, RZ, RZ, 0x5 ;  /* 0x00000005ff0c7424 */ /* 0x000fe400078e00ff */
[----:B------:R0:W-:Y:S06]  /*2abb0*/  LDGSTS.E.BYPASS.LTC128B.128 [R5+0x23400], desc[UR60][R2.64+0x80], !P5 ;  /* 0x2340008002057fae */ /* 0x0001ec000e901d7c */
[----:B0----5:R-:W-:Y:S05]  /*2abc0*/  WARPSYNC.COLLECTIVE R15, `(.L_x_3142) ;  /* 0x000000000f087348 */ /* 0x021fea0003c00000 */
[----:B------:R1:W2:Y:S02]  /*2abd0*/  SHFL.IDX P6, R14, R13, R12, R11 ;  /* 0x0000000c0d0e7389 */ /* 0x0002a400000c000b */
[----:B012--5:R-:W-:Y:S01]  /*2abe0*/  ENDCOLLECTIVE ;  /* 0x000000000000791b */ /* 0x027fe20003800000 */
.L_x_3142:
        /* <DEDUP_REMOVED lines=9> */
.L_x_3143:
[----:B------:R-:W-:Y:S01]  /*2ac80*/  IMAD.MOV.U32 R2, RZ, RZ, R14 ;  /* 0x000000ffff027224 */ /* 0x000fe200078e000e */
[----:B------:R-:W-:Y:S06]  /*2ac90*/  BRA `(.L_x_3144) ;  /* 0xffffffa800507947 */ /* 0x000fec000383ffff */
.L_x_2992:
[----:B0-----:R0:W2:Y:S02]  /*2aca0*/  SYNCS.PHASECHK.TRANS64.TRYWAIT P0, [R6+URZ+0x30860], R2 ;  /* 0x03086002060075a7 */ /* 0x0010a4000800017f */
[----:B--2---:R-:W-:Y:S05]  /*2acb0*/  @!P0 NANOSLEEP.SYNCS 0x989680 ;  /* 0x009896800000895d */ /* 0x004fea0003900000 */
[----:B------:R-:W2:Y:S02]  /*2acc0*/  @!P0 SYNCS.PHASECHK.TRANS64 P0, [R6+URZ+0x30860], R2 ;  /* 0x03086002060085a7 */ /* 0x000ea4000800007f */
[----:B--2---:R-:W-:Y:S05]  /*2acd0*/  @!P0 BRA `(.L_x_2992) ;  /* 0xfffffffc00f08947 */ /* 0x004fea000383ffff */
[----:B------:R-:W-:Y:S05]  /*2ace0*/  BRA `(.L_x_3145) ;  /* 0xffffffa800b87947 */ /* 0x000fea000383ffff */
.L_x_2993:
        /* <DEDUP_REMOVED lines=8> */
.L_x_3147:
[----:B------:R-:W-:Y:S05]  /*2ad70*/  BSYNC B1 ;  /* 0x0000000000017941 */ /* 0x000fea0003800000 */
.L_x_3146:
[----:B------:R-:W-:Y:S01]  /*2ad80*/  IMAD.MOV.U32 R13, RZ, RZ, R23 ;  /* 0x000000ffff0d7224 */ /* 0x000fe200078e0017 */
[----:B------:R-:W-:Y:S01]  /*2ad90*/  MOV R11, 0x181f ;  /* 0x0000181f000b7802 */ /* 0x000fe20000000f00 */
[----:B------:R-:W-:Y:S01]  /*2ada0*/  IMAD.MOV.U32 R12, RZ, RZ, RZ ;  /* 0x000000ffff0c7224 */ /* 0x000fe200078e00ff */
[----:B------:R-:W-:Y:S01]  /*2adb0*/  MOV R3, R14 ;  /* 0x0000000e00037202 */ /* 0x000fe20000000f00 */
[----:B------:R-:W-:Y:S02]  /*2adc0*/  IMAD.MOV.U32 R15, RZ, RZ, -0x1 ;  /* 0xffffffffff0f7424 */ /* 0x000fe400078e00ff */
[----:B------:R-:W-:-:S07]  /*2add0*/  IMAD R5, R5, 0x2, R22 ;  /* 0x0000000205057824 */ /* 0x000fce00078e0216 */
[----:B------:R-:W-:Y:S05]  /*2ade0*/  WARPSYNC.COLLECTIVE R15, `(.L_x_3148) ;  /* 0x000000000f087348 */ /* 0x000fea0003c00000 */
[----:B------:R0:W1:Y:S02]  /*2adf0*/  SHFL.IDX P6, R14, R13, R12, R11 ;  /* 0x0000000c0d0e7389 */ /* 0x00006400000c000b */
[----:B01----:R-:W-:Y:S01]  /*2ae00*/  ENDCOLLECTIVE ;  /* 0x000000000000791b */ /* 0x003fe20003800000 */
.L_x_3148:
[----:B------:R-:W-:Y:S01]  /*2ae10*/  IMAD.MOV.U32 R13, RZ, RZ, R24 ;  /* 0x000000ffff0d7224 */ /* 0x000fe200078e0018 */
[----:B------:R-:W-:Y:S01]  /*2ae20*/  MOV R12, 0x1 ;  /* 0x00000001000c7802 */ /* 0x000fe20000000f00 */
[----:B------:R-:W-:-:S07]  /*2ae30*/  IMAD.MOV.U32 R2, RZ, RZ, R14 ;  /* 0x000000ffff027224 */ /* 0x000fce00078e000e */
[----:B------:R-:W-:Y:S05]  /*2ae40*/  WARPSYNC.COLLECTIVE R15, `(.L_x_3149) ;  /* 0x000000000f087348 */ /* 0x000fea0003c00000 */
[----:B------:R0:W1:Y:S02]  /*2ae50*/  SHFL.IDX P6, R14, R13, R12, R11 ;  /* 0x0000000c0d0e7389 */ /* 0x00006400000c000b */
[----:B01----:R-:W-:Y:S01]  /*2ae60*/  ENDCOLLECTIVE ;  /* 0x000000000000791b */ /* 0x003fe20003800000 */
.L_x_3149:
        /* <DEDUP_REMOVED lines=16> */
.L_x_3150:
[----:B------:R-:W-:Y:S01]  /*2af70*/  IMAD.MOV.U32 R13, RZ, RZ, R24 ;  /* 0x000000ffff0d7224 */ /* 0x000fe200078e0018 */
[----:B------:R-:W-:Y:S02]  /*2af80*/  MOV R12, 0x2 ;  /* 0x00000002000c7802 */ /* 0x000fe40000000f00 */
[----:B------:R-:W-:-:S07]  /*2af90*/  MOV R2, R14 ;  /* 0x0000000e00027202 */ /* 0x000fce0000000f00 */
[----:B------:R-:W-:Y:S05]  /*2afa0*/  WARPSYNC.COLLECTIVE R15, `(.L_x_3151) ;  /* 0x000000000f087348 */ /* 0x000fea0003c00000 */
[----:B------:R0:W1:Y:S02]  /*2afb0*/  SHFL.IDX P6, R14, R13, R12, R11 ;  /* 0x0000000c0d0e7389 */ /* 0x00006400000c000b */
[----:B01----:R-:W-:Y:S01]  /*2afc0*/  ENDCOLLECTIVE ;  /* 0x000000000000791b */ /* 0x003fe20003800000 */
.L_x_3151:
        /* <DEDUP_REMOVED lines=16> */
.L_x_3152:
[----:B------:R-:W-:Y:S01]  /*2b0d0*/  IMAD.MOV.U32 R13, RZ, RZ, R24 ;  /* 0x000000ffff0d7224 */ /* 0x000fe200078e0018 */
[----:B------:R-:W-:Y:S02]  /*2b0e0*/  MOV R12, 0x3 ;  /* 0x00000003000c7802 */ /* 0x000fe40000000f00 */
[----:B------:R-:W-:-:S07]  /*2b0f0*/  MOV R2, R14 ;  /* 0x0000000e00027202 */ /* 0x000fce0000000f00 */
[----:B------:R-:W-:Y:S05]  /*2b100*/  WARPSYNC.COLLECTIVE R15, `(.L_x_3153) ;  /* 0x000000000f087348 */ /* 0x000fea0003c00000 */
[----:B------:R0:W1:Y:S02]  /*2b110*/  SHFL.IDX P6, R14, R13, R12, R11 ;  /* 0x0000000c0d0e7389 */ /* 0x00006400000c000b */
[----:B01----:R-:W-:Y:S01]  /*2b120*/  ENDCOLLECTIVE ;  /* 0x000000000000791b */ /* 0x003fe20003800000 */
.L_x_3153:
        /* <DEDUP_REMOVED lines=16> */
.L_x_3154:
[----:B------:R-:W-:Y:S01]  /*2b230*/  IMAD.MOV.U32 R13, RZ, RZ, R24 ;  /* 0x000000ffff0d7224 */ /* 0x000fe200078e0018 */
[----:B------:R-:W-:Y:S02]  /*2b240*/  MOV R12, 0x4 ;  /* 0x00000004000c7802 */ /* 0x000fe40000000f00 */
[----:B------:R-:W-:-:S07]  /*2b250*/  MOV R2, R14 ;  /* 0x0000000e00027202 */ /* 0x000fce0000000f00 */
[----:B------:R-:W-:Y:S05]  /*2b260*/  WARPSYNC.COLLECTIVE R15, `(.L_x_3155) ;  /* 0x000000000f087348 */ /* 0x000fea0003c00000 */
[----:B------:R0:W1:Y:S02]  /*2b270*/  SHFL.IDX P6, R14, R13, R12, R11 ;  /* 0x0000000c0d0e7389 */ /* 0x00006400000c000b */
[----:B01----:R-:W-:Y:S01]  /*2b280*/  ENDCOLLECTIVE ;  /* 0x000000000000791b */ /* 0x003fe20003800000 */
.L_x_3155:
        /* <DEDUP_REMOVED lines=16> */
.L_x_3156:
[----:B------:R-:W-:Y:S01]  /*2b390*/  IMAD.MOV.U32 R13, RZ, RZ, R24 ;  /* 0x000000ffff0d7224 */ /* 0x000fe200078e0018 */
[----:B------:R-:W-:Y:S02]  /*2b3a0*/  MOV R12, 0x5 ;  /* 0x00000005000c7802 */ /* 0x000fe40000000f00 */
[----:B------:R-:W-:-:S07]  /*2b3b0*/  MOV R2, R14 ;  /* 0x0000000e00027202 */ /* 0x000fce0000000f00 */
[----:B------:R-:W-:Y:S05]  /*2b3c0*/  WARPSYNC.COLLECTIVE R15, `(.L_x_3157) ;  /* 0x000000000f087348 */ /* 0x000fea0003c00000 */
[----:B------:R0:W1:Y:S02]  /*2b3d0*/  SHFL.IDX P6, R14, R13, R12, R11 ;  /* 0x0000000c0d0e7389 */ /* 0x00006400000c000b */
[----:B01----:R-:W-:Y:S01]  /*2b3e0*/  ENDCOLLECTIVE ;  /* 0x000000000000791b */ /* 0x003fe20003800000 */
.L_x_3157:
        /* <DEDUP_REMOVED lines=13> */
.L_x_3158:
[----:B------:R-:W-:Y:S01]  /*2b4c0*/  @!PT LDS RZ, [RZ] ;  /* 0x00000000fffff984 */ /* 0x000fe20000000800 */
[----:B------:R-:W-:Y:S01]  /*2b4d0*/  @!PT LDS RZ, [RZ] ;  /* 0x00000000fffff984 */ /* 0x000fe20000000800 */
[----:B------:R-:W-:Y:S01]  /*2b4e0*/  @!PT LDS RZ, [RZ] ;  /* 0x00000000fffff984 */ /* 0x000fe20000000800 */
[----:B------:R0:W-:Y:S01]  /*2b4f0*/  LDGSTS.E.BYPASS.LTC128B.128 [R5+0x5400], desc[UR60][R2.64+0x80], !P0 ;  /* 0x0540008002057fae */ /* 0x0001e2000c101d7c */
[----:B------:R-:W-:-:S13]  /*2b500*/  ISETP.LT.OR P0, PT, R7, 0x41, P1 ;  /* 0x000000410700780c */ /* 0x000fda0000f01670 */
[----:B------:R0:W-:Y:S01]  /*2b510*/  LDGSTS.E.BYPASS.LTC128B.128 [R5+0x8400], desc[UR60][R2.64+0x100], !P0 ;  /* 0x0840010002057fae */ /* 0x0001e2000c101d7c */
[----:B------:R-:W-:Y:S05]  /*2b520*/  BRA `(.L_x_3159) ;  /* 0xffffffa400a47947 */ /* 0x000fea000383ffff */
.L_x_3001:
[----:B0-----:R0:W1:Y:S02]  /*2b530*/  SYNCS.PHASECHK.TRANS64.TRYWAIT P0, [R0+URZ+0x30860], R3 ;  /* 0x03086003000075a7 */ /* 0x001064000800017f */
[----:B-1----:R-:W-:Y:S05]  /*2b540*/  @!P0 NANOSLEEP.SYNCS 0x989680 ;  /* 0x009896800000895d */ /* 0x002fea0003900000 */
[----:B------:R-:W1:Y:S02]  /*2b550*/  @!P0 SYNCS.PHASECHK.TRANS64 P0, [R0+URZ+0x30860], R3 ;  /* 0x03086003000085a7 */ /* 0x000e64000800007f */
[----:B-1----:R-:W-:Y:S05]  /*2b560*/  @!P0 BRA `(.L_x_3001) ;  /* 0xfffffffc00f08947 */ /* 0x002fea000383ffff */
[----:B------:R-:W-:Y:S05]  /*2b570*/  BRA `(.L_x_3160) ;  /* 0xffffffa800c87947 */ /* 0x000fea000383ffff */
.L_x_3002:
[----:B------:R-:W-:Y:S01]  /*2b580*/  BSSY B0, `(.L_x_3161) ;  /* 0x0000008000007945 */ /* 0x000fe20003800000 */
[----:B------:R-:W-:Y:S01]  /*2b590*/  MOV R13, R24 ;  /* 0x00000018000d7202 */ /* 0x000fe20000000f00 */
[----:B------:R-:W-:Y:S01]  /*2b5a0*/  IMAD.MOV.U32 R12, RZ, RZ, RZ ;  /* 0x000000ffff0c7224 */ /* 0x000fe200078e00ff */
[----:B------:R-:W-:Y:S01]  /*2b5b0*/  MOV R15, 0xffffffff ;  /* 0xffffffff000f7802 */ /* 0x000fe20000000f00 */
[----:B------:R-:W-:-:S07]  /*2b5c0*/  IMAD.MOV.U32 R11, RZ, RZ, 0x181f ;  /* 0x0000181fff0b7424 */ /* 0x000fce00078e00ff */
[----:B0-2---:R-:W-:Y:S05]  /*2b5d0*/  WARPSYNC.COLLECTIVE R15, `(.L_x_3162) ;  /* 0x000000000f087348 */ /* 0x005fea0003c00000 */
[----:B--2---:R1:W2:Y:S02]  /*2b5e0*/  SHFL.IDX P6, R14, R13, R12, R11 ;  /* 0x0000000c0d0e7389 */ /* 0x0042a400000c000b */
[----:B012---:R-:W-:Y:S01]  /*2b5f0*/  ENDCOLLECTIVE ;  /* 0x000000000000791b */ /* 0x007fe20003800000 */
.L_x_3162:
[----:B------:R-:W-:Y:S05]  /*2b600*/  BSYNC B0 ;  /* 0x0000000000007941 */ /* 0x000fea0003800000 */
.L_x_3161:
[----:B------:R-:W-:Y:S01]  /*2b610*/  IMAD.MOV.U32 R13, RZ, RZ, R23 ;  /* 0x000000ffff0d7224 */ /* 0x000fe200078e0017 */
[----:B------:R-:W-:Y:S01]  /*2b620*/  MOV R12, RZ ;  /* 0x000000ff000c7202 */ /* 0x000fe20000000f00 */
[----:B------:R-:W-:Y:S01]  /*2b630*/  IMAD.MOV.U32 R11, RZ, RZ, 0x181f ;  /* 0x0000181fff0b7424 */ /* 0x000fe200078e00ff */
[----:B------:R-:W-:Y:S01]  /*2b640*/  SHF.L.U32 R5, R32, 0x1, RZ ;  /* 0x0000000120057819 */ /* 0x000fe200000006ff */
[----:B------:R-:W-:Y:S02]  /*2b650*/  IMAD.MOV.U32 R15, RZ, RZ, -0x1 ;  /* 0xffffffffff0f7424 */ /* 0x000fe400078e00ff */
[----:B------:R-:W-:Y:S02]  /*2b660*/  IMAD.MOV.U32 R3, RZ, RZ, R14 ;  /* 0x000000ffff037224 */ /* 0x000fe400078e000e */
[----:B------:R-:W-:-:S07]  /*2b670*/  IMAD R4, R7, 0x2, R22 ;  /* 0x0000000207047824 */ /* 0x000fce00078e0216 */
[----:B------:R-:W-:Y:S05]  /*2b680*/  WARPSYNC.COLLECTIVE R15, `(.L_x_3163) ;  /* 0x000000000f087348 */ /* 0x000fea0003c00000 */
[----:B------:R0:W1:Y:S02]  /*2b690*/  SHFL.IDX P6, R14, R13, R12, R11 ;  /* 0x0000000c0d0e7389 */ /* 0x00006400000c000b */
[----:B01----:R-:W-:Y:S01]  /*2b6a0*/  ENDCOLLECTIVE ;  /* 0x000000000000791b */ /* 0x003fe20003800000 */
.L_x_3163:
[----:B------:R-:W-:Y:S02]  /*2b6b0*/  ULDC UR4, c[0x0][0x2f4] ;  /* 0x0000bd0000047ab9 */ /* 0x000fe40000000800 */
        /* <DEDUP_REMOVED lines=12> */
.L_x_3164:
[----:B------:R-:W-:Y:S01]  /*2b780*/  @!PT LDS RZ, [RZ] ;  /* 0x00000000fffff984 */ /* 0x000fe20000000800 */
[----:B------:R-:W-:Y:S01]  /*2b790*/  @!PT LDS RZ, [RZ] ;  /* 0x00000000fffff984 */ /* 0x000fe20000000800 */
[----:B------:R-:W-:Y:S01]  /*2b7a0*/  @!PT LDS RZ, [RZ] ;  /* 0x00000000fffff984 */ /* 0x000fe20000000800 */
[----:B------:R0:W-:Y:S01]  /*2b7b0*/  LDGSTS.E.BYPASS.LTC128B.128 [R4+0x400], desc[UR60][R2.64], !P3 ;  /* 0x0040000002047fae */ /* 0x0001e2000d901d7c */
[----:B------:R-:W-:-:S03]  /*2b7c0*/  ISETP.LT.OR P3, PT, R6, 0x1, P0 ;  /* 0x000000010600780c */ /* 0x000fc60000761670 */
[----:B------:R0:W-:Y:S01]  /*2b7d0*/  LDGSTS.E.BYPASS.LTC128B.128 [R4+0x3400], desc[UR60][R2.64+0x80], !P4 ;  /* 0x0340008002047fae */ /* 0x0001e2000e101d7c */
[----:B------:R-:W-:-:S09]  /*2b7e0*/  MOV R13, R23 ;  /* 0x00000017000d7202 */ /* 0x000fd20000000f00 */
[----:B------:R0:W-:Y:S01]  /*2b7f0*/  LDGSTS.E.BYPASS.LTC128B.128 [R4+0x6400], desc[UR60][R2.64+0x100], !P3 ;  /* 0x0640010002047fae */ /* 0x0001e2000d901d7c */
[----:B------:R-:W-:Y:S01]  /*2b800*/  ISETP.LT.OR P3, PT, R6, 0x11, P2 ;  /* 0x000000110600780c */ /* 0x000fe20001761670 */
[----:B------:R-:W-:-:S12]  /*2b810*/  IMAD.MOV.U32 R7, RZ, RZ, R14 ;  /* 0x000000ffff077224 */ /* 0x000fd800078e000e */
[----:B0-----:R-:W-:Y:S05]  /*2b820*/  WARPSYNC.COLLECTIVE R15, `(.L_x_3165) ;  /* 0x000000000f087348 */ /* 0x001fea0003c00000 */
[----:B------:R1:W2:Y:S02]  /*2b830*/  SHFL.IDX P6, R14, R13, R12, R11 ;  /* 0x0000000c0d0e7389 */ /* 0x0002a400000c000b */
[----:B012---:R-:W-:Y:S01]  /*2b840*/  ENDCOLLECTIVE ;  /* 0x000000000000791b */ /* 0x007fe20003800000 */
.L_x_3165:
[----:B------:R-:W-:Y:S01]  /*2b850*/  IMAD.MOV.U32 R13, RZ, RZ, R24 ;  /* 0x000000ffff0d7224 */ /* 0x000fe200078e0018 */
[----:B------:R-:W-:Y:S02]  /*2b860*/  MOV R12, 0x2 ;  /* 0x00000002000c7802 */ /* 0x000fe40000000f00 */
[----:B------:R-:W-:-:S13]  /*2b870*/  IADD3 R2, P4, R14, R5, RZ ;  /* 0x000000050e027210 */ /* 0x000fda0007f9e0ff */
[----:B------:R-:W-:Y:S05]  /*2b880*/  WARPSYNC.COLLECTIVE R15, `(.L_x_3166) ;  /* 0x000000000f087348 */ /* 0x000fea0003c00000 */
[----:B------:R0:W1:Y:S02]  /*2b890*/  SHFL.IDX P6, R14, R13, R12, R11 ;  /* 0x0000000c0d0e7389 */ /* 0x00006400000c000b */
[----:B01----:R-:W-:Y:S01]  /*2b8a0*/  ENDCOLLECTIVE ;  /* 0x000000000000791b */ /* 0x003fe20003800000 */
.L_x_3166:
        /* <DEDUP_REMOVED lines=15> */
.L_x_3167:
[----:B------:R-:W-:Y:S02]  /*2b9a0*/  IMAD.MOV.U32 R13, RZ, RZ, R24 ;  /* 0x000000ffff0d7224 */ /* 0x000fe400078e0018 */
[----:B------:R-:W-:Y:S01]  /*2b9b0*/  IMAD.MOV.U32 R12, RZ, RZ, 0x3 ;  /* 0x00000003ff0c7424 */ /* 0x000fe200078e00ff */
[----:B------:R-:W-:-:S13]  /*2b9c0*/  IADD3 R2, P4, R14, R5, RZ ;  /* 0x000000050e027210 */ /* 0x000fda0007f9e0ff */
[----:B------:R-:W-:Y:S05]  /*2b9d0*/  WARPSYNC.COLLECTIVE R15, `(.L_x_3168) ;  /* 0x000000000f087348 */ /* 0x000fea0003c00000 */
[----:B------:R0:W1:Y:S02]  /*2b9e0*/  SHFL.IDX P6, R14, R13, R12, R11 ;  /* 0x0000000c0d0e7389 */ /* 0x00006400000c000b */
[----:B01----:R-:W-:Y:S01]  /*2b9f0*/  ENDCOLLECTIVE ;  /* 0x000000000000791b */ /* 0x003fe20003800000 */
.L_x_3168:
        /* <DEDUP_REMOVED lines=10> */
[----:B------:R-:W-:Y:S02]  /*2baa0*/  ISETP.LT.OR P3, PT, R6, 0x31, P2 ;  /* 0x000000310600780c */ /* 0x000fe40001761670 */
[----:B------:R-:W-:-:S11]  /*2bab0*/  MOV R7, R14 ;  /* 0x0000000e00077202 */ /* 0x000fd60000000f00 */
[----:B0-----:R-:W-:Y:S05]  /*2bac0*/  WARPSYNC.COLLECTIVE R15, `(.L_x_3169) ;  /* 0x000000000f087348 */ /* 0x001fea0003c00000 */
[----:B------:R1:W2:Y:S02]  /*2bad0*/  SHFL.IDX P6, R14, R13, R12, R11 ;  /* 0x0000000c0d0e7389 */ /* 0x0002a400000c000b */
[----:B012---:R-:W-:Y:S01]  /*2bae0*/  ENDCOLLECTIVE ;  /* 0x000000000000791b */ /* 0x007fe20003800000 */
.L_x_3169:
[----:B------:R-:W-:Y:S01]  /*2baf0*/  MOV R13, R24 ;  /* 0x00000018000d7202 */ /* 0x000fe20000000f00 */
[----:B------:R-:W-:Y:S01]  /*2bb00*/  IMAD.MOV.U32 R12, RZ, RZ, 0x4 ;  /* 0x00000004ff0c7424 */ /* 0x000fe200078e00ff */
[----:B------:R-:W-:-:S13]  /*2bb10*/  IADD3 R2, P4, R14, R5, RZ ;  /* 0x000000050e027210 */ /* 0x000fda0007f9e0ff */
[----:B------:R-:W-:Y:S05]  /*2bb20*/  WARPSYNC.COLLECTIVE R15, `(.L_x_3170) ;  /* 0x000000000f087348 */ /* 0x000fea0003c00000 */
[----:B------:R0:W1:Y:S02]  /*2bb30*/  SHFL.IDX P6, R14, R13, R12, R11 ;  /* 0x0000000c0d0e7389 */ /* 0x00006400000c000b */
[----:B01----:R-:W-:Y:S01]  /*2bb40*/  ENDCOLLECTIVE ;  /* 0x000000000000791b */ /* 0x003fe20003800000 */
.L_x_3170:
        /* <DEDUP_REMOVED lines=15> */
.L_x_3171:
[----:B------:R-:W-:Y:S01]  /*2bc40*/  IMAD.MOV.U32 R13, RZ, RZ, R24 ;  /* 0x000000ffff0d7224 */ /* 0x000fe200078e0018 */
[----:B------:R-:W-:Y:S02]  /*2bc50*/  MOV R12, 0x5 ;  /* 0x00000005000c7802 */ /* 0x000fe40000000f00 */
[----:B------:R-:W-:-:S13]  /*2bc60*/  IADD3 R2, P4, R14, R5, RZ ;  /* 0x000000050e027210 */ /* 0x000fda0007f9e0ff */
[----:B------:R-:W-:Y:S05]  /*2bc70*/  WARPSYNC.COLLECTIVE R15, `(.L_x_3172) ;  /* 0x000000000f087348 */ /* 0x000fea0003c00000 */
[----:B------:R0:W1:Y:S02]  /*2bc80*/  SHFL.IDX P6, R14, R13, R12, R11 ;  /* 0x0000000c0d0e7389 */ /* 0x00006400000c000b */
[----:B01----:R-:W-:Y:S01]  /*2bc90*/  ENDCOLLECTIVE ;  /* 0x000000000000791b */ /* 0x003fe20003800000 */
.L_x_3172:
        /* <DEDUP_REMOVED lines=14> */
.L_x_3173:
[----:B------:R-:W-:Y:S05]  /*2bd80*/  BRA `(.L_x_3174) ;  /* 0xffffffa400cc7947 */ /* 0x000fea000383ffff */
.L_x_3007:
[----:B------:R-:W-:Y:S01]  /*2bd90*/  BSSY B0, `(.L_x_3175) ;  /* 0x0000008000007945 */ /* 0x000fe20003800000 */
[----:B------:R-:W-:Y:S01]  /*2bda0*/  MOV R13, R16 ;  /* 0x00000010000d7202 */ /* 0x000fe20000000f00 */
[----:B------:R-:W-:Y:S01]  /*2bdb0*/  IMAD.MOV.U32 R12, RZ, RZ, RZ ;  /* 0x000000ffff0c7224 */ /* 0x000fe200078e00ff */
[----:B------:R-:W-:Y:S01]  /*2bdc0*/  MOV R15, 0xffffffff ;  /* 0xffffffff000f7802 */ /* 0x000fe20000000f00 */
[----:B-1----:R-:W-:-:S07]  /*2bdd0*/  IMAD.MOV.U32 R11, RZ, RZ, 0x1f ;  /* 0x0000001fff0b7424 */ /* 0x002fce00078e00ff */
[----:B------:R-:W-:Y:S05]  /*2bde0*/  WARPSYNC.COLLECTIVE R15, `(.L_x_3176) ;  /* 0x000000000f087348 */ /* 0x000fea0003c00000 */
[----:B------:R0:W1:Y:S02]  /*2bdf0*/  SHFL.IDX P6, R14, R13, R12, R11 ;  /* 0x0000000c0d0e7389 */ /* 0x00006400000c000b */
[----:B01----:R-:W-:Y:S01]  /*2be00*/  ENDCOLLECTIVE ;  /* 0x000000000000791b */ /* 0x003fe20003800000 */
.L_x_3176:
[----:B------:R-:W-:Y:S05]  /*2be10*/  BSYNC B0 ;  /* 0x0000000000007941 */ /* 0x000fea0003800000 */
.L_x_3175:
        /* <DEDUP_REMOVED lines=9> */
.L_x_3177:
[----:B------:R-:W-:Y:S02]  /*2beb0*/  ULDC UR4, c[0x0][0xc3c] ;  /* 0x00030f0000047ab9 */ /* 0x000fe40000000800 */
[----:B------:R-:W-:-:S13]  /*2bec0*/  ISETP.GE.OR P1, PT, R9, UR4, !P0 ;  /* 0x0000000409007c0c */ /* 0x000fda000c726670 */
[----:B------:R-:W0:Y:S08]  /*2bed0*/  @!P1 LDC.64 R2, c[0x0][0xc80] ;  /* 0x00032000ff029b82 */ /* 0x000e300000000a00 */
[----:B------:R-:W1:Y:S01]  /*2bee0*/  @!P1 LDC.64 R4, c[0x0][0xc78] ;  /* 0x00031e00ff049b82 */ /* 0x000e620000000a00 */
[----:B------:R-:W-:Y:S01]  /*2bef0*/  IMAD.MOV.U32 R17, RZ, RZ, RZ ;  /* 0x000000ffff117224 */ /* 0x000fe200078e00ff */
[----:B------:R-:W-:-:S02]  /*2bf00*/  MOV R11, RZ ;  /* 0x000000ff000b7202 */ /* 0x000fc40000000f00 */
[----:B------:R-:W-:Y:S01]  /*2bf10*/  MOV R7, R14 ;  /* 0x0000000e00077202 */ /* 0x000fe20000000f00 */
        /* <DEDUP_REMOVED lines=17> */
.L_x_3178:
[----:B------:R-:W-:Y:S02]  /*2c030*/  MOV R12, 0x2 ;  /* 0x00000002000c7802 */ /* 0x000fe40000000f00 */
[----:B------:R-:W-:-:S05]  /*2c040*/  SEL R14, R14, RZ, P1 ;  /* 0x000000ff0e0e7207 */ /* 0x000fca0000800000 */
[----:B------:R-:W-:-:S04]  /*2c050*/  IMAD.IADD R5, R13, 0x1, R14 ;  /* 0x000000010d057824 */ /* 0x000fc800078e020e */
[----:B------:R-:W-:-:S07]  /*2c060*/  IMAD.MOV.U32 R13, RZ, RZ, R5 ;  /* 0x000000ffff0d7224 */ /* 0x000fce00078e0005 */
[----:B------:R-:W-:Y:S05]  /*2c070*/  WARPSYNC.COLLECTIVE R15, `(.L_x_3179) ;  /* 0x000000000f087348 */ /* 0x000fea0003c00000 */
[----:B------:R0:W1:Y:S02]  /*2c080*/  SHFL.UP P6, R14, R13, R12, R11 ;  /* 0x0400000c0d0e7389 */ /* 0x00006400000c000b */
[----:B01----:R-:W-:Y:S01]  /*2c090*/  ENDCOLLECTIVE ;  /* 0x000000000000791b */ /* 0x003fe20003800000 */
.L_x_3179:
[----:B------:R-:W-:Y:S02]  /*2c0a0*/  MOV R12, 0x4 ;  /* 0x00000004000c7802 */ /* 0x000fe40000000f00 */
[----:B------:R-:W-:-:S05]  /*2c0b0*/  SEL R2, R14, RZ, P2 ;  /* 0x000000ff0e027207 */ /* 0x000fca0001000000 */
[----:B------:R-:W-:-:S04]  /*2c0c0*/  IMAD.IADD R2, R5, 0x1, R2 ;  /* 0x0000000105027824 */ /* 0x000fc800078e0202 */
[----:B------:R-:W-:-:S07]  /*2c0d0*/  IMAD.MOV.U32 R13, RZ, RZ, R2 ;  /* 0x000000ffff0d7224 */ /* 0x000fce00078e0002 */
[----:B------:R-:W-:Y:S05]  /*2c0e0*/  WARPSYNC.COLLECTIVE R15, `(.L_x_3180) ;  /* 0x000000000f087348 */ /* 0x000fea0003c00000 */
[----:B------:R0:W1:Y:S02]  /*2c0f0*/  SHFL.UP P6, R14, R13, R12, R11 ;  /* 0x0400000c0d0e7389 */ /* 0x00006400000c000b */
[----:B01----:R-:W-:Y:S01]  /*2c100*/  ENDCOLLECTIVE ;  /* 0x000000000000791b */ /* 0x003fe20003800000 */
.L_x_3180:
[----:B------:R-:W-:Y:S02]  /*2c110*/  MOV R12, 0x8 ;  /* 0x00000008000c7802 */ /* 0x000fe40000000f00 */
[----:B------:R-:W-:-:S05]  /*2c120*/  SEL R3, R14, RZ, P3 ;  /* 0x000000ff0e037207 */ /* 0x000fca0001800000 */
[----:B------:R-:W-:-:S04]  /*2c130*/  IMAD.IADD R3, R2, 0x1, R3 ;  /* 0x0000000102037824 */ /* 0x000fc800078e0203 */
[----:B------:R-:W-:-:S07]  /*2c140*/  IMAD.MOV.U32 R13, RZ, RZ, R3 ;  /* 0x000000ffff0d7224 */ /* 0x000fce00078e0003 */
[----:B------:R-:W-:Y:S05]  /*2c150*/  WARPSYNC.COLLECTIVE R15, `(.L_x_3181) ;  /* 0x000000000f087348 */ /* 0x000fea0003c00000 */
[----:B------:R0:W1:Y:S02]  /*2c160*/  SHFL.UP P6, R14, R13, R12, R11 ;  /* 0x0400000c0d0e7389 */ /* 0x00006400000c000b */
[----:B01----:R-:W-:Y:S01]  /*2c170*/  ENDCOLLECTIVE ;  /* 0x000000000000791b */ /* 0x003fe20003800000 */
.L_x_3181:
[----:B------:R-:W-:Y:S02]  /*2c180*/  MOV R12, 0x10 ;  /* 0x00000010000c7802 */ /* 0x000fe40000000f00 */
[----:B------:R-:W-:-:S05]  /*2c190*/  SEL R14, R14, RZ, P4 ;  /* 0x000000ff0e0e7207 */ /* 0x000fca0002000000 */
[----:B------:R-:W-:-:S04]  /*2c1a0*/  IMAD.IADD R5, R3, 0x1, R14 ;  /* 0x0000000103057824 */ /* 0x000fc800078e020e */
[----:B------:R-:W-:-:S07]  /*2c1b0*/  IMAD.MOV.U32 R13, RZ, RZ, R5 ;  /* 0x000000ffff0d7224 */ /* 0x000fce00078e0005 */
[----:B------:R-:W-:Y:S05]  /*2c1c0*/  WARPSYNC.COLLECTIVE R15, `(.L_x_3182) ;  /* 0x000000000f087348 */ /* 0x000fea0003c00000 */
[----:B------:R0:W1:Y:S02]  /*2c1d0*/  SHFL.UP P6, R14, R13, R12, R11 ;  /* 0x0400000c0d0e7389 */ /* 0x00006400000c000b */
[----:B01----:R-:W-:Y:S01]  /*2c1e0*/  ENDCOLLECTIVE ;  /* 0x000000000000791b */ /* 0x003fe20003800000 */
.L_x_3182:
        /* <DEDUP_REMOVED lines=8> */
.L_x_3183:
[----:B------:R-:W-:Y:S05]  /*2c270*/  BRA `(.L_x_3184) ;  /* 0xffffffa400e87947 */ /* 0x000fea000383ffff */
.L_x_3010:
[----:B------:R-:W-:Y:S01]  /*2c280*/  BSSY B0, `(.L_x_3185) ;  /* 0x0000007000007945 */ /* 0x000fe20003800000 */
[----:B------:R-:W-:Y:S01]  /*2c290*/  MOV R12, 0x1 ;  /* 0x00000001000c7802 */ /* 0x000fe20000000f00 */
[----:B-1----:R-:W-:Y:S02]  /*2c2a0*/  IMAD.MOV.U32 R11, RZ, RZ, RZ ;  /* 0x000000ffff0b7224 */ /* 0x002fe400078e00ff */
[----:B------:R-:W-:-:S07]  /*2c2b0*/  IMAD.MOV.U32 R15, RZ, RZ, -0x1 ;  /* 0xffffffffff0f7424 */ /* 0x000fce00078e00ff */
[----:B------:R-:W-:Y:S05]  /*2c2c0*/  WARPSYNC.COLLECTIVE R15, `(.L_x_3186) ;  /* 0x000000000f087348 */ /* 0x000fea0003c00000 */
[----:B------:R0:W1:Y:S02]  /*2c2d0*/  SHFL.UP P6, R14, R13, R12, R11 ;  /* 0x0400000c0d0e7389 */ /* 0x00006400000c000b */
[----:B01----:R-:W-:Y:S01]  /*2c2e0*/  ENDCOLLECTIVE ;  /* 0x000000000000791b */ /* 0x003fe20003800000 */
.L_x_3186:
[----:B------:R-:W-:Y:S05]  /*2c2f0*/  BSYNC B0 ;  /* 0x0000000000007941 */ /* 0x000fea0003800000 */
.L_x_3185:
[----:B------:R-:W-:Y:S01]  /*2c300*/  SEL R14, R14, RZ, P1 ;  /* 0x000000ff0e0e7207 */ /* 0x000fe20000800000 */
[----:B------:R-:W-:Y:S01]  /*2c310*/  IMAD.MOV.U32 R12, RZ, RZ, 0x2 ;  /* 0x00000002ff0c7424 */ /* 0x000fe200078e00ff */
[----:B------:R-:W-:Y:S01]  /*2c320*/  MOV R15, 0xffffffff ;  /* 0xffffffff000f7802 */ /* 0x000fe20000000f00 */
[----:B------:R-:W-:Y:S01]  /*2c330*/  IMAD.MOV.U32 R11, RZ, RZ, RZ ;  /* 0x000000ffff0b7224 */ /* 0x000fe200078e00ff */
[----:B------:R-:W-:-:S07]  /*2c340*/  IADD3 R13, R13, R14, RZ ;  /* 0x0000000e0d0d7210 */ /* 0x000fce0007ffe0ff */
[----:B------:R-:W-:Y:S05]  /*2c350*/  WARPSYNC.COLLECTIVE R15, `(.L_x_3187) ;  /* 0x000000000f087348 */ /* 0x000fea0003c00000 */
[----:B------:R0:W1:Y:S02]  /*2c360*/  SHFL.UP P6, R14, R13, R12, R11 ;  /* 0x0400000c0d0e7389 */ /* 0x00006400000c000b */
[----:B01----:R-:W-:Y:S01]  /*2c370*/  ENDCOLLECTIVE ;  /* 0x000000000000791b */ /* 0x003fe20003800000 */
.L_x_3187:
[----:B------:R-:W-:Y:S02]  /*2c380*/  MOV R12, 0x4 ;  /* 0x00000004000c7802 */ /* 0x000fe40000000f00 */
[----:B------:R-:W-:-:S05]  /*2c390*/  SEL R2, R14, RZ, P2 ;  /* 0x000000ff0e027207 */ /* 0x000fca0001000000 */
[----:B------:R-:W-:-:S04]  /*2c3a0*/  IMAD.IADD R2, R13, 0x1, R2 ;  /* 0x000000010d027824 */ /* 0x000fc800078e0202 */
[----:B------:R-:W-:-:S07]  /*2c3b0*/  IMAD.MOV.U32 R13, RZ, RZ, R2 ;  /* 0x000000ffff0d7224 */ /* 0x000fce00078e0002 */
[----:B------:R-:W-:Y:S05]  /*2c3c0*/  WARPSYNC.COLLECTIVE R15, `(.L_x_3188) ;  /* 0x000000000f087348 */ /* 0x000fea0003c00000 */
[----:B------:R0:W1:Y:S02]  /*2c3d0*/  SHFL.UP P6, R14, R13, R12, R11 ;  /* 0x0400000c0d0e7389 */ /* 0x00006400000c000b */
[----:B01----:R-:W-:Y:S01]  /*2c3e0*/  ENDCOLLECTIVE ;  /* 0x000000000000791b */ /* 0x003fe20003800000 */
.L_x_3188:
[----:B------:R-:W-:Y:S02]  /*2c3f0*/  MOV R12, 0x8 ;  /* 0x00000008000c7802 */ /* 0x000fe40000000f00 */
[----:B------:R-:W-:-:S05]  /*2c400*/  SEL R3, R14, RZ, P3 ;  /* 0x000000ff0e037207 */ /* 0x000fca0001800000 */
[----:B------:R-:W-:-:S04]  /*2c410*/  IMAD.IADD R3, R2, 0x1, R3 ;  /* 0x0000000102037824 */ /* 0x000fc800078e0203 */
[----:B------:R-:W-:-:S07]  /*2c420*/  IMAD.MOV.U32 R13, RZ, RZ, R3 ;  /* 0x000000ffff0d7224 */ /* 0x000fce00078e0003 */
[----:B------:R-:W-:Y:S05]  /*2c430*/  WARPSYNC.COLLECTIVE R15, `(.L_x_3189) ;  /* 0x000000000f087348 */ /* 0x000fea0003c00000 */
[----:B------:R0:W1:Y:S02]  /*2c440*/  SHFL.UP P6, R14, R13, R12, R11 ;  /* 0x0400000c0d0e7389 */ /* 0x00006400000c000b */
[----:B01----:R-:W-:Y:S01]  /*2c450*/  ENDCOLLECTIVE ;  /* 0x000000000000791b */ /* 0x003fe20003800000 */
.L_x_3189:
[----:B------:R-:W-:Y:S02]  /*2c460*/  MOV R12, 0x10 ;  /* 0x00000010000c7802 */ /* 0x000fe40000000f00 */
[----:B------:R-:W-:-:S05]  /*2c470*/  SEL R14, R14, RZ, P4 ;  /* 0x000000ff0e0e7207 */ /* 0x000fca0002000000 */
[----:B------:R-:W-:-:S04]  /*2c480*/  IMAD.IADD R5, R3, 0x1, R14 ;  /* 0x0000000103057824 */ /* 0x000fc800078e020e */
[----:B------:R-:W-:-:S07]  /*2c490*/  IMAD.MOV.U32 R13, RZ, RZ, R5 ;  /* 0x000000ffff0d7224 */ /* 0x000fce00078e0005 */
[----:B------:R-:W-:Y:S05]  /*2c4a0*/  WARPSYNC.COLLECTIVE R15, `(.L_x_3190) ;  /* 0x000000000f087348 */ /* 0x000fea0003c00000 */
[----:B------:R0:W1:Y:S02]  /*2c4b0*/  SHFL.UP P6, R14, R13, R12, R11 ;  /* 0x0400000c0d0e7389 */ /* 0x00006400000c000b */
[----:B01----:R-:W-:Y:S01]  /*2c4c0*/  ENDCOLLECTIVE ;  /* 0x000000000000791b */ /* 0x003fe20003800000 */
.L_x_3190:
        /* <DEDUP_REMOVED lines=8> */
.L_x_3191:
[----:B------:R-:W-:Y:S05]  /*2c550*/  BRA `(.L_x_3192) ;  /* 0xffffffa400d47947 */ /* 0x000fea000383ffff */
.L_x_3012:
[----:B------:R-:W-:Y:S01]  /*2c560*/  BSSY B0, `(.L_x_3193) ;  /* 0x0000006000007945 */ /* 0x000fe20003800000 */
[----:B------:R-:W-:Y:S01]  /*2c570*/  PLOP3.LUT P6, PT, P6, PT, PT, 0x8, 0x0 ;  /* 0x000000000000781c */ /* 0x000fe200037ce170 */
[----:B------:R-:W-:-:S12]  /*2c580*/  IMAD.MOV.U32 R15, RZ, RZ, -0x1 ;  /* 0xffffffffff0f7424 */ /* 0x000fd800078e00ff */
[----:B01----:R-:W-:Y:S05]  /*2c590*/  WARPSYNC.COLLECTIVE R15, `(.L_x_3194) ;  /* 0x000000000f087348 */ /* 0x003fea0003c00000 */
[----:B------:R-:W-:Y:S01]  /*2c5a0*/  VOTE.ANY R14, PT, P6 ;  /* 0x00000000000e7806 */ /* 0x000fe200030e0100 */
[----:B01----:R-:W-:Y:S06]  /*2c5b0*/  ENDCOLLECTIVE ;  /* 0x000000000000791b */ /* 0x003fec0003800000 */
.L_x_3194:
[----:B------:R-:W-:Y:S05]  /*2c5c0*/  BSYNC B0 ;  /* 0x0000000000007941 */ /* 0x000fea0003800000 */
.L_x_3193:
[----:B------:R-:W-:Y:S01]  /*2c5d0*/  MOV R3, R14 ;  /* 0x0000000e00037202 */ /* 0x000fe20000000f00 */
[----:B------:R-:W-:Y:S01]  /*2c5e0*/  IMAD.MOV.U32 R13, RZ, RZ, R17 ;  /* 0x000000ffff0d7224 */ /* 0x000fe200078e0011 */
[----:B------:R-:W-:Y:S01]  /*2c5f0*/  MOV R15, 0xffffffff ;  /* 0xffffffff000f7802 */ /* 0x000fe20000000f00 */
[----:B------:R-:W-:Y:S01]  /*2c600*/  IMAD.MOV.U32 R11, RZ, RZ, 0x1f ;  /* 0x0000001fff0b7424 */ /* 0x000fe200078e00ff */
[----:B------:R0:W1:Y:S06]  /*2c610*/  POPC R12, R3 ;  /* 0x00000003000c7309 */ /* 0x00006c0000000000 */
[----:B01----:R-:W-:Y:S05]  /*2c620*/  WARPSYNC.COLLECTIVE R15, `(.L_x_3195) ;  /* 0x000000000f087348 */ /* 0x003fea0003c00000 */
[----:B-1----:R1:W2:Y:S02]  /*2c630*/  SHFL.IDX P6, R14, R13, R12, R11 ;  /* 0x0000000c0d0e7389 */ /* 0x0022a400000c000b */
[----:B012---:R-:W-:Y:S01]  /*2c640*/  ENDCOLLECTIVE ;  /* 0x000000000000791b */ /* 0x007fe20003800000 */
.L_x_3195:
[----:B------:R-:W-:Y:S02]  /*2c650*/  IMAD.IADD R19, R12, 0x1, R19 ;  /* 0x000000010c137824 */ /* 0x000fe400078e0213 */
[----:B------:R-:W-:Y:S02]  /*2c660*/  IMAD.MOV.U32 R13, RZ, RZ, R4 ;  /* 0x000000ffff0d7224 */ /* 0x000fe400078e0004 */
[----:B------:R-:W-:-:S07]  /*2c670*/  IMAD.MOV.U32 R17, RZ, RZ, R14 ;  /* 0x000000ffff117224 */ /* 0x000fce00078e000e */
[----:B------:R-:W-:Y:S05]  /*2c680*/  WARPSYNC.COLLECTIVE R15, `(.L_x_3196) ;  /* 0x000000000f087348 */ /* 0x000fea0003c00000 */
[----:B------:R0:W1:Y:S02]  /*2c690*/  SHFL.IDX P6, R14, R13, R12, R11 ;  /* 0x0000000c0d0e7389 */ /* 0x00006400000c000b */
[----:B01----:R-:W-:Y:S01]  /*2c6a0*/  ENDCOLLECTIVE ;  /* 0x000000000000791b */ /* 0x003fe20003800000 */
.L_x_3196:
[----:B------:R-:W-:Y:S01]  /*2c6b0*/  MOV R4, R14 ;  /* 0x0000000e00047202 */ /* 0x000fe20000000f00 */
[----:B------:R-:W-:Y:S06]  /*2c6c0*/  BRA `(.L_x_3197) ;  /* 0xffffffa400b87947 */ /* 0x000fec000383ffff */
.L_x_3014:
[----:B------:R-:W-:Y:S01]  /*2c6d0*/  BSSY B0, `(.L_x_3198) ;  /* 0x0000007000007945 */ /* 0x000fe20003800000 */
[----:B------:R-:W-:Y:S01]  /*2c6e0*/  IMAD.MOV.U32 R13, RZ, RZ, R2 ;  /* 0x000000ffff0d7224 */ /* 0x000fe200078e0002 */
[----:B-1----:R-:W-:Y:S01]  /*2c6f0*/  MOV R11, 0x1f ;  /* 0x0000001f000b7802 */ /* 0x002fe20000000f00 */
[----:B------:R-:W-:-:S07]  /*2c700*/  IMAD.MOV.U32 R15, RZ, RZ, -0x1 ;  /* 0xffffffffff0f7424 */ /* 0x000fce00078e00ff */
[----:B0--34-:R-:W-:Y:S05]  /*2c710*/  WARPSYNC.COLLECTIVE R15, `(.L_x_3199) ;  /* 0x000000000f087348 */ /* 0x019fea0003c00000 */
[----:B------:R1:W2:Y:S02]  /*2c720*/  SHFL.IDX P6, R14, R13, R12, R11 ;  /* 0x0000000c0d0e7389 */ /* 0x0002a400000c000b */
[----:B01234-:R-:W-:Y:S01]  /*2c730*/  ENDCOLLECTIVE ;  /* 0x000000000000791b */ /* 0x01ffe20003800000 */
.L_x_3199:
[----:B------:R-:W-:Y:S05]  /*2c740*/  BSYNC B0 ;  /* 0x0000000000007941 */ /* 0x000fea0003800000 */
.L_x_3198:
[----:B------:R-:W-:Y:S01]  /*2c750*/  IMAD.MOV.U32 R6, RZ, RZ, R14 ;  /* 0x000000ffff067224 */ /* 0x000fe200078e000e */
[----:B------:R-:W-:Y:S06]  /*2c760*/  BRA `(.L_x_3013) ;  /* 0xffffffa400a87947 */ /* 0x000fec000383ffff */
.L_x_3020:
[----:B0-----:R0:W2:Y:S02]  /*2c770*/  SYNCS.PHASECHK.TRANS64.TRYWAIT P0, [R7+URZ+0x30820], R0 ;  /* 0x03082000070075a7 */ /* 0x0010a4000800017f */
[----:B--2---:R-:W-:Y:S05]  /*2c780*/  @!P0 NANOSLEEP.SYNCS 0x989680 ;  /* 0x009896800000895d */ /* 0x004fea0003900000 */
[----:B------:R-:W2:Y:S02]  /*2c790*/  @!P0 SYNCS.PHASECHK.TRANS64 P0, [R7+URZ+0x30820], R0 ;  /* 0x03082000070085a7 */ /* 0x000ea4000800007f */
[----:B--2---:R-:W-:Y:S05]  /*2c7a0*/  @!P0 BRA `(.L_x_3020) ;  /* 0xfffffffc00f08947 */ /* 0x004fea000383ffff */
[----:B------:R-:W-:Y:S05]  /*2c7b0*/  BRA `(.L_x_3200) ;  /* 0xffffffb000007947 */ /* 0x000fea000383ffff */
.L_x_3021:
[----:B------:R-:W2:Y:S01]  /*2c7c0*/  S2R R2, SR_TID.X ;  /* 0x0000000000027919 */ /* 0x000ea20000002100 */
[----:B------:R-:W-:Y:S01]  /*2c7d0*/  BSSY B0, `(.L_x_3201) ;  /* 0x000000a000007945 */ /* 0x000fe20003800000 */
[----:B------:R-:W-:Y:S01]  /*2c7e0*/  IMAD.MOV.U32 R12, RZ, RZ, RZ ;  /* 0x000000ffff0c7224 */ /* 0x000fe200078e00ff */
[----:B------:R-:W-:Y:S01]  /*2c7f0*/  MOV R15, 0xffffffff ;  /* 0xffffffff000f7802 */ /* 0x000fe20000000f00 */
[----:B-1----:R-:W-:Y:S01]  /*2c800*/  IMAD.MOV.U32 R11, RZ, RZ, 0x1f ;  /* 0x0000001fff0b7424 */ /* 0x002fe200078e00ff */
[----:B--2---:R-:W-:-:S04]  /*2c810*/  SHF.R.U32.HI R2, RZ, 0x5, R2 ;  /* 0x00000005ff027819 */ /* 0x004fc80000011602 */
[----:B------:R-:W-:-:S04]  /*2c820*/  LOP3.LUT R2, R2, 0x3, RZ, 0xc0, !PT ;  /* 0x0000000302027812 */ /* 0x000fc800078ec0ff */
[----:B------:R-:W-:-:S07]  /*2c830*/  MOV R13, R2 ;  /* 0x00000002000d7202 */ /* 0x000fce0000000f00 */
[----:B0-----:R-:W-:Y:S05]  /*2c840*/  WARPSYNC.COLLECTIVE R15, `(.L_x_3202) ;  /* 0x000000000f087348 */ /* 0x001fea0003c00000 */
[----:B------:R1:W2:Y:S02]  /*2c850*/  SHFL.IDX P6, R14, R13, R12, R11 ;  /* 0x0000000c0d0e7389 */ /* 0x0002a400000c000b */
[----:B012---:R-:W-:Y:S01]  /*2c860*/  ENDCOLLECTIVE ;  /* 0x000000000000791b */ /* 0x007fe20003800000 */
.L_x_3202:
[----:B------:R-:W-:Y:S05]  /*2c870*/  BSYNC B0 ;  /* 0x0000000000007941 */ /* 0x000fea0003800000 */
.L_x_3201:
[----:B------:R-:W-:Y:S05]  /*2c880*/  BRA `(.L_x_3203) ;  /* 0xffffffac00e87947 */ /* 0x000fea000383ffff */
.L_x_3022:
[----:B------:R-:W-:Y:S01]  /*2c890*/  BSSY B0, `(.L_x_3204) ;  /* 0x0000006000007945 */ /* 0x000fe20003800000 */
[----:B------:R-:W-:-:S07]  /*2c8a0*/  IMAD.MOV.U32 R15, RZ, RZ, -0x1 ;  /* 0xffffffffff0f7424 */ /* 0x000fce00078e00ff */
[----:B01----:R-:W-:Y:S05]  /*2c8b0*/  WARPSYNC.COLLECTIVE R15, `(.L_x_3205) ;  /* 0x000000000f0c7348 */ /* 0x003fea0003c00000 */
[----:B------:R-:W-:Y:S02]  /*2c8c0*/  ELECT P6, UR62, PT ;  /* 0x00000000003e782f */ /* 0x000fe400038c0000 */
[----:B------:R-:W-:Y:S01]  /*2c8d0*/  MOV R14, UR62 ;  /* 0x0000003e000e7c02 */ /* 0x000fe20008000f00 */
[----:B01----:R-:W-:Y:S10]  /*2c8e0*/  ENDCOLLECTIVE ;  /* 0x000000000000791b */ /* 0x003ff40003800000 */
.L_x_3205:
[----:B------:R-:W-:Y:S05]  /*2c8f0*/  BSYNC B0 ;  /* 0x0000000000007941 */ /* 0x000fea0003800000 */
.L_x_3204:
[----:B------:R-:W-:Y:S05]  /*2c900*/  BRA `(.L_x_3206) ;  /* 0xffffffac00dc7947 */ /* 0x000fea000383ffff */
.L_x_3024:
[----:B0-----:R0:W2:Y:S02]  /*2c910*/  SYNCS.PHASECHK.TRANS64.TRYWAIT P1, [R5+URZ+0x30840], R0 ;  /* 0x03084000050075a7 */ /* 0x0010a4000802017f */
[----:B--2---:R-:W-:Y:S05]  /*2c920*/  @!P1 NANOSLEEP.SYNCS 0x989680 ;  /* 0x009896800000995d */ /* 0x004fea0003900000 */
[----:B------:R-:W2:Y:S02]  /*2c930*/  @!P1 SYNCS.PHASECHK.TRANS64 P1, [R5+URZ+0x30840], R0 ;  /* 0x03084000050095a7 */ /* 0x000ea4000802007f */
[----:B--2---:R-:W-:Y:S05]  /*2c940*/  @!P1 BRA `(.L_x_3024) ;  /* 0xfffffffc00f09947 */ /* 0x004fea000383ffff */
[----:B------:R-:W-:Y:S05]  /*2c950*/  BRA `(.L_x_3207) ;  /* 0xffffffb000047947 */ /* 0x000fea000383ffff */
.L_x_3026:
[----:B--2---:R2:W3:Y:S02]  /*2c960*/  SYNCS.PHASECHK.TRANS64.TRYWAIT P1, [R3+URZ+0x30840], R2 ;  /* 0x03084002030075a7 */ /* 0x0044e4000802017f */
[----:B---3--:R-:W-:Y:S05]  /*2c970*/  @!P1 NANOSLEEP.SYNCS 0x989680 ;  /* 0x009896800000995d */ /* 0x008fea0003900000 */
[----:B------:R-:W3:Y:S02]  /*2c980*/  @!P1 SYNCS.PHASECHK.TRANS64 P1, [R3+URZ+0x30840], R2 ;  /* 0x03084002030095a7 */ /* 0x000ee4000802007f */
[----:B---3--:R-:W-:Y:S05]  /*2c990*/  @!P1 BRA `(.L_x_3026) ;  /* 0xfffffffc00f09947 */ /* 0x008fea000383ffff */
[----:B------:R-:W-:Y:S05]  /*2c9a0*/  BRA `(.L_x_3208) ;  /* 0xffffffb000107947 */ /* 0x000fea000383ffff */
.L_x_3028:
[----:B---3--:R3:W4:Y:S02]  /*2c9b0*/  SYNCS.PHASECHK.TRANS64.TRYWAIT P1, [R5+URZ+0x30860], R0 ;  /* 0x03086000050075a7 */ /* 0x008724000802017f */
[----:B----4-:R-:W-:Y:S05]  /*2c9c0*/  @!P1 NANOSLEEP.SYNCS 0x989680 ;  /* 0x009896800000995d */ /* 0x010fea0003900000 */
[----:B------:R-:W4:Y:S02]  /*2c9d0*/  @!P1 SYNCS.PHASECHK.TRANS64 P1, [R5+URZ+0x30860], R0 ;  /* 0x03086000050095a7 */ /* 0x000f24000802007f */
[----:B----4-:R-:W-:Y:S05]  /*2c9e0*/  @!P1 BRA `(.L_x_3028) ;  /* 0xfffffffc00f09947 */ /* 0x010fea000383ffff */
[----:B------:R-:W-:Y:S05]  /*2c9f0*/  BRA `(.L_x_3209) ;  /* 0xffffffb0000c7947 */ /* 0x000fea000383ffff */
.L_x_3210:
        /* <DEDUP_REMOVED lines=16> */
.L_x_3219:


//--------------------- .nv.global.init           --------------------------
	.section	.nv.global.init,"aw",@progbits
.nv.global.init:
	.type		$str$23,@object
	.size		$str$23,($str$24 - $str$23)
$str$23:
        /*0000*/ 	.byte	0x28, 0x61, 0x64, 0x64, 0x72, 0x65, 0x73, 0x73, 0x20, 0x26, 0x20, 0x6d, 0x61, 0x73, 0x6b, 0x29
        /*0010*/ 	.byte	0x20, 0x3d, 0x3d, 0x20, 0x30, 0x00
	.type		$str$24,@object
	.size		$str$24,(__unnamed_5 - $str$24)
$str$24:
        /*0016*/ 	.byte	0x2f, 0x74, 0x6d, 0x70, 0x2f, 0x6f, 0x73, 0x73, 0x5f, 0x6b, 0x65, 0x72, 0x6e, 0x65, 0x6c, 0x73
        /*0026*/ 	.byte	0x5f, 0x73, 0x72, 0x63, 0x2f, 0x66, 0x6c, 0x61, 0x73, 0x68, 0x5f, 0x61, 0x74, 0x74, 0x65, 0x6e
        /*0036*/ 	.byte	0x74, 0x69, 0x6f, 0x6e, 0x2f, 0x63, 0x73, 0x72, 0x63, 0x2f, 0x63, 0x75, 0x74, 0x6c, 0x61, 0x73
        /*0046*/ 	.byte	0x73, 0x2f, 0x69, 0x6e, 0x63, 0x6c, 0x75, 0x64, 0x65, 0x2f, 0x63, 0x75, 0x74, 0x65, 0x2f, 0x70
        /*0056*/ 	.byte	0x6f, 0x69, 0x6e, 0x74, 0x65, 0x72, 0x5f, 0x66, 0x6c, 0x61, 0x67, 0x67, 0x65, 0x64, 0x2e, 0x68
        /*0066*/ 	.byte	0x70, 0x70, 0x00
	.type		__unnamed_5,@object
	.size		__unnamed_5,(__unnamed_4 - __unnamed_5)
__unnamed_5:
        /* <DEDUP_REMOVED lines=24> */
	.type		__unnamed_4,@object
	.size		__unnamed_4,(__unnamed_3 - __unnamed_4)
__unnamed_4:
        /* <DEDUP_REMOVED lines=24> */
	.type		__unnamed_3,@object
	.size		__unnamed_3,(__unnamed_2 - __unnamed_3)
__unnamed_3:
        /* <DEDUP_REMOVED lines=29> */
	.type		__unnamed_2,@object
	.size		__unnamed_2,(__unnamed_1 - __unnamed_2)
__unnamed_2:
        /* <DEDUP_REMOVED lines=29> */
	.type		__unnamed_1,@object
	.size		__unnamed_1,(.L_0 - __unnamed_1)
__unnamed_1:
        /* <DEDUP_REMOVED lines=28> */
        /*08c1*/ 	.byte	0x31, 0x38, 0x34, 0x33, 0x32, 0x3e, 0x3e, 0x3e, 0x3e, 0x3e, 0x20, 0x26, 0x5d, 0x00
.L_0:


//--------------------- .nv.shared._ZN7cutlass13device_kernelIN5flash11enable_sm90INS1_16FlashAttnFwdSm90INS1_25CollectiveMainloopFwdSm90ILi2EN4cute5tupleIJNS5_1CILi1EEES8_S8_EEENS6_IJNS7_ILi128EEENS7_ILi96EEENS7_ILi192EEEEEELi192ENS_6half_tEfNS_4arch4Sm90ELb0ELb0ELb1ELb0ELb1ELb0ELb0ELb1ELb1ELb1ELb1ELb0EEENS1_21CollectiveEpilogueFwdINS6_IJSA_SC_SB_EEES9_SE_SG_Li256ELb0ELb1ELb1ELb0EEENS1_19SingleTileSchedulerILb0ELb1ELb1ELi128EEEEEEEEEvNT_6ParamsE --------------------------
	.section	.nv.shared._ZN7cutlass13device_kernelIN5flash11enable_sm90INS1_16FlashAttnFwdSm90INS1_25CollectiveMainloopFwdSm90ILi2EN4cute5tupleIJNS5_1CILi1EEES8_S8_EEENS6_IJNS7_ILi128EEENS7_ILi96EEENS7_ILi192EEEEEELi192ENS_6half_tEfNS_4arch4Sm90ELb0ELb0ELb1ELb0ELb1ELb0ELb0ELb1ELb1ELb1ELb1ELb0EEENS1_21CollectiveEpilogueFwdINS6_IJSA_SC_SB_EEES9_SE_SG_Li256ELb0ELb1ELb1ELb0EEENS1_19SingleTileSchedulerILb0ELb1ELb1ELi128EEEEEEEEEvNT_6ParamsE,"aw",@nobits
	.sectionflags	@""
	.align	16
	.zero		1024


//--------------------- .nv.shared.reserved.0     --------------------------
	.section	.nv.shared.reserved.0,"aw",@nobits
	.weak		__nv_reservedSMEM_offset_0_alias
	.size		__nv_reservedSMEM_offset_0_alias, 0, 0
	.other		__nv_reservedSMEM_offset_0_alias,@"STO_CUDA_RESERVED_SHARED STV_DEFAULT"
__nv_reservedSMEM_offset_0_alias:
	.zero		0


//--------------------- .nv.global                --------------------------
	.section	.nv.global,"aw",@nobits
.nv.global:
	.type		_ZN86_INTERNAL_1eebed80_50_flash_fwd_hdim192_fp16_paged_split_softcap_sm90_cu_1f2e7571_31744cute1_E,@object
	.size		_ZN86_INTERNAL_1eebed80_50_flash_fwd_hdim192_fp16_paged_split_softcap_sm90_cu_1f2e7571_31744cute1_E,(_ZN86_INTERNAL_1eebed80_50_flash_fwd_hdim192_fp16_paged_split_softcap_sm90_cu_1f2e7571_31744cuda3std3__45__cpo6cbeginE - _ZN86_INTERNAL_1eebed80_50_flash_fwd_hdim192_fp16_paged_split_softcap_sm90_cu_1f2e7571_31744cute1_E)
_ZN86_INTERNAL_1eebed80_50_flash_fwd_hdim192_fp16_paged_split_softcap_sm90_cu_1f2e7571_31744cute1_E:
	.zero		1
	.type		_ZN86_INTERNAL_1eebed80_50_flash_fwd_hdim192_fp16_paged_split_softcap_sm90_cu_1f2e7571_31744cuda3std3__45__cpo6cbeginE,@object
	.size		_ZN86_INTERNAL_1eebed80_50_flash_fwd_hdim192_fp16_paged_split_softcap_sm90_cu_1f2e7571_31744cuda3std3__45__cpo6cbeginE,(_ZN86_INTERNAL_1eebed80_50_flash_fwd_hdim192_fp16_paged_split_softcap_sm90_cu_1f2e7571_31744cuda3std3__48in_placeE - _ZN86_INTERNAL_1eebed80_50_flash_fwd_hdim192_fp16_paged_split_softcap_sm90_cu_1f2e7571_31744cuda3std3__45__cpo6cbeginE)
_ZN86_INTERNAL_1eebed80_50_flash_fwd_hdim192_fp16_paged_split_softcap_sm90_cu_1f2e7571_31744cuda3std3__45__cpo6cbeginE:
	.zero		1
	.type		_ZN86_INTERNAL_1eebed80_50_flash_fwd_hdim192_fp16_paged_split_softcap_sm90_cu_1f2e7571_31744cuda3std3__48in_placeE,@object
	.size		_ZN86_INTERNAL_1eebed80_50_flash_fwd_hdim192_fp16_paged_split_softcap_sm90_cu_1f2e7571_31744cuda3std3__48in_placeE,(_ZN86_INTERNAL_1eebed80_50_flash_fwd_hdim192_fp16_paged_split_softcap_sm90_cu_1f2e7571_31744cuda3std6ranges3__45__cpo9iter_moveE - _ZN86_INTERNAL_1eebed80_50_flash_fwd_hdim192_fp16_paged_split_softcap_sm90_cu_1f2e7571_31744cuda3std3__48in_placeE)
_ZN86_INTERNAL_1eebed80_50_flash_fwd_hdim192_fp16_paged_split_softcap_sm90_cu_1f2e7571_31744cuda3std3__48in_placeE:
	.zero		1
	.type		_ZN86_INTERNAL_1eebed80_50_flash_fwd_hdim192_fp16_paged_split_softcap_sm90_cu_1f2e7571_31744cuda3std6ranges3__45__cpo9iter_moveE,@object
	.size		_ZN86_INTERNAL_1eebed80_50_flash_fwd_hdim192_fp16_paged_split_softcap_sm90_cu_1f2e7571_31744cuda3std6ranges3__45__cpo9iter_moveE,(_ZN86_INTERNAL_1eebed80_50_flash_fwd_hdim192_fp16_paged_split_softcap_sm90_cu_1f2e7571_31744cuda3std3__45__cpo5beginE - _ZN86_INTERNAL_1eebed80_50_flash_fwd_hdim192_fp16_paged_split_softcap_sm90_cu_1f2e7571_31744cuda3std6ranges3__45__cpo9iter_moveE)
_ZN86_INTERNAL_1eebed80_50_flash_fwd_hdim192_fp16_paged_split_softcap_sm90_cu_1f2e7571_31744cuda3std6ranges3__45__cpo9iter_moveE:
	.zero		1
	.type		_ZN86_INTERNAL_1eebed80_50_flash_fwd_hdim192_fp16_paged_split_softcap_sm90_cu_1f2e7571_31744cuda3std3__45__cpo5beginE,@object
	.size		_ZN86_INTERNAL_1eebed80_50_flash_fwd_hdim192_fp16_paged_split_softcap_sm90_cu_1f2e7571_31744cuda3std3__45__cpo5beginE,(_ZN86_INTERNAL_1eebed80_50_flash_fwd_hdim192_fp16_paged_split_softcap_sm90_cu_1f2e7571_31744cuda3std3__488_GLOBAL__N__1eebed80_50_flash_fwd_hdim192_fp16_paged_split_softcap_sm90_cu_1f2e7571_31746ignoreE - _ZN86_INTERNAL_1eebed80_50_flash_fwd_hdim192_fp16_paged_split_softcap_sm90_cu_1f2e7571_31744cuda3std3__45__cpo5beginE)
_ZN86_INTERNAL_1eebed80_50_flash_fwd_hdim192_fp16_paged_split_softcap_sm90_cu_1f2e7571_31744cuda3std3__45__cpo5beginE:
	.zero		1
	.type		_ZN86_INTERNAL_1eebed80_50_flash_fwd_hdim192_fp16_paged_split_softcap_sm90_cu_1f2e7571_31744cuda3std3__488_GLOBAL__N__1eebed80_50_flash_fwd_hdim192_fp16_paged_split_softcap_sm90_cu_1f2e7571_31746ignoreE,@object
	.size		_ZN86_INTERNAL_1eebed80_50_flash_fwd_hdim192_fp16_paged_split_softcap_sm90_cu_1f2e7571_31744cuda3std3__488_GLOBAL__N__1eebed80_50_flash_fwd_hdim192_fp16_paged_split_softcap_sm90_cu_1f2e7571_31746ignoreE,(_ZN86_INTERNAL_1eebed80_50_flash_fwd_hdim192_fp16_paged_split_softcap_sm90_cu_1f2e7571_31744cute7productE - _ZN86_INTERNAL_1eebed80_50_flash_fwd_hdim192_fp16_paged_split_softcap_sm90_cu_1f2e7571_31744cuda3std3__488_GLOBAL__N__1eebed80_50_flash_fwd_hdim192_fp16_paged_split_softcap_sm90_cu_1f2e7571_31746ignoreE)
_ZN86_INTERNAL_1eebed80_50_flash_fwd_hdim192_fp16_paged_split_softcap_sm90_cu_1f2e7571_31744cuda3std3__488_GLOBAL__N__1eebed80_50_flash_fwd_hdim192_fp16_paged_split_softcap_sm90_cu_1f2e7571_31746ignoreE:
	.zero		1
	.type		_ZN86_INTERNAL_1eebed80_50_flash_fwd_hdim192_fp16_paged_split_softcap_sm90_cu_1f2e7571_31744cute7productE,@object
	.size		_ZN86_INTERNAL_1eebed80_50_flash_fwd_hdim192_fp16_paged_split_softcap_sm90_cu_1f2e7571_31744cute7productE,(_ZN86_INTERNAL_1eebed80_50_flash_fwd_hdim192_fp16_paged_split_softcap_sm90_cu_1f2e7571_31744cuda3std3__45__cpo3endE - _ZN86_INTERNAL_1eebed80_50_flash_fwd_hdim192_fp16_paged_split_softcap_sm90_cu_1f2e7571_31744cute7productE)
_ZN86_INTERNAL_1eebed80_50_flash_fwd_hdim192_fp16_paged_split_softcap_sm90_cu_1f2e7571_31744cute7productE:
	.zero		1
	.type		_ZN86_INTERNAL_1eebed80_50_flash_fwd_hdim192_fp16_paged_split_softcap_sm90_cu_1f2e7571_31744cuda3std3__45__cpo3endE,@object
	.size		_ZN86_INTERNAL_1eebed80_50_flash_fwd_hdim192_fp16_paged_split_softcap_sm90_cu_1f2e7571_31744cuda3std3__45__cpo3endE,(_ZN86_INTERNAL_1eebed80_50_flash_fwd_hdim192_fp16_paged_split_softcap_sm90_cu_1f2e7571_31744cuda3std3__419piecewise_constructE - _ZN86_INTERNAL_1eebed80_50_flash_fwd_hdim192_fp16_paged_split_softcap_sm90_cu_1f2e7571_31744cuda3std3__45__cpo3endE)
_ZN86_INTERNAL_1eebed80_50_flash_fwd_hdim192_fp16_paged_split_softcap_sm90_cu_1f2e7571_31744cuda3std3__45__cpo3endE:
	.zero		1
	.type		_ZN86_INTERNAL_1eebed80_50_flash_fwd_hdim192_fp16_paged_split_softcap_sm90_cu_1f2e7571_31744cuda3std3__419piecewise_constructE,@object
	.size		_ZN86_INTERNAL_1eebed80_50_flash_fwd_hdim192_fp16_paged_split_softcap_sm90_cu_1f2e7571_31744cuda3std3__419piecewise_constructE,(_ZN86_INTERNAL_1eebed80_50_flash_fwd_hdim192_fp16_paged_split_softcap_sm90_cu_1f2e7571_31744cuda3std3__45__cpo4cendE - _ZN86_INTERNAL_1eebed80_50_flash_fwd_hdim192_fp16_paged_split_softcap_sm90_cu_1f2e7571_31744cuda3std3__419piecewise_constructE)
_ZN86_INTERNAL_1eebed80_50_flash_fwd_hdim192_fp16_paged_split_softcap_sm90_cu_1f2e7571_31744cuda3std3__419piecewise_constructE:
	.zero		1
	.type		_ZN86_INTERNAL_1eebed80_50_flash_fwd_hdim192_fp16_paged_split_softcap_sm90_cu_1f2e7571_31744cuda3std3__45__cpo4cendE,@object
	.size		_ZN86_INTERNAL_1eebed80_50_flash_fwd_hdim192_fp16_paged_split_softcap_sm90_cu_1f2e7571_31744cuda3std3__45__cpo4cendE,(_ZN86_INTERNAL_1eebed80_50_flash_fwd_hdim192_fp16_paged_split_softcap_sm90_cu_1f2e7571_31744cuda3std6ranges3__45__cpo4swapE - _ZN86_INTERNAL_1eebed80_50_flash_fwd_hdim192_fp16_paged_split_softcap_sm90_cu_1f2e7571_31744cuda3std3__45__cpo4cendE)
_ZN86_INTERNAL_1eebed80_50_flash_fwd_hdim192_fp16_paged_split_softcap_sm90_cu_1f2e7571_31744cuda3std3__45__cpo4cendE:
	.zero		1
	.type		_ZN86_INTERNAL_1eebed80_50_flash_fwd_hdim192_fp16_paged_split_softcap_sm90_cu_1f2e7571_31744cuda3std6ranges3__45__cpo4swapE,@object
	.size		_ZN86_INTERNAL_1eebed80_50_flash_fwd_hdim192_fp16_paged_split_softcap_sm90_cu_1f2e7571_31744cuda3std6ranges3__45__cpo4swapE,(.L_12 - _ZN86_INTERNAL_1eebed80_50_flash_fwd_hdim192_fp16_paged_split_softcap_sm90_cu_1f2e7571_31744cuda3std6ranges3__45__cpo4swapE)
_ZN86_INTERNAL_1eebed80_50_flash_fwd_hdim192_fp16_paged_split_softcap_sm90_cu_1f2e7571_31744cuda3std6ranges3__45__cpo4swapE:
	.zero		1
.L_12:


//--------------------- .nv.shared._ZN7cutlass13device_kernelIN5flash11enable_sm90INS1_16FlashAttnFwdSm90INS1_25CollectiveMainloopFwdSm90ILi2EN4cute5tupleIJNS5_1CILi1EEES8_S8_EEENS6_IJNS7_ILi128EEENS7_ILi96EEENS7_ILi192EEEEEELi192ENS_6half_tEfNS_4arch4Sm90ELb0ELb0ELb1ELb1ELb1ELb0ELb0ELb1ELb1ELb1ELb1ELb0EEENS1_21CollectiveEpilogueFwdINS6_IJSA_SC_SB_EEES9_SE_SG_Li256ELb1ELb1ELb1ELb0EEENS1_36VarlenDynamicPersistentTileSchedulerILi128ELi96ELi256ELi128ELb1ELb1ELb1ELb0ELb1ELb1EEEEEEEEEvNT_6ParamsE --------------------------
	.section	.nv.shared._ZN7cutlass13device_kernelIN5flash11enable_sm90INS1_16FlashAttnFwdSm90INS1_25CollectiveMainloopFwdSm90ILi2EN4cute5tupleIJNS5_1CILi1EEES8_S8_EEENS6_IJNS7_ILi128EEENS7_ILi96EEENS7_ILi192EEEEEELi192ENS_6half_tEfNS_4arch4Sm90ELb0ELb0ELb1ELb1ELb1ELb0ELb0ELb1ELb1ELb1ELb1ELb0EEENS1_21CollectiveEpilogueFwdINS6_IJSA_SC_SB_EEES9_SE_SG_Li256ELb1ELb1ELb1ELb0EEENS1_36VarlenDynamicPersistentTileSchedulerILi128ELi96ELi256ELi128ELb1ELb1ELb1ELb0ELb1ELb1EEEEEEEEEvNT_6ParamsE,"aw",@nobits
	.sectionflags	@""
	.align	16
	.zero		1024


//--------------------- .nv.shared._ZN7cutlass13device_kernelIN5flash11enable_sm90INS1_16FlashAttnFwdSm90INS1_25CollectiveMainloopFwdSm90ILi2EN4cute5tupleIJNS5_1CILi1EEES8_S8_EEENS6_IJNS7_ILi128EEENS7_ILi96EEENS7_ILi192EEEEEELi192ENS_6half_tEfNS_4arch4Sm90ELb0ELb0ELb1ELb1ELb1ELb1ELb0ELb1ELb1ELb1ELb1ELb0EEENS1_21CollectiveEpilogueFwdINS6_IJSA_SC_SB_EEES9_SE_SG_Li256ELb1ELb1ELb1ELb0EEENS1_36VarlenDynamicPersistentTileSchedulerILi128ELi96ELi256ELi128ELb1ELb1ELb1ELb0ELb1ELb1EEEEEEEEEvNT_6ParamsE --------------------------
	.section	.nv.shared._ZN7cutlass13device_kernelIN5flash11enable_sm90INS1_16FlashAttnFwdSm90INS1_25CollectiveMainloopFwdSm90ILi2EN4cute5tupleIJNS5_1CILi1EEES8_S8_EEENS6_IJNS7_ILi128EEENS7_ILi96EEENS7_ILi192EEEEEELi192ENS_6half_tEfNS_4arch4Sm90ELb0ELb0ELb1ELb1ELb1ELb1ELb0ELb1ELb1ELb1ELb1ELb0EEENS1_21CollectiveEpilogueFwdINS6_IJSA_SC_SB_EEES9_SE_SG_Li256ELb1ELb1ELb1ELb0EEENS1_36VarlenDynamicPersistentTileSchedulerILi128ELi96ELi256ELi128ELb1ELb1ELb1ELb0ELb1ELb1EEEEEEEEEvNT_6ParamsE,"aw",@nobits
	.sectionflags	@""
	.align	16
	.zero		1024


//--------------------- .nv.shared._ZN7cutlass13device_kernelIN5flash11enable_sm90INS1_16FlashAttnFwdSm90INS1_25CollectiveMainloopFwdSm90ILi2EN4cute5tupleIJNS5_1CILi1EEES8_S8_EEENS6_IJNS7_ILi128EEENS7_ILi96EEENS7_ILi192EEEEEELi192ENS_6half_tEfNS_4arch4Sm90ELb0ELb1ELb1ELb0ELb1ELb0ELb0ELb1ELb1ELb1ELb1ELb0EEENS1_21CollectiveEpilogueFwdINS6_IJSA_SC_SB_EEES9_SE_SG_Li256ELb0ELb1ELb1ELb0EEENS1_19SingleTileSchedulerILb0ELb1ELb1ELi128EEEEEEEEEvNT_6ParamsE --------------------------
	.section	.nv.shared._ZN7cutlass13device_kernelIN5flash11enable_sm90INS1_16FlashAttnFwdSm90INS1_25CollectiveMainloopFwdSm90ILi2EN4cute5tupleIJNS5_1CILi1EEES8_S8_EEENS6_IJNS7_ILi128EEENS7_ILi96EEENS7_ILi192EEEEEELi192ENS_6half_tEfNS_4arch4Sm90ELb0ELb1ELb1ELb0ELb1ELb0ELb0ELb1ELb1ELb1ELb1ELb0EEENS1_21CollectiveEpilogueFwdINS6_IJSA_SC_SB_EEES9_SE_SG_Li256ELb0ELb1ELb1ELb0EEENS1_19SingleTileSchedulerILb0ELb1ELb1ELi128EEEEEEEEEvNT_6ParamsE,"aw",@nobits
	.sectionflags	@""
	.align	16
	.zero		1024


//--------------------- .nv.shared._ZN7cutlass13device_kernelIN5flash11enable_sm90INS1_16FlashAttnFwdSm90INS1_25CollectiveMainloopFwdSm90ILi2EN4cute5tupleIJNS5_1CILi1EEES8_S8_EEENS6_IJNS7_ILi128EEENS7_ILi96EEENS7_ILi192EEEEEELi192ENS_6half_tEfNS_4arch4Sm90ELb0ELb1ELb1ELb1ELb1ELb0ELb0ELb1ELb1ELb1ELb1ELb0EEENS1_21CollectiveEpilogueFwdINS6_IJSA_SC_SB_EEES9_SE_SG_Li256ELb1ELb1ELb1ELb0EEENS1_36VarlenDynamicPersistentTileSchedulerILi128ELi96ELi256ELi128ELb1ELb1ELb1ELb1ELb0ELb1EEEEEEEEEvNT_6ParamsE --------------------------
	.section	.nv.shared._ZN7cutlass13device_kernelIN5flash11enable_sm90INS1_16FlashAttnFwdSm90INS1_25CollectiveMainloopFwdSm90ILi2EN4cute5tupleIJNS5_1CILi1EEES8_S8_EEENS6_IJNS7_ILi128EEENS7_ILi96EEENS7_ILi192EEEEEELi192ENS_6half_tEfNS_4arch4Sm90ELb0ELb1ELb1ELb1ELb1ELb0ELb0ELb1ELb1ELb1ELb1ELb0EEENS1_21CollectiveEpilogueFwdINS6_IJSA_SC_SB_EEES9_SE_SG_Li256ELb1ELb1ELb1ELb0EEENS1_36VarlenDynamicPersistentTileSchedulerILi128ELi96ELi256ELi128ELb1ELb1ELb1ELb1ELb0ELb1EEEEEEEEEvNT_6ParamsE,"aw",@nobits
	.sectionflags	@""
	.align	16
	.zero		1024


//--------------------- .nv.shared._ZN7cutlass13device_kernelIN5flash11enable_sm90INS1_16FlashAttnFwdSm90INS1_25CollectiveMainloopFwdSm90ILi2EN4cute5tupleIJNS5_1CILi1EEES8_S8_EEENS6_IJNS7_ILi128EEENS7_ILi96EEENS7_ILi192EEEEEELi192ENS_6half_tEfNS_4arch4Sm90ELb0ELb1ELb1ELb1ELb1ELb1ELb0ELb1ELb1ELb1ELb1ELb0EEENS1_21CollectiveEpilogueFwdINS6_IJSA_SC_SB_EEES9_SE_SG_Li256ELb1ELb1ELb1ELb0EEENS1_36VarlenDynamicPersistentTileSchedulerILi128ELi96ELi256ELi128ELb1ELb1ELb1ELb1ELb0ELb1EEEEEEEEEvNT_6ParamsE --------------------------
	.section	.nv.shared._ZN7cutlass13device_kernelIN5flash11enable_sm90INS1_16FlashAttnFwdSm90INS1_25CollectiveMainloopFwdSm90ILi2EN4cute5tupleIJNS5_1CILi1EEES8_S8_EEENS6_IJNS7_ILi128EEENS7_ILi96EEENS7_ILi192EEEEEELi192ENS_6half_tEfNS_4arch4Sm90ELb0ELb1ELb1ELb1ELb1ELb1ELb0ELb1ELb1ELb1ELb1ELb0EEENS1_21CollectiveEpilogueFwdINS6_IJSA_SC_SB_EEES9_SE_SG_Li256ELb1ELb1ELb1ELb0EEENS1_36VarlenDynamicPersistentTileSchedulerILi128ELi96ELi256ELi128ELb1ELb1ELb1ELb1ELb0ELb1EEEEEEEEEvNT_6ParamsE,"aw",@nobits
	.sectionflags	@""
	.align	16
	.zero		1024


//--------------------- .nv.shared._ZN7cutlass13device_kernelIN5flash11enable_sm90INS1_16FlashAttnFwdSm90INS1_25CollectiveMainloopFwdSm90ILi2EN4cute5tupleIJNS5_1CILi1EEES8_S8_EEENS6_IJNS7_ILi128EEENS7_ILi96EEENS7_ILi192EEEEEELi192ENS_6half_tEfNS_4arch4Sm90ELb1ELb0ELb1ELb0ELb1ELb0ELb0ELb1ELb1ELb1ELb1ELb0EEENS1_21CollectiveEpilogueFwdINS6_IJSA_SC_SB_EEES9_SE_SG_Li256ELb0ELb1ELb1ELb0EEENS1_19SingleTileSchedulerILb0ELb1ELb1ELi128EEEEEEEEEvNT_6ParamsE --------------------------
	.section	.nv.shared._ZN7cutlass13device_kernelIN5flash11enable_sm90INS1_16FlashAttnFwdSm90INS1_25CollectiveMainloopFwdSm90ILi2EN4cute5tupleIJNS5_1CILi1EEES8_S8_EEENS6_IJNS7_ILi128EEENS7_ILi96EEENS7_ILi192EEEEEELi192ENS_6half_tEfNS_4arch4Sm90ELb1ELb0ELb1ELb0ELb1ELb0ELb0ELb1ELb1ELb1ELb1ELb0EEENS1_21CollectiveEpilogueFwdINS6_IJSA_SC_SB_EEES9_SE_SG_Li256ELb0ELb1ELb1ELb0EEENS1_19SingleTileSchedulerILb0ELb1ELb1ELi128EEEEEEEEEvNT_6ParamsE,"aw",@nobits
	.sectionflags	@""
	.align	16
	.zero		1024


//--------------------- .nv.shared._ZN7cutlass13device_kernelIN5flash11enable_sm90INS1_16FlashAttnFwdSm90INS1_25CollectiveMainloopFwdSm90ILi2EN4cute5tupleIJNS5_1CILi1EEES8_S8_EEENS6_IJNS7_ILi128EEENS7_ILi96EEENS7_ILi192EEEEEELi192ENS_6half_tEfNS_4arch4Sm90ELb1ELb0ELb1ELb1ELb1ELb0ELb0ELb1ELb1ELb1ELb1ELb0EEENS1_21CollectiveEpilogueFwdINS6_IJSA_SC_SB_EEES9_SE_SG_Li256ELb1ELb1ELb1ELb0EEENS1_36VarlenDynamicPersistentTileSchedulerILi128ELi96ELi256ELi128ELb1ELb1ELb1ELb1ELb1ELb1EEEEEEEEEvNT_6ParamsE --------------------------
	.section	.nv.shared._ZN7cutlass13device_kernelIN5flash11enable_sm90INS1_16FlashAttnFwdSm90INS1_25CollectiveMainloopFwdSm90ILi2EN4cute5tupleIJNS5_1CILi1EEES8_S8_EEENS6_IJNS7_ILi128EEENS7_ILi96EEENS7_ILi192EEEEEELi192ENS_6half_tEfNS_4arch4Sm90ELb1ELb0ELb1ELb1ELb1ELb0ELb0ELb1ELb1ELb1ELb1ELb0EEENS1_21CollectiveEpilogueFwdINS6_IJSA_SC_SB_EEES9_SE_SG_Li256ELb1ELb1ELb1ELb0EEENS1_36VarlenDynamicPersistentTileSchedulerILi128ELi96ELi256ELi128ELb1ELb1ELb1ELb1ELb1ELb1EEEEEEEEEvNT_6ParamsE,"aw",@nobits
	.sectionflags	@""
	.align	16
	.zero		1024


//--------------------- .nv.shared._ZN7cutlass13device_kernelIN5flash11enable_sm90INS1_16FlashAttnFwdSm90INS1_25CollectiveMainloopFwdSm90ILi2EN4cute5tupleIJNS5_1CILi1EEES8_S8_EEENS6_IJNS7_ILi128EEENS7_ILi96EEENS7_ILi192EEEEEELi192ENS_6half_tEfNS_4arch4Sm90ELb1ELb0ELb1ELb1ELb1ELb1ELb0ELb1ELb1ELb1ELb1ELb0EEENS1_21CollectiveEpilogueFwdINS6_IJSA_SC_SB_EEES9_SE_SG_Li256ELb1ELb1ELb1ELb0EEENS1_36VarlenDynamicPersistentTileSchedulerILi128ELi96ELi256ELi128ELb1ELb1ELb1ELb1ELb1ELb1EEEEEEEEEvNT_6ParamsE --------------------------
	.section	.nv.shared._ZN7cutlass13device_kernelIN5flash11enable_sm90INS1_16FlashAttnFwdSm90INS1_25CollectiveMainloopFwdSm90ILi2EN4cute5tupleIJNS5_1CILi1EEES8_S8_EEENS6_IJNS7_ILi128EEENS7_ILi96EEENS7_ILi192EEEEEELi192ENS_6half_tEfNS_4arch4Sm90ELb1ELb0ELb1ELb1ELb1ELb1ELb0ELb1ELb1ELb1ELb1ELb0EEENS1_21CollectiveEpilogueFwdINS6_IJSA_SC_SB_EEES9_SE_SG_Li256ELb1ELb1ELb1ELb0EEENS1_36VarlenDynamicPersistentTileSchedulerILi128ELi96ELi256ELi128ELb1ELb1ELb1ELb1ELb1ELb1EEEEEEEEEvNT_6ParamsE,"aw",@nobits
	.sectionflags	@""
	.align	16
	.zero		1024


//--------------------- .nv.constant0._ZN7cutlass13device_kernelIN5flash11enable_sm90INS1_16FlashAttnFwdSm90INS1_25CollectiveMainloopFwdSm90ILi2EN4cute5tupleIJNS5_1CILi1EEES8_S8_EEENS6_IJNS7_ILi128EEENS7_ILi96EEENS7_ILi192EEEEEELi192ENS_6half_tEfNS_4arch4Sm90ELb0ELb0ELb1ELb0ELb1ELb0ELb0ELb1ELb1ELb1ELb1ELb0EEENS1_21CollectiveEpilogueFwdINS6_IJSA_SC_SB_EEES9_SE_SG_Li256ELb0ELb1ELb1ELb0EEENS1_19SingleTileSchedulerILb0ELb1ELb1ELi128EEEEEEEEEvNT_6ParamsE --------------------------
	.section	.nv.constant0._ZN7cutlass13device_kernelIN5flash11enable_sm90INS1_16FlashAttnFwdSm90INS1_25CollectiveMainloopFwdSm90ILi2EN4cute5tupleIJNS5_1CILi1EEES8_S8_EEENS6_IJNS7_ILi128EEENS7_ILi96EEENS7_ILi192EEEEEELi192ENS_6half_tEfNS_4arch4Sm90ELb0ELb0ELb1ELb0ELb1ELb0ELb0ELb1ELb1ELb1ELb1ELb0EEENS1_21CollectiveEpilogueFwdINS6_IJSA_SC_SB_EEES9_SE_SG_Li256ELb0ELb1ELb1ELb0EEENS1_19SingleTileSchedulerILb0ELb1ELb1ELi128EEEEEEEEEvNT_6ParamsE,"a",@progbits
	.sectionflags	@""
	.align	4
.nv.constant0._ZN7cutlass13device_kernelIN5flash11enable_sm90INS1_16FlashAttnFwdSm90INS1_25CollectiveMainloopFwdSm90ILi2EN4cute5tupleIJNS5_1CILi1EEES8_S8_EEENS6_IJNS7_ILi128EEENS7_ILi96EEENS7_ILi192EEEEEELi192ENS_6half_tEfNS_4arch4Sm90ELb0ELb0ELb1ELb0ELb1ELb0ELb0ELb1ELb1ELb1ELb1ELb0EEENS1_21CollectiveEpilogueFwdINS6_IJSA_SC_SB_EEES9_SE_SG_Li256ELb0ELb1ELb1ELb0EEENS1_19SingleTileSchedulerILb0ELb1ELb1ELi128EEEEEEEEEvNT_6ParamsE:
	.zero		3200


//--------------------- .nv.constant0._ZN7cutlass13device_kernelIN5flash11enable_sm90INS1_16FlashAttnFwdSm90INS1_25CollectiveMainloopFwdSm90ILi2EN4cute5tupleIJNS5_1CILi1EEES8_S8_EEENS6_IJNS7_ILi128EEENS7_ILi96EEENS7_ILi192EEEEEELi192ENS_6half_tEfNS_4arch4Sm90ELb0ELb0ELb1ELb1ELb1ELb0ELb0ELb1ELb1ELb1ELb1ELb0EEENS1_21CollectiveEpilogueFwdINS6_IJSA_SC_SB_EEES9_SE_SG_Li256ELb1ELb1ELb1ELb0EEENS1_36VarlenDynamicPersistentTileSchedulerILi128ELi96ELi256ELi128ELb1ELb1ELb1ELb0ELb1ELb1EEEEEEEEEvNT_6ParamsE --------------------------
	.section	.nv.constant0._ZN7cutlass13device_kernelIN5flash11enable_sm90INS1_16FlashAttnFwdSm90INS1_25CollectiveMainloopFwdSm90ILi2EN4cute5tupleIJNS5_1CILi1EEES8_S8_EEENS6_IJNS7_ILi128EEENS7_ILi96EEENS7_ILi192EEEEEELi192ENS_6half_tEfNS_4arch4Sm90ELb0ELb0ELb1ELb1ELb1ELb0ELb0ELb1ELb1ELb1ELb1ELb0EEENS1_21CollectiveEpilogueFwdINS6_IJSA_SC_SB_EEES9_SE_SG_Li256ELb1ELb1ELb1ELb0EEENS1_36VarlenDynamicPersistentTileSchedulerILi128ELi96ELi256ELi128ELb1ELb1ELb1ELb0ELb1ELb1EEEEEEEEEvNT_6ParamsE,"a",@progbits
	.sectionflags	@""
	.align	4
.nv.constant0._ZN7cutlass13device_kernelIN5flash11enable_sm90INS1_16FlashAttnFwdSm90INS1_25CollectiveMainloopFwdSm90ILi2EN4cute5tupleIJNS5_1CILi1EEES8_S8_EEENS6_IJNS7_ILi128EEENS7_ILi96EEENS7_ILi192EEEEEELi192ENS_6half_tEfNS_4arch4Sm90ELb0ELb0ELb1ELb1ELb1ELb0ELb0ELb1ELb1ELb1ELb1ELb0EEENS1_21CollectiveEpilogueFwdINS6_IJSA_SC_SB_EEES9_SE_SG_Li256ELb1ELb1ELb1ELb0EEENS1_36VarlenDynamicPersistentTileSchedulerILi128ELi96ELi256ELi128ELb1ELb1ELb1ELb0ELb1ELb1EEEEEEEEEvNT_6ParamsE:
	.zero		3328


//--------------------- .nv.constant0._ZN7cutlass13device_kernelIN5flash11enable_sm90INS1_16FlashAttnFwdSm90INS1_25CollectiveMainloopFwdSm90ILi2EN4cute5tupleIJNS5_1CILi1EEES8_S8_EEENS6_IJNS7_ILi128EEENS7_ILi96EEENS7_ILi192EEEEEELi192ENS_6half_tEfNS_4arch4Sm90ELb0ELb0ELb1ELb1ELb1ELb1ELb0ELb1ELb1ELb1ELb1ELb0EEENS1_21CollectiveEpilogueFwdINS6_IJSA_SC_SB_EEES9_SE_SG_Li256ELb1ELb1ELb1ELb0EEENS1_36VarlenDynamicPersistentTileSchedulerILi128ELi96ELi256ELi128ELb1ELb1ELb1ELb0ELb1ELb1EEEEEEEEEvNT_6ParamsE --------------------------
	.section	.nv.constant0._ZN7cutlass13device_kernelIN5flash11enable_sm90INS1_16FlashAttnFwdSm90INS1_25CollectiveMainloopFwdSm90ILi2EN4cute5tupleIJNS5_1CILi1EEES8_S8_EEENS6_IJNS7_ILi128EEENS7_ILi96EEENS7_ILi192EEEEEELi192ENS_6half_tEfNS_4arch4Sm90ELb0ELb0ELb1ELb1ELb1ELb1ELb0ELb1ELb1ELb1ELb1ELb0EEENS1_21CollectiveEpilogueFwdINS6_IJSA_SC_SB_EEES9_SE_SG_Li256ELb1ELb1ELb1ELb0EEENS1_36VarlenDynamicPersistentTileSchedulerILi128ELi96ELi256ELi128ELb1ELb1ELb1ELb0ELb1ELb1EEEEEEEEEvNT_6ParamsE,"a",@progbits
	.sectionflags	@""
	.align	4
.nv.constant0._ZN7cutlass13device_kernelIN5flash11enable_sm90INS1_16FlashAttnFwdSm90INS1_25CollectiveMainloopFwdSm90ILi2EN4cute5tupleIJNS5_1CILi1EEES8_S8_EEENS6_IJNS7_ILi128EEENS7_ILi96EEENS7_ILi192EEEEEELi192ENS_6half_tEfNS_4arch4Sm90ELb0ELb0ELb1ELb1ELb1ELb1ELb0ELb1ELb1ELb1ELb1ELb0EEENS1_21CollectiveEpilogueFwdINS6_IJSA_SC_SB_EEES9_SE_SG_Li256ELb1ELb1ELb1ELb0EEENS1_36VarlenDynamicPersistentTileSchedulerILi128ELi96ELi256ELi128ELb1ELb1ELb1ELb0ELb1ELb1EEEEEEEEEvNT_6ParamsE:
	.zero		3328


//--------------------- .nv.constant0._ZN7cutlass13device_kernelIN5flash11enable_sm90INS1_16FlashAttnFwdSm90INS1_25CollectiveMainloopFwdSm90ILi2EN4cute5tupleIJNS5_1CILi1EEES8_S8_EEENS6_IJNS7_ILi128EEENS7_ILi96EEENS7_ILi192EEEEEELi192ENS_6half_tEfNS_4arch4Sm90ELb0ELb1ELb1ELb0ELb1ELb0ELb0ELb1ELb1ELb1ELb1ELb0EEENS1_21CollectiveEpilogueFwdINS6_IJSA_SC_SB_EEES9_SE_SG_Li256ELb0ELb1ELb1ELb0EEENS1_19SingleTileSchedulerILb0ELb1ELb1ELi128EEEEEEEEEvNT_6ParamsE --------------------------
	.section	.nv.constant0._ZN7cutlass13device_kernelIN5flash11enable_sm90INS1_16FlashAttnFwdSm90INS1_25CollectiveMainloopFwdSm90ILi2EN4cute5tupleIJNS5_1CILi1EEES8_S8_EEENS6_IJNS7_ILi128EEENS7_ILi96EEENS7_ILi192EEEEEELi192ENS_6half_tEfNS_4arch4Sm90ELb0ELb1ELb1ELb0ELb1ELb0ELb0ELb1ELb1ELb1ELb1ELb0EEENS1_21CollectiveEpilogueFwdINS6_IJSA_SC_SB_EEES9_SE_SG_Li256ELb0ELb1ELb1ELb0EEENS1_19SingleTileSchedulerILb0ELb1ELb1ELi128EEEEEEEEEvNT_6ParamsE,"a",@progbits
	.sectionflags	@""
	.align	4
.nv.constant0._ZN7cutlass13device_kernelIN5flash11enable_sm90INS1_16FlashAttnFwdSm90INS1_25CollectiveMainloopFwdSm90ILi2EN4cute5tupleIJNS5_1CILi1EEES8_S8_EEENS6_IJNS7_ILi128EEENS7_ILi96EEENS7_ILi192EEEEEELi192ENS_6half_tEfNS_4arch4Sm90ELb0ELb1ELb1ELb0ELb1ELb0ELb0ELb1ELb1ELb1ELb1ELb0EEENS1_21CollectiveEpilogueFwdINS6_IJSA_SC_SB_EEES9_SE_SG_Li256ELb0ELb1ELb1ELb0EEENS1_19SingleTileSchedulerILb0ELb1ELb1ELi128EEEEEEEEEvNT_6ParamsE:
	.zero		3200


//--------------------- .nv.constant0._ZN7cutlass13device_kernelIN5flash11enable_sm90INS1_16FlashAttnFwdSm90INS1_25CollectiveMainloopFwdSm90ILi2EN4cute5tupleIJNS5_1CILi1EEES8_S8_EEENS6_IJNS7_ILi128EEENS7_ILi96EEENS7_ILi192EEEEEELi192ENS_6half_tEfNS_4arch4Sm90ELb0ELb1ELb1ELb1ELb1ELb0ELb0ELb1ELb1ELb1ELb1ELb0EEENS1_21CollectiveEpilogueFwdINS6_IJSA_SC_SB_EEES9_SE_SG_Li256ELb1ELb1ELb1ELb0EEENS1_36VarlenDynamicPersistentTileSchedulerILi128ELi96ELi256ELi128ELb1ELb1ELb1ELb1ELb0ELb1EEEEEEEEEvNT_6ParamsE --------------------------
	.section	.nv.constant0._ZN7cutlass13device_kernelIN5flash11enable_sm90INS1_16FlashAttnFwdSm90INS1_25CollectiveMainloopFwdSm90ILi2EN4cute5tupleIJNS5_1CILi1EEES8_S8_EEENS6_IJNS7_ILi128EEENS7_ILi96EEENS7_ILi192EEEEEELi192ENS_6half_tEfNS_4arch4Sm90ELb0ELb1ELb1ELb1ELb1ELb0ELb0ELb1ELb1ELb1ELb1ELb0EEENS1_21CollectiveEpilogueFwdINS6_IJSA_SC_SB_EEES9_SE_SG_Li256ELb1ELb1ELb1ELb0EEENS1_36VarlenDynamicPersistentTileSchedulerILi128ELi96ELi256ELi128ELb1ELb1ELb1ELb1ELb0ELb1EEEEEEEEEvNT_6ParamsE,"a",@progbits
	.sectionflags	@""
	.align	4
.nv.constant0._ZN7cutlass13device_kernelIN5flash11enable_sm90INS1_16FlashAttnFwdSm90INS1_25CollectiveMainloopFwdSm90ILi2EN4cute5tupleIJNS5_1CILi1EEES8_S8_EEENS6_IJNS7_ILi128EEENS7_ILi96EEENS7_ILi192EEEEEELi192ENS_6half_tEfNS_4arch4Sm90ELb0ELb1ELb1ELb1ELb1ELb0ELb0ELb1ELb1ELb1ELb1ELb0EEENS1_21CollectiveEpilogueFwdINS6_IJSA_SC_SB_EEES9_SE_SG_Li256ELb1ELb1ELb1ELb0EEENS1_36VarlenDynamicPersistentTileSchedulerILi128ELi96ELi256ELi128ELb1ELb1ELb1ELb1ELb0ELb1EEEEEEEEEvNT_6ParamsE:
	.zero		3328


//--------------------- .nv.constant0._ZN7cutlass13device_kernelIN5flash11enable_sm90INS1_16FlashAttnFwdSm90INS1_25CollectiveMainloopFwdSm90ILi2EN4cute5tupleIJNS5_1CILi1EEES8_S8_EEENS6_IJNS7_ILi128EEENS7_ILi96EEENS7_ILi192EEEEEELi192ENS_6half_tEfNS_4arch4Sm90ELb0ELb1ELb1ELb1ELb1ELb1ELb0ELb1ELb1ELb1ELb1ELb0EEENS1_21CollectiveEpilogueFwdINS6_IJSA_SC_SB_EEES9_SE_SG_Li256ELb1ELb1ELb1ELb0EEENS1_36VarlenDynamicPersistentTileSchedulerILi128ELi96ELi256ELi128ELb1ELb1ELb1ELb1ELb0ELb1EEEEEEEEEvNT_6ParamsE --------------------------
	.section	.nv.constant0._ZN7cutlass13device_kernelIN5flash11enable_sm90INS1_16FlashAttnFwdSm90INS1_25CollectiveMainloopFwdSm90ILi2EN4cute5tupleIJNS5_1CILi1EEES8_S8_EEENS6_IJNS7_ILi128EEENS7_ILi96EEENS7_ILi192EEEEEELi192ENS_6half_tEfNS_4arch4Sm90ELb0ELb1ELb1ELb1ELb1ELb1ELb0ELb1ELb1ELb1ELb1ELb0EEENS1_21CollectiveEpilogueFwdINS6_IJSA_SC_SB_EEES9_SE_SG_Li256ELb1ELb1ELb1ELb0EEENS1_36VarlenDynamicPersistentTileSchedulerILi128ELi96ELi256ELi128ELb1ELb1ELb1ELb1ELb0ELb1EEEEEEEEEvNT_6ParamsE,"a",@progbits
	.sectionflags	@""
	.align	4
.nv.constant0._ZN7cutlass13device_kernelIN5flash11enable_sm90INS1_16FlashAttnFwdSm90INS1_25CollectiveMainloopFwdSm90ILi2EN4cute5tupleIJNS5_1CILi1EEES8_S8_EEENS6_IJNS7_ILi128EEENS7_ILi96EEENS7_ILi192EEEEEELi192ENS_6half_tEfNS_4arch4Sm90ELb0ELb1ELb1ELb1ELb1ELb1ELb0ELb1ELb1ELb1ELb1ELb0EEENS1_21CollectiveEpilogueFwdINS6_IJSA_SC_SB_EEES9_SE_SG_Li256ELb1ELb1ELb1ELb0EEENS1_36VarlenDynamicPersistentTileSchedulerILi128ELi96ELi256ELi128ELb1ELb1ELb1ELb1ELb0ELb1EEEEEEEEEvNT_6ParamsE:
	.zero		3328


//--------------------- .nv.constant0._ZN7cutlass13device_kernelIN5flash11enable_sm90INS1_16FlashAttnFwdSm90INS1_25CollectiveMainloopFwdSm90ILi2EN4cute5tupleIJNS5_1CILi1EEES8_S8_EEENS6_IJNS7_ILi128EEENS7_ILi96EEENS7_ILi192EEEEEELi192ENS_6half_tEfNS_4arch4Sm90ELb1ELb0ELb1ELb0ELb1ELb0ELb0ELb1ELb1ELb1ELb1ELb0EEENS1_21CollectiveEpilogueFwdINS6_IJSA_SC_SB_EEES9_SE_SG_Li256ELb0ELb1ELb1ELb0EEENS1_19SingleTileSchedulerILb0ELb1ELb1ELi128EEEEEEEEEvNT_6ParamsE --------------------------
	.section	.nv.constant0._ZN7cutlass13device_kernelIN5flash11enable_sm90INS1_16FlashAttnFwdSm90INS1_25CollectiveMainloopFwdSm90ILi2EN4cute5tupleIJNS5_1CILi1EEES8_S8_EEENS6_IJNS7_ILi128EEENS7_ILi96EEENS7_ILi192EEEEEELi192ENS_6half_tEfNS_4arch4Sm90ELb1ELb0ELb1ELb0ELb1ELb0ELb0ELb1ELb1ELb1ELb1ELb0EEENS1_21CollectiveEpilogueFwdINS6_IJSA_SC_SB_EEES9_SE_SG_Li256ELb0ELb1ELb1ELb0EEENS1_19SingleTileSchedulerILb0ELb1ELb1ELi128EEEEEEEEEvNT_6ParamsE,"a",@progbits
	.sectionflags	@""
	.align	4
.nv.constant0._ZN7cutlass13device_kernelIN5flash11enable_sm90INS1_16FlashAttnFwdSm90INS1_25CollectiveMainloopFwdSm90ILi2EN4cute5tupleIJNS5_1CILi1EEES8_S8_EEENS6_IJNS7_ILi128EEENS7_ILi96EEENS7_ILi192EEEEEELi192ENS_6half_tEfNS_4arch4Sm90ELb1ELb0ELb1ELb0ELb1ELb0ELb0ELb1ELb1ELb1ELb1ELb0EEENS1_21CollectiveEpilogueFwdINS6_IJSA_SC_SB_EEES9_SE_SG_Li256ELb0ELb1ELb1ELb0EEENS1_19SingleTileSchedulerILb0ELb1ELb1ELi128EEEEEEEEEvNT_6ParamsE:
	.zero		3200


//--------------------- .nv.constant0._ZN7cutlass13device_kernelIN5flash11enable_sm90INS1_16FlashAttnFwdSm90INS1_25CollectiveMainloopFwdSm90ILi2EN4cute5tupleIJNS5_1CILi1EEES8_S8_EEENS6_IJNS7_ILi128EEENS7_ILi96EEENS7_ILi192EEEEEELi192ENS_6half_tEfNS_4arch4Sm90ELb1ELb0ELb1ELb1ELb1ELb0ELb0ELb1ELb1ELb1ELb1ELb0EEENS1_21CollectiveEpilogueFwdINS6_IJSA_SC_SB_EEES9_SE_SG_Li256ELb1ELb1ELb1ELb0EEENS1_36VarlenDynamicPersistentTileSchedulerILi128ELi96ELi256ELi128ELb1ELb1ELb1ELb1ELb1ELb1EEEEEEEEEvNT_6ParamsE --------------------------
	.section	.nv.constant0._ZN7cutlass13device_kernelIN5flash11enable_sm90INS1_16FlashAttnFwdSm90INS1_25CollectiveMainloopFwdSm90ILi2EN4cute5tupleIJNS5_1CILi1EEES8_S8_EEENS6_IJNS7_ILi128EEENS7_ILi96EEENS7_ILi192EEEEEELi192ENS_6half_tEfNS_4arch4Sm90ELb1ELb0ELb1ELb1ELb1ELb0ELb0ELb1ELb1ELb1ELb1ELb0EEENS1_21CollectiveEpilogueFwdINS6_IJSA_SC_SB_EEES9_SE_SG_Li256ELb1ELb1ELb1ELb0EEENS1_36VarlenDynamicPersistentTileSchedulerILi128ELi96ELi256ELi128ELb1ELb1ELb1ELb1ELb1ELb1EEEEEEEEEvNT_6ParamsE,"a",@progbits
	.sectionflags	@""
	.align	4
.nv.constant0._ZN7cutlass13device_kernelIN5flash11enable_sm90INS1_16FlashAttnFwdSm90INS1_25CollectiveMainloopFwdSm90ILi2EN4cute5tupleIJNS5_1CILi1EEES8_S8_EEENS6_IJNS7_ILi128EEENS7_ILi96EEENS7_ILi192EEEEEELi192ENS_6half_tEfNS_4arch4Sm90ELb1ELb0ELb1ELb1ELb1ELb0ELb0ELb1ELb1ELb1ELb1ELb0EEENS1_21CollectiveEpilogueFwdINS6_IJSA_SC_SB_EEES9_SE_SG_Li256ELb1ELb1ELb1ELb0EEENS1_36VarlenDynamicPersistentTileSchedulerILi128ELi96ELi256ELi128ELb1ELb1ELb1ELb1ELb1ELb1EEEEEEEEEvNT_6ParamsE:
	.zero		3328


//--------------------- .nv.constant0._ZN7cutlass13device_kernelIN5flash11enable_sm90INS1_16FlashAttnFwdSm90INS1_25CollectiveMainloopFwdSm90ILi2EN4cute5tupleIJNS5_1CILi1EEES8_S8_EEENS6_IJNS7_ILi128EEENS7_ILi96EEENS7_ILi192EEEEEELi192ENS_6half_tEfNS_4arch4Sm90ELb1ELb0ELb1ELb1ELb1ELb1ELb0ELb1ELb1ELb1ELb1ELb0EEENS1_21CollectiveEpilogueFwdINS6_IJSA_SC_SB_EEES9_SE_SG_Li256ELb1ELb1ELb1ELb0EEENS1_36VarlenDynamicPersistentTileSchedulerILi128ELi96ELi256ELi128ELb1ELb1ELb1ELb1ELb1ELb1EEEEEEEEEvNT_6ParamsE --------------------------
	.section	.nv.constant0._ZN7cutlass13device_kernelIN5flash11enable_sm90INS1_16FlashAttnFwdSm90INS1_25CollectiveMainloopFwdSm90ILi2EN4cute5tupleIJNS5_1CILi1EEES8_S8_EEENS6_IJNS7_ILi128EEENS7_ILi96EEENS7_ILi192EEEEEELi192ENS_6half_tEfNS_4arch4Sm90ELb1ELb0ELb1ELb1ELb1ELb1ELb0ELb1ELb1ELb1ELb1ELb0EEENS1_21CollectiveEpilogueFwdINS6_IJSA_SC_SB_EEES9_SE_SG_Li256ELb1ELb1ELb1ELb0EEENS1_36VarlenDynamicPersistentTileSchedulerILi128ELi96ELi256ELi128ELb1ELb1ELb1ELb1ELb1ELb1EEEEEEEEEvNT_6ParamsE,"a",@progbits
	.sectionflags	@""
	.align	4
.nv.constant0._ZN7cutlass13device_kernelIN5flash11enable_sm90INS1_16FlashAttnFwdSm90INS1_25CollectiveMainloopFwdSm90ILi2EN4cute5tupleIJNS5_1CILi1EEES8_S8_EEENS6_IJNS7_ILi128EEENS7_ILi96EEENS7_ILi192EEEEEELi192ENS_6half_tEfNS_4arch4Sm90ELb1ELb0ELb1ELb1ELb1ELb1ELb0ELb1ELb1ELb1ELb1ELb0EEENS1_21CollectiveEpilogueFwdINS6_IJSA_SC_SB_EEES9_SE_SG_Li256ELb1ELb1ELb1ELb0EEENS1_36VarlenDynamicPersistentTileSchedulerILi128ELi96ELi256ELi128ELb1ELb1ELb1ELb1ELb1ELb1EEEEEEEEEvNT_6ParamsE:
	.zero		3328


//--------------------- SYMBOLS --------------------------

	.type		.nv.reservedSmem.offset0,@object
	.size		.nv.reservedSmem.offset0,0x4
	.type		__assertfail,@function
